	.target	sm_90a

	.elftype	@"ET_EXEC"


//--------------------- .note.nv.tkinfo           --------------------------
	.section	.note.nv.tkinfo,"",@"SHT_NOTE"
	.sectionflags	@"SHF_NOTE_NV_TKINFO"
	.tkinfo
        /*0018*/ 	.word	0x00000002
        /*0030*/ 	.string	""
        /*0030*/ 	.string	"ptxas"
        /*0030*/ 	.string	"Cuda compilation tools, release 13.0, V13.0.88"
        /*0030*/ 	.string	"Build cuda_13.0.r13.0/compiler.36424714_0"
        /*0030*/ 	.string	"-arch sm_90a -m 64 "



//--------------------- .note.nv.cuinfo           --------------------------
	.section	.note.nv.cuinfo,"",@"SHT_NOTE"
	.sectionflags	@"SHF_NOTE_NV_CUINFO"
        /*0018*/ 	.short	0x0002
        /*001a*/ 	.short	0x005a
        /*001c*/ 	.short	0x0082
	.zero		2


//--------------------- .nv.info                  --------------------------
	.section	.nv.info,"",@"SHT_CUDA_INFO"
	.align	4


	//----- nvinfo : EIATTR_REGCOUNT
	.align		4
        /*0000*/ 	.byte	0x04, 0x2f
        /*0002*/ 	.short	(.L_23 - .L_22)
	.align		4
.L_22:
        /*0004*/ 	.word	index@(_ZN7cutlass13device_kernelIN5flash11enable_sm90INS1_16FlashAttnFwdSm90INS1_25CollectiveMainloopFwdSm90ILi2EN4cute5tupleIJNS5_1CILi1EEES8_S8_EEENS6_IJNS7_ILi128EEENS7_ILi80EEENS7_ILi256EEEEEELi256ENS_6half_tEfNS_4arch4Sm90ELb1ELb0ELb1ELb1ELb1ELb1ELb0ELb1ELb1ELb1ELb1ELb0EEENS1_21CollectiveEpilogueFwdINS6_IJSA_SC_SB_EEES9_SE_SG_Li256ELb1ELb1ELb1ELb0EEENS1_36VarlenDynamicPersistentTileSchedulerILi128ELi80ELi256ELi128ELb1ELb1ELb1ELb1ELb1ELb1EEEEEEEEEvNT_6ParamsE)
        /*0008*/ 	.word	0x000000a8


	//----- nvinfo : EIATTR_FRAME_SIZE
	.align		4
.L_23:
        /*000c*/ 	.byte	0x04, 0x11
        /*000e*/ 	.short	(.L_25 - .L_24)
	.align		4
.L_24:
        /*0010*/ 	.word	index@(_ZN7cutlass13device_kernelIN5flash11enable_sm90INS1_16FlashAttnFwdSm90INS1_25CollectiveMainloopFwdSm90ILi2EN4cute5tupleIJNS5_1CILi1EEES8_S8_EEENS6_IJNS7_ILi128EEENS7_ILi80EEENS7_ILi256EEEEEELi256ENS_6half_tEfNS_4arch4Sm90ELb1ELb0ELb1ELb1ELb1ELb1ELb0ELb1ELb1ELb1ELb1ELb0EEENS1_21CollectiveEpilogueFwdINS6_IJSA_SC_SB_EEES9_SE_SG_Li256ELb1ELb1ELb1ELb0EEENS1_36VarlenDynamicPersistentTileSchedulerILi128ELi80ELi256ELi128ELb1ELb1ELb1ELb1ELb1ELb1EEEEEEEEEvNT_6ParamsE)
        /*0014*/ 	.word	0x000001d8


	//----- nvinfo : EIATTR_REGCOUNT
	.align		4
.L_25:
        /*0018*/ 	.byte	0x04, 0x2f
        /*001a*/ 	.short	(.L_27 - .L_26)
	.align		4
.L_26:
        /*001c*/ 	.word	index@(_ZN7cutlass13device_kernelIN5flash11enable_sm90INS1_16FlashAttnFwdSm90INS1_25CollectiveMainloopFwdSm90ILi2EN4cute5tupleIJNS5_1CILi1EEES8_S8_EEENS6_IJNS7_ILi128EEENS7_ILi80EEENS7_ILi256EEEEEELi256ENS_6half_tEfNS_4arch4Sm90ELb1ELb0ELb1ELb1ELb1ELb0ELb0ELb1ELb1ELb1ELb1ELb0EEENS1_21CollectiveEpilogueFwdINS6_IJSA_SC_SB_EEES9_SE_SG_Li256ELb1ELb1ELb1ELb0EEENS1_36VarlenDynamicPersistentTileSchedulerILi128ELi80ELi256ELi128ELb1ELb1ELb1ELb1ELb1ELb1EEEEEEEEEvNT_6ParamsE)
        /*0020*/ 	.word	0x000000a8


	//----- nvinfo : EIATTR_FRAME_SIZE
	.align		4
.L_27:
        /*0024*/ 	.byte	0x04, 0x11
        /*0026*/ 	.short	(.L_29 - .L_28)
	.align		4
.L_28:
        /*0028*/ 	.word	index@(_ZN7cutlass13device_kernelIN5flash11enable_sm90INS1_16FlashAttnFwdSm90INS1_25CollectiveMainloopFwdSm90ILi2EN4cute5tupleIJNS5_1CILi1EEES8_S8_EEENS6_IJNS7_ILi128EEENS7_ILi80EEENS7_ILi256EEEEEELi256ENS_6half_tEfNS_4arch4Sm90ELb1ELb0ELb1ELb1ELb1ELb0ELb0ELb1ELb1ELb1ELb1ELb0EEENS1_21CollectiveEpilogueFwdINS6_IJSA_SC_SB_EEES9_SE_SG_Li256ELb1ELb1ELb1ELb0EEENS1_36VarlenDynamicPersistentTileSchedulerILi128ELi80ELi256ELi128ELb1ELb1ELb1ELb1ELb1ELb1EEEEEEEEEvNT_6ParamsE)
        /*002c*/ 	.word	0x00000048


	//----- nvinfo : EIATTR_REGCOUNT
	.align		4
.L_29:
        /*0030*/ 	.byte	0x04, 0x2f
        /*0032*/ 	.short	(.L_31 - .L_30)
	.align		4
.L_30:
        /*0034*/ 	.word	index@(_ZN7cutlass13device_kernelIN5flash11enable_sm90INS1_16FlashAttnFwdSm90INS1_25CollectiveMainloopFwdSm90ILi2EN4cute5tupleIJNS5_1CILi1EEES8_S8_EEENS6_IJNS7_ILi128EEENS7_ILi80EEENS7_ILi256EEEEEELi256ENS_6half_tEfNS_4arch4Sm90ELb1ELb0ELb1ELb0ELb1ELb0ELb0ELb1ELb1ELb1ELb1ELb0EEENS1_21CollectiveEpilogueFwdINS6_IJSA_SC_SB_EEES9_SE_SG_Li256ELb0ELb1ELb1ELb0EEENS1_19SingleTileSchedulerILb0ELb1ELb1ELi128EEEEEEEEEvNT_6ParamsE)
        /*0038*/ 	.word	0x000000a8


	//----- nvinfo : EIATTR_FRAME_SIZE
	.align		4
.L_31:
        /*003c*/ 	.byte	0x04, 0x11
        /*003e*/ 	.short	(.L_33 - .L_32)
	.align		4
.L_32:
        /*0040*/ 	.word	index@(_ZN7cutlass13device_kernelIN5flash11enable_sm90INS1_16FlashAttnFwdSm90INS1_25CollectiveMainloopFwdSm90ILi2EN4cute5tupleIJNS5_1CILi1EEES8_S8_EEENS6_IJNS7_ILi128EEENS7_ILi80EEENS7_ILi256EEEEEELi256ENS_6half_tEfNS_4arch4Sm90ELb1ELb0ELb1ELb0ELb1ELb0ELb0ELb1ELb1ELb1ELb1ELb0EEENS1_21CollectiveEpilogueFwdINS6_IJSA_SC_SB_EEES9_SE_SG_Li256ELb0ELb1ELb1ELb0EEENS1_19SingleTileSchedulerILb0ELb1ELb1ELi128EEEEEEEEEvNT_6ParamsE)
        /*0044*/ 	.word	0x00000008


	//----- nvinfo : EIATTR_REGCOUNT
	.align		4
.L_33:
        /*0048*/ 	.byte	0x04, 0x2f
        /*004a*/ 	.short	(.L_35 - .L_34)
	.align		4
.L_34:
        /*004c*/ 	.word	index@(_ZN7cutlass13device_kernelIN5flash11enable_sm90INS1_16FlashAttnFwdSm90INS1_25CollectiveMainloopFwdSm90ILi2EN4cute5tupleIJNS5_1CILi1EEES8_S8_EEENS6_IJNS7_ILi128EEENS7_ILi64EEENS7_ILi256EEEEEELi256ENS_6half_tEfNS_4arch4Sm90ELb0ELb1ELb1ELb1ELb1ELb1ELb0ELb1ELb1ELb1ELb1ELb0EEENS1_21CollectiveEpilogueFwdINS6_IJSA_SC_SB_EEES9_SE_SG_Li256ELb1ELb1ELb1ELb0EEENS1_36VarlenDynamicPersistentTileSchedulerILi128ELi64ELi256ELi128ELb1ELb1ELb1ELb1ELb0ELb1EEEEEEEEEvNT_6ParamsE)
        /*0050*/ 	.word	0x000000a8


	//----- nvinfo : EIATTR_FRAME_SIZE
	.align		4
.L_35:
        /*0054*/ 	.byte	0x04, 0x11
        /*0056*/ 	.short	(.L_37 - .L_36)
	.align		4
.L_36:
        /*0058*/ 	.word	index@(_ZN7cutlass13device_kernelIN5flash11enable_sm90INS1_16FlashAttnFwdSm90INS1_25CollectiveMainloopFwdSm90ILi2EN4cute5tupleIJNS5_1CILi1EEES8_S8_EEENS6_IJNS7_ILi128EEENS7_ILi64EEENS7_ILi256EEEEEELi256ENS_6half_tEfNS_4arch4Sm90ELb0ELb1ELb1ELb1ELb1ELb1ELb0ELb1ELb1ELb1ELb1ELb0EEENS1_21CollectiveEpilogueFwdINS6_IJSA_SC_SB_EEES9_SE_SG_Li256ELb1ELb1ELb1ELb0EEENS1_36VarlenDynamicPersistentTileSchedulerILi128ELi64ELi256ELi128ELb1ELb1ELb1ELb1ELb0ELb1EEEEEEEEEvNT_6ParamsE)
        /*005c*/ 	.word	0x00000108


	//----- nvinfo : EIATTR_REGCOUNT
	.align		4
.L_37:
        /*0060*/ 	.byte	0x04, 0x2f
        /*0062*/ 	.short	(.L_39 - .L_38)
	.align		4
.L_38:
        /*0064*/ 	.word	index@(_ZN7cutlass13device_kernelIN5flash11enable_sm90INS1_16FlashAttnFwdSm90INS1_25CollectiveMainloopFwdSm90ILi2EN4cute5tupleIJNS5_1CILi1EEES8_S8_EEENS6_IJNS7_ILi128EEENS7_ILi64EEENS7_ILi256EEEEEELi256ENS_6half_tEfNS_4arch4Sm90ELb0ELb1ELb1ELb1ELb1ELb0ELb0ELb1ELb1ELb1ELb1ELb0EEENS1_21CollectiveEpilogueFwdINS6_IJSA_SC_SB_EEES9_SE_SG_Li256ELb1ELb1ELb1ELb0EEENS1_36VarlenDynamicPersistentTileSchedulerILi128ELi64ELi256ELi128ELb1ELb1ELb1ELb1ELb0ELb1EEEEEEEEEvNT_6ParamsE)
        /*0068*/ 	.word	0x000000a8


	//----- nvinfo : EIATTR_FRAME_SIZE
	.align		4
.L_39:
        /*006c*/ 	.byte	0x04, 0x11
        /*006e*/ 	.short	(.L_41 - .L_40)
	.align		4
.L_40:
        /*0070*/ 	.word	index@(_ZN7cutlass13device_kernelIN5flash11enable_sm90INS1_16FlashAttnFwdSm90INS1_25CollectiveMainloopFwdSm90ILi2EN4cute5tupleIJNS5_1CILi1EEES8_S8_EEENS6_IJNS7_ILi128EEENS7_ILi64EEENS7_ILi256EEEEEELi256ENS_6half_tEfNS_4arch4Sm90ELb0ELb1ELb1ELb1ELb1ELb0ELb0ELb1ELb1ELb1ELb1ELb0EEENS1_21CollectiveEpilogueFwdINS6_IJSA_SC_SB_EEES9_SE_SG_Li256ELb1ELb1ELb1ELb0EEENS1_36VarlenDynamicPersistentTileSchedulerILi128ELi64ELi256ELi128ELb1ELb1ELb1ELb1ELb0ELb1EEEEEEEEEvNT_6ParamsE)
        /*0074*/ 	.word	0x00000038


	//----- nvinfo : EIATTR_REGCOUNT
	.align		4
.L_41:
        /*0078*/ 	.byte	0x04, 0x2f
        /*007a*/ 	.short	(.L_43 - .L_42)
	.align		4
.L_42:
        /*007c*/ 	.word	index@(_ZN7cutlass13device_kernelIN5flash11enable_sm90INS1_16FlashAttnFwdSm90INS1_25CollectiveMainloopFwdSm90ILi2EN4cute5tupleIJNS5_1CILi1EEES8_S8_EEENS6_IJNS7_ILi128EEENS7_ILi64EEENS7_ILi256EEEEEELi256ENS_6half_tEfNS_4arch4Sm90ELb0ELb1ELb1ELb0ELb1ELb0ELb0ELb1ELb1ELb1ELb1ELb0EEENS1_21CollectiveEpilogueFwdINS6_IJSA_SC_SB_EEES9_SE_SG_Li256ELb0ELb1ELb1ELb0EEENS1_19SingleTileSchedulerILb0ELb1ELb1ELi128EEEEEEEEEvNT_6ParamsE)
        /*0080*/ 	.word	0x000000a8


	//----- nvinfo : EIATTR_FRAME_SIZE
	.align		4
.L_43:
        /*0084*/ 	.byte	0x04, 0x11
        /*0086*/ 	.short	(.L_45 - .L_44)
	.align		4
.L_44:
        /*0088*/ 	.word	index@(_ZN7cutlass13device_kernelIN5flash11enable_sm90INS1_16FlashAttnFwdSm90INS1_25CollectiveMainloopFwdSm90ILi2EN4cute5tupleIJNS5_1CILi1EEES8_S8_EEENS6_IJNS7_ILi128EEENS7_ILi64EEENS7_ILi256EEEEEELi256ENS_6half_tEfNS_4arch4Sm90ELb0ELb1ELb1ELb0ELb1ELb0ELb0ELb1ELb1ELb1ELb1ELb0EEENS1_21CollectiveEpilogueFwdINS6_IJSA_SC_SB_EEES9_SE_SG_Li256ELb0ELb1ELb1ELb0EEENS1_19SingleTileSchedulerILb0ELb1ELb1ELi128EEEEEEEEEvNT_6ParamsE)
        /*008c*/ 	.word	0x00000008


	//----- nvinfo : EIATTR_REGCOUNT
	.align		4
.L_45:
        /*0090*/ 	.byte	0x04, 0x2f
        /*0092*/ 	.short	(.L_47 - .L_46)
	.align		4
.L_46:
        /*0094*/ 	.word	index@(_ZN7cutlass13device_kernelIN5flash11enable_sm90INS1_16FlashAttnFwdSm90INS1_25CollectiveMainloopFwdSm90ILi2EN4cute5tupleIJNS5_1CILi1EEES8_S8_EEENS6_IJNS7_ILi128EEENS7_ILi80EEENS7_ILi256EEEEEELi256ENS_6half_tEfNS_4arch4Sm90ELb0ELb0ELb1ELb1ELb1ELb1ELb0ELb1ELb1ELb1ELb1ELb0EEENS1_21CollectiveEpilogueFwdINS6_IJSA_SC_SB_EEES9_SE_SG_Li256ELb1ELb1ELb1ELb0EEENS1_36VarlenDynamicPersistentTileSchedulerILi128ELi80ELi256ELi128ELb1ELb1ELb1ELb0ELb1ELb1EEEEEEEEEvNT_6ParamsE)
        /*0098*/ 	.word	0x000000a8


	//----- nvinfo : EIATTR_FRAME_SIZE
	.align		4
.L_47:
        /*009c*/ 	.byte	0x04, 0x11
        /*009e*/ 	.short	(.L_49 - .L_48)
	.align		4
.L_48:
        /*00a0*/ 	.word	index@(_ZN7cutlass13device_kernelIN5flash11enable_sm90INS1_16FlashAttnFwdSm90INS1_25CollectiveMainloopFwdSm90ILi2EN4cute5tupleIJNS5_1CILi1EEES8_S8_EEENS6_IJNS7_ILi128EEENS7_ILi80EEENS7_ILi256EEEEEELi256ENS_6half_tEfNS_4arch4Sm90ELb0ELb0ELb1ELb1ELb1ELb1ELb0ELb1ELb1ELb1ELb1ELb0EEENS1_21CollectiveEpilogueFwdINS6_IJSA_SC_SB_EEES9_SE_SG_Li256ELb1ELb1ELb1ELb0EEENS1_36VarlenDynamicPersistentTileSchedulerILi128ELi80ELi256ELi128ELb1ELb1ELb1ELb0ELb1ELb1EEEEEEEEEvNT_6ParamsE)
        /*00a4*/ 	.word	0x000001c8


	//----- nvinfo : EIATTR_REGCOUNT
	.align		4
.L_49:
        /*00a8*/ 	.byte	0x04, 0x2f
        /*00aa*/ 	.short	(.L_51 - .L_50)
	.align		4
.L_50:
        /*00ac*/ 	.word	index@(_ZN7cutlass13device_kernelIN5flash11enable_sm90INS1_16FlashAttnFwdSm90INS1_25CollectiveMainloopFwdSm90ILi2EN4cute5tupleIJNS5_1CILi1EEES8_S8_EEENS6_IJNS7_ILi128EEENS7_ILi80EEENS7_ILi256EEEEEELi256ENS_6half_tEfNS_4arch4Sm90ELb0ELb0ELb1ELb1ELb1ELb0ELb0ELb1ELb1ELb1ELb1ELb0EEENS1_21CollectiveEpilogueFwdINS6_IJSA_SC_SB_EEES9_SE_SG_Li256ELb1ELb1ELb1ELb0EEENS1_36VarlenDynamicPersistentTileSchedulerILi128ELi80ELi256ELi128ELb1ELb1ELb1ELb0ELb1ELb1EEEEEEEEEvNT_6ParamsE)
        /*00b0*/ 	.word	0x000000a8


	//----- nvinfo : EIATTR_FRAME_SIZE
	.align		4
.L_51:
        /*00b4*/ 	.byte	0x04, 0x11
        /*00b6*/ 	.short	(.L_53 - .L_52)
	.align		4
.L_52:
        /*00b8*/ 	.word	index@(_ZN7cutlass13device_kernelIN5flash11enable_sm90INS1_16FlashAttnFwdSm90INS1_25CollectiveMainloopFwdSm90ILi2EN4cute5tupleIJNS5_1CILi1EEES8_S8_EEENS6_IJNS7_ILi128EEENS7_ILi80EEENS7_ILi256EEEEEELi256ENS_6half_tEfNS_4arch4Sm90ELb0ELb0ELb1ELb1ELb1ELb0ELb0ELb1ELb1ELb1ELb1ELb0EEENS1_21CollectiveEpilogueFwdINS6_IJSA_SC_SB_EEES9_SE_SG_Li256ELb1ELb1ELb1ELb0EEENS1_36VarlenDynamicPersistentTileSchedulerILi128ELi80ELi256ELi128ELb1ELb1ELb1ELb0ELb1ELb1EEEEEEEEEvNT_6ParamsE)
        /*00bc*/ 	.word	0x00000058


	//----- nvinfo : EIATTR_REGCOUNT
	.align		4
.L_53:
        /*00c0*/ 	.byte	0x04, 0x2f
        /*00c2*/ 	.short	(.L_55 - .L_54)
	.align		4
.L_54:
        /*00c4*/ 	.word	index@(_ZN7cutlass13device_kernelIN5flash11enable_sm90INS1_16FlashAttnFwdSm90INS1_25CollectiveMainloopFwdSm90ILi2EN4cute5tupleIJNS5_1CILi1EEES8_S8_EEENS6_IJNS7_ILi128EEENS7_ILi80EEENS7_ILi256EEEEEELi256ENS_6half_tEfNS_4arch4Sm90ELb0ELb0ELb1ELb0ELb1ELb0ELb0ELb1ELb1ELb1ELb1ELb0EEENS1_21CollectiveEpilogueFwdINS6_IJSA_SC_SB_EEES9_SE_SG_Li256ELb0ELb1ELb1ELb0EEENS1_19SingleTileSchedulerILb0ELb1ELb1ELi128EEEEEEEEEvNT_6ParamsE)
        /*00c8*/ 	.word	0x000000a8


	//----- nvinfo : EIATTR_FRAME_SIZE
	.align		4
.L_55:
        /*00cc*/ 	.byte	0x04, 0x11
        /*00ce*/ 	.short	(.L_57 - .L_56)
	.align		4
.L_56:
        /*00d0*/ 	.word	index@(_ZN7cutlass13device_kernelIN5flash11enable_sm90INS1_16FlashAttnFwdSm90INS1_25CollectiveMainloopFwdSm90ILi2EN4cute5tupleIJNS5_1CILi1EEES8_S8_EEENS6_IJNS7_ILi128EEENS7_ILi80EEENS7_ILi256EEEEEELi256ENS_6half_tEfNS_4arch4Sm90ELb0ELb0ELb1ELb0ELb1ELb0ELb0ELb1ELb1ELb1ELb1ELb0EEENS1_21CollectiveEpilogueFwdINS6_IJSA_SC_SB_EEES9_SE_SG_Li256ELb0ELb1ELb1ELb0EEENS1_19SingleTileSchedulerILb0ELb1ELb1ELi128EEEEEEEEEvNT_6ParamsE)
        /*00d4*/ 	.word	0x00000008


	//----- nvinfo : EIATTR_MIN_STACK_SIZE
	.align		4
.L_57:
        /*00d8*/ 	.byte	0x04, 0x12
        /*00da*/ 	.short	(.L_59 - .L_58)
	.align		4
.L_58:
        /*00dc*/ 	.word	index@(_ZN7cutlass13device_kernelIN5flash11enable_sm90INS1_16FlashAttnFwdSm90INS1_25CollectiveMainloopFwdSm90ILi2EN4cute5tupleIJNS5_1CILi1EEES8_S8_EEENS6_IJNS7_ILi128EEENS7_ILi80EEENS7_ILi256EEEEEELi256ENS_6half_tEfNS_4arch4Sm90ELb0ELb0ELb1ELb0ELb1ELb0ELb0ELb1ELb1ELb1ELb1ELb0EEENS1_21CollectiveEpilogueFwdINS6_IJSA_SC_SB_EEES9_SE_SG_Li256ELb0ELb1ELb1ELb0EEENS1_19SingleTileSchedulerILb0ELb1ELb1ELi128EEEEEEEEEvNT_6ParamsE)
        /*00e0*/ 	.word	0x00000008


	//----- nvinfo : EIATTR_MIN_STACK_SIZE
	.align		4
.L_59:
        /*00e4*/ 	.byte	0x04, 0x12
        /*00e6*/ 	.short	(.L_61 - .L_60)
	.align		4
.L_60:
        /*00e8*/ 	.word	index@(_ZN7cutlass13device_kernelIN5flash11enable_sm90INS1_16FlashAttnFwdSm90INS1_25CollectiveMainloopFwdSm90ILi2EN4cute5tupleIJNS5_1CILi1EEES8_S8_EEENS6_IJNS7_ILi128EEENS7_ILi80EEENS7_ILi256EEEEEELi256ENS_6half_tEfNS_4arch4Sm90ELb0ELb0ELb1ELb1ELb1ELb0ELb0ELb1ELb1ELb1ELb1ELb0EEENS1_21CollectiveEpilogueFwdINS6_IJSA_SC_SB_EEES9_SE_SG_Li256ELb1ELb1ELb1ELb0EEENS1_36VarlenDynamicPersistentTileSchedulerILi128ELi80ELi256ELi128ELb1ELb1ELb1ELb0ELb1ELb1EEEEEEEEEvNT_6ParamsE)
        /*00ec*/ 	.word	0x00000058


	//----- nvinfo : EIATTR_MIN_STACK_SIZE
	.align		4
.L_61:
        /*00f0*/ 	.byte	0x04, 0x12
        /*00f2*/ 	.short	(.L_63 - .L_62)
	.align		4
.L_62:
        /*00f4*/ 	.word	index@(_ZN7cutlass13device_kernelIN5flash11enable_sm90INS1_16FlashAttnFwdSm90INS1_25CollectiveMainloopFwdSm90ILi2EN4cute5tupleIJNS5_1CILi1EEES8_S8_EEENS6_IJNS7_ILi128EEENS7_ILi80EEENS7_ILi256EEEEEELi256ENS_6half_tEfNS_4arch4Sm90ELb0ELb0ELb1ELb1ELb1ELb1ELb0ELb1ELb1ELb1ELb1ELb0EEENS1_21CollectiveEpilogueFwdINS6_IJSA_SC_SB_EEES9_SE_SG_Li256ELb1ELb1ELb1ELb0EEENS1_36VarlenDynamicPersistentTileSchedulerILi128ELi80ELi256ELi128ELb1ELb1ELb1ELb0ELb1ELb1EEEEEEEEEvNT_6ParamsE)
        /*00f8*/ 	.word	0x000001c8


	//----- nvinfo : EIATTR_MIN_STACK_SIZE
	.align		4
.L_63:
        /*00fc*/ 	.byte	0x04, 0x12
        /*00fe*/ 	.short	(.L_65 - .L_64)
	.align		4
.L_64:
        /*0100*/ 	.word	index@(_ZN7cutlass13device_kernelIN5flash11enable_sm90INS1_16FlashAttnFwdSm90INS1_25CollectiveMainloopFwdSm90ILi2EN4cute5tupleIJNS5_1CILi1EEES8_S8_EEENS6_IJNS7_ILi128EEENS7_ILi64EEENS7_ILi256EEEEEELi256ENS_6half_tEfNS_4arch4Sm90ELb0ELb1ELb1ELb0ELb1ELb0ELb0ELb1ELb1ELb1ELb1ELb0EEENS1_21CollectiveEpilogueFwdINS6_IJSA_SC_SB_EEES9_SE_SG_Li256ELb0ELb1ELb1ELb0EEENS1_19SingleTileSchedulerILb0ELb1ELb1ELi128EEEEEEEEEvNT_6ParamsE)
        /*0104*/ 	.word	0x00000008


	//----- nvinfo : EIATTR_MIN_STACK_SIZE
	.align		4
.L_65:
        /*0108*/ 	.byte	0x04, 0x12
        /*010a*/ 	.short	(.L_67 - .L_66)
	.align		4
.L_66:
        /*010c*/ 	.word	index@(_ZN7cutlass13device_kernelIN5flash11enable_sm90INS1_16FlashAttnFwdSm90INS1_25CollectiveMainloopFwdSm90ILi2EN4cute5tupleIJNS5_1CILi1EEES8_S8_EEENS6_IJNS7_ILi128EEENS7_ILi64EEENS7_ILi256EEEEEELi256ENS_6half_tEfNS_4arch4Sm90ELb0ELb1ELb1ELb1ELb1ELb0ELb0ELb1ELb1ELb1ELb1ELb0EEENS1_21CollectiveEpilogueFwdINS6_IJSA_SC_SB_EEES9_SE_SG_Li256ELb1ELb1ELb1ELb0EEENS1_36VarlenDynamicPersistentTileSchedulerILi128ELi64ELi256ELi128ELb1ELb1ELb1ELb1ELb0ELb1EEEEEEEEEvNT_6ParamsE)
        /*0110*/ 	.word	0x00000038


	//----- nvinfo : EIATTR_MIN_STACK_SIZE
	.align		4
.L_67:
        /*0114*/ 	.byte	0x04, 0x12
        /*0116*/ 	.short	(.L_69 - .L_68)
	.align		4
.L_68:
        /*0118*/ 	.word	index@(_ZN7cutlass13device_kernelIN5flash11enable_sm90INS1_16FlashAttnFwdSm90INS1_25CollectiveMainloopFwdSm90ILi2EN4cute5tupleIJNS5_1CILi1EEES8_S8_EEENS6_IJNS7_ILi128EEENS7_ILi64EEENS7_ILi256EEEEEELi256ENS_6half_tEfNS_4arch4Sm90ELb0ELb1ELb1ELb1ELb1ELb1ELb0ELb1ELb1ELb1ELb1ELb0EEENS1_21CollectiveEpilogueFwdINS6_IJSA_SC_SB_EEES9_SE_SG_Li256ELb1ELb1ELb1ELb0EEENS1_36VarlenDynamicPersistentTileSchedulerILi128ELi64ELi256ELi128ELb1ELb1ELb1ELb1ELb0ELb1EEEEEEEEEvNT_6ParamsE)
        /*011c*/ 	.word	0x00000108


	//----- nvinfo : EIATTR_MIN_STACK_SIZE
	.align		4
.L_69:
        /*0120*/ 	.byte	0x04, 0x12
        /*0122*/ 	.short	(.L_71 - .L_70)
	.align		4
.L_70:
        /*0124*/ 	.word	index@(_ZN7cutlass13device_kernelIN5flash11enable_sm90INS1_16FlashAttnFwdSm90INS1_25CollectiveMainloopFwdSm90ILi2EN4cute5tupleIJNS5_1CILi1EEES8_S8_EEENS6_IJNS7_ILi128EEENS7_ILi80EEENS7_ILi256EEEEEELi256ENS_6half_tEfNS_4arch4Sm90ELb1ELb0ELb1ELb0ELb1ELb0ELb0ELb1ELb1ELb1ELb1ELb0EEENS1_21CollectiveEpilogueFwdINS6_IJSA_SC_SB_EEES9_SE_SG_Li256ELb0ELb1ELb1ELb0EEENS1_19SingleTileSchedulerILb0ELb1ELb1ELi128EEEEEEEEEvNT_6ParamsE)
        /*0128*/ 	.word	0x00000008


	//----- nvinfo : EIATTR_MIN_STACK_SIZE
	.align		4
.L_71:
        /*012c*/ 	.byte	0x04, 0x12
        /*012e*/ 	.short	(.L_73 - .L_72)
	.align		4
.L_72:
        /*0130*/ 	.word	index@(_ZN7cutlass13device_kernelIN5flash11enable_sm90INS1_16FlashAttnFwdSm90INS1_25CollectiveMainloopFwdSm90ILi2EN4cute5tupleIJNS5_1CILi1EEES8_S8_EEENS6_IJNS7_ILi128EEENS7_ILi80EEENS7_ILi256EEEEEELi256ENS_6half_tEfNS_4arch4Sm90ELb1ELb0ELb1ELb1ELb1ELb0ELb0ELb1ELb1ELb1ELb1ELb0EEENS1_21CollectiveEpilogueFwdINS6_IJSA_SC_SB_EEES9_SE_SG_Li256ELb1ELb1ELb1ELb0EEENS1_36VarlenDynamicPersistentTileSchedulerILi128ELi80ELi256ELi128ELb1ELb1ELb1ELb1ELb1ELb1EEEEEEEEEvNT_6ParamsE)
        /*0134*/ 	.word	0x00000048


	//----- nvinfo : EIATTR_MIN_STACK_SIZE
	.align		4
.L_73:
        /*0138*/ 	.byte	0x04, 0x12
        /*013a*/ 	.short	(.L_75 - .L_74)
	.align		4
.L_74:
        /*013c*/ 	.word	index@(_ZN7cutlass13device_kernelIN5flash11enable_sm90INS1_16FlashAttnFwdSm90INS1_25CollectiveMainloopFwdSm90ILi2EN4cute5tupleIJNS5_1CILi1EEES8_S8_EEENS6_IJNS7_ILi128EEENS7_ILi80EEENS7_ILi256EEEEEELi256ENS_6half_tEfNS_4arch4Sm90ELb1ELb0ELb1ELb1ELb1ELb1ELb0ELb1ELb1ELb1ELb1ELb0EEENS1_21CollectiveEpilogueFwdINS6_IJSA_SC_SB_EEES9_SE_SG_Li256ELb1ELb1ELb1ELb0EEENS1_36VarlenDynamicPersistentTileSchedulerILi128ELi80ELi256ELi128ELb1ELb1ELb1ELb1ELb1ELb1EEEEEEEEEvNT_6ParamsE)
        /*0140*/ 	.word	0x000001d8
.L_75:


//--------------------- .nv.compat                --------------------------
	.section	.nv.compat,"",@"SHT_CUDA_COMPAT_INFO"
	.align	4
        /*0000*/ 	.byte	0x02, 0x09, 0x01, 0x00, 0x02, 0x02, 0x04, 0x00, 0x02, 0x05, 0x05, 0x00, 0x03, 0x07, 0x01, 0x01
        /*0010*/ 	.byte	0x02, 0x03, 0x01, 0x00, 0x02, 0x06, 0x01, 0x00, 0x04, 0x0b, 0x08, 0x00, 0x00, 0x00, 0x00, 0x00
        /*0020*/ 	.byte	0x00, 0x00, 0x00, 0x00


//--------------------- .nv.info._ZN7cutlass13device_kernelIN5flash11enable_sm90INS1_16FlashAttnFwdSm90INS1_25CollectiveMainloopFwdSm90ILi2EN4cute5tupleIJNS5_1CILi1EEES8_S8_EEENS6_IJNS7_ILi128EEENS7_ILi80EEENS7_ILi256EEEEEELi256ENS_6half_tEfNS_4arch4Sm90ELb0ELb0ELb1ELb0ELb1ELb0ELb0ELb1ELb1ELb1ELb1ELb0EEENS1_21CollectiveEpilogueFwdINS6_IJSA_SC_SB_EEES9_SE_SG_Li256ELb0ELb1ELb1ELb0EEENS1_19SingleTileSchedulerILb0ELb1ELb1ELi128EEEEEEEEEvNT_6ParamsE --------------------------
	.section	.nv.info._ZN7cutlass13device_kernelIN5flash11enable_sm90INS1_16FlashAttnFwdSm90INS1_25CollectiveMainloopFwdSm90ILi2EN4cute5tupleIJNS5_1CILi1EEES8_S8_EEENS6_IJNS7_ILi128EEENS7_ILi80EEENS7_ILi256EEEEEELi256ENS_6half_tEfNS_4arch4Sm90ELb0ELb0ELb1ELb0ELb1ELb0ELb0ELb1ELb1ELb1ELb1ELb0EEENS1_21CollectiveEpilogueFwdINS6_IJSA_SC_SB_EEES9_SE_SG_Li256ELb0ELb1ELb1ELb0EEENS1_19SingleTileSchedulerILb0ELb1ELb1ELi128EEEEEEEEEvNT_6ParamsE,"",@"SHT_CUDA_INFO"
	.sectionflags	@""
	.align	4


	//----- nvinfo : EIATTR_CUDA_API_VERSION
	.align		4
        /*0000*/ 	.byte	0x04, 0x37
        /*0002*/ 	.short	(.L_77 - .L_76)
.L_76:
        /*0004*/ 	.word	0x00000082


	//----- nvinfo : EIATTR_KPARAM_INFO
	.align		4
.L_77:
        /*0008*/ 	.byte	0x04, 0x17
        /*000a*/ 	.short	(.L_79 - .L_78)
.L_78:
        /*000c*/ 	.word	0x00000000
        /*0010*/ 	.short	0x0000
        /*0012*/ 	.short	0x0070
        /*0014*/ 	.byte	0x00, 0xf0, 0x01, 0x28


	//----- nvinfo : EIATTR_SPARSE_MMA_MASK
	.align		4
.L_79:
        /*0018*/ 	.byte	0x03, 0x50
        /*001a*/ 	.short	0x0000


	//----- nvinfo : EIATTR_MAXREG_COUNT
	.align		4
        /*001c*/ 	.byte	0x03, 0x1b
        /*001e*/ 	.short	0x00a8


	//----- nvinfo : EIATTR_NUM_BARRIERS
	.align		4
        /*0020*/ 	.byte	0x02, 0x4c
        /*0022*/ 	.byte	0x09
	.zero		1


	//----- nvinfo : EIATTR_EXTERNS
	.align		4
        /*0024*/ 	.byte	0x04, 0x0f
        /*0026*/ 	.short	(.L_81 - .L_80)


	//   ....[0]....
	.align		4
.L_80:
        /*0028*/ 	.word	index@(__assertfail)


	//----- nvinfo : EIATTR_ANNOTATIONS
	.align		4
.L_81:
        /*002c*/ 	.byte	0x04, 0x55
        /*002e*/ 	.short	(.L_83 - .L_82)


	//   ....[0]....
.L_82:
        /*0030*/ 	.word	0x00000001
        /*0034*/ 	.byte	0xa0, 0x08, 0x00, 0x00, 0x01, 0x00, 0x00, 0x00, 0x70, 0x14, 0x00, 0x00, 0x01, 0x00, 0x00, 0x00
        /*0044*/ 	.byte	0x10, 0xe3, 0x00, 0x00, 0x01, 0x00, 0x00, 0x00, 0x80, 0xe3, 0x00, 0x00, 0x01, 0x00, 0x00, 0x00
        /*0054*/ 	.byte	0xe0, 0xfa, 0x00, 0x00, 0x01, 0x00, 0x00, 0x00, 0x80, 0x13, 0x01, 0x00


	//----- nvinfo : EIATTR_MERCURY_ISA_VERSION
	.align		4
.L_83:
        /*0060*/ 	.byte	0x03, 0x5f
        /*0062*/ 	.short	0x0101


	//----- nvinfo : EIATTR_INT_WARP_WIDE_INSTR_OFFSETS
	.align		4
        /*0064*/ 	.byte	0x04, 0x31
        /*0066*/ 	.short	(.L_85 - .L_84)


	//   ....[0]....
.L_84:
        /*0068*/ 	.word	0x000000c0


	//   ....[1]....
        /*006c*/ 	.word	0x000000d0


	//   ....[2]....
        /*0070*/ 	.word	0x00000170


	//----- nvinfo : EIATTR_COOP_GROUP_MASK_REGIDS
	.align		4
.L_85:
        /*0074*/ 	.byte	0x04, 0x29
        /*0076*/ 	.short	(.L_87 - .L_86)


	//   ....[0]....
.L_86:
        /*0078*/ 	.word	0xffffffff


	//   ....[1]....
        /*007c*/ 	.word	0xffffffff


	//   ....[2]....
        /*0080*/ 	.word	0xffffffff


	//   ....[3]....
        /*0084*/ 	.word	0xffffffff


	//   ....[4]....
        /*0088*/ 	.word	0xffffffff


	//   ....[5]....
        /*008c*/ 	.word	0xffffffff


	//   ....[6]....
        /*0090*/ 	.word	0xffffffff


	//   ....[7]....
        /*0094*/ 	.word	0xffffffff


	//   ....[8]....
        /*0098*/ 	.word	0xffffffff


	//   ....[9]....
        /*009c*/ 	.word	0xffffffff


	//   ....[10]....
        /*00a0*/ 	.word	0xffffffff


	//   ....[11]....
        /*00a4*/ 	.word	0xffffffff


	//   ....[12]....
        /*00a8*/ 	.word	0xffffffff


	//   ....[13]....
        /*00ac*/ 	.word	0xffffffff


	//   ....[14]....
        /*00b0*/ 	.word	0xffffffff


	//   ....[15]....
        /*00b4*/ 	.word	0xffffffff


	//   ....[16]....
        /*00b8*/ 	.word	0xffffffff


	//   ....[17]....
        /*00bc*/ 	.word	0xffffffff


	//   ....[18]....
        /*00c0*/ 	.word	0xffffffff


	//   ....[19]....
        /*00c4*/ 	.word	0xffffffff


	//   ....[20]....
        /*00c8*/ 	.word	0xffffffff


	//   ....[21]....
        /*00cc*/ 	.word	0xffffffff


	//   ....[22]....
        /*00d0*/ 	.word	0xffffffff


	//   ....[23]....
        /*00d4*/ 	.word	0xffffffff


	//   ....[24]....
        /*00d8*/ 	.word	0xffffffff


	//   ....[25]....
        /*00dc*/ 	.word	0xffffffff


	//   ....[26]....
        /*00e0*/ 	.word	0xffffffff


	//   ....[27]....
        /*00e4*/ 	.word	0xffffffff


	//   ....[28]....
        /*00e8*/ 	.word	0xffffffff


	//   ....[29]....
        /*00ec*/ 	.word	0xffffffff


	//   ....[30]....
        /*00f0*/ 	.word	0xffffffff


	//   ....[31]....
        /*00f4*/ 	.word	0xffffffff


	//   ....[32]....
        /*00f8*/ 	.word	0xffffffff


	//   ....[33]....
        /*00fc*/ 	.word	0xffffffff


	//   ....[34]....
        /*0100*/ 	.word	0xffffffff


	//   ....[35]....
        /*0104*/ 	.word	0xffffffff


	//   ....[36]....
        /*0108*/ 	.word	0xffffffff


	//   ....[37]....
        /*010c*/ 	.word	0xffffffff


	//   ....[38]....
        /*0110*/ 	.word	0xffffffff


	//   ....[39]....
        /*0114*/ 	.word	0xffffffff


	//   ....[40]....
        /*0118*/ 	.word	0xffffffff


	//   ....[41]....
        /*011c*/ 	.word	0xffffffff


	//   ....[42]....
        /*0120*/ 	.word	0xffffffff


	//   ....[43]....
        /*0124*/ 	.word	0xffffffff


	//   ....[44]....
        /*0128*/ 	.word	0xffffffff


	//   ....[45]....
        /*012c*/ 	.word	0xffffffff


	//   ....[46]....
        /*0130*/ 	.word	0xffffffff


	//   ....[47]....
        /*0134*/ 	.word	0xffffffff


	//   ....[48]....
        /*0138*/ 	.word	0xffffffff


	//   ....[49]....
        /*013c*/ 	.word	0xffffffff


	//   ....[50]....
        /*0140*/ 	.word	0xffffffff


	//   ....[51]....
        /*0144*/ 	.word	0xffffffff


	//   ....[52]....
        /*0148*/ 	.word	0xffffffff


	//   ....[53]....
        /*014c*/ 	.word	0xffffffff


	//   ....[54]....
        /*0150*/ 	.word	0xffffffff


	//   ....[55]....
        /*0154*/ 	.word	0xffffffff


	//   ....[56]....
        /*0158*/ 	.word	0xffffffff


	//   ....[57]....
        /*015c*/ 	.word	0xffffffff


	//   ....[58]....
        /*0160*/ 	.word	0xffffffff


	//   ....[59]....
        /*0164*/ 	.word	0xffffffff


	//   ....[60]....
        /*0168*/ 	.word	0xffffffff


	//   ....[61]....
        /*016c*/ 	.word	0xffffffff


	//   ....[62]....
        /*0170*/ 	.word	0xffffffff


	//   ....[63]....
        /*0174*/ 	.word	0xffffffff


	//   ....[64]....
        /*0178*/ 	.word	0xffffffff


	//   ....[65]....
        /*017c*/ 	.word	0xffffffff


	//   ....[66]....
        /*0180*/ 	.word	0xffffffff


	//   ....[67]....
        /*0184*/ 	.word	0xffffffff


	//   ....[68]....
        /*0188*/ 	.word	0xffffffff


	//   ....[69]....
        /*018c*/ 	.word	0xffffffff


	//   ....[70]....
        /*0190*/ 	.word	0xffffffff


	//   ....[71]....
        /*0194*/ 	.word	0xffffffff


	//   ....[72]....
        /*0198*/ 	.word	0xffffffff


	//   ....[73]....
        /*019c*/ 	.word	0xffffffff


	//   ....[74]....
        /*01a0*/ 	.word	0xffffffff


	//   ....[75]....
        /*01a4*/ 	.word	0xffffffff


	//   ....[76]....
        /*01a8*/ 	.word	0xffffffff


	//   ....[77]....
        /*01ac*/ 	.word	0xffffffff


	//   ....[78]....
        /*01b0*/ 	.word	0xffffffff


	//   ....[79]....
        /*01b4*/ 	.word	0xffffffff


	//   ....[80]....
        /*01b8*/ 	.word	0xffffffff


	//   ....[81]....
        /*01bc*/ 	.word	0xffffffff


	//   ....[82]....
        /*01c0*/ 	.word	0xffffffff


	//   ....[83]....
        /*01c4*/ 	.word	0xffffffff


	//   ....[84]....
        /*01c8*/ 	.word	0xffffffff


	//   ....[85]....
        /*01cc*/ 	.word	0x0500000f


	//   ....[86]....
        /*01d0*/ 	.word	0x0500000f


	//   ....[87]....
        /*01d4*/ 	.word	0x0500000f


	//   ....[88]....
        /*01d8*/ 	.word	0x0500000f


	//   ....[89]....
        /*01dc*/ 	.word	0x0500000f


	//   ....[90]....
        /*01e0*/ 	.word	0x0500000f


	//   ....[91]....
        /*01e4*/ 	.word	0x0500000f


	//   ....[92]....
        /*01e8*/ 	.word	0x0500000f


	//   ....[93]....
        /*01ec*/ 	.word	0x0500000f


	//   ....[94]....
        /*01f0*/ 	.word	0x0500000f


	//   ....[95]....
        /*01f4*/ 	.word	0x0500000f


	//   ....[96]....
        /*01f8*/ 	.word	0x0500000f


	//   ....[97]....
        /*01fc*/ 	.word	0x0500000f


	//   ....[98]....
        /*0200*/ 	.word	0x0500000f


	//   ....[99]....
        /*0204*/ 	.word	0x0500000f


	//   ....[100]....
        /*0208*/ 	.word	0x0500000f


	//   ....[101]....
        /*020c*/ 	.word	0x0500000f


	//   ....[102]....
        /*0210*/ 	.word	0x0500000f


	//   ....[103]....
        /*0214*/ 	.word	0x0500000f


	//   ....[104]....
        /*0218*/ 	.word	0x0500000f


	//   ....[105]....
        /*021c*/ 	.word	0x0500000f


	//   ....[106]....
        /*0220*/ 	.word	0x0500000f


	//   ....[107]....
        /*0224*/ 	.word	0x0500000f


	//   ....[108]....
        /*0228*/ 	.word	0x0500000f


	//   ....[109]....
        /*022c*/ 	.word	0x0500000f


	//   ....[110]....
        /*0230*/ 	.word	0x0500000f


	//   ....[111]....
        /*0234*/ 	.word	0x0500000f


	//   ....[112]....
        /*0238*/ 	.word	0x0500000f


	//   ....[113]....
        /*023c*/ 	.word	0x0500000f


	//   ....[114]....
        /*0240*/ 	.word	0x0500000f


	//   ....[115]....
        /*0244*/ 	.word	0x0500000f


	//   ....[116]....
        /*0248*/ 	.word	0x0500000f


	//   ....[117]....
        /*024c*/ 	.word	0x0500000f


	//   ....[118]....
        /*0250*/ 	.word	0x0500000f


	//   ....[119]....
        /*0254*/ 	.word	0x0500000f


	//   ....[120]....
        /*0258*/ 	.word	0x0500000f


	//   ....[121]....
        /*025c*/ 	.word	0x0500000f


	//   ....[122]....
        /*0260*/ 	.word	0x0500000f


	//   ....[123]....
        /*0264*/ 	.word	0x0500000f


	//   ....[124]....
        /*0268*/ 	.word	0x0500000f


	//   ....[125]....
        /*026c*/ 	.word	0x0500000f


	//   ....[126]....
        /*0270*/ 	.word	0x0500000f


	//   ....[127]....
        /*0274*/ 	.word	0x0500000f


	//   ....[128]....
        /*0278*/ 	.word	0x0500000f


	//   ....[129]....
        /*027c*/ 	.word	0x0500000f


	//   ....[130]....
        /*0280*/ 	.word	0x0500000f


	//   ....[131]....
        /*0284*/ 	.word	0x0500000f


	//   ....[132]....
        /*0288*/ 	.word	0x0500000f


	//   ....[133]....
        /*028c*/ 	.word	0x0500000f


	//   ....[134]....
        /*0290*/ 	.word	0x0500000f


	//   ....[135]....
        /*0294*/ 	.word	0x0500000f


	//   ....[136]....
        /*0298*/ 	.word	0x0500000f


	//   ....[137]....
        /*029c*/ 	.word	0x0500000f


	//   ....[138]....
        /*02a0*/ 	.word	0x0500000f


	//   ....[139]....
        /*02a4*/ 	.word	0x0500000f


	//   ....[140]....
        /*02a8*/ 	.word	0x0500000f


	//   ....[141]....
        /*02ac*/ 	.word	0x0500000f


	//   ....[142]....
        /*02b0*/ 	.word	0x0500000f


	//----- nvinfo : EIATTR_COOP_GROUP_INSTR_OFFSETS
	.align		4
.L_87:
        /*02b4*/ 	.byte	0x04, 0x28
        /*02b6*/ 	.short	(.L_89 - .L_88)


	//   ....[0]....
.L_88:
        /*02b8*/ 	.word	0x00000070


	//   ....[1]....
        /*02bc*/ 	.word	0x000000b0


	//   ....[2]....
        /*02c0*/ 	.word	0x000002d0


	//   ....[3]....
        /*02c4*/ 	.word	0x00000430


	//   ....[4]....
        /*02c8*/ 	.word	0x00000550


	//   ....[5]....
        /*02cc*/ 	.word	0x000006b0


	//   ....[6]....
        /*02d0*/ 	.word	0x00001250


	//   ....[7]....
        /*02d4*/ 	.word	0x00004990


	//   ....[8]....
        /*02d8*/ 	.word	0x00004a10


	//   ....[9]....
        /*02dc*/ 	.word	0x00004da0


	//   ....[10]....
        /*02e0*/ 	.word	0x00004e50


	//   ....[11]....
        /*02e4*/ 	.word	0x00009140


	//   ....[12]....
        /*02e8*/ 	.word	0x00009170


	//   ....[13]....
        /*02ec*/ 	.word	0x00009190


	//   ....[14]....
        /*02f0*/ 	.word	0x000091b0


	//   ....[15]....
        /*02f4*/ 	.word	0x0000a580


	//   ....[16]....
        /*02f8*/ 	.word	0x0000a5b0


	//   ....[17]....
        /*02fc*/ 	.word	0x0000a650


	//   ....[18]....
        /*0300*/ 	.word	0x0000a6b0


	//   ....[19]....
        /*0304*/ 	.word	0x0000b980


	//   ....[20]....
        /*0308*/ 	.word	0x0000b9e0


	//   ....[21]....
        /*030c*/ 	.word	0x0000ba20


	//   ....[22]....
        /*0310*/ 	.word	0x0000ba60


	//   ....[23]....
        /*0314*/ 	.word	0x0000ba80


	//   ....[24]....
        /*0318*/ 	.word	0x0000bab0


	//   ....[25]....
        /*031c*/ 	.word	0x0000c700


	//   ....[26]....
        /*0320*/ 	.word	0x0000c710


	//   ....[27]....
        /*0324*/ 	.word	0x0000d780


	//   ....[28]....
        /*0328*/ 	.word	0x0000e9b0


	//   ....[29]....
        /*032c*/ 	.word	0x0000e9f0


	//   ....[30]....
        /*0330*/ 	.word	0x0000ea20


	//   ....[31]....
        /*0334*/ 	.word	0x0000ea40


	//   ....[32]....
        /*0338*/ 	.word	0x0000ea50


	//   ....[33]....
        /*033c*/ 	.word	0x0000eac0


	//   ....[34]....
        /*0340*/ 	.word	0x0000eaf0


	//   ....[35]....
        /*0344*/ 	.word	0x0000eb50


	//   ....[36]....
        /*0348*/ 	.word	0x0000eb80


	//   ....[37]....
        /*034c*/ 	.word	0x0000ebe0


	//   ....[38]....
        /*0350*/ 	.word	0x0000f2b0


	//   ....[39]....
        /*0354*/ 	.word	0x0000f2f0


	//   ....[40]....
        /*0358*/ 	.word	0x0000f320


	//   ....[41]....
        /*035c*/ 	.word	0x0000f340


	//   ....[42]....
        /*0360*/ 	.word	0x0000f350


	//   ....[43]....
        /*0364*/ 	.word	0x0000f3e0


	//   ....[44]....
        /*0368*/ 	.word	0x0000f420


	//   ....[45]....
        /*036c*/ 	.word	0x0000f480


	//   ....[46]....
        /*0370*/ 	.word	0x0000f4b0


	//   ....[47]....
        /*0374*/ 	.word	0x0000f520


	//   ....[48]....
        /*0378*/ 	.word	0x0000f560


	//   ....[49]....
        /*037c*/ 	.word	0x0000f5c0


	//   ....[50]....
        /*0380*/ 	.word	0x0000f5f0


	//   ....[51]....
        /*0384*/ 	.word	0x0000f650


	//   ....[52]....
        /*0388*/ 	.word	0x0000f690


	//   ....[53]....
        /*038c*/ 	.word	0x0000f6f0


	//   ....[54]....
        /*0390*/ 	.word	0x0000ff60


	//   ....[55]....
        /*0394*/ 	.word	0x0000ffa0


	//   ....[56]....
        /*0398*/ 	.word	0x0000ffd0


	//   ....[57]....
        /*039c*/ 	.word	0x0000fff0


	//   ....[58]....
        /*03a0*/ 	.word	0x00010010


	//   ....[59]....
        /*03a4*/ 	.word	0x00010030


	//   ....[60]....
        /*03a8*/ 	.word	0x00010060


	//   ....[61]....
        /*03ac*/ 	.word	0x00010080


	//   ....[62]....
        /*03b0*/ 	.word	0x00010090


	//   ....[63]....
        /*03b4*/ 	.word	0x00010110


	//   ....[64]....
        /*03b8*/ 	.word	0x000104b0


	//   ....[65]....
        /*03bc*/ 	.word	0x000104e0


	//   ....[66]....
        /*03c0*/ 	.word	0x00010500


	//   ....[67]....
        /*03c4*/ 	.word	0x000105a0


	//   ....[68]....
        /*03c8*/ 	.word	0x000105c0


	//   ....[69]....
        /*03cc*/ 	.word	0x00010660


	//   ....[70]....
        /*03d0*/ 	.word	0x00010680


	//   ....[71]....
        /*03d4*/ 	.word	0x00010720


	//   ....[72]....
        /*03d8*/ 	.word	0x00010740


	//   ....[73]....
        /*03dc*/ 	.word	0x00010750


	//   ....[74]....
        /*03e0*/ 	.word	0x00010c90


	//   ....[75]....
        /*03e4*/ 	.word	0x00010cd0


	//   ....[76]....
        /*03e8*/ 	.word	0x00010d00


	//   ....[77]....
        /*03ec*/ 	.word	0x00010d30


	//   ....[78]....
        /*03f0*/ 	.word	0x00010e10


	//   ....[79]....
        /*03f4*/ 	.word	0x00010e30


	//   ....[80]....
        /*03f8*/ 	.word	0x00010ee0


	//   ....[81]....
        /*03fc*/ 	.word	0x00010f00


	//   ....[82]....
        /*0400*/ 	.word	0x00010f50


	//   ....[83]....
        /*0404*/ 	.word	0x00010fc0


	//   ....[84]....
        /*0408*/ 	.word	0x00011310


	//   ....[85]....
        /*040c*/ 	.word	0x00011800


	//   ....[86]....
        /*0410*/ 	.word	0x000118f0


	//   ....[87]....
        /*0414*/ 	.word	0x000119a0


	//   ....[88]....
        /*0418*/ 	.word	0x00011ad0


	//   ....[89]....
        /*041c*/ 	.word	0x00011b30


	//   ....[90]....
        /*0420*/ 	.word	0x00011c30


	//   ....[91]....
        /*0424*/ 	.word	0x00011c90


	//   ....[92]....
        /*0428*/ 	.word	0x00011d90


	//   ....[93]....
        /*042c*/ 	.word	0x00011df0


	//   ....[94]....
        /*0430*/ 	.word	0x00011ee0


	//   ....[95]....
        /*0434*/ 	.word	0x00011f30


	//   ....[96]....
        /*0438*/ 	.word	0x00011fc0


	//   ....[97]....
        /*043c*/ 	.word	0x00012020


	//   ....[98]....
        /*0440*/ 	.word	0x00012160


	//   ....[99]....
        /*0444*/ 	.word	0x000121d0


	//   ....[100]....
        /*0448*/ 	.word	0x000122d0


	//   ....[101]....
        /*044c*/ 	.word	0x00012340


	//   ....[102]....
        /*0450*/ 	.word	0x00012440


	//   ....[103]....
        /*0454*/ 	.word	0x000124b0


	//   ....[104]....
        /*0458*/ 	.word	0x000125b0


	//   ....[105]....
        /*045c*/ 	.word	0x00012620


	//   ....[106]....
        /*0460*/ 	.word	0x00012720


	//   ....[107]....
        /*0464*/ 	.word	0x00012790


	//   ....[108]....
        /*0468*/ 	.word	0x00012890


	//   ....[109]....
        /*046c*/ 	.word	0x000128f0


	//   ....[110]....
        /*0470*/ 	.word	0x000129e0


	//   ....[111]....
        /*0474*/ 	.word	0x00012a30


	//   ....[112]....
        /*0478*/ 	.word	0x00012b70


	//   ....[113]....
        /*047c*/ 	.word	0x00012c30


	//   ....[114]....
        /*0480*/ 	.word	0x00012d70


	//   ....[115]....
        /*0484*/ 	.word	0x00012dc0


	//   ....[116]....
        /*0488*/ 	.word	0x00012ed0


	//   ....[117]....
        /*048c*/ 	.word	0x00012f20


	//   ....[118]....
        /*0490*/ 	.word	0x00013040


	//   ....[119]....
        /*0494*/ 	.word	0x00013090


	//   ....[120]....
        /*0498*/ 	.word	0x000131c0


	//   ....[121]....
        /*049c*/ 	.word	0x00013210


	//   ....[122]....
        /*04a0*/ 	.word	0x000132f0


	//   ....[123]....
        /*04a4*/ 	.word	0x00013390


	//   ....[124]....
        /*04a8*/ 	.word	0x000134c0


	//   ....[125]....
        /*04ac*/ 	.word	0x00013510


	//   ....[126]....
        /*04b0*/ 	.word	0x00013640


	//   ....[127]....
        /*04b4*/ 	.word	0x00013690


	//   ....[128]....
        /*04b8*/ 	.word	0x000137c0


	//   ....[129]....
        /*04bc*/ 	.word	0x00013810


	//   ....[130]....
        /*04c0*/ 	.word	0x00013940


	//   ....[131]....
        /*04c4*/ 	.word	0x00013990


	//   ....[132]....
        /*04c8*/ 	.word	0x00013a70


	//   ....[133]....
        /*04cc*/ 	.word	0x00013b10


	//   ....[134]....
        /*04d0*/ 	.word	0x00013cb0


	//   ....[135]....
        /*04d4*/ 	.word	0x00013d00


	//   ....[136]....
        /*04d8*/ 	.word	0x00013e40


	//   ....[137]....
        /*04dc*/ 	.word	0x00013e90


	//   ....[138]....
        /*04e0*/ 	.word	0x00013fd0


	//   ....[139]....
        /*04e4*/ 	.word	0x00014020


	//   ....[140]....
        /*04e8*/ 	.word	0x00014150


	//   ....[141]....
        /*04ec*/ 	.word	0x000141a0


	//   ....[142]....
        /*04f0*/ 	.word	0x000142b0


	//----- nvinfo : EIATTR_REG_RECONFIG
	.align		4
.L_89:
        /*04f4*/ 	.byte	0x01, 0x54
	.zero		2


	//----- nvinfo : EIATTR_SYSCALL_OFFSETS
	.align		4
        /*04f8*/ 	.byte	0x04, 0x46
        /*04fa*/ 	.short	(.L_91 - .L_90)


	//   ....[0]....
.L_90:
        /*04fc*/ 	.word	0x00001420


	//   ....[1]....
        /*0500*/ 	.word	0x0000ded0


	//   ....[2]....
        /*0504*/ 	.word	0x0000e010


	//   ....[3]....
        /*0508*/ 	.word	0x0000e100


	//   ....[4]....
        /*050c*/ 	.word	0x0000efd0


	//----- nvinfo : EIATTR_MBARRIER_INSTR_OFFSETS
	.align		4
.L_91:
        /*0510*/ 	.byte	0x04, 0x39
        /*0512*/ 	.short	(.L_93 - .L_92)


	//   ....[0]....
.L_92:
        /*0514*/ 	.word	0x00000180
        /*0518*/ 	.word	0x000000ff
        /*051c*/ 	.word	0x00038800
        /*0520*/ 	.short	0x0100
        /*0522*/ 	.byte	0x08
	.zero		1


	//   ....[1]....
        /*0524*/ 	.word	0x00000190
        /*0528*/ 	.word	0x000000ff
        /*052c*/ 	.word	0x00038820
        /*0530*/ 	.short	0x0100
        /*0532*/ 	.byte	0x08
	.zero		1


	//   ....[2]....
        /*0534*/ 	.word	0x00000280
        /*0538*/ 	.word	0x000000ff
        /*053c*/ 	.word	0x00038830
        /*0540*/ 	.short	0x0100
        /*0542*/ 	.byte	0x08
	.zero		1


	//   ....[3]....
        /*0544*/ 	.word	0x00000290
        /*0548*/ 	.word	0x000000ff
        /*054c*/ 	.word	0x00038840
        /*0550*/ 	.short	0x0100
        /*0552*/ 	.byte	0x08
	.zero		1


	//   ....[4]....
        /*0554*/ 	.word	0x000002a0
        /*0558*/ 	.word	0x000000ff
        /*055c*/ 	.word	0x00038838
        /*0560*/ 	.short	0x0100
        /*0562*/ 	.byte	0x08
	.zero		1


	//   ....[5]....
        /*0564*/ 	.word	0x000002b0
        /*0568*/ 	.word	0x000000ff
        /*056c*/ 	.word	0x00038848
        /*0570*/ 	.short	0x0100
        /*0572*/ 	.byte	0x08
	.zero		1


	//   ....[6]....
        /*0574*/ 	.word	0x000003e0
        /*0578*/ 	.word	0x000000ff
        /*057c*/ 	.word	0x00038850
        /*0580*/ 	.short	0x0100
        /*0582*/ 	.byte	0x08
	.zero		1


	//   ....[7]....
        /*0584*/ 	.word	0x000003f0
        /*0588*/ 	.word	0x000000ff
        /*058c*/ 	.word	0x00038860
        /*0590*/ 	.short	0x0100
        /*0592*/ 	.byte	0x08
	.zero		1


	//   ....[8]....
        /*0594*/ 	.word	0x00000400
        /*0598*/ 	.word	0x000000ff
        /*059c*/ 	.word	0x00038858
        /*05a0*/ 	.short	0x0100
        /*05a2*/ 	.byte	0x08
	.zero		1


	//   ....[9]....
        /*05a4*/ 	.word	0x00000410
        /*05a8*/ 	.word	0x000000ff
        /*05ac*/ 	.word	0x00038868
        /*05b0*/ 	.short	0x0100
        /*05b2*/ 	.byte	0x08
	.zero		1


	//   ....[10]....
        /*05b4*/ 	.word	0x00000500
        /*05b8*/ 	.word	0x000000ff
        /*05bc*/ 	.word	0x00038870
        /*05c0*/ 	.short	0x0100
        /*05c2*/ 	.byte	0x06
	.zero		1


	//   ....[11]....
        /*05c4*/ 	.word	0x00000510
        /*05c8*/ 	.word	0x000000ff
        /*05cc*/ 	.word	0x00038880
        /*05d0*/ 	.short	0x0100
        /*05d2*/ 	.byte	0x06
	.zero		1


	//   ....[12]....
        /*05d4*/ 	.word	0x00000520
        /*05d8*/ 	.word	0x000000ff
        /*05dc*/ 	.word	0x00038878
        /*05e0*/ 	.short	0x0100
        /*05e2*/ 	.byte	0x06
	.zero		1


	//   ....[13]....
        /*05e4*/ 	.word	0x00000530
        /*05e8*/ 	.word	0x000000ff
        /*05ec*/ 	.word	0x00038888
        /*05f0*/ 	.short	0x0100
        /*05f2*/ 	.byte	0x06
	.zero		1


	//   ....[14]....
        /*05f4*/ 	.word	0x00000660
        /*05f8*/ 	.word	0x000000ff
        /*05fc*/ 	.word	0x00038890
        /*0600*/ 	.short	0x0100
        /*0602*/ 	.byte	0x08
	.zero		1


	//   ....[15]....
        /*0604*/ 	.word	0x00000670
        /*0608*/ 	.word	0x000000ff
        /*060c*/ 	.word	0x000388a0
        /*0610*/ 	.short	0x0100
        /*0612*/ 	.byte	0x08
	.zero		1


	//   ....[16]....
        /*0614*/ 	.word	0x00000680
        /*0618*/ 	.word	0x000000ff
        /*061c*/ 	.word	0x00038898
        /*0620*/ 	.short	0x0100
        /*0622*/ 	.byte	0x08
	.zero		1


	//   ....[17]....
        /*0624*/ 	.word	0x00000690
        /*0628*/ 	.word	0x000000ff
        /*062c*/ 	.word	0x000388a8
        /*0630*/ 	.short	0x0100
        /*0632*/ 	.byte	0x08
	.zero		1


	//   ....[18]....
        /*0634*/ 	.word	0x000007d0
        /*0638*/ 	.word	0x000000ff
        /*063c*/ 	.word	0x000388b0
        /*0640*/ 	.short	0x0100
        /*0642*/ 	.byte	0x08
	.zero		1


	//   ....[19]....
        /*0644*/ 	.word	0x000007e0
        /*0648*/ 	.word	0x000000ff
        /*064c*/ 	.word	0x000388c0
        /*0650*/ 	.short	0x0100
        /*0652*/ 	.byte	0x08
	.zero		1


	//   ....[20]....
        /*0654*/ 	.word	0x000007f0
        /*0658*/ 	.word	0x000000ff
        /*065c*/ 	.word	0x000388b8
        /*0660*/ 	.short	0x0100
        /*0662*/ 	.byte	0x08
	.zero		1


	//   ....[21]....
        /*0664*/ 	.word	0x00000800
        /*0668*/ 	.word	0x000000ff
        /*066c*/ 	.word	0x000388c8
        /*0670*/ 	.short	0x0100
        /*0672*/ 	.byte	0x08
	.zero		1


	//   ....[22]....
        /*0674*/ 	.word	0x00001450
        /*0678*/ 	.word	0x000000ff
        /*067c*/ 	.word	0x00038800
        /*0680*/ 	.short	0x010a
        /*0682*/ 	.byte	0x04
	.zero		1


	//   ....[23]....
        /*0684*/ 	.word	0x000014f0
        /*0688*/ 	.word	0x000000ff
        /*068c*/ 	.word	0x00038830
        /*0690*/ 	.short	0x010a
        /*0692*/ 	.byte	0x04
	.zero		1


	//   ....[24]....
        /*0694*/ 	.word	0x00001560
        /*0698*/ 	.word	0x000000ff
        /*069c*/ 	.word	0x00038830
        /*06a0*/ 	.short	0x010a
        /*06a2*/ 	.byte	0x04
	.zero		1


	//   ....[25]....
        /*06a4*/ 	.word	0x00004090
        /*06a8*/ 	.word	0x000000ff
        /*06ac*/ 	.word	0x00000000
        /*06b0*/ 	.short	0x0101
        /*06b2*/ 	.byte	0x06
	.zero		1


	//   ....[26]....
        /*06b4*/ 	.word	0x00005d50
        /*06b8*/ 	.word	0x000000ff
        /*06bc*/ 	.word	0x00038830
        /*06c0*/ 	.short	0x010a
        /*06c2*/ 	.byte	0x07
	.zero		1


	//   ....[27]....
        /*06c4*/ 	.word	0x00005da0
        /*06c8*/ 	.word	0x000000ff
        /*06cc*/ 	.word	0x00038830
        /*06d0*/ 	.short	0x010a
        /*06d2*/ 	.byte	0x06
	.zero		1


	//   ....[28]....
        /*06d4*/ 	.word	0x000086c0
        /*06d8*/ 	.word	0x000000ff
        /*06dc*/ 	.word	0x00038850
        /*06e0*/ 	.short	0x010a
        /*06e2*/ 	.byte	0x06
	.zero		1


	//   ....[29]....
        /*06e4*/ 	.word	0x00008700
        /*06e8*/ 	.word	0x000000ff
        /*06ec*/ 	.word	0x00038850
        /*06f0*/ 	.short	0x010a
        /*06f2*/ 	.byte	0x06
	.zero		1


	//   ....[30]....
        /*06f4*/ 	.word	0x00008d50
        /*06f8*/ 	.word	0x000000ff
        /*06fc*/ 	.word	0x00000000
        /*0700*/ 	.short	0x0101
        /*0702*/ 	.byte	0x0a
	.zero		1


	//   ....[31]....
        /*0704*/ 	.word	0x00009b50
        /*0708*/ 	.word	0x000000ff
        /*070c*/ 	.word	0x00000000
        /*0710*/ 	.short	0x0101
        /*0712*/ 	.byte	0x06
	.zero		1


	//   ....[32]....
        /*0714*/ 	.word	0x0000a4e0
        /*0718*/ 	.word	0x000000ff
        /*071c*/ 	.word	0x00038850
        /*0720*/ 	.short	0x010a
        /*0722*/ 	.byte	0x05
	.zero		1


	//   ....[33]....
        /*0724*/ 	.word	0x0000a520
        /*0728*/ 	.word	0x000000ff
        /*072c*/ 	.word	0x00038850
        /*0730*/ 	.short	0x010a
        /*0732*/ 	.byte	0x05
	.zero		1


	//   ....[34]....
        /*0734*/ 	.word	0x0000ab80
        /*0738*/ 	.word	0x000000ff
        /*073c*/ 	.word	0x00000000
        /*0740*/ 	.short	0x0101
        /*0742*/ 	.byte	0x04
	.zero		1


	//   ....[35]....
        /*0744*/ 	.word	0x0000baa0
        /*0748*/ 	.word	0x000000ff
        /*074c*/ 	.word	0x00000000
        /*0750*/ 	.short	0x0101
        /*0752*/ 	.byte	0x04
	.zero		1


	//   ....[36]....
        /*0754*/ 	.word	0x0000e790
        /*0758*/ 	.word	0x000000ff
        /*075c*/ 	.word	0x00038840
        /*0760*/ 	.short	0x010a
        /*0762*/ 	.byte	0x2a
	.zero		1


	//   ....[37]....
        /*0764*/ 	.word	0x0000ed90
        /*0768*/ 	.word	0x000000ff
        /*076c*/ 	.word	0x00038830
        /*0770*/ 	.short	0x0107
        /*0772*/ 	.byte	0x2a
	.zero		1


	//   ....[38]....
        /*0774*/ 	.word	0x0000ee00
        /*0778*/ 	.word	0x000000ff
        /*077c*/ 	.word	0x00038830
        /*0780*/ 	.short	0x0101
        /*0782*/ 	.byte	0x2a
	.zero		1


	//   ....[39]....
        /*0784*/ 	.word	0x0000f870
        /*0788*/ 	.word	0x000000ff
        /*078c*/ 	.word	0x00038800
        /*0790*/ 	.short	0x0107
        /*0792*/ 	.byte	0x2a
	.zero		1


	//   ....[40]....
        /*0794*/ 	.word	0x0000f8d0
        /*0798*/ 	.word	0x000000ff
        /*079c*/ 	.word	0x00038800
        /*07a0*/ 	.short	0x0101
        /*07a2*/ 	.byte	0x2a
	.zero		1


	//   ....[41]....
        /*07a4*/ 	.word	0x0000f8e0
        /*07a8*/ 	.word	0x000000ff
        /*07ac*/ 	.word	0x00038820
        /*07b0*/ 	.short	0x010a
        /*07b2*/ 	.byte	0x2a
	.zero		1


	//   ....[42]....
        /*07b4*/ 	.word	0x0000fd60
        /*07b8*/ 	.word	0x00000013
        /*07bc*/ 	.word	0x00038840
        /*07c0*/ 	.short	0x010a
        /*07c2*/ 	.byte	0x3f
	.zero		1


	//   ....[43]....
        /*07c4*/ 	.word	0x00010330
        /*07c8*/ 	.word	0x00000013
        /*07cc*/ 	.word	0x00038830
        /*07d0*/ 	.short	0x0107
        /*07d2*/ 	.byte	0x3f
	.zero		1


	//   ....[44]....
        /*07d4*/ 	.word	0x000103e0
        /*07d8*/ 	.word	0x00000013
        /*07dc*/ 	.word	0x00038830
        /*07e0*/ 	.short	0x0101
        /*07e2*/ 	.byte	0x3f
	.zero		1


	//   ....[45]....
        /*07e4*/ 	.word	0x00010440
        /*07e8*/ 	.word	0x00000004
        /*07ec*/ 	.word	0x00038860
        /*07f0*/ 	.short	0x010a
        /*07f2*/ 	.byte	0x3f
	.zero		1


	//   ....[46]....
        /*07f4*/ 	.word	0x00010900
        /*07f8*/ 	.word	0x00000004
        /*07fc*/ 	.word	0x00038850
        /*0800*/ 	.short	0x0107
        /*0802*/ 	.byte	0x3f
	.zero		1


	//   ....[47]....
        /*0804*/ 	.word	0x00010a70
        /*0808*/ 	.word	0x00000004
        /*080c*/ 	.word	0x00038850
        /*0810*/ 	.short	0x0101
        /*0812*/ 	.byte	0x3f
	.zero		1


	//   ....[48]....
        /*0814*/ 	.word	0x00010c00
        /*0818*/ 	.word	0x00000000
        /*081c*/ 	.word	0x00038860
        /*0820*/ 	.short	0x010a
        /*0822*/ 	.byte	0x3f
	.zero		1


	//   ....[49]....
        /*0824*/ 	.word	0x00011150
        /*0828*/ 	.word	0x00000000
        /*082c*/ 	.word	0x00038850
        /*0830*/ 	.short	0x0107
        /*0832*/ 	.byte	0x3f
	.zero		1


	//   ....[50]....
        /*0834*/ 	.word	0x00011210
        /*0838*/ 	.word	0x00000000
        /*083c*/ 	.word	0x00038850
        /*0840*/ 	.short	0x0101
        /*0842*/ 	.byte	0x3f
	.zero		1


	//   ....[51]....
        /*0844*/ 	.word	0x000112a0
        /*0848*/ 	.word	0x00000007
        /*084c*/ 	.word	0x00038820
        /*0850*/ 	.short	0x010a
        /*0852*/ 	.byte	0x3f
	.zero		1


	//   ....[52]....
        /*0854*/ 	.word	0x00011420
        /*0858*/ 	.word	0x00000005
        /*085c*/ 	.word	0x00038840
        /*0860*/ 	.short	0x010a
        /*0862*/ 	.byte	0x3f
	.zero		1


	//   ....[53]....
        /*0864*/ 	.word	0x000114c0
        /*0868*/ 	.word	0x00000003
        /*086c*/ 	.word	0x00038840
        /*0870*/ 	.short	0x010a
        /*0872*/ 	.byte	0x3f
	.zero		1


	//   ....[54]....
        /*0874*/ 	.word	0x00011500
        /*0878*/ 	.word	0x00000005
        /*087c*/ 	.word	0x00038860
        /*0880*/ 	.short	0x010a
        /*0882*/ 	.byte	0x3f
	.zero		1


	//   ....[55]....
        /*0884*/ 	.word	0x00011540
        /*0888*/ 	.word	0x00000003
        /*088c*/ 	.word	0x00038860
        /*0890*/ 	.short	0x010a
        /*0892*/ 	.byte	0x3f
	.zero		1


	//   ....[56]....
        /*0894*/ 	.word	0x000115c0
        /*0898*/ 	.word	0x00000003
        /*089c*/ 	.word	0x00038800
        /*08a0*/ 	.short	0x010a
        /*08a2*/ 	.byte	0x3f
	.zero		1


	//   ....[57]....
        /*08a4*/ 	.word	0x00011630
        /*08a8*/ 	.word	0x00000003
        /*08ac*/ 	.word	0x00038830
        /*08b0*/ 	.short	0x010a
        /*08b2*/ 	.byte	0x3f
	.zero		1


	//   ....[58]....
        /*08b4*/ 	.word	0x000116a0
        /*08b8*/ 	.word	0x00000006
        /*08bc*/ 	.word	0x00038830
        /*08c0*/ 	.short	0x010a
        /*08c2*/ 	.byte	0x3f
	.zero		1


	//   ....[59]....
        /*08c4*/ 	.word	0x00011700
        /*08c8*/ 	.word	0x00000003
        /*08cc*/ 	.word	0x00038850
        /*08d0*/ 	.short	0x010a
        /*08d2*/ 	.byte	0x3f
	.zero		1


	//   ....[60]....
        /*08d4*/ 	.word	0x00011760
        /*08d8*/ 	.word	0x00000005
        /*08dc*/ 	.word	0x00038850
        /*08e0*/ 	.short	0x010a
        /*08e2*/ 	.byte	0x3f
	.zero		1


	//   ....[61]....
        /*08e4*/ 	.word	0x00011840
        /*08e8*/ 	.word	0x00000003
        /*08ec*/ 	.word	0x00038840
        /*08f0*/ 	.short	0x010a
        /*08f2*/ 	.byte	0x3f
	.zero		1


	//   ....[62]....
        /*08f4*/ 	.word	0x00012a70
        /*08f8*/ 	.word	0x00000003
        /*08fc*/ 	.word	0x00038820
        /*0900*/ 	.short	0x010a
        /*0902*/ 	.byte	0x3f
	.zero		1


	//   ....[63]....
        /*0904*/ 	.word	0x00012ac0
        /*0908*/ 	.word	0x00000013
        /*090c*/ 	.word	0x00038840
        /*0910*/ 	.short	0x010a
        /*0912*/ 	.byte	0x3f
	.zero		1


	//   ....[64]....
        /*0914*/ 	.word	0x00013240
        /*0918*/ 	.word	0x00000004
        /*091c*/ 	.word	0x00038860
        /*0920*/ 	.short	0x010a
        /*0922*/ 	.byte	0x3f
	.zero		1


	//   ....[65]....
        /*0924*/ 	.word	0x000139c0
        /*0928*/ 	.word	0x00000000
        /*092c*/ 	.word	0x00038860
        /*0930*/ 	.short	0x010a
        /*0932*/ 	.byte	0x3f
	.zero		1


	//   ....[66]....
        /*0934*/ 	.word	0x000141d0
        /*0938*/ 	.word	0x00000007
        /*093c*/ 	.word	0x00038820
        /*0940*/ 	.short	0x010a
        /*0942*/ 	.byte	0x3f
	.zero		1


	//   ....[67]....
        /*0944*/ 	.word	0x00014370
        /*0948*/ 	.word	0x00000005
        /*094c*/ 	.word	0x00038840
        /*0950*/ 	.short	0x010a
        /*0952*/ 	.byte	0x3f
	.zero		1


	//   ....[68]....
        /*0954*/ 	.word	0x000143c0
        /*0958*/ 	.word	0x00000003
        /*095c*/ 	.word	0x00038840
        /*0960*/ 	.short	0x010a
        /*0962*/ 	.byte	0x3f
	.zero		1


	//   ....[69]....
        /*0964*/ 	.word	0x00014410
        /*0968*/ 	.word	0x00000005
        /*096c*/ 	.word	0x00038860
        /*0970*/ 	.short	0x010a
        /*0972*/ 	.byte	0x3f
	.zero		1


	//----- nvinfo : EIATTR_NUM_MBARRIERS
	.align		4
.L_93:
        /*0974*/ 	.byte	0x03, 0x38
        /*0976*/ 	.short	0x0016


	//----- nvinfo : EIATTR_EXIT_INSTR_OFFSETS
	.align		4
        /*0978*/ 	.byte	0x04, 0x1c
        /*097a*/ 	.short	(.L_95 - .L_94)


	//   ....[0]....
.L_94:
        /*097c*/ 	.word	0x00011590


	//----- nvinfo : EIATTR_MAX_THREADS
	.align		4
.L_95:
        /*0980*/ 	.byte	0x04, 0x05
        /*0982*/ 	.short	(.L_97 - .L_96)
.L_96:
        /*0984*/ 	.word	0x00000180
        /*0988*/ 	.word	0x00000001
        /*098c*/ 	.word	0x00000001


	//----- nvinfo : EIATTR_CRS_STACK_SIZE
	.align		4
.L_97:
        /*0990*/ 	.byte	0x04, 0x1e
        /*0992*/ 	.short	(.L_99 - .L_98)
.L_98:
        /*0994*/ 	.word	0x00000000


	//----- nvinfo : EIATTR_CBANK_PARAM_SIZE
	.align		4
.L_99:
        /*0998*/ 	.byte	0x03, 0x19
        /*099a*/ 	.short	0x0a70


	//----- nvinfo : EIATTR_PARAM_CBANK
	.align		4
        /*099c*/ 	.byte	0x04, 0x0a
        /*099e*/ 	.short	(.L_101 - .L_100)
	.align		4
.L_100:
        /*09a0*/ 	.word	index@(.nv.constant0._ZN7cutlass13device_kernelIN5flash11enable_sm90INS1_16FlashAttnFwdSm90INS1_25CollectiveMainloopFwdSm90ILi2EN4cute5tupleIJNS5_1CILi1EEES8_S8_EEENS6_IJNS7_ILi128EEENS7_ILi80EEENS7_ILi256EEEEEELi256ENS_6half_tEfNS_4arch4Sm90ELb0ELb0ELb1ELb0ELb1ELb0ELb0ELb1ELb1ELb1ELb1ELb0EEENS1_21CollectiveEpilogueFwdINS6_IJSA_SC_SB_EEES9_SE_SG_Li256ELb0ELb1ELb1ELb0EEENS1_19SingleTileSchedulerILb0ELb1ELb1ELi128EEEEEEEEEvNT_6ParamsE)
        /*09a4*/ 	.short	0x0210
        /*09a6*/ 	.short	0x0a70


	//----- nvinfo : EIATTR_SW_WAR
	.align		4
.L_101:
        /*09a8*/ 	.byte	0x04, 0x36
        /*09aa*/ 	.short	(.L_103 - .L_102)
.L_102:
        /*09ac*/ 	.word	0x00000008
.L_103:


//--------------------- .nv.info._ZN7cutlass13device_kernelIN5flash11enable_sm90INS1_16FlashAttnFwdSm90INS1_25CollectiveMainloopFwdSm90ILi2EN4cute5tupleIJNS5_1CILi1EEES8_S8_EEENS6_IJNS7_ILi128EEENS7_ILi80EEENS7_ILi256EEEEEELi256ENS_6half_tEfNS_4arch4Sm90ELb0ELb0ELb1ELb1ELb1ELb0ELb0ELb1ELb1ELb1ELb1ELb0EEENS1_21CollectiveEpilogueFwdINS6_IJSA_SC_SB_EEES9_SE_SG_Li256ELb1ELb1ELb1ELb0EEENS1_36VarlenDynamicPersistentTileSchedulerILi128ELi80ELi256ELi128ELb1ELb1ELb1ELb0ELb1ELb1EEEEEEEEEvNT_6ParamsE --------------------------
	.section	.nv.info._ZN7cutlass13device_kernelIN5flash11enable_sm90INS1_16FlashAttnFwdSm90INS1_25CollectiveMainloopFwdSm90ILi2EN4cute5tupleIJNS5_1CILi1EEES8_S8_EEENS6_IJNS7_ILi128EEENS7_ILi80EEENS7_ILi256EEEEEELi256ENS_6half_tEfNS_4arch4Sm90ELb0ELb0ELb1ELb1ELb1ELb0ELb0ELb1ELb1ELb1ELb1ELb0EEENS1_21CollectiveEpilogueFwdINS6_IJSA_SC_SB_EEES9_SE_SG_Li256ELb1ELb1ELb1ELb0EEENS1_36VarlenDynamicPersistentTileSchedulerILi128ELi80ELi256ELi128ELb1ELb1ELb1ELb0ELb1ELb1EEEEEEEEEvNT_6ParamsE,"",@"SHT_CUDA_INFO"
	.sectionflags	@""
	.align	4


	//----- nvinfo : EIATTR_CUDA_API_VERSION
	.align		4
        /*0000*/ 	.byte	0x04, 0x37
        /*0002*/ 	.short	(.L_105 - .L_104)
.L_104:
        /*0004*/ 	.word	0x00000082


	//----- nvinfo : EIATTR_KPARAM_INFO
	.align		4
.L_105:
        /*0008*/ 	.byte	0x04, 0x17
        /*000a*/ 	.short	(.L_107 - .L_106)
.L_106:
        /*000c*/ 	.word	0x00000000
        /*0010*/ 	.short	0x0000
        /*0012*/ 	.short	0x0070
        /*0014*/ 	.byte	0x00, 0xf0, 0x01, 0x2a


	//----- nvinfo : EIATTR_SPARSE_MMA_MASK
	.align		4
.L_107:
        /*0018*/ 	.byte	0x03, 0x50
        /*001a*/ 	.short	0x0000


	//----- nvinfo : EIATTR_MAXREG_COUNT
	.align		4
        /*001c*/ 	.byte	0x03, 0x1b
        /*001e*/ 	.short	0x00a8


	//----- nvinfo : EIATTR_NUM_BARRIERS
	.align		4
        /*0020*/ 	.byte	0x02, 0x4c
        /*0022*/ 	.byte	0x09
	.zero		1


	//----- nvinfo : EIATTR_EXTERNS
	.align		4
        /*0024*/ 	.byte	0x04, 0x0f
        /*0026*/ 	.short	(.L_109 - .L_108)


	//   ....[0]....
	.align		4
.L_108:
        /*0028*/ 	.word	index@(__assertfail)


	//----- nvinfo : EIATTR_ANNOTATIONS
	.align		4
.L_109:
        /*002c*/ 	.byte	0x04, 0x55
        /*002e*/ 	.short	(.L_111 - .L_110)


	//   ....[0]....
.L_110:
        /*0030*/ 	.word	0x00000001
        /*0034*/ 	.byte	0xa0, 0x08, 0x00, 0x00, 0x01, 0x00, 0x00, 0x00, 0xa0, 0x09, 0x00, 0x00, 0x01, 0x00, 0x00, 0x00
        /* <DEDUP_REMOVED lines=28> */
        /*0204*/ 	.byte	0x00, 0x60, 0x01, 0x00


	//----- nvinfo : EIATTR_MERCURY_ISA_VERSION
	.align		4
.L_111:
        /*0208*/ 	.byte	0x03, 0x5f
        /*020a*/ 	.short	0x0101


	//----- nvinfo : EIATTR_UNUSED_LOAD_BYTE_OFFSET
	.align		4
        /*020c*/ 	.byte	0x04, 0x44
        /*020e*/ 	.short	(.L_113 - .L_112)


	//   ....[0]....
.L_112:
        /*0210*/ 	.word	0x00000950
        /*0214*/ 	.word	0x0000fff0


	//   ....[1]....
        /*0218*/ 	.word	0x0000b9f0
        /*021c*/ 	.word	0x0000fff0


	//----- nvinfo : EIATTR_INT_WARP_WIDE_INSTR_OFFSETS
	.align		4
.L_113:
        /*0220*/ 	.byte	0x04, 0x31
        /*0222*/ 	.short	(.L_115 - .L_114)


	//   ....[0]....
.L_114:
        /*0224*/ 	.word	0x000000c0


	//   ....[1]....
        /*0228*/ 	.word	0x000000d0


	//   ....[2]....
        /*022c*/ 	.word	0x00000170


	//   ....[3]....
        /*0230*/ 	.word	0x00011b50


	//   ....[4]....
        /*0234*/ 	.word	0x00011be0


	//   ....[5]....
        /*0238*/ 	.word	0x00014ac0


	//   ....[6]....
        /*023c*/ 	.word	0x00014b50


	//----- nvinfo : EIATTR_COOP_GROUP_MASK_REGIDS
	.align		4
.L_115:
        /*0240*/ 	.byte	0x04, 0x29
        /*0242*/ 	.short	(.L_117 - .L_116)


	//   ....[0]....
.L_116:
        /*0244*/ 	.word	0xffffffff


	//   ....[1]....
        /*0248*/ 	.word	0xffffffff


	//   ....[2]....
        /*024c*/ 	.word	0xffffffff


	//   ....[3]....
        /*0250*/ 	.word	0xffffffff


	//   ....[4]....
        /*0254*/ 	.word	0xffffffff


	//   ....[5]....
        /*0258*/ 	.word	0xffffffff


	//   ....[6]....
        /*025c*/ 	.word	0xffffffff


	//   ....[7]....
        /*0260*/ 	.word	0xffffffff


	//   ....[8]....
        /*0264*/ 	.word	0xffffffff


	//   ....[9]....
        /*0268*/ 	.word	0xffffffff


	//   ....[10]....
        /*026c*/ 	.word	0xffffffff


	//   ....[11]....
        /*0270*/ 	.word	0xffffffff


	//   ....[12]....
        /*0274*/ 	.word	0xffffffff


	//   ....[13]....
        /*0278*/ 	.word	0xffffffff


	//   ....[14]....
        /*027c*/ 	.word	0xffffffff


	//   ....[15]....
        /*0280*/ 	.word	0xffffffff


	//   ....[16]....
        /*0284*/ 	.word	0xffffffff


	//   ....[17]....
        /*0288*/ 	.word	0xffffffff


	//   ....[18]....
        /*028c*/ 	.word	0xffffffff


	//   ....[19]....
        /*0290*/ 	.word	0xffffffff


	//   ....[20]....
        /*0294*/ 	.word	0xffffffff


	//   ....[21]....
        /*0298*/ 	.word	0xffffffff


	//   ....[22]....
        /*029c*/ 	.word	0xffffffff


	//   ....[23]....
        /*02a0*/ 	.word	0xffffffff


	//   ....[24]....
        /*02a4*/ 	.word	0xffffffff


	//   ....[25]....
        /*02a8*/ 	.word	0xffffffff


	//   ....[26]....
        /*02ac*/ 	.word	0xffffffff


	//   ....[27]....
        /*02b0*/ 	.word	0xffffffff


	//   ....[28]....
        /*02b4*/ 	.word	0xffffffff


	//   ....[29]....
        /*02b8*/ 	.word	0xffffffff


	//   ....[30]....
        /*02bc*/ 	.word	0xffffffff


	//   ....[31]....
        /*02c0*/ 	.word	0xffffffff


	//   ....[32]....
        /*02c4*/ 	.word	0xffffffff


	//   ....[33]....
        /*02c8*/ 	.word	0xffffffff


	//   ....[34]....
        /*02cc*/ 	.word	0xffffffff


	//   ....[35]....
        /*02d0*/ 	.word	0xffffffff


	//   ....[36]....
        /*02d4*/ 	.word	0xffffffff


	//   ....[37]....
        /*02d8*/ 	.word	0xffffffff


	//   ....[38]....
        /*02dc*/ 	.word	0xffffffff


	//   ....[39]....
        /*02e0*/ 	.word	0xffffffff


	//   ....[40]....
        /*02e4*/ 	.word	0xffffffff


	//   ....[41]....
        /*02e8*/ 	.word	0xffffffff


	//   ....[42]....
        /*02ec*/ 	.word	0xffffffff


	//   ....[43]....
        /*02f0*/ 	.word	0xffffffff


	//   ....[44]....
        /*02f4*/ 	.word	0xffffffff


	//   ....[45]....
        /*02f8*/ 	.word	0xffffffff


	//   ....[46]....
        /*02fc*/ 	.word	0xffffffff


	//   ....[47]....
        /*0300*/ 	.word	0xffffffff


	//   ....[48]....
        /*0304*/ 	.word	0xffffffff


	//   ....[49]....
        /*0308*/ 	.word	0xffffffff


	//   ....[50]....
        /*030c*/ 	.word	0xffffffff


	//   ....[51]....
        /*0310*/ 	.word	0xffffffff


	//   ....[52]....
        /*0314*/ 	.word	0xffffffff


	//   ....[53]....
        /*0318*/ 	.word	0xffffffff


	//   ....[54]....
        /*031c*/ 	.word	0xffffffff


	//   ....[55]....
        /*0320*/ 	.word	0xffffffff


	//   ....[56]....
        /*0324*/ 	.word	0xffffffff


	//   ....[57]....
        /*0328*/ 	.word	0xffffffff


	//   ....[58]....
        /*032c*/ 	.word	0xffffffff


	//   ....[59]....
        /*0330*/ 	.word	0xffffffff


	//   ....[60]....
        /*0334*/ 	.word	0xffffffff


	//   ....[61]....
        /*0338*/ 	.word	0xffffffff


	//   ....[62]....
        /*033c*/ 	.word	0xffffffff


	//   ....[63]....
        /*0340*/ 	.word	0xffffffff


	//   ....[64]....
        /*0344*/ 	.word	0xffffffff


	//   ....[65]....
        /*0348*/ 	.word	0xffffffff


	//   ....[66]....
        /*034c*/ 	.word	0xffffffff


	//   ....[67]....
        /*0350*/ 	.word	0xffffffff


	//   ....[68]....
        /*0354*/ 	.word	0xffffffff


	//   ....[69]....
        /*0358*/ 	.word	0xffffffff


	//   ....[70]....
        /*035c*/ 	.word	0xffffffff


	//   ....[71]....
        /*0360*/ 	.word	0xffffffff


	//   ....[72]....
        /*0364*/ 	.word	0xffffffff


	//   ....[73]....
        /*0368*/ 	.word	0xffffffff


	//   ....[74]....
        /*036c*/ 	.word	0xffffffff


	//   ....[75]....
        /*0370*/ 	.word	0xffffffff


	//   ....[76]....
        /*0374*/ 	.word	0xffffffff


	//   ....[77]....
        /*0378*/ 	.word	0xffffffff


	//   ....[78]....
        /*037c*/ 	.word	0xffffffff


	//   ....[79]....
        /*0380*/ 	.word	0xffffffff


	//   ....[80]....
        /*0384*/ 	.word	0xffffffff


	//   ....[81]....
        /*0388*/ 	.word	0xffffffff


	//   ....[82]....
        /*038c*/ 	.word	0xffffffff


	//   ....[83]....
        /*0390*/ 	.word	0xffffffff


	//   ....[84]....
        /*0394*/ 	.word	0xffffffff


	//   ....[85]....
        /*0398*/ 	.word	0xffffffff


	//   ....[86]....
        /*039c*/ 	.word	0xffffffff


	//   ....[87]....
        /*03a0*/ 	.word	0xffffffff


	//   ....[88]....
        /*03a4*/ 	.word	0xffffffff


	//   ....[89]....
        /*03a8*/ 	.word	0xffffffff


	//   ....[90]....
        /*03ac*/ 	.word	0xffffffff


	//   ....[91]....
        /*03b0*/ 	.word	0xffffffff


	//   ....[92]....
        /*03b4*/ 	.word	0xffffffff


	//   ....[93]....
        /*03b8*/ 	.word	0xffffffff


	//   ....[94]....
        /*03bc*/ 	.word	0xffffffff


	//   ....[95]....
        /*03c0*/ 	.word	0xffffffff


	//   ....[96]....
        /*03c4*/ 	.word	0xffffffff


	//   ....[97]....
        /*03c8*/ 	.word	0xffffffff


	//   ....[98]....
        /*03cc*/ 	.word	0xffffffff


	//   ....[99]....
        /*03d0*/ 	.word	0xffffffff


	//   ....[100]....
        /*03d4*/ 	.word	0xffffffff


	//   ....[101]....
        /*03d8*/ 	.word	0xffffffff


	//   ....[102]....
        /*03dc*/ 	.word	0xffffffff


	//   ....[103]....
        /*03e0*/ 	.word	0xffffffff


	//   ....[104]....
        /*03e4*/ 	.word	0xffffffff


	//   ....[105]....
        /*03e8*/ 	.word	0xffffffff


	//   ....[106]....
        /*03ec*/ 	.word	0xffffffff


	//   ....[107]....
        /*03f0*/ 	.word	0xffffffff


	//   ....[108]....
        /*03f4*/ 	.word	0xffffffff


	//   ....[109]....
        /*03f8*/ 	.word	0xffffffff


	//   ....[110]....
        /*03fc*/ 	.word	0xffffffff


	//   ....[111]....
        /*0400*/ 	.word	0xffffffff


	//   ....[112]....
        /*0404*/ 	.word	0xffffffff


	//   ....[113]....
        /*0408*/ 	.word	0xffffffff


	//   ....[114]....
        /*040c*/ 	.word	0xffffffff


	//   ....[115]....
        /*0410*/ 	.word	0xffffffff


	//   ....[116]....
        /*0414*/ 	.word	0xffffffff


	//   ....[117]....
        /*0418*/ 	.word	0xffffffff


	//   ....[118]....
        /*041c*/ 	.word	0xffffffff


	//   ....[119]....
        /*0420*/ 	.word	0xffffffff


	//   ....[120]....
        /*0424*/ 	.word	0xffffffff


	//   ....[121]....
        /*0428*/ 	.word	0xffffffff


	//   ....[122]....
        /*042c*/ 	.word	0xffffffff


	//   ....[123]....
        /*0430*/ 	.word	0xffffffff


	//   ....[124]....
        /*0434*/ 	.word	0xffffffff


	//   ....[125]....
        /*0438*/ 	.word	0xffffffff


	//   ....[126]....
        /*043c*/ 	.word	0xffffffff


	//   ....[127]....
        /*0440*/ 	.word	0xffffffff


	//   ....[128]....
        /*0444*/ 	.word	0xffffffff


	//   ....[129]....
        /*0448*/ 	.word	0xffffffff


	//   ....[130]....
        /*044c*/ 	.word	0xffffffff


	//   ....[131]....
        /*0450*/ 	.word	0xffffffff


	//   ....[132]....
        /*0454*/ 	.word	0xffffffff


	//   ....[133]....
        /*0458*/ 	.word	0xffffffff


	//   ....[134]....
        /*045c*/ 	.word	0xffffffff


	//   ....[135]....
        /*0460*/ 	.word	0x0500000f


	//   ....[136]....
        /*0464*/ 	.word	0x0500000f


	//   ....[137]....
        /*0468*/ 	.word	0x0500000f


	//   ....[138]....
        /*046c*/ 	.word	0x0500000f


	//   ....[139]....
        /*0470*/ 	.word	0x0500000f


	//   ....[140]....
        /*0474*/ 	.word	0x0500000f


	//   ....[141]....
        /*0478*/ 	.word	0x0500000f


	//   ....[142]....
        /*047c*/ 	.word	0x0500000f


	//   ....[143]....
        /*0480*/ 	.word	0x0500000f


	//   ....[144]....
        /*0484*/ 	.word	0x0500000f


	//   ....[145]....
        /*0488*/ 	.word	0x0500000f


	//   ....[146]....
        /*048c*/ 	.word	0x0500000f


	//   ....[147]....
        /*0490*/ 	.word	0x0500000f


	//   ....[148]....
        /*0494*/ 	.word	0x0500000f


	//   ....[149]....
        /*0498*/ 	.word	0x0500000f


	//   ....[150]....
        /*049c*/ 	.word	0x0500000f


	//   ....[151]....
        /*04a0*/ 	.word	0x0500000f


	//   ....[152]....
        /*04a4*/ 	.word	0x0500000f


	//   ....[153]....
        /*04a8*/ 	.word	0x0500000f


	//   ....[154]....
        /*04ac*/ 	.word	0x0500000f


	//   ....[155]....
        /*04b0*/ 	.word	0x0500000f


	//   ....[156]....
        /*04b4*/ 	.word	0x0500000f


	//   ....[157]....
        /*04b8*/ 	.word	0x0500000f


	//   ....[158]....
        /*04bc*/ 	.word	0x0500000f


	//   ....[159]....
        /*04c0*/ 	.word	0x0500000f


	//   ....[160]....
        /*04c4*/ 	.word	0x0500000f


	//   ....[161]....
        /*04c8*/ 	.word	0x0500000f


	//   ....[162]....
        /*04cc*/ 	.word	0x0500000f


	//   ....[163]....
        /*04d0*/ 	.word	0x0500000f


	//   ....[164]....
        /*04d4*/ 	.word	0x0500000f


	//   ....[165]....
        /*04d8*/ 	.word	0x0500000f


	//   ....[166]....
        /*04dc*/ 	.word	0x0500000f


	//   ....[167]....
        /*04e0*/ 	.word	0x0500000f


	//   ....[168]....
        /*04e4*/ 	.word	0x0500000f


	//   ....[169]....
        /*04e8*/ 	.word	0x0500000f


	//   ....[170]....
        /*04ec*/ 	.word	0x0500000f


	//   ....[171]....
        /*04f0*/ 	.word	0x0500000f


	//   ....[172]....
        /*04f4*/ 	.word	0x0500000f


	//   ....[173]....
        /*04f8*/ 	.word	0x0500000f


	//   ....[174]....
        /*04fc*/ 	.word	0x0500000f


	//   ....[175]....
        /*0500*/ 	.word	0x0500000f


	//   ....[176]....
        /*0504*/ 	.word	0x0500000f


	//   ....[177]....
        /*0508*/ 	.word	0x0500000f


	//   ....[178]....
        /*050c*/ 	.word	0x0500000f


	//   ....[179]....
        /*0510*/ 	.word	0x0500000f


	//   ....[180]....
        /*0514*/ 	.word	0x0500000f


	//   ....[181]....
        /*0518*/ 	.word	0x0500000f


	//   ....[182]....
        /*051c*/ 	.word	0x0500000f


	//   ....[183]....
        /*0520*/ 	.word	0x0500000f


	//   ....[184]....
        /*0524*/ 	.word	0x0500000f


	//   ....[185]....
        /*0528*/ 	.word	0x0500000f


	//   ....[186]....
        /*052c*/ 	.word	0x0500000f


	//   ....[187]....
        /*0530*/ 	.word	0x0500000f


	//   ....[188]....
        /*0534*/ 	.word	0x0500000f


	//   ....[189]....
        /*0538*/ 	.word	0x0500000f


	//   ....[190]....
        /*053c*/ 	.word	0x0500000f


	//   ....[191]....
        /*0540*/ 	.word	0x0500000f


	//   ....[192]....
        /*0544*/ 	.word	0x0500000f


	//   ....[193]....
        /*0548*/ 	.word	0x0500000f


	//   ....[194]....
        /*054c*/ 	.word	0x0500000f


	//   ....[195]....
        /*0550*/ 	.word	0x0500000f


	//   ....[196]....
        /*0554*/ 	.word	0x0500000f


	//   ....[197]....
        /*0558*/ 	.word	0x0500000f


	//   ....[198]....
        /*055c*/ 	.word	0x0500000f


	//   ....[199]....
        /*0560*/ 	.word	0x0500000f


	//   ....[200]....
        /*0564*/ 	.word	0x0500000f


	//   ....[201]....
        /*0568*/ 	.word	0x0500000f


	//   ....[202]....
        /*056c*/ 	.word	0x0500000f


	//   ....[203]....
        /*0570*/ 	.word	0x0500000f


	//   ....[204]....
        /*0574*/ 	.word	0x0500000f


	//   ....[205]....
        /*0578*/ 	.word	0x0500000f


	//   ....[206]....
        /*057c*/ 	.word	0x0500000f


	//   ....[207]....
        /*0580*/ 	.word	0x0500000f


	//   ....[208]....
        /*0584*/ 	.word	0x0500000f


	//   ....[209]....
        /*0588*/ 	.word	0x0500000f


	//   ....[210]....
        /*058c*/ 	.word	0x0500000f


	//----- nvinfo : EIATTR_COOP_GROUP_INSTR_OFFSETS
	.align		4
.L_117:
        /*0590*/ 	.byte	0x04, 0x28
        /*0592*/ 	.short	(.L_119 - .L_118)


	//   ....[0]....
.L_118:
        /*0594*/ 	.word	0x00000070


	//   ....[1]....
        /*0598*/ 	.word	0x000000b0


	//   ....[2]....
        /*059c*/ 	.word	0x000002d0


	//   ....[3]....
        /*05a0*/ 	.word	0x00000430


	//   ....[4]....
        /*05a4*/ 	.word	0x00000550


	//   ....[5]....
        /*05a8*/ 	.word	0x000006b0


	//   ....[6]....
        /*05ac*/ 	.word	0x00001d10


	//   ....[7]....
        /*05b0*/ 	.word	0x00005470


	//   ....[8]....
        /*05b4*/ 	.word	0x000054b0


	//   ....[9]....
        /*05b8*/ 	.word	0x00005860


	//   ....[10]....
        /*05bc*/ 	.word	0x000058c0


	//   ....[11]....
        /*05c0*/ 	.word	0x00009620


	//   ....[12]....
        /*05c4*/ 	.word	0x00009680


	//   ....[13]....
        /*05c8*/ 	.word	0x000098e0


	//   ....[14]....
        /*05cc*/ 	.word	0x00009900


	//   ....[15]....
        /*05d0*/ 	.word	0x0000acf0


	//   ....[16]....
        /*05d4*/ 	.word	0x0000ad30


	//   ....[17]....
        /*05d8*/ 	.word	0x0000adc0


	//   ....[18]....
        /*05dc*/ 	.word	0x0000af70


	//   ....[19]....
        /*05e0*/ 	.word	0x0000cc00


	//   ....[20]....
        /*05e4*/ 	.word	0x0000cc10


	//   ....[21]....
        /*05e8*/ 	.word	0x0000cc20


	//   ....[22]....
        /*05ec*/ 	.word	0x0000cc40


	//   ....[23]....
        /*05f0*/ 	.word	0x0000d740


	//   ....[24]....
        /*05f4*/ 	.word	0x0000d770


	//   ....[25]....
        /*05f8*/ 	.word	0x0000d910


	//   ....[26]....
        /*05fc*/ 	.word	0x0000d930


	//   ....[27]....
        /*0600*/ 	.word	0x0000da70


	//   ....[28]....
        /*0604*/ 	.word	0x0000da90


	//   ....[29]....
        /*0608*/ 	.word	0x0000dbe0


	//   ....[30]....
        /*060c*/ 	.word	0x0000dc00


	//   ....[31]....
        /*0610*/ 	.word	0x0000e1d0


	//   ....[32]....
        /*0614*/ 	.word	0x0000e210


	//   ....[33]....
        /*0618*/ 	.word	0x0000eca0


	//   ....[34]....
        /*061c*/ 	.word	0x0000ecb0


	//   ....[35]....
        /*0620*/ 	.word	0x00010040


	//   ....[36]....
        /*0624*/ 	.word	0x00010070


	//   ....[37]....
        /*0628*/ 	.word	0x000101e0


	//   ....[38]....
        /*062c*/ 	.word	0x00010200


	//   ....[39]....
        /*0630*/ 	.word	0x00010340


	//   ....[40]....
        /*0634*/ 	.word	0x00010360


	//   ....[41]....
        /*0638*/ 	.word	0x000104b0


	//   ....[42]....
        /*063c*/ 	.word	0x000104d0


	//   ....[43]....
        /*0640*/ 	.word	0x000106b0


	//   ....[44]....
        /*0644*/ 	.word	0x000108a0


	//   ....[45]....
        /*0648*/ 	.word	0x000108d0


	//   ....[46]....
        /*064c*/ 	.word	0x00010900


	//   ....[47]....
        /*0650*/ 	.word	0x00010930


	//   ....[48]....
        /*0654*/ 	.word	0x00010960


	//   ....[49]....
        /*0658*/ 	.word	0x00010990


	//   ....[50]....
        /*065c*/ 	.word	0x00010b00


	//   ....[51]....
        /*0660*/ 	.word	0x00010b30


	//   ....[52]....
        /*0664*/ 	.word	0x00010b60


	//   ....[53]....
        /*0668*/ 	.word	0x00010b90


	//   ....[54]....
        /*066c*/ 	.word	0x00010bc0


	//   ....[55]....
        /*0670*/ 	.word	0x00010bf0


	//   ....[56]....
        /*0674*/ 	.word	0x00010c80


	//   ....[57]....
        /*0678*/ 	.word	0x00010cb0


	//   ....[58]....
        /*067c*/ 	.word	0x00010cc0


	//   ....[59]....
        /*0680*/ 	.word	0x00010d50


	//   ....[60]....
        /*0684*/ 	.word	0x00012710


	//   ....[61]....
        /*0688*/ 	.word	0x00012750


	//   ....[62]....
        /*068c*/ 	.word	0x00012780


	//   ....[63]....
        /*0690*/ 	.word	0x00012830


	//   ....[64]....
        /*0694*/ 	.word	0x00012870


	//   ....[65]....
        /*0698*/ 	.word	0x000128d0


	//   ....[66]....
        /*069c*/ 	.word	0x00012910


	//   ....[67]....
        /*06a0*/ 	.word	0x00012970


	//   ....[68]....
        /*06a4*/ 	.word	0x00012990


	//   ....[69]....
        /*06a8*/ 	.word	0x000129c0


	//   ....[70]....
        /*06ac*/ 	.word	0x00013190


	//   ....[71]....
        /*06b0*/ 	.word	0x000131c0


	//   ....[72]....
        /*06b4*/ 	.word	0x00013220


	//   ....[73]....
        /*06b8*/ 	.word	0x00013280


	//   ....[74]....
        /*06bc*/ 	.word	0x000132d0


	//   ....[75]....
        /*06c0*/ 	.word	0x00013340


	//   ....[76]....
        /*06c4*/ 	.word	0x00013390


	//   ....[77]....
        /*06c8*/ 	.word	0x00013400


	//   ....[78]....
        /*06cc*/ 	.word	0x00013450


	//   ....[79]....
        /*06d0*/ 	.word	0x000134c0


	//   ....[80]....
        /*06d4*/ 	.word	0x00013510


	//   ....[81]....
        /*06d8*/ 	.word	0x00013580


	//   ....[82]....
        /*06dc*/ 	.word	0x000135d0


	//   ....[83]....
        /*06e0*/ 	.word	0x00013640


	//   ....[84]....
        /*06e4*/ 	.word	0x00013690


	//   ....[85]....
        /*06e8*/ 	.word	0x000136e0


	//   ....[86]....
        /*06ec*/ 	.word	0x00013e70


	//   ....[87]....
        /*06f0*/ 	.word	0x00013eb0


	//   ....[88]....
        /*06f4*/ 	.word	0x00013ed0


	//   ....[89]....
        /*06f8*/ 	.word	0x00013f90


	//   ....[90]....
        /*06fc*/ 	.word	0x00013fc0


	//   ....[91]....
        /*0700*/ 	.word	0x00014010


	//   ....[92]....
        /*0704*/ 	.word	0x00014040


	//   ....[93]....
        /*0708*/ 	.word	0x00014090


	//   ....[94]....
        /*070c*/ 	.word	0x000140c0


	//   ....[95]....
        /*0710*/ 	.word	0x00014130


	//   ....[96]....
        /*0714*/ 	.word	0x00014410


	//   ....[97]....
        /*0718*/ 	.word	0x00014430


	//   ....[98]....
        /*071c*/ 	.word	0x00014440


	//   ....[99]....
        /*0720*/ 	.word	0x000144f0


	//   ....[100]....
        /*0724*/ 	.word	0x00014500


	//   ....[101]....
        /*0728*/ 	.word	0x000145b0


	//   ....[102]....
        /*072c*/ 	.word	0x000145c0


	//   ....[103]....
        /*0730*/ 	.word	0x00014670


	//   ....[104]....
        /*0734*/ 	.word	0x00014680


	//   ....[105]....
        /*0738*/ 	.word	0x00014690


	//   ....[106]....
        /*073c*/ 	.word	0x00014ca0


	//   ....[107]....
        /*0740*/ 	.word	0x00014ce0


	//   ....[108]....
        /*0744*/ 	.word	0x00014d20


	//   ....[109]....
        /*0748*/ 	.word	0x00014d40


	//   ....[110]....
        /*074c*/ 	.word	0x00014d60


	//   ....[111]....
        /*0750*/ 	.word	0x00014e10


	//   ....[112]....
        /*0754*/ 	.word	0x00014ec0


	//   ....[113]....
        /*0758*/ 	.word	0x00014ef0


	//   ....[114]....
        /*075c*/ 	.word	0x00014f00


	//   ....[115]....
        /*0760*/ 	.word	0x00014f90


	//   ....[116]....
        /*0764*/ 	.word	0x00015400


	//   ....[117]....
        /*0768*/ 	.word	0x00015430


	//   ....[118]....
        /*076c*/ 	.word	0x00015490


	//   ....[119]....
        /*0770*/ 	.word	0x000154c0


	//   ....[120]....
        /*0774*/ 	.word	0x000154f0


	//   ....[121]....
        /*0778*/ 	.word	0x00015520


	//   ....[122]....
        /*077c*/ 	.word	0x00015550


	//   ....[123]....
        /*0780*/ 	.word	0x00015580


	//   ....[124]....
        /*0784*/ 	.word	0x00015720


	//   ....[125]....
        /*0788*/ 	.word	0x00015750


	//   ....[126]....
        /*078c*/ 	.word	0x00015780


	//   ....[127]....
        /*0790*/ 	.word	0x000157b0


	//   ....[128]....
        /*0794*/ 	.word	0x000157e0


	//   ....[129]....
        /*0798*/ 	.word	0x00015810


	//   ....[130]....
        /*079c*/ 	.word	0x000158d0


	//   ....[131]....
        /*07a0*/ 	.word	0x000158f0


	//   ....[132]....
        /*07a4*/ 	.word	0x00015900


	//   ....[133]....
        /*07a8*/ 	.word	0x00015960


	//   ....[134]....
        /*07ac*/ 	.word	0x00015f80


	//   ....[135]....
        /*07b0*/ 	.word	0x00016470


	//   ....[136]....
        /*07b4*/ 	.word	0x00016560


	//   ....[137]....
        /*07b8*/ 	.word	0x00016640


	//   ....[138]....
        /*07bc*/ 	.word	0x000166a0


	//   ....[139]....
        /*07c0*/ 	.word	0x00016740


	//   ....[140]....
        /*07c4*/ 	.word	0x00016820


	//   ....[141]....
        /*07c8*/ 	.word	0x00016920


	//   ....[142]....
        /*07cc*/ 	.word	0x00016990


	//   ....[143]....
        /*07d0*/ 	.word	0x00016a80


	//   ....[144]....
        /*07d4*/ 	.word	0x00016af0


	//   ....[145]....
        /*07d8*/ 	.word	0x00016bd0


	//   ....[146]....
        /*07dc*/ 	.word	0x00016c80


	//   ....[147]....
        /*07e0*/ 	.word	0x00016cf0


	//   ....[148]....
        /*07e4*/ 	.word	0x00016d70


	//   ....[149]....
        /*07e8*/ 	.word	0x00016e40


	//   ....[150]....
        /*07ec*/ 	.word	0x00016ec0


	//   ....[151]....
        /*07f0*/ 	.word	0x00016fb0


	//   ....[152]....
        /*07f4*/ 	.word	0x00017030


	//   ....[153]....
        /*07f8*/ 	.word	0x00017120


	//   ....[154]....
        /*07fc*/ 	.word	0x000171a0


	//   ....[155]....
        /*0800*/ 	.word	0x00017290


	//   ....[156]....
        /*0804*/ 	.word	0x00017310


	//   ....[157]....
        /*0808*/ 	.word	0x00017400


	//   ....[158]....
        /*080c*/ 	.word	0x00017480


	//   ....[159]....
        /*0810*/ 	.word	0x00017570


	//   ....[160]....
        /*0814*/ 	.word	0x000175f0


	//   ....[161]....
        /*0818*/ 	.word	0x000176c0


	//   ....[162]....
        /*081c*/ 	.word	0x000177f0


	//   ....[163]....
        /*0820*/ 	.word	0x000178c0


	//   ....[164]....
        /*0824*/ 	.word	0x00017990


	//   ....[165]....
        /*0828*/ 	.word	0x00017a70


	//   ....[166]....
        /*082c*/ 	.word	0x00017ad0


	//   ....[167]....
        /*0830*/ 	.word	0x00017bb0


	//   ....[168]....
        /*0834*/ 	.word	0x00017c10


	//   ....[169]....
        /*0838*/ 	.word	0x00017cf0


	//   ....[170]....
        /*083c*/ 	.word	0x00017d50


	//   ....[171]....
        /*0840*/ 	.word	0x00017e60


	//   ....[172]....
        /*0844*/ 	.word	0x00017f50


	//   ....[173]....
        /*0848*/ 	.word	0x00017ff0


	//   ....[174]....
        /*084c*/ 	.word	0x00018050


	//   ....[175]....
        /*0850*/ 	.word	0x00018170


	//   ....[176]....
        /*0854*/ 	.word	0x000181d0


	//   ....[177]....
        /*0858*/ 	.word	0x000182f0


	//   ....[178]....
        /*085c*/ 	.word	0x00018350


	//   ....[179]....
        /*0860*/ 	.word	0x00018470


	//   ....[180]....
        /*0864*/ 	.word	0x000184d0


	//   ....[181]....
        /*0868*/ 	.word	0x000185a0


	//   ....[182]....
        /*086c*/ 	.word	0x00018700


	//   ....[183]....
        /*0870*/ 	.word	0x000187a0


	//   ....[184]....
        /*0874*/ 	.word	0x000188f0


	//   ....[185]....
        /*0878*/ 	.word	0x000189a0


	//   ....[186]....
        /*087c*/ 	.word	0x00018a00


	//   ....[187]....
        /*0880*/ 	.word	0x00018ac0


	//   ....[188]....
        /*0884*/ 	.word	0x00018ba0


	//   ....[189]....
        /*0888*/ 	.word	0x00018c60


	//   ....[190]....
        /*088c*/ 	.word	0x00018d40


	//   ....[191]....
        /*0890*/ 	.word	0x00018e00


	//   ....[192]....
        /*0894*/ 	.word	0x00018f10


	//   ....[193]....
        /*0898*/ 	.word	0x00018fb0


	//   ....[194]....
        /*089c*/ 	.word	0x00019130


	//   ....[195]....
        /*08a0*/ 	.word	0x000191a0


	//   ....[196]....
        /*08a4*/ 	.word	0x00019210


	//   ....[197]....
        /*08a8*/ 	.word	0x00019280


	//   ....[198]....
        /*08ac*/ 	.word	0x000192f0


	//   ....[199]....
        /*08b0*/ 	.word	0x00019370


	//   ....[200]....
        /*08b4*/ 	.word	0x000193f0


	//   ....[201]....
        /*08b8*/ 	.word	0x00019480


	//   ....[202]....
        /*08bc*/ 	.word	0x000194f0


	//   ....[203]....
        /*08c0*/ 	.word	0x00019560


	//   ....[204]....
        /*08c4*/ 	.word	0x000195d0


	//   ....[205]....
        /*08c8*/ 	.word	0x00019650


	//   ....[206]....
        /*08cc*/ 	.word	0x000196c0


	//   ....[207]....
        /*08d0*/ 	.word	0x00019760


	//   ....[208]....
        /*08d4*/ 	.word	0x000197b0


	//   ....[209]....
        /*08d8*/ 	.word	0x00019840


	//   ....[210]....
        /*08dc*/ 	.word	0x00019970


	//----- nvinfo : EIATTR_REG_RECONFIG
	.align		4
.L_119:
        /*08e0*/ 	.byte	0x01, 0x54
	.zero		2


	//----- nvinfo : EIATTR_SYSCALL_OFFSETS
	.align		4
        /*08e4*/ 	.byte	0x04, 0x46
        /*08e6*/ 	.short	(.L_121 - .L_120)


	//   ....[0]....
.L_120:
        /*08e8*/ 	.word	0x00001e90


	//   ....[1]....
        /*08ec*/ 	.word	0x00011d40


	//   ....[2]....
        /*08f0*/ 	.word	0x00011e90


	//   ....[3]....
        /*08f4*/ 	.word	0x00011f80


	//   ....[4]....
        /*08f8*/ 	.word	0x00012e10


	//----- nvinfo : EIATTR_MBARRIER_INSTR_OFFSETS
	.align		4
.L_121:
        /*08fc*/ 	.byte	0x04, 0x39
        /*08fe*/ 	.short	(.L_123 - .L_122)


	//   ....[0]....
.L_122:
        /*0900*/ 	.word	0x00000180
        /*0904*/ 	.word	0x000000ff
        /*0908*/ 	.word	0x00038800
        /*090c*/ 	.short	0x0100
        /*090e*/ 	.byte	0x08
	.zero		1


	//   ....[1]....
        /*0910*/ 	.word	0x00000190
        /*0914*/ 	.word	0x000000ff
        /*0918*/ 	.word	0x00038820
        /*091c*/ 	.short	0x0100
        /*091e*/ 	.byte	0x08
	.zero		1


	//   ....[2]....
        /*0920*/ 	.word	0x00000280
        /*0924*/ 	.word	0x000000ff
        /*0928*/ 	.word	0x00038830
        /*092c*/ 	.short	0x0100
        /*092e*/ 	.byte	0x08
	.zero		1


	//   ....[3]....
        /*0930*/ 	.word	0x00000290
        /*0934*/ 	.word	0x000000ff
        /*0938*/ 	.word	0x00038840
        /*093c*/ 	.short	0x0100
        /*093e*/ 	.byte	0x08
	.zero		1


	//   ....[4]....
        /*0940*/ 	.word	0x000002a0
        /*0944*/ 	.word	0x000000ff
        /*0948*/ 	.word	0x00038838
        /*094c*/ 	.short	0x0100
        /*094e*/ 	.byte	0x08
	.zero		1


	//   ....[5]....
        /*0950*/ 	.word	0x000002b0
        /*0954*/ 	.word	0x000000ff
        /*0958*/ 	.word	0x00038848
        /*095c*/ 	.short	0x0100
        /*095e*/ 	.byte	0x08
	.zero		1


	//   ....[6]....
        /*0960*/ 	.word	0x000003e0
        /*0964*/ 	.word	0x000000ff
        /*0968*/ 	.word	0x00038850
        /*096c*/ 	.short	0x0100
        /*096e*/ 	.byte	0x08
	.zero		1


	//   ....[7]....
        /*0970*/ 	.word	0x000003f0
        /*0974*/ 	.word	0x000000ff
        /*0978*/ 	.word	0x00038860
        /*097c*/ 	.short	0x0100
        /*097e*/ 	.byte	0x08
	.zero		1


	//   ....[8]....
        /*0980*/ 	.word	0x00000400
        /*0984*/ 	.word	0x000000ff
        /*0988*/ 	.word	0x00038858
        /*098c*/ 	.short	0x0100
        /*098e*/ 	.byte	0x08
	.zero		1


	//   ....[9]....
        /*0990*/ 	.word	0x00000410
        /*0994*/ 	.word	0x000000ff
        /*0998*/ 	.word	0x00038868
        /*099c*/ 	.short	0x0100
        /*099e*/ 	.byte	0x08
	.zero		1


	//   ....[10]....
        /*09a0*/ 	.word	0x00000500
        /*09a4*/ 	.word	0x000000ff
        /*09a8*/ 	.word	0x00038870
        /*09ac*/ 	.short	0x0100
        /*09ae*/ 	.byte	0x06
	.zero		1


	//   ....[11]....
        /*09b0*/ 	.word	0x00000510
        /*09b4*/ 	.word	0x000000ff
        /*09b8*/ 	.word	0x00038880
        /*09bc*/ 	.short	0x0100
        /*09be*/ 	.byte	0x06
	.zero		1


	//   ....[12]....
        /*09c0*/ 	.word	0x00000520
        /*09c4*/ 	.word	0x000000ff
        /*09c8*/ 	.word	0x00038878
        /*09cc*/ 	.short	0x0100
        /*09ce*/ 	.byte	0x06
	.zero		1


	//   ....[13]....
        /*09d0*/ 	.word	0x00000530
        /*09d4*/ 	.word	0x000000ff
        /*09d8*/ 	.word	0x00038888
        /*09dc*/ 	.short	0x0100
        /*09de*/ 	.byte	0x06
	.zero		1


	//   ....[14]....
        /*09e0*/ 	.word	0x00000660
        /*09e4*/ 	.word	0x000000ff
        /*09e8*/ 	.word	0x00038890
        /*09ec*/ 	.short	0x0100
        /*09ee*/ 	.byte	0x08
	.zero		1


	//   ....[15]....
        /*09f0*/ 	.word	0x00000670
        /*09f4*/ 	.word	0x000000ff
        /*09f8*/ 	.word	0x000388a0
        /*09fc*/ 	.short	0x0100
        /*09fe*/ 	.byte	0x08
	.zero		1


	//   ....[16]....
        /*0a00*/ 	.word	0x00000680
        /*0a04*/ 	.word	0x000000ff
        /*0a08*/ 	.word	0x00038898
        /*0a0c*/ 	.short	0x0100
        /*0a0e*/ 	.byte	0x08
	.zero		1


	//   ....[17]....
        /*0a10*/ 	.word	0x00000690
        /*0a14*/ 	.word	0x000000ff
        /*0a18*/ 	.word	0x000388a8
        /*0a1c*/ 	.short	0x0100
        /*0a1e*/ 	.byte	0x08
	.zero		1


	//   ....[18]....
        /*0a20*/ 	.word	0x000007d0
        /*0a24*/ 	.word	0x000000ff
        /*0a28*/ 	.word	0x000388b0
        /*0a2c*/ 	.short	0x0100
        /*0a2e*/ 	.byte	0x08
	.zero		1


	//   ....[19]....
        /*0a30*/ 	.word	0x000007e0
        /*0a34*/ 	.word	0x000000ff
        /*0a38*/ 	.word	0x000388c0
        /*0a3c*/ 	.short	0x0100
        /*0a3e*/ 	.byte	0x08
	.zero		1


	//   ....[20]....
        /*0a40*/ 	.word	0x000007f0
        /*0a44*/ 	.word	0x000000ff
        /*0a48*/ 	.word	0x000388b8
        /*0a4c*/ 	.short	0x0100
        /*0a4e*/ 	.byte	0x08
	.zero		1


	//   ....[21]....
        /*0a50*/ 	.word	0x00000800
        /*0a54*/ 	.word	0x000000ff
        /*0a58*/ 	.word	0x000388c8
        /*0a5c*/ 	.short	0x0100
        /*0a5e*/ 	.byte	0x08
	.zero		1


	//   ....[22]....
        /*0a60*/ 	.word	0x00001f90
        /*0a64*/ 	.word	0x00000005
        /*0a68*/ 	.word	0x00038800
        /*0a6c*/ 	.short	0x010a
        /*0a6e*/ 	.byte	0x3f
	.zero		1


	//   ....[23]....
        /*0a70*/ 	.word	0x00002020
        /*0a74*/ 	.word	0x00000000
        /*0a78*/ 	.word	0x00038830
        /*0a7c*/ 	.short	0x010a
        /*0a7e*/ 	.byte	0x3f
	.zero		1


	//   ....[24]....
        /*0a80*/ 	.word	0x00002070
        /*0a84*/ 	.word	0x00000000
        /*0a88*/ 	.word	0x00038830
        /*0a8c*/ 	.short	0x010a
        /*0a8e*/ 	.byte	0x3f
	.zero		1


	//   ....[25]....
        /*0a90*/ 	.word	0x00005cf0
        /*0a94*/ 	.word	0x00000007
        /*0a98*/ 	.word	0x00000000
        /*0a9c*/ 	.short	0x0101
        /*0a9e*/ 	.byte	0x3f
	.zero		1


	//   ....[26]....
        /*0aa0*/ 	.word	0x00006830
        /*0aa4*/ 	.word	0x000000ff
        /*0aa8*/ 	.word	0x00038830
        /*0aac*/ 	.short	0x010a
        /*0aae*/ 	.byte	0x05
	.zero		1


	//   ....[27]....
        /*0ab0*/ 	.word	0x00006880
        /*0ab4*/ 	.word	0x000000ff
        /*0ab8*/ 	.word	0x00038830
        /*0abc*/ 	.short	0x010a
        /*0abe*/ 	.byte	0x04
	.zero		1


	//   ....[28]....
        /*0ac0*/ 	.word	0x00008df0
        /*0ac4*/ 	.word	0x000000ff
        /*0ac8*/ 	.word	0x00038850
        /*0acc*/ 	.short	0x010a
        /*0ace*/ 	.byte	0x04
	.zero		1


	//   ....[29]....
        /*0ad0*/ 	.word	0x00008e30
        /*0ad4*/ 	.word	0x000000ff
        /*0ad8*/ 	.word	0x00038850
        /*0adc*/ 	.short	0x010a
        /*0ade*/ 	.byte	0x04
	.zero		1


	//   ....[30]....
        /*0ae0*/ 	.word	0x00009470
        /*0ae4*/ 	.word	0x000000ff
        /*0ae8*/ 	.word	0x00000000
        /*0aec*/ 	.short	0x0101
        /*0aee*/ 	.byte	0x06
	.zero		1


	//   ....[31]....
        /*0af0*/ 	.word	0x0000a250
        /*0af4*/ 	.word	0x000000ff
        /*0af8*/ 	.word	0x00000000
        /*0afc*/ 	.short	0x0101
        /*0afe*/ 	.byte	0x04
	.zero		1


	//   ....[32]....
        /*0b00*/ 	.word	0x0000abe0
        /*0b04*/ 	.word	0x0000000c
        /*0b08*/ 	.word	0x00038850
        /*0b0c*/ 	.short	0x010a
        /*0b0e*/ 	.byte	0x3f
	.zero		1


	//   ....[33]....
        /*0b10*/ 	.word	0x0000ac50
        /*0b14*/ 	.word	0x0000000c
        /*0b18*/ 	.word	0x00038850
        /*0b1c*/ 	.short	0x010a
        /*0b1e*/ 	.byte	0x3f
	.zero		1


	//   ....[34]....
        /*0b20*/ 	.word	0x0000b930
        /*0b24*/ 	.word	0x00000003
        /*0b28*/ 	.word	0x00000000
        /*0b2c*/ 	.short	0x0101
        /*0b2e*/ 	.byte	0x3f
	.zero		1


	//   ....[35]....
        /*0b30*/ 	.word	0x0000d750
        /*0b34*/ 	.word	0x000000ff
        /*0b38*/ 	.word	0x00000000
        /*0b3c*/ 	.short	0x0101
        /*0b3e*/ 	.byte	0x08
	.zero		1


	//   ....[36]....
        /*0b40*/ 	.word	0x0000dff0
        /*0b44*/ 	.word	0x000000ff
        /*0b48*/ 	.word	0x00000000
        /*0b4c*/ 	.short	0x0101
        /*0b4e*/ 	.byte	0x08
	.zero		1


	//   ....[37]....
        /*0b50*/ 	.word	0x00012540
        /*0b54*/ 	.word	0x00000005
        /*0b58*/ 	.word	0x00038840
        /*0b5c*/ 	.short	0x010a
        /*0b5e*/ 	.byte	0x3f
	.zero		1


	//   ....[38]....
        /*0b60*/ 	.word	0x00012b30
        /*0b64*/ 	.word	0x00000005
        /*0b68*/ 	.word	0x00038830
        /*0b6c*/ 	.short	0x0107
        /*0b6e*/ 	.byte	0x3f
	.zero		1


	//   ....[39]....
        /*0b70*/ 	.word	0x00012c10
        /*0b74*/ 	.word	0x00000005
        /*0b78*/ 	.word	0x00038830
        /*0b7c*/ 	.short	0x0101
        /*0b7e*/ 	.byte	0x3f
	.zero		1


	//   ....[40]....
        /*0b80*/ 	.word	0x000137d0
        /*0b84*/ 	.word	0x00000016
        /*0b88*/ 	.word	0x00038800
        /*0b8c*/ 	.short	0x0107
        /*0b8e*/ 	.byte	0x3f
	.zero		1


	//   ....[41]....
        /*0b90*/ 	.word	0x000138f0
        /*0b94*/ 	.word	0x00000016
        /*0b98*/ 	.word	0x00038800
        /*0b9c*/ 	.short	0x0101
        /*0b9e*/ 	.byte	0x3f
	.zero		1


	//   ....[42]....
        /*0ba0*/ 	.word	0x00013910
        /*0ba4*/ 	.word	0x00000016
        /*0ba8*/ 	.word	0x00038820
        /*0bac*/ 	.short	0x010a
        /*0bae*/ 	.byte	0x3f
	.zero		1


	//   ....[43]....
        /*0bb0*/ 	.word	0x00013ce0
        /*0bb4*/ 	.word	0x00000006
        /*0bb8*/ 	.word	0x00038840
        /*0bbc*/ 	.short	0x010a
        /*0bbe*/ 	.byte	0x3f
	.zero		1


	//   ....[44]....
        /*0bc0*/ 	.word	0x00014240
        /*0bc4*/ 	.word	0x00000006
        /*0bc8*/ 	.word	0x00038830
        /*0bcc*/ 	.short	0x0107
        /*0bce*/ 	.byte	0x3f
	.zero		1


	//   ....[45]....
        /*0bd0*/ 	.word	0x000142f0
        /*0bd4*/ 	.word	0x00000006
        /*0bd8*/ 	.word	0x00038830
        /*0bdc*/ 	.short	0x0101
        /*0bde*/ 	.byte	0x3f
	.zero		1


	//   ....[46]....
        /*0be0*/ 	.word	0x00014350
        /*0be4*/ 	.word	0x00000006
        /*0be8*/ 	.word	0x00038860
        /*0bec*/ 	.short	0x010a
        /*0bee*/ 	.byte	0x3f
	.zero		1


	//   ....[47]....
        /*0bf0*/ 	.word	0x00014850
        /*0bf4*/ 	.word	0x00000006
        /*0bf8*/ 	.word	0x00038850
        /*0bfc*/ 	.short	0x0107
        /*0bfe*/ 	.byte	0x3f
	.zero		1


	//   ....[48]....
        /*0c00*/ 	.word	0x000149e0
        /*0c04*/ 	.word	0x00000006
        /*0c08*/ 	.word	0x00038850
        /*0c0c*/ 	.short	0x0101
        /*0c0e*/ 	.byte	0x3f
	.zero		1


	//   ....[49]....
        /*0c10*/ 	.word	0x00014bf0
        /*0c14*/ 	.word	0x00000004
        /*0c18*/ 	.word	0x00038860
        /*0c1c*/ 	.short	0x010a
        /*0c1e*/ 	.byte	0x3f
	.zero		1


	//   ....[50]....
        /*0c20*/ 	.word	0x00015110
        /*0c24*/ 	.word	0x00000004
        /*0c28*/ 	.word	0x00038850
        /*0c2c*/ 	.short	0x0107
        /*0c2e*/ 	.byte	0x3f
	.zero		1


	//   ....[51]....
        /*0c30*/ 	.word	0x000151c0
        /*0c34*/ 	.word	0x00000004
        /*0c38*/ 	.word	0x00038850
        /*0c3c*/ 	.short	0x0101
        /*0c3e*/ 	.byte	0x3f
	.zero		1


	//   ....[52]....
        /*0c40*/ 	.word	0x00015f00
        /*0c44*/ 	.word	0x00000004
        /*0c48*/ 	.word	0x00038820
        /*0c4c*/ 	.short	0x010a
        /*0c4e*/ 	.byte	0x3f
	.zero		1


	//   ....[53]....
        /*0c50*/ 	.word	0x000160a0
        /*0c54*/ 	.word	0x00000005
        /*0c58*/ 	.word	0x00038840
        /*0c5c*/ 	.short	0x010a
        /*0c5e*/ 	.byte	0x3f
	.zero		1


	//   ....[54]....
        /*0c60*/ 	.word	0x00016140
        /*0c64*/ 	.word	0x0000001b
        /*0c68*/ 	.word	0x00038840
        /*0c6c*/ 	.short	0x010a
        /*0c6e*/ 	.byte	0x3f
	.zero		1


	//   ....[55]....
        /*0c70*/ 	.word	0x00016180
        /*0c74*/ 	.word	0x00000005
        /*0c78*/ 	.word	0x00038860
        /*0c7c*/ 	.short	0x010a
        /*0c7e*/ 	.byte	0x3f
	.zero		1


	//   ....[56]....
        /*0c80*/ 	.word	0x000161c0
        /*0c84*/ 	.word	0x0000001b
        /*0c88*/ 	.word	0x00038860
        /*0c8c*/ 	.short	0x010a
        /*0c8e*/ 	.byte	0x3f
	.zero		1


	//   ....[57]....
        /*0c90*/ 	.word	0x00016220
        /*0c94*/ 	.word	0x00000005
        /*0c98*/ 	.word	0x00038800
        /*0c9c*/ 	.short	0x010a
        /*0c9e*/ 	.byte	0x3f
	.zero		1


	//   ....[58]....
        /*0ca0*/ 	.word	0x00016270
        /*0ca4*/ 	.word	0x00000000
        /*0ca8*/ 	.word	0x00038830
        /*0cac*/ 	.short	0x010a
        /*0cae*/ 	.byte	0x3f
	.zero		1


	//   ....[59]....
        /*0cb0*/ 	.word	0x000162e0
        /*0cb4*/ 	.word	0x00000004
        /*0cb8*/ 	.word	0x00038830
        /*0cbc*/ 	.short	0x010a
        /*0cbe*/ 	.byte	0x3f
	.zero		1


	//   ....[60]....
        /*0cc0*/ 	.word	0x00016340
        /*0cc4*/ 	.word	0x00000002
        /*0cc8*/ 	.word	0x00038850
        /*0ccc*/ 	.short	0x010a
        /*0cce*/ 	.byte	0x3f
	.zero		1


	//   ....[61]....
        /*0cd0*/ 	.word	0x00016390
        /*0cd4*/ 	.word	0x0000000c
        /*0cd8*/ 	.word	0x00038850
        /*0cdc*/ 	.short	0x010a
        /*0cde*/ 	.byte	0x3f
	.zero		1


	//   ....[62]....
        /*0ce0*/ 	.word	0x000164b0
        /*0ce4*/ 	.word	0x00000005
        /*0ce8*/ 	.word	0x00038840
        /*0cec*/ 	.short	0x010a
        /*0cee*/ 	.byte	0x3f
	.zero		1


	//   ....[63]....
        /*0cf0*/ 	.word	0x000176f0
        /*0cf4*/ 	.word	0x00000016
        /*0cf8*/ 	.word	0x00038820
        /*0cfc*/ 	.short	0x010a
        /*0cfe*/ 	.byte	0x3f
	.zero		1


	//   ....[64]....
        /*0d00*/ 	.word	0x00017740
        /*0d04*/ 	.word	0x00000006
        /*0d08*/ 	.word	0x00038840
        /*0d0c*/ 	.short	0x010a
        /*0d0e*/ 	.byte	0x3f
	.zero		1


	//   ....[65]....
        /*0d10*/ 	.word	0x00017ea0
        /*0d14*/ 	.word	0x00000006
        /*0d18*/ 	.word	0x00038860
        /*0d1c*/ 	.short	0x010a
        /*0d1e*/ 	.byte	0x3f
	.zero		1


	//   ....[66]....
        /*0d20*/ 	.word	0x00018650
        /*0d24*/ 	.word	0x00000004
        /*0d28*/ 	.word	0x00038860
        /*0d2c*/ 	.short	0x010a
        /*0d2e*/ 	.byte	0x3f
	.zero		1


	//   ....[67]....
        /*0d30*/ 	.word	0x00019890
        /*0d34*/ 	.word	0x00000004
        /*0d38*/ 	.word	0x00038820
        /*0d3c*/ 	.short	0x010a
        /*0d3e*/ 	.byte	0x3f
	.zero		1


	//   ....[68]....
        /*0d40*/ 	.word	0x00019a30
        /*0d44*/ 	.word	0x00000005
        /*0d48*/ 	.word	0x00038840
        /*0d4c*/ 	.short	0x010a
        /*0d4e*/ 	.byte	0x3f
	.zero		1


	//   ....[69]....
        /*0d50*/ 	.word	0x00019a80
        /*0d54*/ 	.word	0x0000001b
        /*0d58*/ 	.word	0x00038840
        /*0d5c*/ 	.short	0x010a
        /*0d5e*/ 	.byte	0x3f
	.zero		1


	//   ....[70]....
        /*0d60*/ 	.word	0x00019ad0
        /*0d64*/ 	.word	0x00000005
        /*0d68*/ 	.word	0x00038860
        /*0d6c*/ 	.short	0x010a
        /*0d6e*/ 	.byte	0x3f
	.zero		1


	//----- nvinfo : EIATTR_NUM_MBARRIERS
	.align		4
.L_123:
        /*0d70*/ 	.byte	0x03, 0x38
        /*0d72*/ 	.short	0x0016


	//----- nvinfo : EIATTR_EXIT_INSTR_OFFSETS
	.align		4
        /*0d74*/ 	.byte	0x04, 0x1c
        /*0d76*/ 	.short	(.L_125 - .L_124)


	//   ....[0]....
.L_124:
        /*0d78*/ 	.word	0x00000990


	//   ....[1]....
        /*0d7c*/ 	.word	0x00010650


	//   ....[2]....
        /*0d80*/ 	.word	0x00016210


	//----- nvinfo : EIATTR_MAX_THREADS
	.align		4
.L_125:
        /*0d84*/ 	.byte	0x04, 0x05
        /*0d86*/ 	.short	(.L_127 - .L_126)
.L_126:
        /*0d88*/ 	.word	0x00000180
        /*0d8c*/ 	.word	0x00000001
        /*0d90*/ 	.word	0x00000001


	//----- nvinfo : EIATTR_CRS_STACK_SIZE
	.align		4
.L_127:
        /*0d94*/ 	.byte	0x04, 0x1e
        /*0d96*/ 	.short	(.L_129 - .L_128)
.L_128:
        /*0d98*/ 	.word	0x00000000


	//----- nvinfo : EIATTR_CBANK_PARAM_SIZE
	.align		4
.L_129:
        /*0d9c*/ 	.byte	0x03, 0x19
        /*0d9e*/ 	.short	0x0af0


	//----- nvinfo : EIATTR_PARAM_CBANK
	.align		4
        /*0da0*/ 	.byte	0x04, 0x0a
        /*0da2*/ 	.short	(.L_131 - .L_130)
	.align		4
.L_130:
        /*0da4*/ 	.word	index@(.nv.constant0._ZN7cutlass13device_kernelIN5flash11enable_sm90INS1_16FlashAttnFwdSm90INS1_25CollectiveMainloopFwdSm90ILi2EN4cute5tupleIJNS5_1CILi1EEES8_S8_EEENS6_IJNS7_ILi128EEENS7_ILi80EEENS7_ILi256EEEEEELi256ENS_6half_tEfNS_4arch4Sm90ELb0ELb0ELb1ELb1ELb1ELb0ELb0ELb1ELb1ELb1ELb1ELb0EEENS1_21CollectiveEpilogueFwdINS6_IJSA_SC_SB_EEES9_SE_SG_Li256ELb1ELb1ELb1ELb0EEENS1_36VarlenDynamicPersistentTileSchedulerILi128ELi80ELi256ELi128ELb1ELb1ELb1ELb0ELb1ELb1EEEEEEEEEvNT_6ParamsE)
        /*0da8*/ 	.short	0x0210
        /*0daa*/ 	.short	0x0af0


	//----- nvinfo : EIATTR_SW_WAR
	.align		4
.L_131:
        /*0dac*/ 	.byte	0x04, 0x36
        /*0dae*/ 	.short	(.L_133 - .L_132)
.L_132:
        /*0db0*/ 	.word	0x00000008
.L_133:


//--------------------- .nv.info._ZN7cutlass13device_kernelIN5flash11enable_sm90INS1_16FlashAttnFwdSm90INS1_25CollectiveMainloopFwdSm90ILi2EN4cute5tupleIJNS5_1CILi1EEES8_S8_EEENS6_IJNS7_ILi128EEENS7_ILi80EEENS7_ILi256EEEEEELi256ENS_6half_tEfNS_4arch4Sm90ELb0ELb0ELb1ELb1ELb1ELb1ELb0ELb1ELb1ELb1ELb1ELb0EEENS1_21CollectiveEpilogueFwdINS6_IJSA_SC_SB_EEES9_SE_SG_Li256ELb1ELb1ELb1ELb0EEENS1_36VarlenDynamicPersistentTileSchedulerILi128ELi80ELi256ELi128ELb1ELb1ELb1ELb0ELb1ELb1EEEEEEEEEvNT_6ParamsE --------------------------
	.section	.nv.info._ZN7cutlass13device_kernelIN5flash11enable_sm90INS1_16FlashAttnFwdSm90INS1_25CollectiveMainloopFwdSm90ILi2EN4cute5tupleIJNS5_1CILi1EEES8_S8_EEENS6_IJNS7_ILi128EEENS7_ILi80EEENS7_ILi256EEEEEELi256ENS_6half_tEfNS_4arch4Sm90ELb0ELb0ELb1ELb1ELb1ELb1ELb0ELb1ELb1ELb1ELb1ELb0EEENS1_21CollectiveEpilogueFwdINS6_IJSA_SC_SB_EEES9_SE_SG_Li256ELb1ELb1ELb1ELb0EEENS1_36VarlenDynamicPersistentTileSchedulerILi128ELi80ELi256ELi128ELb1ELb1ELb1ELb0ELb1ELb1EEEEEEEEEvNT_6ParamsE,"",@"SHT_CUDA_INFO"
	.sectionflags	@""
	.align	4


	//----- nvinfo : EIATTR_CUDA_API_VERSION
	.align		4
        /*0000*/ 	.byte	0x04, 0x37
        /*0002*/ 	.short	(.L_135 - .L_134)
.L_134:
        /*0004*/ 	.word	0x00000082


	//----- nvinfo : EIATTR_KPARAM_INFO
	.align		4
.L_135:
        /*0008*/ 	.byte	0x04, 0x17
        /*000a*/ 	.short	(.L_137 - .L_136)
.L_136:
        /*000c*/ 	.word	0x00000000
        /*0010*/ 	.short	0x0000
        /*0012*/ 	.short	0x0070
        /*0014*/ 	.byte	0x00, 0xf0, 0x01, 0x2a


	//----- nvinfo : EIATTR_SPARSE_MMA_MASK
	.align		4
.L_137:
        /*0018*/ 	.byte	0x03, 0x50
        /*001a*/ 	.short	0x0000


	//----- nvinfo : EIATTR_MAXREG_COUNT
	.align		4
        /*001c*/ 	.byte	0x03, 0x1b
        /*001e*/ 	.short	0x00a8


	//----- nvinfo : EIATTR_NUM_BARRIERS
	.align		4
        /*0020*/ 	.byte	0x02, 0x4c
        /*0022*/ 	.byte	0x10
	.zero		1


	//----- nvinfo : EIATTR_EXTERNS
	.align		4
        /*0024*/ 	.byte	0x04, 0x0f
        /*0026*/ 	.short	(.L_139 - .L_138)


	//   ....[0]....
	.align		4
.L_138:
        /*0028*/ 	.word	index@(__assertfail)


	//----- nvinfo : EIATTR_ANNOTATIONS
	.align		4
.L_139:
        /*002c*/ 	.byte	0x04, 0x55
        /*002e*/ 	.short	(.L_141 - .L_140)


	//   ....[0]....
.L_140:
        /* <DEDUP_REMOVED lines=142> */


	//----- nvinfo : EIATTR_MERCURY_ISA_VERSION
	.align		4
.L_141:
        /*08f8*/ 	.byte	0x03, 0x5f
        /*08fa*/ 	.short	0x0101


	//----- nvinfo : EIATTR_UNUSED_LOAD_BYTE_OFFSET
	.align		4
        /*08fc*/ 	.byte	0x04, 0x44
        /*08fe*/ 	.short	(.L_143 - .L_142)


	//   ....[0]....
.L_142:
        /*0900*/ 	.word	0x00000a30
        /*0904*/ 	.word	0x0000fff0


	//   ....[1]....
        /*0908*/ 	.word	0x0001ec20
        /*090c*/ 	.word	0x0000fff0


	//----- nvinfo : EIATTR_INT_WARP_WIDE_INSTR_OFFSETS
	.align		4
.L_143:
        /*0910*/ 	.byte	0x04, 0x31
        /*0912*/ 	.short	(.L_145 - .L_144)


	//   ....[0]....
.L_144:
        /*0914*/ 	.word	0x00000130


	//   ....[1]....
        /*0918*/ 	.word	0x00000170


	//   ....[2]....
        /*091c*/ 	.word	0x000001e0


	//   ....[3]....
        /*0920*/ 	.word	0x00026560


	//   ....[4]....
        /*0924*/ 	.word	0x00026600


	//   ....[5]....
        /*0928*/ 	.word	0x00029610


	//   ....[6]....
        /*092c*/ 	.word	0x000296b0


	//----- nvinfo : EIATTR_COOP_GROUP_MASK_REGIDS
	.align		4
.L_145:
        /*0930*/ 	.byte	0x04, 0x29
        /*0932*/ 	.short	(.L_147 - .L_146)


	//   ....[0]....
.L_146:
        /*0934*/ 	.word	0xffffffff


	//   ....[1]....
        /*0938*/ 	.word	0xffffffff


	//   ....[2]....
        /*093c*/ 	.word	0xffffffff


	//   ....[3]....
        /*0940*/ 	.word	0xffffffff


	//   ....[4]....
        /*0944*/ 	.word	0xffffffff


	//   ....[5]....
        /*0948*/ 	.word	0xffffffff


	//   ....[6]....
        /*094c*/ 	.word	0xffffffff


	//   ....[7]....
        /*0950*/ 	.word	0xffffffff


	//   ....[8]....
        /*0954*/ 	.word	0xffffffff


	//   ....[9]....
        /*0958*/ 	.word	0xffffffff


	//   ....[10]....
        /*095c*/ 	.word	0xffffffff


	//   ....[11]....
        /*0960*/ 	.word	0xffffffff


	//   ....[12]....
        /*0964*/ 	.word	0xffffffff


	//   ....[13]....
        /*0968*/ 	.word	0xffffffff


	//   ....[14]....
        /*096c*/ 	.word	0xffffffff


	//   ....[15]....
        /*0970*/ 	.word	0xffffffff


	//   ....[16]....
        /*0974*/ 	.word	0xffffffff


	//   ....[17]....
        /*0978*/ 	.word	0xffffffff


	//   ....[18]....
        /*097c*/ 	.word	0xffffffff


	//   ....[19]....
        /*0980*/ 	.word	0xffffffff


	//   ....[20]....
        /*0984*/ 	.word	0xffffffff


	//   ....[21]....
        /*0988*/ 	.word	0xffffffff


	//   ....[22]....
        /*098c*/ 	.word	0xffffffff


	//   ....[23]....
        /*0990*/ 	.word	0xffffffff


	//   ....[24]....
        /*0994*/ 	.word	0xffffffff


	//   ....[25]....
        /*0998*/ 	.word	0xffffffff


	//   ....[26]....
        /*099c*/ 	.word	0xffffffff


	//   ....[27]....
        /*09a0*/ 	.word	0xffffffff


	//   ....[28]....
        /*09a4*/ 	.word	0xffffffff


	//   ....[29]....
        /*09a8*/ 	.word	0xffffffff


	//   ....[30]....
        /*09ac*/ 	.word	0xffffffff


	//   ....[31]....
        /*09b0*/ 	.word	0xffffffff


	//   ....[32]....
        /*09b4*/ 	.word	0xffffffff


	//   ....[33]....
        /*09b8*/ 	.word	0xffffffff


	//   ....[34]....
        /*09bc*/ 	.word	0xffffffff


	//   ....[35]....
        /*09c0*/ 	.word	0xffffffff


	//   ....[36]....
        /*09c4*/ 	.word	0xffffffff


	//   ....[37]....
        /*09c8*/ 	.word	0xffffffff


	//   ....[38]....
        /*09cc*/ 	.word	0xffffffff


	//   ....[39]....
        /*09d0*/ 	.word	0xffffffff


	//   ....[40]....
        /*09d4*/ 	.word	0xffffffff


	//   ....[41]....
        /*09d8*/ 	.word	0xffffffff


	//   ....[42]....
        /*09dc*/ 	.word	0xffffffff


	//   ....[43]....
        /*09e0*/ 	.word	0xffffffff


	//   ....[44]....
        /*09e4*/ 	.word	0xffffffff


	//   ....[45]....
        /*09e8*/ 	.word	0xffffffff


	//   ....[46]....
        /*09ec*/ 	.word	0xffffffff


	//   ....[47]....
        /*09f0*/ 	.word	0xffffffff


	//   ....[48]....
        /*09f4*/ 	.word	0xffffffff


	//   ....[49]....
        /*09f8*/ 	.word	0xffffffff


	//   ....[50]....
        /*09fc*/ 	.word	0xffffffff


	//   ....[51]....
        /*0a00*/ 	.word	0xffffffff


	//   ....[52]....
        /*0a04*/ 	.word	0xffffffff


	//   ....[53]....
        /*0a08*/ 	.word	0xffffffff


	//   ....[54]....
        /*0a0c*/ 	.word	0xffffffff


	//   ....[55]....
        /*0a10*/ 	.word	0xffffffff


	//   ....[56]....
        /*0a14*/ 	.word	0xffffffff


	//   ....[57]....
        /*0a18*/ 	.word	0xffffffff


	//   ....[58]....
        /*0a1c*/ 	.word	0xffffffff


	//   ....[59]....
        /*0a20*/ 	.word	0xffffffff


	//   ....[60]....
        /*0a24*/ 	.word	0xffffffff


	//   ....[61]....
        /*0a28*/ 	.word	0xffffffff


	//   ....[62]....
        /*0a2c*/ 	.word	0xffffffff


	//   ....[63]....
        /*0a30*/ 	.word	0xffffffff


	//   ....[64]....
        /*0a34*/ 	.word	0xffffffff


	//   ....[65]....
        /*0a38*/ 	.word	0xffffffff


	//   ....[66]....
        /*0a3c*/ 	.word	0xffffffff


	//   ....[67]....
        /*0a40*/ 	.word	0xffffffff


	//   ....[68]....
        /*0a44*/ 	.word	0xffffffff


	//   ....[69]....
        /*0a48*/ 	.word	0xffffffff


	//   ....[70]....
        /*0a4c*/ 	.word	0xffffffff


	//   ....[71]....
        /*0a50*/ 	.word	0xffffffff


	//   ....[72]....
        /*0a54*/ 	.word	0xffffffff


	//   ....[73]....
        /*0a58*/ 	.word	0xffffffff


	//   ....[74]....
        /*0a5c*/ 	.word	0xffffffff


	//   ....[75]....
        /*0a60*/ 	.word	0xffffffff


	//   ....[76]....
        /*0a64*/ 	.word	0xffffffff


	//   ....[77]....
        /*0a68*/ 	.word	0xffffffff


	//   ....[78]....
        /*0a6c*/ 	.word	0xffffffff


	//   ....[79]....
        /*0a70*/ 	.word	0xffffffff


	//   ....[80]....
        /*0a74*/ 	.word	0xffffffff


	//   ....[81]....
        /*0a78*/ 	.word	0xffffffff


	//   ....[82]....
        /*0a7c*/ 	.word	0xffffffff


	//   ....[83]....
        /*0a80*/ 	.word	0xffffffff


	//   ....[84]....
        /*0a84*/ 	.word	0xffffffff


	//   ....[85]....
        /*0a88*/ 	.word	0xffffffff


	//   ....[86]....
        /*0a8c*/ 	.word	0xffffffff


	//   ....[87]....
        /*0a90*/ 	.word	0xffffffff


	//   ....[88]....
        /*0a94*/ 	.word	0xffffffff


	//   ....[89]....
        /*0a98*/ 	.word	0xffffffff


	//   ....[90]....
        /*0a9c*/ 	.word	0xffffffff


	//   ....[91]....
        /*0aa0*/ 	.word	0xffffffff


	//   ....[92]....
        /*0aa4*/ 	.word	0xffffffff


	//   ....[93]....
        /*0aa8*/ 	.word	0xffffffff


	//   ....[94]....
        /*0aac*/ 	.word	0xffffffff


	//   ....[95]....
        /*0ab0*/ 	.word	0xffffffff


	//   ....[96]....
        /*0ab4*/ 	.word	0xffffffff


	//   ....[97]....
        /*0ab8*/ 	.word	0xffffffff


	//   ....[98]....
        /*0abc*/ 	.word	0xffffffff


	//   ....[99]....
        /*0ac0*/ 	.word	0xffffffff


	//   ....[100]....
        /*0ac4*/ 	.word	0xffffffff


	//   ....[101]....
        /*0ac8*/ 	.word	0xffffffff


	//   ....[102]....
        /*0acc*/ 	.word	0xffffffff


	//   ....[103]....
        /*0ad0*/ 	.word	0xffffffff


	//   ....[104]....
        /*0ad4*/ 	.word	0xffffffff


	//   ....[105]....
        /*0ad8*/ 	.word	0xffffffff


	//   ....[106]....
        /*0adc*/ 	.word	0xffffffff


	//   ....[107]....
        /*0ae0*/ 	.word	0xffffffff


	//   ....[108]....
        /*0ae4*/ 	.word	0xffffffff


	//   ....[109]....
        /*0ae8*/ 	.word	0xffffffff


	//   ....[110]....
        /*0aec*/ 	.word	0xffffffff


	//   ....[111]....
        /*0af0*/ 	.word	0xffffffff


	//   ....[112]....
        /*0af4*/ 	.word	0xffffffff


	//   ....[113]....
        /*0af8*/ 	.word	0xffffffff


	//   ....[114]....
        /*0afc*/ 	.word	0xffffffff


	//   ....[115]....
        /*0b00*/ 	.word	0xffffffff


	//   ....[116]....
        /*0b04*/ 	.word	0xffffffff


	//   ....[117]....
        /*0b08*/ 	.word	0xffffffff


	//   ....[118]....
        /*0b0c*/ 	.word	0xffffffff


	//   ....[119]....
        /*0b10*/ 	.word	0xffffffff


	//   ....[120]....
        /*0b14*/ 	.word	0xffffffff


	//   ....[121]....
        /*0b18*/ 	.word	0xffffffff


	//   ....[122]....
        /*0b1c*/ 	.word	0xffffffff


	//   ....[123]....
        /*0b20*/ 	.word	0xffffffff


	//   ....[124]....
        /*0b24*/ 	.word	0xffffffff


	//   ....[125]....
        /*0b28*/ 	.word	0xffffffff


	//   ....[126]....
        /*0b2c*/ 	.word	0xffffffff


	//   ....[127]....
        /*0b30*/ 	.word	0xffffffff


	//   ....[128]....
        /*0b34*/ 	.word	0xffffffff


	//   ....[129]....
        /*0b38*/ 	.word	0xffffffff


	//   ....[130]....
        /*0b3c*/ 	.word	0xffffffff


	//   ....[131]....
        /*0b40*/ 	.word	0xffffffff


	//   ....[132]....
        /*0b44*/ 	.word	0xffffffff


	//   ....[133]....
        /*0b48*/ 	.word	0xffffffff


	//   ....[134]....
        /*0b4c*/ 	.word	0xffffffff


	//   ....[135]....
        /*0b50*/ 	.word	0xffffffff


	//   ....[136]....
        /*0b54*/ 	.word	0xffffffff


	//   ....[137]....
        /*0b58*/ 	.word	0xffffffff


	//   ....[138]....
        /*0b5c*/ 	.word	0xffffffff


	//   ....[139]....
        /*0b60*/ 	.word	0xffffffff


	//   ....[140]....
        /*0b64*/ 	.word	0xffffffff


	//   ....[141]....
        /*0b68*/ 	.word	0xffffffff


	//   ....[142]....
        /*0b6c*/ 	.word	0xffffffff


	//   ....[143]....
        /*0b70*/ 	.word	0xffffffff


	//   ....[144]....
        /*0b74*/ 	.word	0xffffffff


	//   ....[145]....
        /*0b78*/ 	.word	0xffffffff


	//   ....[146]....
        /*0b7c*/ 	.word	0xffffffff


	//   ....[147]....
        /*0b80*/ 	.word	0xffffffff


	//   ....[148]....
        /*0b84*/ 	.word	0xffffffff


	//   ....[149]....
        /*0b88*/ 	.word	0xffffffff


	//   ....[150]....
        /*0b8c*/ 	.word	0xffffffff


	//   ....[151]....
        /*0b90*/ 	.word	0xffffffff


	//   ....[152]....
        /*0b94*/ 	.word	0xffffffff


	//   ....[153]....
        /*0b98*/ 	.word	0xffffffff


	//   ....[154]....
        /*0b9c*/ 	.word	0xffffffff


	//   ....[155]....
        /*0ba0*/ 	.word	0xffffffff


	//   ....[156]....
        /*0ba4*/ 	.word	0xffffffff


	//   ....[157]....
        /*0ba8*/ 	.word	0xffffffff


	//   ....[158]....
        /*0bac*/ 	.word	0xffffffff


	//   ....[159]....
        /*0bb0*/ 	.word	0xffffffff


	//   ....[160]....
        /*0bb4*/ 	.word	0xffffffff


	//   ....[161]....
        /*0bb8*/ 	.word	0xffffffff


	//   ....[162]....
        /*0bbc*/ 	.word	0xffffffff


	//   ....[163]....
        /*0bc0*/ 	.word	0xffffffff


	//   ....[164]....
        /*0bc4*/ 	.word	0xffffffff


	//   ....[165]....
        /*0bc8*/ 	.word	0xffffffff


	//   ....[166]....
        /*0bcc*/ 	.word	0xffffffff


	//   ....[167]....
        /*0bd0*/ 	.word	0xffffffff


	//   ....[168]....
        /*0bd4*/ 	.word	0xffffffff


	//   ....[169]....
        /*0bd8*/ 	.word	0x0500000f


	//   ....[170]....
        /*0bdc*/ 	.word	0x0500000f


	//   ....[171]....
        /*0be0*/ 	.word	0x0500000f


	//   ....[172]....
        /*0be4*/ 	.word	0x0500000f


	//   ....[173]....
        /*0be8*/ 	.word	0x0500000f


	//   ....[174]....
        /*0bec*/ 	.word	0x0500000f


	//   ....[175]....
        /*0bf0*/ 	.word	0x0500000f


	//   ....[176]....
        /*0bf4*/ 	.word	0x0500000f


	//   ....[177]....
        /*0bf8*/ 	.word	0x0500000f


	//   ....[178]....
        /*0bfc*/ 	.word	0x0500000f


	//   ....[179]....
        /*0c00*/ 	.word	0x0500000f


	//   ....[180]....
        /*0c04*/ 	.word	0x0500000f


	//   ....[181]....
        /*0c08*/ 	.word	0x0500000f


	//   ....[182]....
        /*0c0c*/ 	.word	0x0500000f


	//   ....[183]....
        /*0c10*/ 	.word	0x0500000f


	//   ....[184]....
        /*0c14*/ 	.word	0x0500000f


	//   ....[185]....
        /*0c18*/ 	.word	0x0500000f


	//   ....[186]....
        /*0c1c*/ 	.word	0x0500000f


	//   ....[187]....
        /*0c20*/ 	.word	0x0500000f


	//   ....[188]....
        /*0c24*/ 	.word	0x0500000f


	//   ....[189]....
        /*0c28*/ 	.word	0x0500000f


	//   ....[190]....
        /*0c2c*/ 	.word	0x0500000f


	//   ....[191]....
        /*0c30*/ 	.word	0x0500000f


	//   ....[192]....
        /*0c34*/ 	.word	0x0500000f


	//   ....[193]....
        /*0c38*/ 	.word	0x0500000f


	//   ....[194]....
        /*0c3c*/ 	.word	0x0500000f


	//   ....[195]....
        /*0c40*/ 	.word	0x0500000f


	//   ....[196]....
        /*0c44*/ 	.word	0x0500000f


	//   ....[197]....
        /*0c48*/ 	.word	0x0500000f


	//   ....[198]....
        /*0c4c*/ 	.word	0x0500000f


	//   ....[199]....
        /*0c50*/ 	.word	0x0500000f


	//   ....[200]....
        /*0c54*/ 	.word	0x0500000f


	//   ....[201]....
        /*0c58*/ 	.word	0x0500000f


	//   ....[202]....
        /*0c5c*/ 	.word	0x0500000f


	//   ....[203]....
        /*0c60*/ 	.word	0x0500000f


	//   ....[204]....
        /*0c64*/ 	.word	0x0500000f


	//   ....[205]....
        /*0c68*/ 	.word	0x0500000f


	//   ....[206]....
        /*0c6c*/ 	.word	0x0500000f


	//   ....[207]....
        /*0c70*/ 	.word	0x0500000f


	//   ....[208]....
        /*0c74*/ 	.word	0x0500000f


	//   ....[209]....
        /*0c78*/ 	.word	0x0500000f


	//   ....[210]....
        /*0c7c*/ 	.word	0x0500000f


	//   ....[211]....
        /*0c80*/ 	.word	0x0500000f


	//   ....[212]....
        /*0c84*/ 	.word	0x0500000f


	//   ....[213]....
        /*0c88*/ 	.word	0x0500000f


	//   ....[214]....
        /*0c8c*/ 	.word	0x0500000f


	//   ....[215]....
        /*0c90*/ 	.word	0x0500000f


	//   ....[216]....
        /*0c94*/ 	.word	0x0500000f


	//   ....[217]....
        /*0c98*/ 	.word	0x0500000f


	//   ....[218]....
        /*0c9c*/ 	.word	0x0500000f


	//   ....[219]....
        /*0ca0*/ 	.word	0x0500000f


	//   ....[220]....
        /*0ca4*/ 	.word	0x0500000f


	//   ....[221]....
        /*0ca8*/ 	.word	0x0500000f


	//   ....[222]....
        /*0cac*/ 	.word	0x0500000f


	//   ....[223]....
        /*0cb0*/ 	.word	0x0500000f


	//   ....[224]....
        /*0cb4*/ 	.word	0x0500000f


	//   ....[225]....
        /*0cb8*/ 	.word	0x0500000f


	//   ....[226]....
        /*0cbc*/ 	.word	0x0500000f


	//   ....[227]....
        /*0cc0*/ 	.word	0x0500000f


	//   ....[228]....
        /*0cc4*/ 	.word	0x0500000f


	//   ....[229]....
        /*0cc8*/ 	.word	0x0500000f


	//   ....[230]....
        /*0ccc*/ 	.word	0x0500000f


	//   ....[231]....
        /*0cd0*/ 	.word	0x0500000f


	//   ....[232]....
        /*0cd4*/ 	.word	0x0500000f


	//   ....[233]....
        /*0cd8*/ 	.word	0x0500000f


	//   ....[234]....
        /*0cdc*/ 	.word	0x0500000f


	//   ....[235]....
        /*0ce0*/ 	.word	0x0500000f


	//   ....[236]....
        /*0ce4*/ 	.word	0x0500000f


	//   ....[237]....
        /*0ce8*/ 	.word	0x0500000f


	//   ....[238]....
        /*0cec*/ 	.word	0x0500000f


	//   ....[239]....
        /*0cf0*/ 	.word	0x0500000f


	//   ....[240]....
        /*0cf4*/ 	.word	0x0500000f


	//   ....[241]....
        /*0cf8*/ 	.word	0x0500000f


	//   ....[242]....
        /*0cfc*/ 	.word	0x0500000f


	//   ....[243]....
        /*0d00*/ 	.word	0x0500000f


	//   ....[244]....
        /*0d04*/ 	.word	0x0500000f


	//   ....[245]....
        /*0d08*/ 	.word	0x0500000f


	//   ....[246]....
        /*0d0c*/ 	.word	0x0500000f


	//   ....[247]....
        /*0d10*/ 	.word	0x0500000f


	//   ....[248]....
        /*0d14*/ 	.word	0x0500000f


	//   ....[249]....
        /*0d18*/ 	.word	0x0500000f


	//   ....[250]....
        /*0d1c*/ 	.word	0x0500000f


	//   ....[251]....
        /*0d20*/ 	.word	0x0500000f


	//   ....[252]....
        /*0d24*/ 	.word	0x0500000f


	//   ....[253]....
        /*0d28*/ 	.word	0x0500000f


	//   ....[254]....
        /*0d2c*/ 	.word	0x0500000f


	//   ....[255]....
        /*0d30*/ 	.word	0x0500000f


	//   ....[0]....
        /*0d34*/ 	.word	0x0500000f


	//   ....[1]....
        /*0d38*/ 	.word	0x0500000f


	//   ....[2]....
        /*0d3c*/ 	.word	0x0500000f


	//   ....[3]....
        /*0d40*/ 	.word	0x0500000f


	//   ....[4]....
        /*0d44*/ 	.word	0x0500000f


	//   ....[5]....
        /*0d48*/ 	.word	0x0500000f


	//   ....[6]....
        /*0d4c*/ 	.word	0x0500000f


	//   ....[7]....
        /*0d50*/ 	.word	0x0500000f


	//   ....[8]....
        /*0d54*/ 	.word	0x0500000f


	//   ....[9]....
        /*0d58*/ 	.word	0x0500000f


	//   ....[10]....
        /*0d5c*/ 	.word	0x0500000f


	//   ....[11]....
        /*0d60*/ 	.word	0x0500000f


	//   ....[12]....
        /*0d64*/ 	.word	0x0500000f


	//   ....[13]....
        /*0d68*/ 	.word	0x0500000f


	//   ....[14]....
        /*0d6c*/ 	.word	0x0500000f


	//   ....[15]....
        /*0d70*/ 	.word	0x0500000f


	//----- nvinfo : EIATTR_COOP_GROUP_INSTR_OFFSETS
	.align		4
.L_147:
        /*0d74*/ 	.byte	0x04, 0x28
        /*0d76*/ 	.short	(.L_149 - .L_148)


	//   ....[0]....
.L_148:
        /*0d78*/ 	.word	0x00000060


	//   ....[1]....
        /*0d7c*/ 	.word	0x00000140


	//   ....[2]....
        /*0d80*/ 	.word	0x00000190


	//   ....[3]....
        /*0d84*/ 	.word	0x000003c0


	//   ....[4]....
        /*0d88*/ 	.word	0x00000520


	//   ....[5]....
        /*0d8c*/ 	.word	0x00000640


	//   ....[6]....
        /*0d90*/ 	.word	0x000007a0


	//   ....[7]....
        /*0d94*/ 	.word	0x00004310


	//   ....[8]....
        /*0d98*/ 	.word	0x00004320


	//   ....[9]....
        /*0d9c*/ 	.word	0x00005130


	//   ....[10]....
        /*0da0*/ 	.word	0x00005140


	//   ....[11]....
        /*0da4*/ 	.word	0x00005fd0


	//   ....[12]....
        /*0da8*/ 	.word	0x00005fe0


	//   ....[13]....
        /*0dac*/ 	.word	0x00007b00


	//   ....[14]....
        /*0db0*/ 	.word	0x00007b10


	//   ....[15]....
        /*0db4*/ 	.word	0x00008b60


	//   ....[16]....
        /*0db8*/ 	.word	0x00008b70


	//   ....[17]....
        /*0dbc*/ 	.word	0x00009be0


	//   ....[18]....
        /*0dc0*/ 	.word	0x00009bf0


	//   ....[19]....
        /*0dc4*/ 	.word	0x0000ae60


	//   ....[20]....
        /*0dc8*/ 	.word	0x0000ae70


	//   ....[21]....
        /*0dcc*/ 	.word	0x0000b030


	//   ....[22]....
        /*0dd0*/ 	.word	0x0000b040


	//   ....[23]....
        /*0dd4*/ 	.word	0x0000b210


	//   ....[24]....
        /*0dd8*/ 	.word	0x0000b220


	//   ....[25]....
        /*0ddc*/ 	.word	0x0000b660


	//   ....[26]....
        /*0de0*/ 	.word	0x0000b670


	//   ....[27]....
        /*0de4*/ 	.word	0x0000b800


	//   ....[28]....
        /*0de8*/ 	.word	0x0000b820


	//   ....[29]....
        /*0dec*/ 	.word	0x0000b9b0


	//   ....[30]....
        /*0df0*/ 	.word	0x0000b9d0


	//   ....[31]....
        /*0df4*/ 	.word	0x0000c400


	//   ....[32]....
        /*0df8*/ 	.word	0x0000c980


	//   ....[33]....
        /*0dfc*/ 	.word	0x0000c990


	//   ....[34]....
        /*0e00*/ 	.word	0x0000c9a0


	//   ....[35]....
        /*0e04*/ 	.word	0x0000c9b0


	//   ....[36]....
        /*0e08*/ 	.word	0x0000fca0


	//   ....[37]....
        /*0e0c*/ 	.word	0x0000fcb0


	//   ....[38]....
        /*0e10*/ 	.word	0x0000fcc0


	//   ....[39]....
        /*0e14*/ 	.word	0x0000fcd0


	//   ....[40]....
        /*0e18*/ 	.word	0x00016f90


	//   ....[41]....
        /*0e1c*/ 	.word	0x00016fd0


	//   ....[42]....
        /*0e20*/ 	.word	0x00017270


	//   ....[43]....
        /*0e24*/ 	.word	0x000172a0


	//   ....[44]....
        /*0e28*/ 	.word	0x0001c8a0


	//   ....[45]....
        /*0e2c*/ 	.word	0x0001c900


	//   ....[46]....
        /*0e30*/ 	.word	0x0001cb70


	//   ....[47]....
        /*0e34*/ 	.word	0x0001cb90


	//   ....[48]....
        /*0e38*/ 	.word	0x0001dee0


	//   ....[49]....
        /*0e3c*/ 	.word	0x0001e150


	//   ....[50]....
        /*0e40*/ 	.word	0x0001e160


	//   ....[51]....
        /*0e44*/ 	.word	0x0001e190


	//   ....[52]....
        /*0e48*/ 	.word	0x0001fd00


	//   ....[53]....
        /*0e4c*/ 	.word	0x0001fd20


	//   ....[54]....
        /*0e50*/ 	.word	0x0001fd30


	//   ....[55]....
        /*0e54*/ 	.word	0x0001fd40


	//   ....[56]....
        /*0e58*/ 	.word	0x00020750


	//   ....[57]....
        /*0e5c*/ 	.word	0x00020760


	//   ....[58]....
        /*0e60*/ 	.word	0x000208c0


	//   ....[59]....
        /*0e64*/ 	.word	0x000208e0


	//   ....[60]....
        /*0e68*/ 	.word	0x00020a30


	//   ....[61]....
        /*0e6c*/ 	.word	0x00020a50


	//   ....[62]....
        /*0e70*/ 	.word	0x00020bb0


	//   ....[63]....
        /*0e74*/ 	.word	0x00020bd0


	//   ....[64]....
        /*0e78*/ 	.word	0x000213d0


	//   ....[65]....
        /*0e7c*/ 	.word	0x00021400


	//   ....[66]....
        /*0e80*/ 	.word	0x00021c50


	//   ....[67]....
        /*0e84*/ 	.word	0x00021c60


	//   ....[68]....
        /*0e88*/ 	.word	0x00022da0


	//   ....[69]....
        /*0e8c*/ 	.word	0x00022dc0


	//   ....[70]....
        /*0e90*/ 	.word	0x00022f10


	//   ....[71]....
        /*0e94*/ 	.word	0x00022f30


	//   ....[72]....
        /*0e98*/ 	.word	0x00023080


	//   ....[73]....
        /*0e9c*/ 	.word	0x000230a0


	//   ....[74]....
        /*0ea0*/ 	.word	0x00023200


	//   ....[75]....
        /*0ea4*/ 	.word	0x00023220


	//   ....[76]....
        /*0ea8*/ 	.word	0x00023400


	//   ....[77]....
        /*0eac*/ 	.word	0x00023600


	//   ....[78]....
        /*0eb0*/ 	.word	0x00023630


	//   ....[79]....
        /*0eb4*/ 	.word	0x00023660


	//   ....[80]....
        /*0eb8*/ 	.word	0x00023690


	//   ....[81]....
        /*0ebc*/ 	.word	0x000236c0


	//   ....[82]....
        /*0ec0*/ 	.word	0x000236f0


	//   ....[83]....
        /*0ec4*/ 	.word	0x00023890


	//   ....[84]....
        /*0ec8*/ 	.word	0x000238c0


	//   ....[85]....
        /*0ecc*/ 	.word	0x000238f0


	//   ....[86]....
        /*0ed0*/ 	.word	0x00023920


	//   ....[87]....
        /*0ed4*/ 	.word	0x00023950


	//   ....[88]....
        /*0ed8*/ 	.word	0x00023980


	//   ....[89]....
        /*0edc*/ 	.word	0x00023a10


	//   ....[90]....
        /*0ee0*/ 	.word	0x00023a40


	//   ....[91]....
        /*0ee4*/ 	.word	0x00023a50


	//   ....[92]....
        /*0ee8*/ 	.word	0x00023ae0


	//   ....[93]....
        /*0eec*/ 	.word	0x00024ad0


	//   ....[94]....
        /*0ef0*/ 	.word	0x00027130


	//   ....[95]....
        /*0ef4*/ 	.word	0x00027170


	//   ....[96]....
        /*0ef8*/ 	.word	0x000271b0


	//   ....[97]....
        /*0efc*/ 	.word	0x00027270


	//   ....[98]....
        /*0f00*/ 	.word	0x000272a0


	//   ....[99]....
        /*0f04*/ 	.word	0x00027300


	//   ....[100]....
        /*0f08*/ 	.word	0x00027340


	//   ....[101]....
        /*0f0c*/ 	.word	0x000273a0


	//   ....[102]....
        /*0f10*/ 	.word	0x000273c0


	//   ....[103]....
        /*0f14*/ 	.word	0x000273f0


	//   ....[104]....
        /*0f18*/ 	.word	0x00027c20


	//   ....[105]....
        /*0f1c*/ 	.word	0x00027c60


	//   ....[106]....
        /*0f20*/ 	.word	0x00027c80


	//   ....[107]....
        /*0f24*/ 	.word	0x00027d20


	//   ....[108]....
        /*0f28*/ 	.word	0x00027d30


	//   ....[109]....
        /*0f2c*/ 	.word	0x00027de0


	//   ....[110]....
        /*0f30*/ 	.word	0x00027df0


	//   ....[111]....
        /*0f34*/ 	.word	0x00027ea0


	//   ....[112]....
        /*0f38*/ 	.word	0x00027eb0


	//   ....[113]....
        /*0f3c*/ 	.word	0x00027f60


	//   ....[114]....
        /*0f40*/ 	.word	0x00027f70


	//   ....[115]....
        /*0f44*/ 	.word	0x00028020


	//   ....[116]....
        /*0f48*/ 	.word	0x00028030


	//   ....[117]....
        /*0f4c*/ 	.word	0x000280e0


	//   ....[118]....
        /*0f50*/ 	.word	0x000280f0


	//   ....[119]....
        /*0f54*/ 	.word	0x00028130


	//   ....[120]....
        /*0f58*/ 	.word	0x00028950


	//   ....[121]....
        /*0f5c*/ 	.word	0x00028990


	//   ....[122]....
        /*0f60*/ 	.word	0x000289c0


	//   ....[123]....
        /*0f64*/ 	.word	0x00028a80


	//   ....[124]....
        /*0f68*/ 	.word	0x00028ab0


	//   ....[125]....
        /*0f6c*/ 	.word	0x00028b00


	//   ....[126]....
        /*0f70*/ 	.word	0x00028b30


	//   ....[127]....
        /*0f74*/ 	.word	0x00028b80


	//   ....[128]....
        /*0f78*/ 	.word	0x00028bb0


	//   ....[129]....
        /*0f7c*/ 	.word	0x00028c20


	//   ....[130]....
        /*0f80*/ 	.word	0x00028f20


	//   ....[131]....
        /*0f84*/ 	.word	0x00028f50


	//   ....[132]....
        /*0f88*/ 	.word	0x00029010


	//   ....[133]....
        /*0f8c*/ 	.word	0x00029020


	//   ....[134]....
        /*0f90*/ 	.word	0x000290d0


	//   ....[135]....
        /*0f94*/ 	.word	0x000290e0


	//   ....[136]....
        /*0f98*/ 	.word	0x00029190


	//   ....[137]....
        /*0f9c*/ 	.word	0x000291a0


	//   ....[138]....
        /*0fa0*/ 	.word	0x000291b0


	//   ....[139]....
        /*0fa4*/ 	.word	0x00029260


	//   ....[140]....
        /*0fa8*/ 	.word	0x00029810


	//   ....[141]....
        /*0fac*/ 	.word	0x00029850


	//   ....[142]....
        /*0fb0*/ 	.word	0x000298e0


	//   ....[143]....
        /*0fb4*/ 	.word	0x00029910


	//   ....[144]....
        /*0fb8*/ 	.word	0x000299a0


	//   ....[145]....
        /*0fbc*/ 	.word	0x000299d0


	//   ....[146]....
        /*0fc0*/ 	.word	0x00029a60


	//   ....[147]....
        /*0fc4*/ 	.word	0x00029a90


	//   ....[148]....
        /*0fc8*/ 	.word	0x00029aa0


	//   ....[149]....
        /*0fcc*/ 	.word	0x00029b30


	//   ....[150]....
        /*0fd0*/ 	.word	0x00029fc0


	//   ....[151]....
        /*0fd4*/ 	.word	0x00029ff0


	//   ....[152]....
        /*0fd8*/ 	.word	0x0002a060


	//   ....[153]....
        /*0fdc*/ 	.word	0x0002a090


	//   ....[154]....
        /*0fe0*/ 	.word	0x0002a0c0


	//   ....[155]....
        /*0fe4*/ 	.word	0x0002a0f0


	//   ....[156]....
        /*0fe8*/ 	.word	0x0002a120


	//   ....[157]....
        /*0fec*/ 	.word	0x0002a150


	//   ....[158]....
        /*0ff0*/ 	.word	0x0002a300


	//   ....[159]....
        /*0ff4*/ 	.word	0x0002a330


	//   ....[160]....
        /*0ff8*/ 	.word	0x0002a360


	//   ....[161]....
        /*0ffc*/ 	.word	0x0002a390


	//   ....[162]....
        /*1000*/ 	.word	0x0002a3c0


	//   ....[163]....
        /*1004*/ 	.word	0x0002a3f0


	//   ....[164]....
        /*1008*/ 	.word	0x0002a4b0


	//   ....[165]....
        /*100c*/ 	.word	0x0002a4d0


	//   ....[166]....
        /*1010*/ 	.word	0x0002a4e0


	//   ....[167]....
        /*1014*/ 	.word	0x0002a540


	//   ....[168]....
        /*1018*/ 	.word	0x0002ab60


	//   ....[169]....
        /*101c*/ 	.word	0x0002ae80


	//   ....[170]....
        /*1020*/ 	.word	0x0002af10


	//   ....[171]....
        /*1024*/ 	.word	0x0002afb0


	//   ....[172]....
        /*1028*/ 	.word	0x0002b040


	//   ....[173]....
        /*102c*/ 	.word	0x0002b0e0


	//   ....[174]....
        /*1030*/ 	.word	0x0002b170


	//   ....[175]....
        /*1034*/ 	.word	0x0002b260


	//   ....[176]....
        /*1038*/ 	.word	0x0002b2f0


	//   ....[177]....
        /*103c*/ 	.word	0x0002b390


	//   ....[178]....
        /*1040*/ 	.word	0x0002b420


	//   ....[179]....
        /*1044*/ 	.word	0x0002b4c0


	//   ....[180]....
        /*1048*/ 	.word	0x0002b550


	//   ....[181]....
        /*104c*/ 	.word	0x0002b640


	//   ....[182]....
        /*1050*/ 	.word	0x0002b6d0


	//   ....[183]....
        /*1054*/ 	.word	0x0002b770


	//   ....[184]....
        /*1058*/ 	.word	0x0002b800


	//   ....[185]....
        /*105c*/ 	.word	0x0002b8a0


	//   ....[186]....
        /*1060*/ 	.word	0x0002b930


	//   ....[187]....
        /*1064*/ 	.word	0x0002ba20


	//   ....[188]....
        /*1068*/ 	.word	0x0002bab0


	//   ....[189]....
        /*106c*/ 	.word	0x0002bb00


	//   ....[190]....
        /*1070*/ 	.word	0x0002bb50


	//   ....[191]....
        /*1074*/ 	.word	0x0002bc40


	//   ....[192]....
        /*1078*/ 	.word	0x0002bcd0


	//   ....[193]....
        /*107c*/ 	.word	0x0002bd20


	//   ....[194]....
        /*1080*/ 	.word	0x0002bd70


	//   ....[195]....
        /*1084*/ 	.word	0x0002bfd0


	//   ....[196]....
        /*1088*/ 	.word	0x0002c2b0


	//   ....[197]....
        /*108c*/ 	.word	0x0002c3a0


	//   ....[198]....
        /*1090*/ 	.word	0x0002c460


	//   ....[199]....
        /*1094*/ 	.word	0x0002c5d0


	//   ....[200]....
        /*1098*/ 	.word	0x0002c620


	//   ....[201]....
        /*109c*/ 	.word	0x0002c730


	//   ....[202]....
        /*10a0*/ 	.word	0x0002c790


	//   ....[203]....
        /*10a4*/ 	.word	0x0002c8a0


	//   ....[204]....
        /*10a8*/ 	.word	0x0002c900


	//   ....[205]....
        /*10ac*/ 	.word	0x0002ca00


	//   ....[206]....
        /*10b0*/ 	.word	0x0002ca50


	//   ....[207]....
        /*10b4*/ 	.word	0x0002cb00


	//   ....[208]....
        /*10b8*/ 	.word	0x0002cb60


	//   ....[209]....
        /*10bc*/ 	.word	0x0002cc90


	//   ....[210]....
        /*10c0*/ 	.word	0x0002cce0


	//   ....[211]....
        /*10c4*/ 	.word	0x0002ce20


	//   ....[212]....
        /*10c8*/ 	.word	0x0002ce70


	//   ....[213]....
        /*10cc*/ 	.word	0x0002cfb0


	//   ....[214]....
        /*10d0*/ 	.word	0x0002d000


	//   ....[215]....
        /*10d4*/ 	.word	0x0002d140


	//   ....[216]....
        /*10d8*/ 	.word	0x0002d190


	//   ....[217]....
        /*10dc*/ 	.word	0x0002d2d0


	//   ....[218]....
        /*10e0*/ 	.word	0x0002d320


	//   ....[219]....
        /*10e4*/ 	.word	0x0002d460


	//   ....[220]....
        /*10e8*/ 	.word	0x0002d4b0


	//   ....[221]....
        /*10ec*/ 	.word	0x0002d5d0


	//   ....[222]....
        /*10f0*/ 	.word	0x0002d620


	//   ....[223]....
        /*10f4*/ 	.word	0x0002d750


	//   ....[224]....
        /*10f8*/ 	.word	0x0002d820


	//   ....[225]....
        /*10fc*/ 	.word	0x0002d990


	//   ....[226]....
        /*1100*/ 	.word	0x0002d9e0


	//   ....[227]....
        /*1104*/ 	.word	0x0002dae0


	//   ....[228]....
        /*1108*/ 	.word	0x0002db30


	//   ....[229]....
        /*110c*/ 	.word	0x0002dc30


	//   ....[230]....
        /*1110*/ 	.word	0x0002dc80


	//   ....[231]....
        /*1114*/ 	.word	0x0002ddb0


	//   ....[232]....
        /*1118*/ 	.word	0x0002de00


	//   ....[233]....
        /*111c*/ 	.word	0x0002def0


	//   ....[234]....
        /*1120*/ 	.word	0x0002df90


	//   ....[235]....
        /*1124*/ 	.word	0x0002e0d0


	//   ....[236]....
        /*1128*/ 	.word	0x0002e120


	//   ....[237]....
        /*112c*/ 	.word	0x0002e260


	//   ....[238]....
        /*1130*/ 	.word	0x0002e2b0


	//   ....[239]....
        /*1134*/ 	.word	0x0002e3f0


	//   ....[240]....
        /*1138*/ 	.word	0x0002e440


	//   ....[241]....
        /*113c*/ 	.word	0x0002e580


	//   ....[242]....
        /*1140*/ 	.word	0x0002e5d0


	//   ....[243]....
        /*1144*/ 	.word	0x0002e6c0


	//   ....[244]....
        /*1148*/ 	.word	0x0002e780


	//   ....[245]....
        /*114c*/ 	.word	0x0002e910


	//   ....[246]....
        /*1150*/ 	.word	0x0002e960


	//   ....[247]....
        /*1154*/ 	.word	0x0002ea90


	//   ....[248]....
        /*1158*/ 	.word	0x0002eae0


	//   ....[249]....
        /*115c*/ 	.word	0x0002ec10


	//   ....[250]....
        /*1160*/ 	.word	0x0002ec60


	//   ....[251]....
        /*1164*/ 	.word	0x0002ed90


	//   ....[252]....
        /*1168*/ 	.word	0x0002ede0


	//   ....[253]....
        /*116c*/ 	.word	0x0002ee70


	//   ....[254]....
        /*1170*/ 	.word	0x0002ef10


	//   ....[255]....
        /*1174*/ 	.word	0x0002f0a0


	//   ....[0]....
        /*1178*/ 	.word	0x0002f110


	//   ....[1]....
        /*117c*/ 	.word	0x0002f180


	//   ....[2]....
        /*1180*/ 	.word	0x0002f1f0


	//   ....[3]....
        /*1184*/ 	.word	0x0002f260


	//   ....[4]....
        /*1188*/ 	.word	0x0002f2e0


	//   ....[5]....
        /*118c*/ 	.word	0x0002f360


	//   ....[6]....
        /*1190*/ 	.word	0x0002f3f0


	//   ....[7]....
        /*1194*/ 	.word	0x0002f460


	//   ....[8]....
        /*1198*/ 	.word	0x0002f4d0


	//   ....[9]....
        /*119c*/ 	.word	0x0002f540


	//   ....[10]....
        /*11a0*/ 	.word	0x0002f5c0


	//   ....[11]....
        /*11a4*/ 	.word	0x0002f630


	//   ....[12]....
        /*11a8*/ 	.word	0x0002f6d0


	//   ....[13]....
        /*11ac*/ 	.word	0x0002f720


	//   ....[14]....
        /*11b0*/ 	.word	0x0002f7b0


	//   ....[15]....
        /*11b4*/ 	.word	0x0002f8e0


	//----- nvinfo : EIATTR_REG_RECONFIG
	.align		4
.L_149:
        /*11b8*/ 	.byte	0x01, 0x54
	.zero		2


	//----- nvinfo : EIATTR_SYSCALL_OFFSETS
	.align		4
        /*11bc*/ 	.byte	0x04, 0x46
        /*11be*/ 	.short	(.L_151 - .L_150)


	//   ....[0]....
.L_150:
        /*11c0*/ 	.word	0x00002640


	//   ....[1]....
        /*11c4*/ 	.word	0x00002790


	//   ....[2]....
        /*11c8*/ 	.word	0x0000c570


	//   ....[3]....
        /*11cc*/ 	.word	0x0000c900


	//   ....[4]....
        /*11d0*/ 	.word	0x00026760


	//   ....[5]....
        /*11d4*/ 	.word	0x000268b0


	//   ....[6]....
        /*11d8*/ 	.word	0x000269a0


	//   ....[7]....
        /*11dc*/ 	.word	0x00027880


	//----- nvinfo : EIATTR_MBARRIER_INSTR_OFFSETS
	.align		4
.L_151:
        /*11e0*/ 	.byte	0x04, 0x39
        /*11e2*/ 	.short	(.L_153 - .L_152)


	//   ....[0]....
.L_152:
        /*11e4*/ 	.word	0x00000270
        /*11e8*/ 	.word	0x000000ff
        /*11ec*/ 	.word	0x00038800
        /*11f0*/ 	.short	0x0100
        /*11f2*/ 	.byte	0x08
	.zero		1


	//   ....[1]....
        /*11f4*/ 	.word	0x00000280
        /*11f8*/ 	.word	0x000000ff
        /*11fc*/ 	.word	0x00038820
        /*1200*/ 	.short	0x0100
        /*1202*/ 	.byte	0x08
	.zero		1


	//   ....[2]....
        /*1204*/ 	.word	0x00000370
        /*1208*/ 	.word	0x000000ff
        /*120c*/ 	.word	0x00038830
        /*1210*/ 	.short	0x0100
        /*1212*/ 	.byte	0x08
	.zero		1


	//   ....[3]....
        /*1214*/ 	.word	0x00000380
        /*1218*/ 	.word	0x000000ff
        /*121c*/ 	.word	0x00038840
        /*1220*/ 	.short	0x0100
        /*1222*/ 	.byte	0x08
	.zero		1


	//   ....[4]....
        /*1224*/ 	.word	0x00000390
        /*1228*/ 	.word	0x000000ff
        /*122c*/ 	.word	0x00038838
        /*1230*/ 	.short	0x0100
        /*1232*/ 	.byte	0x08
	.zero		1


	//   ....[5]....
        /*1234*/ 	.word	0x000003a0
        /*1238*/ 	.word	0x000000ff
        /*123c*/ 	.word	0x00038848
        /*1240*/ 	.short	0x0100
        /*1242*/ 	.byte	0x08
	.zero		1


	//   ....[6]....
        /*1244*/ 	.word	0x000004d0
        /*1248*/ 	.word	0x000000ff
        /*124c*/ 	.word	0x00038850
        /*1250*/ 	.short	0x0100
        /*1252*/ 	.byte	0x08
	.zero		1


	//   ....[7]....
        /*1254*/ 	.word	0x000004e0
        /*1258*/ 	.word	0x000000ff
        /*125c*/ 	.word	0x00038860
        /*1260*/ 	.short	0x0100
        /*1262*/ 	.byte	0x08
	.zero		1


	//   ....[8]....
        /*1264*/ 	.word	0x000004f0
        /*1268*/ 	.word	0x000000ff
        /*126c*/ 	.word	0x00038858
        /*1270*/ 	.short	0x0100
        /*1272*/ 	.byte	0x08
	.zero		1


	//   ....[9]....
        /*1274*/ 	.word	0x00000500
        /*1278*/ 	.word	0x000000ff
        /*127c*/ 	.word	0x00038868
        /*1280*/ 	.short	0x0100
        /*1282*/ 	.byte	0x08
	.zero		1


	//   ....[10]....
        /*1284*/ 	.word	0x000005f0
        /*1288*/ 	.word	0x000000ff
        /*128c*/ 	.word	0x00038870
        /*1290*/ 	.short	0x0100
        /*1292*/ 	.byte	0x06
	.zero		1


	//   ....[11]....
        /*1294*/ 	.word	0x00000600
        /*1298*/ 	.word	0x000000ff
        /*129c*/ 	.word	0x00038880
        /*12a0*/ 	.short	0x0100
        /*12a2*/ 	.byte	0x06
	.zero		1


	//   ....[12]....
        /*12a4*/ 	.word	0x00000610
        /*12a8*/ 	.word	0x000000ff
        /*12ac*/ 	.word	0x00038878
        /*12b0*/ 	.short	0x0100
        /*12b2*/ 	.byte	0x06
	.zero		1


	//   ....[13]....
        /*12b4*/ 	.word	0x00000620
        /*12b8*/ 	.word	0x000000ff
        /*12bc*/ 	.word	0x00038888
        /*12c0*/ 	.short	0x0100
        /*12c2*/ 	.byte	0x06
	.zero		1


	//   ....[14]....
        /*12c4*/ 	.word	0x00000750
        /*12c8*/ 	.word	0x000000ff
        /*12cc*/ 	.word	0x00038890
        /*12d0*/ 	.short	0x0100
        /*12d2*/ 	.byte	0x08
	.zero		1


	//   ....[15]....
        /*12d4*/ 	.word	0x00000760
        /*12d8*/ 	.word	0x000000ff
        /*12dc*/ 	.word	0x000388a0
        /*12e0*/ 	.short	0x0100
        /*12e2*/ 	.byte	0x08
	.zero		1


	//   ....[16]....
        /*12e4*/ 	.word	0x00000770
        /*12e8*/ 	.word	0x000000ff
        /*12ec*/ 	.word	0x00038898
        /*12f0*/ 	.short	0x0100
        /*12f2*/ 	.byte	0x08
	.zero		1


	//   ....[17]....
        /*12f4*/ 	.word	0x00000780
        /*12f8*/ 	.word	0x000000ff
        /*12fc*/ 	.word	0x000388a8
        /*1300*/ 	.short	0x0100
        /*1302*/ 	.byte	0x08
	.zero		1


	//   ....[18]....
        /*1304*/ 	.word	0x000008b0
        /*1308*/ 	.word	0x000000ff
        /*130c*/ 	.word	0x000388b0
        /*1310*/ 	.short	0x0100
        /*1312*/ 	.byte	0x08
	.zero		1


	//   ....[19]....
        /*1314*/ 	.word	0x000008c0
        /*1318*/ 	.word	0x000000ff
        /*131c*/ 	.word	0x000388c0
        /*1320*/ 	.short	0x0100
        /*1322*/ 	.byte	0x08
	.zero		1


	//   ....[20]....
        /*1324*/ 	.word	0x000008d0
        /*1328*/ 	.word	0x000000ff
        /*132c*/ 	.word	0x000388b8
        /*1330*/ 	.short	0x0100
        /*1332*/ 	.byte	0x08
	.zero		1


	//   ....[21]....
        /*1334*/ 	.word	0x000008e0
        /*1338*/ 	.word	0x000000ff
        /*133c*/ 	.word	0x000388c8
        /*1340*/ 	.short	0x0100
        /*1342*/ 	.byte	0x08
	.zero		1


	//   ....[22]....
        /*1344*/ 	.word	0x000042c0
        /*1348*/ 	.word	0x00000056
        /*134c*/ 	.word	0x00038890
        /*1350*/ 	.short	0x010a
        /*1352*/ 	.byte	0x3f
	.zero		1


	//   ....[23]....
        /*1354*/ 	.word	0x00007a90
        /*1358*/ 	.word	0x00000056
        /*135c*/ 	.word	0x00038890
        /*1360*/ 	.short	0x010a
        /*1362*/ 	.byte	0x3f
	.zero		1


	//   ....[24]....
        /*1364*/ 	.word	0x0000acc0
        /*1368*/ 	.word	0x00000056
        /*136c*/ 	.word	0x00038890
        /*1370*/ 	.short	0x010a
        /*1372*/ 	.byte	0x3f
	.zero		1


	//   ....[25]....
        /*1374*/ 	.word	0x0000b4a0
        /*1378*/ 	.word	0x0000000b
        /*137c*/ 	.word	0x00000000
        /*1380*/ 	.short	0x0101
        /*1382*/ 	.byte	0x3f
	.zero		1


	//   ....[26]....
        /*1384*/ 	.word	0x0000b4e0
        /*1388*/ 	.word	0x00000056
        /*138c*/ 	.word	0x000388b0
        /*1390*/ 	.short	0x010a
        /*1392*/ 	.byte	0x3f
	.zero		1


	//   ....[27]....
        /*1394*/ 	.word	0x0000bc10
        /*1398*/ 	.word	0x00000056
        /*139c*/ 	.word	0x00000000
        /*13a0*/ 	.short	0x0101
        /*13a2*/ 	.byte	0x3f
	.zero		1


	//   ....[28]....
        /*13a4*/ 	.word	0x0000c600
        /*13a8*/ 	.word	0x00000017
        /*13ac*/ 	.word	0x00038800
        /*13b0*/ 	.short	0x010a
        /*13b2*/ 	.byte	0x3f
	.zero		1


	//   ....[29]....
        /*13b4*/ 	.word	0x0000c650
        /*13b8*/ 	.word	0x00000017
        /*13bc*/ 	.word	0x00038800
        /*13c0*/ 	.short	0x010a
        /*13c2*/ 	.byte	0x3f
	.zero		1


	//   ....[30]....
        /*13c4*/ 	.word	0x0000d100
        /*13c8*/ 	.word	0x00000017
        /*13cc*/ 	.word	0x00038800
        /*13d0*/ 	.short	0x010a
        /*13d2*/ 	.byte	0x3f
	.zero		1


	//   ....[31]....
        /*13d4*/ 	.word	0x000102c0
        /*13d8*/ 	.word	0x00000017
        /*13dc*/ 	.word	0x00038800
        /*13e0*/ 	.short	0x010a
        /*13e2*/ 	.byte	0x3f
	.zero		1


	//   ....[32]....
        /*13e4*/ 	.word	0x00013560
        /*13e8*/ 	.word	0x00000000
        /*13ec*/ 	.word	0x00038830
        /*13f0*/ 	.short	0x010a
        /*13f2*/ 	.byte	0x3f
	.zero		1


	//   ....[33]....
        /*13f4*/ 	.word	0x000135b0
        /*13f8*/ 	.word	0x00000000
        /*13fc*/ 	.word	0x00038830
        /*1400*/ 	.short	0x010a
        /*1402*/ 	.byte	0x3f
	.zero		1


	//   ....[34]....
        /*1404*/ 	.word	0x00017770
        /*1408*/ 	.word	0x00000000
        /*140c*/ 	.word	0x00000000
        /*1410*/ 	.short	0x0101
        /*1412*/ 	.byte	0x3f
	.zero		1


	//   ....[35]....
        /*1414*/ 	.word	0x00018890
        /*1418*/ 	.word	0x00000009
        /*141c*/ 	.word	0x00038830
        /*1420*/ 	.short	0x010a
        /*1422*/ 	.byte	0x3f
	.zero		1


	//   ....[36]....
        /*1424*/ 	.word	0x00018920
        /*1428*/ 	.word	0x00000009
        /*142c*/ 	.word	0x00038830
        /*1430*/ 	.short	0x010a
        /*1432*/ 	.byte	0x3f
	.zero		1


	//   ....[37]....
        /*1434*/ 	.word	0x0001c010
        /*1438*/ 	.word	0x00000006
        /*143c*/ 	.word	0x00038850
        /*1440*/ 	.short	0x010a
        /*1442*/ 	.byte	0x3f
	.zero		1


	//   ....[38]....
        /*1444*/ 	.word	0x0001c060
        /*1448*/ 	.word	0x00000006
        /*144c*/ 	.word	0x00038850
        /*1450*/ 	.short	0x010a
        /*1452*/ 	.byte	0x3f
	.zero		1


	//   ....[39]....
        /*1454*/ 	.word	0x0001cb00
        /*1458*/ 	.word	0x00000004
        /*145c*/ 	.word	0x00000000
        /*1460*/ 	.short	0x0101
        /*1462*/ 	.byte	0x3f
	.zero		1


	//   ....[40]....
        /*1464*/ 	.word	0x0001d450
        /*1468*/ 	.word	0x00000006
        /*146c*/ 	.word	0x00000000
        /*1470*/ 	.short	0x0101
        /*1472*/ 	.byte	0x3f
	.zero		1


	//   ....[41]....
        /*1474*/ 	.word	0x0001de20
        /*1478*/ 	.word	0x00000002
        /*147c*/ 	.word	0x00038850
        /*1480*/ 	.short	0x010a
        /*1482*/ 	.byte	0x3f
	.zero		1


	//   ....[42]....
        /*1484*/ 	.word	0x0001de70
        /*1488*/ 	.word	0x00000002
        /*148c*/ 	.word	0x00038850
        /*1490*/ 	.short	0x010a
        /*1492*/ 	.byte	0x3f
	.zero		1


	//   ....[43]....
        /*1494*/ 	.word	0x0001eb10
        /*1498*/ 	.word	0x00000002
        /*149c*/ 	.word	0x00000000
        /*14a0*/ 	.short	0x0101
        /*14a2*/ 	.byte	0x3f
	.zero		1


	//   ....[44]....
        /*14a4*/ 	.word	0x00020740
        /*14a8*/ 	.word	0x00000014
        /*14ac*/ 	.word	0x00000000
        /*14b0*/ 	.short	0x0101
        /*14b2*/ 	.byte	0x3f
	.zero		1


	//   ....[45]....
        /*14b4*/ 	.word	0x000213f0
        /*14b8*/ 	.word	0x00000038
        /*14bc*/ 	.word	0x00000000
        /*14c0*/ 	.short	0x0101
        /*14c2*/ 	.byte	0x3f
	.zero		1


	//   ....[46]....
        /*14c4*/ 	.word	0x00024bb0
        /*14c8*/ 	.word	0x00000010
        /*14cc*/ 	.word	0x00038820
        /*14d0*/ 	.short	0x010a
        /*14d2*/ 	.byte	0x3f
	.zero		1


	//   ....[47]....
        /*14d4*/ 	.word	0x00024c40
        /*14d8*/ 	.word	0x0000000c
        /*14dc*/ 	.word	0x000388a0
        /*14e0*/ 	.short	0x010a
        /*14e2*/ 	.byte	0x3f
	.zero		1


	//   ....[48]....
        /*14e4*/ 	.word	0x00025190
        /*14e8*/ 	.word	0x0000000c
        /*14ec*/ 	.word	0x000388c0
        /*14f0*/ 	.short	0x010a
        /*14f2*/ 	.byte	0x3f
	.zero		1


	//   ....[49]....
        /*14f4*/ 	.word	0x000257a0
        /*14f8*/ 	.word	0x0000000b
        /*14fc*/ 	.word	0x000388a0
        /*1500*/ 	.short	0x010a
        /*1502*/ 	.byte	0x3f
	.zero		1


	//   ....[50]....
        /*1504*/ 	.word	0x00025ce0
        /*1508*/ 	.word	0x0000000b
        /*150c*/ 	.word	0x000388c0
        /*1510*/ 	.short	0x010a
        /*1512*/ 	.byte	0x3f
	.zero		1


	//   ....[51]....
        /*1514*/ 	.word	0x00026f60
        /*1518*/ 	.word	0x00000005
        /*151c*/ 	.word	0x00038840
        /*1520*/ 	.short	0x010a
        /*1522*/ 	.byte	0x3f
	.zero		1


	//   ....[52]....
        /*1524*/ 	.word	0x00027570
        /*1528*/ 	.word	0x00000005
        /*152c*/ 	.word	0x00038830
        /*1530*/ 	.short	0x0107
        /*1532*/ 	.byte	0x3f
	.zero		1


	//   ....[53]....
        /*1534*/ 	.word	0x00027650
        /*1538*/ 	.word	0x00000005
        /*153c*/ 	.word	0x00038830
        /*1540*/ 	.short	0x0101
        /*1542*/ 	.byte	0x3f
	.zero		1


	//   ....[54]....
        /*1544*/ 	.word	0x00028280
        /*1548*/ 	.word	0x00000010
        /*154c*/ 	.word	0x00038800
        /*1550*/ 	.short	0x0107
        /*1552*/ 	.byte	0x3f
	.zero		1


	//   ....[55]....
        /*1554*/ 	.word	0x000283a0
        /*1558*/ 	.word	0x00000010
        /*155c*/ 	.word	0x00038800
        /*1560*/ 	.short	0x0101
        /*1562*/ 	.byte	0x3f
	.zero		1


	//   ....[56]....
        /*1564*/ 	.word	0x000283c0
        /*1568*/ 	.word	0x00000010
        /*156c*/ 	.word	0x00038820
        /*1570*/ 	.short	0x010a
        /*1572*/ 	.byte	0x3f
	.zero		1


	//   ....[57]....
        /*1574*/ 	.word	0x000287c0
        /*1578*/ 	.word	0x00000006
        /*157c*/ 	.word	0x00038840
        /*1580*/ 	.short	0x010a
        /*1582*/ 	.byte	0x3f
	.zero		1


	//   ....[58]....
        /*1584*/ 	.word	0x00028d40
        /*1588*/ 	.word	0x00000006
        /*158c*/ 	.word	0x00038830
        /*1590*/ 	.short	0x0107
        /*1592*/ 	.byte	0x3f
	.zero		1


	//   ....[59]....
        /*1594*/ 	.word	0x00028e00
        /*1598*/ 	.word	0x00000006
        /*159c*/ 	.word	0x00038830
        /*15a0*/ 	.short	0x0101
        /*15a2*/ 	.byte	0x3f
	.zero		1


	//   ....[60]....
        /*15a4*/ 	.word	0x00028e60
        /*15a8*/ 	.word	0x00000006
        /*15ac*/ 	.word	0x00038860
        /*15b0*/ 	.short	0x010a
        /*15b2*/ 	.byte	0x3f
	.zero		1


	//   ....[61]....
        /*15b4*/ 	.word	0x00029390
        /*15b8*/ 	.word	0x00000006
        /*15bc*/ 	.word	0x00038850
        /*15c0*/ 	.short	0x0107
        /*15c2*/ 	.byte	0x3f
	.zero		1


	//   ....[62]....
        /*15c4*/ 	.word	0x00029530
        /*15c8*/ 	.word	0x00000006
        /*15cc*/ 	.word	0x00038850
        /*15d0*/ 	.short	0x0101
        /*15d2*/ 	.byte	0x3f
	.zero		1


	//   ....[63]....
        /*15d4*/ 	.word	0x00029760
        /*15d8*/ 	.word	0x00000004
        /*15dc*/ 	.word	0x00038860
        /*15e0*/ 	.short	0x010a
        /*15e2*/ 	.byte	0x3f
	.zero		1


	//   ....[64]....
        /*15e4*/ 	.word	0x00029cc0
        /*15e8*/ 	.word	0x00000004
        /*15ec*/ 	.word	0x00038850
        /*15f0*/ 	.short	0x0107
        /*15f2*/ 	.byte	0x3f
	.zero		1


	//   ....[65]....
        /*15f4*/ 	.word	0x00029d80
        /*15f8*/ 	.word	0x00000004
        /*15fc*/ 	.word	0x00038850
        /*1600*/ 	.short	0x0101
        /*1602*/ 	.byte	0x3f
	.zero		1


	//   ....[66]....
        /*1604*/ 	.word	0x0002aae0
        /*1608*/ 	.word	0x00000005
        /*160c*/ 	.word	0x00038820
        /*1610*/ 	.short	0x010a
        /*1612*/ 	.byte	0x3f
	.zero		1


	//   ....[67]....
        /*1614*/ 	.word	0x0002ac50
        /*1618*/ 	.word	0x00000003
        /*161c*/ 	.word	0x00038840
        /*1620*/ 	.short	0x010a
        /*1622*/ 	.byte	0x3f
	.zero		1


	//   ....[68]....
        /*1624*/ 	.word	0x0002acf0
        /*1628*/ 	.word	0x00000017
        /*162c*/ 	.word	0x00038840
        /*1630*/ 	.short	0x010a
        /*1632*/ 	.byte	0x3f
	.zero		1


	//   ....[69]....
        /*1634*/ 	.word	0x0002ad30
        /*1638*/ 	.word	0x00000003
        /*163c*/ 	.word	0x00038860
        /*1640*/ 	.short	0x010a
        /*1642*/ 	.byte	0x3f
	.zero		1


	//   ....[70]....
        /*1644*/ 	.word	0x0002ad70
        /*1648*/ 	.word	0x00000017
        /*164c*/ 	.word	0x00038860
        /*1650*/ 	.short	0x010a
        /*1652*/ 	.byte	0x3f
	.zero		1


	//   ....[71]....
        /*1654*/ 	.word	0x0002add0
        /*1658*/ 	.word	0x00000056
        /*165c*/ 	.word	0x00038890
        /*1660*/ 	.short	0x010a
        /*1662*/ 	.byte	0x3f
	.zero		1


	//   ....[72]....
        /*1664*/ 	.word	0x0002b1b0
        /*1668*/ 	.word	0x00000056
        /*166c*/ 	.word	0x00038890
        /*1670*/ 	.short	0x010a
        /*1672*/ 	.byte	0x3f
	.zero		1


	//   ....[73]....
        /*1674*/ 	.word	0x0002b590
        /*1678*/ 	.word	0x00000056
        /*167c*/ 	.word	0x00038890
        /*1680*/ 	.short	0x010a
        /*1682*/ 	.byte	0x3f
	.zero		1


	//   ....[74]....
        /*1684*/ 	.word	0x0002b970
        /*1688*/ 	.word	0x00000056
        /*168c*/ 	.word	0x000388b0
        /*1690*/ 	.short	0x010a
        /*1692*/ 	.byte	0x3f
	.zero		1


	//   ....[75]....
        /*1694*/ 	.word	0x0002bb90
        /*1698*/ 	.word	0x00000017
        /*169c*/ 	.word	0x00038800
        /*16a0*/ 	.short	0x010a
        /*16a2*/ 	.byte	0x3f
	.zero		1


	//   ....[76]....
        /*16a4*/ 	.word	0x0002bdb0
        /*16a8*/ 	.word	0x00000017
        /*16ac*/ 	.word	0x00038800
        /*16b0*/ 	.short	0x010a
        /*16b2*/ 	.byte	0x3f
	.zero		1


	//   ....[77]....
        /*16b4*/ 	.word	0x0002be00
        /*16b8*/ 	.word	0x00000000
        /*16bc*/ 	.word	0x00038830
        /*16c0*/ 	.short	0x010a
        /*16c2*/ 	.byte	0x3f
	.zero		1


	//   ....[78]....
        /*16c4*/ 	.word	0x0002be50
        /*16c8*/ 	.word	0x00000009
        /*16cc*/ 	.word	0x00038830
        /*16d0*/ 	.short	0x010a
        /*16d2*/ 	.byte	0x3f
	.zero		1


	//   ....[79]....
        /*16d4*/ 	.word	0x0002bea0
        /*16d8*/ 	.word	0x00000006
        /*16dc*/ 	.word	0x00038850
        /*16e0*/ 	.short	0x010a
        /*16e2*/ 	.byte	0x3f
	.zero		1


	//   ....[80]....
        /*16e4*/ 	.word	0x0002bef0
        /*16e8*/ 	.word	0x00000002
        /*16ec*/ 	.word	0x00038850
        /*16f0*/ 	.short	0x010a
        /*16f2*/ 	.byte	0x3f
	.zero		1


	//   ....[81]....
        /*16f4*/ 	.word	0x0002c090
        /*16f8*/ 	.word	0x00000010
        /*16fc*/ 	.word	0x00038820
        /*1700*/ 	.short	0x010a
        /*1702*/ 	.byte	0x3f
	.zero		1


	//   ....[82]....
        /*1704*/ 	.word	0x0002c0e0
        /*1708*/ 	.word	0x0000000c
        /*170c*/ 	.word	0x000388a0
        /*1710*/ 	.short	0x010a
        /*1712*/ 	.byte	0x3f
	.zero		1


	//   ....[83]....
        /*1714*/ 	.word	0x0002c130
        /*1718*/ 	.word	0x0000000c
        /*171c*/ 	.word	0x000388c0
        /*1720*/ 	.short	0x010a
        /*1722*/ 	.byte	0x3f
	.zero		1


	//   ....[84]....
        /*1724*/ 	.word	0x0002c180
        /*1728*/ 	.word	0x0000000b
        /*172c*/ 	.word	0x000388a0
        /*1730*/ 	.short	0x010a
        /*1732*/ 	.byte	0x3f
	.zero		1


	//   ....[85]....
        /*1734*/ 	.word	0x0002c1d0
        /*1738*/ 	.word	0x0000000b
        /*173c*/ 	.word	0x000388c0
        /*1740*/ 	.short	0x010a
        /*1742*/ 	.byte	0x3f
	.zero		1


	//   ....[86]....
        /*1744*/ 	.word	0x0002c2f0
        /*1748*/ 	.word	0x00000005
        /*174c*/ 	.word	0x00038840
        /*1750*/ 	.short	0x010a
        /*1752*/ 	.byte	0x3f
	.zero		1


	//   ....[87]....
        /*1754*/ 	.word	0x0002d650
        /*1758*/ 	.word	0x00000010
        /*175c*/ 	.word	0x00038820
        /*1760*/ 	.short	0x010a
        /*1762*/ 	.byte	0x3f
	.zero		1


	//   ....[88]....
        /*1764*/ 	.word	0x0002d6a0
        /*1768*/ 	.word	0x00000006
        /*176c*/ 	.word	0x00038840
        /*1770*/ 	.short	0x010a
        /*1772*/ 	.byte	0x3f
	.zero		1


	//   ....[89]....
        /*1774*/ 	.word	0x0002de40
        /*1778*/ 	.word	0x00000006
        /*177c*/ 	.word	0x00038860
        /*1780*/ 	.short	0x010a
        /*1782*/ 	.byte	0x3f
	.zero		1


	//   ....[90]....
        /*1784*/ 	.word	0x0002e610
        /*1788*/ 	.word	0x00000004
        /*178c*/ 	.word	0x00038860
        /*1790*/ 	.short	0x010a
        /*1792*/ 	.byte	0x3f
	.zero		1


	//   ....[91]....
        /*1794*/ 	.word	0x0002f800
        /*1798*/ 	.word	0x00000005
        /*179c*/ 	.word	0x00038820
        /*17a0*/ 	.short	0x010a
        /*17a2*/ 	.byte	0x3f
	.zero		1


	//   ....[92]....
        /*17a4*/ 	.word	0x0002f9a0
        /*17a8*/ 	.word	0x00000003
        /*17ac*/ 	.word	0x00038840
        /*17b0*/ 	.short	0x010a
        /*17b2*/ 	.byte	0x3f
	.zero		1


	//   ....[93]....
        /*17b4*/ 	.word	0x0002f9f0
        /*17b8*/ 	.word	0x00000017
        /*17bc*/ 	.word	0x00038840
        /*17c0*/ 	.short	0x010a
        /*17c2*/ 	.byte	0x3f
	.zero		1


	//   ....[94]....
        /*17c4*/ 	.word	0x0002fa40
        /*17c8*/ 	.word	0x00000003
        /*17cc*/ 	.word	0x00038860
        /*17d0*/ 	.short	0x010a
        /*17d2*/ 	.byte	0x3f
	.zero		1


	//----- nvinfo : EIATTR_NUM_MBARRIERS
	.align		4
.L_153:
        /*17d4*/ 	.byte	0x03, 0x38
        /*17d6*/ 	.short	0x0016


	//----- nvinfo : EIATTR_EXIT_INSTR_OFFSETS
	.align		4
        /*17d8*/ 	.byte	0x04, 0x1c
        /*17da*/ 	.short	(.L_155 - .L_154)


	//   ....[0]....
.L_154:
        /*17dc*/ 	.word	0x0002adc0


	//----- nvinfo : EIATTR_MAX_THREADS
	.align		4
.L_155:
        /*17e0*/ 	.byte	0x04, 0x05
        /*17e2*/ 	.short	(.L_157 - .L_156)
.L_156:
        /*17e4*/ 	.word	0x00000180
        /*17e8*/ 	.word	0x00000001
        /*17ec*/ 	.word	0x00000001


	//----- nvinfo : EIATTR_CRS_STACK_SIZE
	.align		4
.L_157:
        /*17f0*/ 	.byte	0x04, 0x1e
        /*17f2*/ 	.short	(.L_159 - .L_158)
.L_158:
        /*17f4*/ 	.word	0x00000000


	//----- nvinfo : EIATTR_CBANK_PARAM_SIZE
	.align		4
.L_159:
        /*17f8*/ 	.byte	0x03, 0x19
        /*17fa*/ 	.short	0x0af0


	//----- nvinfo : EIATTR_PARAM_CBANK
	.align		4
        /*17fc*/ 	.byte	0x04, 0x0a
        /*17fe*/ 	.short	(.L_161 - .L_160)
	.align		4
.L_160:
        /*1800*/ 	.word	index@(.nv.constant0._ZN7cutlass13device_kernelIN5flash11enable_sm90INS1_16FlashAttnFwdSm90INS1_25CollectiveMainloopFwdSm90ILi2EN4cute5tupleIJNS5_1CILi1EEES8_S8_EEENS6_IJNS7_ILi128EEENS7_ILi80EEENS7_ILi256EEEEEELi256ENS_6half_tEfNS_4arch4Sm90ELb0ELb0ELb1ELb1ELb1ELb1ELb0ELb1ELb1ELb1ELb1ELb0EEENS1_21CollectiveEpilogueFwdINS6_IJSA_SC_SB_EEES9_SE_SG_Li256ELb1ELb1ELb1ELb0EEENS1_36VarlenDynamicPersistentTileSchedulerILi128ELi80ELi256ELi128ELb1ELb1ELb1ELb0ELb1ELb1EEEEEEEEEvNT_6ParamsE)
        /*1804*/ 	.short	0x0210
        /*1806*/ 	.short	0x0af0


	//----- nvinfo : EIATTR_SW_WAR
	.align		4
.L_161:
        /*1808*/ 	.byte	0x04, 0x36
        /*180a*/ 	.short	(.L_163 - .L_162)
.L_162:
        /*180c*/ 	.word	0x00000008
.L_163:


//--------------------- .nv.info._ZN7cutlass13device_kernelIN5flash11enable_sm90INS1_16FlashAttnFwdSm90INS1_25CollectiveMainloopFwdSm90ILi2EN4cute5tupleIJNS5_1CILi1EEES8_S8_EEENS6_IJNS7_ILi128EEENS7_ILi64EEENS7_ILi256EEEEEELi256ENS_6half_tEfNS_4arch4Sm90ELb0ELb1ELb1ELb0ELb1ELb0ELb0ELb1ELb1ELb1ELb1ELb0EEENS1_21CollectiveEpilogueFwdINS6_IJSA_SC_SB_EEES9_SE_SG_Li256ELb0ELb1ELb1ELb0EEENS1_19SingleTileSchedulerILb0ELb1ELb1ELi128EEEEEEEEEvNT_6ParamsE --------------------------
	.section	.nv.info._ZN7cutlass13device_kernelIN5flash11enable_sm90INS1_16FlashAttnFwdSm90INS1_25CollectiveMainloopFwdSm90ILi2EN4cute5tupleIJNS5_1CILi1EEES8_S8_EEENS6_IJNS7_ILi128EEENS7_ILi64EEENS7_ILi256EEEEEELi256ENS_6half_tEfNS_4arch4Sm90ELb0ELb1ELb1ELb0ELb1ELb0ELb0ELb1ELb1ELb1ELb1ELb0EEENS1_21CollectiveEpilogueFwdINS6_IJSA_SC_SB_EEES9_SE_SG_Li256ELb0ELb1ELb1ELb0EEENS1_19SingleTileSchedulerILb0ELb1ELb1ELi128EEEEEEEEEvNT_6ParamsE,"",@"SHT_CUDA_INFO"
	.sectionflags	@""
	.align	4


	//----- nvinfo : EIATTR_CUDA_API_VERSION
	.align		4
        /*0000*/ 	.byte	0x04, 0x37
        /*0002*/ 	.short	(.L_165 - .L_164)
.L_164:
        /*0004*/ 	.word	0x00000082


	//----- nvinfo : EIATTR_KPARAM_INFO
	.align		4
.L_165:
        /*0008*/ 	.byte	0x04, 0x17
        /*000a*/ 	.short	(.L_167 - .L_166)
.L_166:
        /*000c*/ 	.word	0x00000000
        /*0010*/ 	.short	0x0000
        /*0012*/ 	.short	0x0070
        /*0014*/ 	.byte	0x00, 0xf0, 0x01, 0x28


	//----- nvinfo : EIATTR_SPARSE_MMA_MASK
	.align		4
.L_167:
        /*0018*/ 	.byte	0x03, 0x50
        /*001a*/ 	.short	0x0000


	//----- nvinfo : EIATTR_MAXREG_COUNT
	.align		4
        /*001c*/ 	.byte	0x03, 0x1b
        /*001e*/ 	.short	0x00a8


	//----- nvinfo : EIATTR_NUM_BARRIERS
	.align		4
        /*0020*/ 	.byte	0x02, 0x4c
        /*0022*/ 	.byte	0x09
	.zero		1


	//----- nvinfo : EIATTR_EXTERNS
	.align		4
        /*0024*/ 	.byte	0x04, 0x0f
        /*0026*/ 	.short	(.L_169 - .L_168)


	//   ....[0]....
	.align		4
.L_168:
        /*0028*/ 	.word	index@(__assertfail)


	//----- nvinfo : EIATTR_ANNOTATIONS
	.align		4
.L_169:
        /*002c*/ 	.byte	0x04, 0x55
        /*002e*/ 	.short	(.L_171 - .L_170)


	//   ....[0]....
.L_170:
        /*0030*/ 	.word	0x00000001
        /*0034*/ 	.byte	0xb0, 0x08, 0x00, 0x00, 0x01, 0x00, 0x00, 0x00, 0xe0, 0x09, 0x00, 0x00, 0x01, 0x00, 0x00, 0x00
        /*0044*/ 	.byte	0x90, 0x19, 0x00, 0x00, 0x01, 0x00, 0x00, 0x00, 0xe0, 0xdd, 0x00, 0x00, 0x01, 0x00, 0x00, 0x00
        /*0054*/ 	.byte	0xf0, 0xff, 0x00, 0x00, 0x01, 0x00, 0x00, 0x00, 0x80, 0x13, 0x01, 0x00, 0x01, 0x00, 0x00, 0x00
        /*0064*/ 	.byte	0x20, 0x15, 0x01, 0x00, 0x01, 0x00, 0x00, 0x00, 0xb0, 0x29, 0x01, 0x00, 0x01, 0x00, 0x00, 0x00
        /*0074*/ 	.byte	0x50, 0x3f, 0x01, 0x00


	//----- nvinfo : EIATTR_MERCURY_ISA_VERSION
	.align		4
.L_171:
        /*0078*/ 	.byte	0x03, 0x5f
        /*007a*/ 	.short	0x0101


	//----- nvinfo : EIATTR_INT_WARP_WIDE_INSTR_OFFSETS
	.align		4
        /*007c*/ 	.byte	0x04, 0x31
        /*007e*/ 	.short	(.L_173 - .L_172)


	//   ....[0]....
.L_172:
        /*0080*/ 	.word	0x000000c0


	//   ....[1]....
        /*0084*/ 	.word	0x000000d0


	//   ....[2]....
        /*0088*/ 	.word	0x00000170


	//----- nvinfo : EIATTR_COOP_GROUP_MASK_REGIDS
	.align		4
.L_173:
        /*008c*/ 	.byte	0x04, 0x29
        /*008e*/ 	.short	(.L_175 - .L_174)


	//   ....[0]....
.L_174:
        /*0090*/ 	.word	0xffffffff


	//   ....[1]....
        /*0094*/ 	.word	0xffffffff


	//   ....[2]....
        /*0098*/ 	.word	0xffffffff


	//   ....[3]....
        /*009c*/ 	.word	0xffffffff


	//   ....[4]....
        /*00a0*/ 	.word	0xffffffff


	//   ....[5]....
        /*00a4*/ 	.word	0xffffffff


	//   ....[6]....
        /*00a8*/ 	.word	0xffffffff


	//   ....[7]....
        /*00ac*/ 	.word	0xffffffff


	//   ....[8]....
        /*00b0*/ 	.word	0xffffffff


	//   ....[9]....
        /*00b4*/ 	.word	0xffffffff


	//   ....[10]....
        /*00b8*/ 	.word	0xffffffff


	//   ....[11]....
        /*00bc*/ 	.word	0xffffffff


	//   ....[12]....
        /*00c0*/ 	.word	0xffffffff


	//   ....[13]....
        /*00c4*/ 	.word	0xffffffff


	//   ....[14]....
        /*00c8*/ 	.word	0xffffffff


	//   ....[15]....
        /*00cc*/ 	.word	0xffffffff


	//   ....[16]....
        /*00d0*/ 	.word	0xffffffff


	//   ....[17]....
        /*00d4*/ 	.word	0xffffffff


	//   ....[18]....
        /*00d8*/ 	.word	0xffffffff


	//   ....[19]....
        /*00dc*/ 	.word	0xffffffff


	//   ....[20]....
        /*00e0*/ 	.word	0xffffffff


	//   ....[21]....
        /*00e4*/ 	.word	0xffffffff


	//   ....[22]....
        /*00e8*/ 	.word	0xffffffff


	//   ....[23]....
        /*00ec*/ 	.word	0xffffffff


	//   ....[24]....
        /*00f0*/ 	.word	0xffffffff


	//   ....[25]....
        /*00f4*/ 	.word	0xffffffff


	//   ....[26]....
        /*00f8*/ 	.word	0xffffffff


	//   ....[27]....
        /*00fc*/ 	.word	0xffffffff


	//   ....[28]....
        /*0100*/ 	.word	0xffffffff


	//   ....[29]....
        /*0104*/ 	.word	0xffffffff


	//   ....[30]....
        /*0108*/ 	.word	0xffffffff


	//   ....[31]....
        /*010c*/ 	.word	0xffffffff


	//   ....[32]....
        /*0110*/ 	.word	0xffffffff


	//   ....[33]....
        /*0114*/ 	.word	0xffffffff


	//   ....[34]....
        /*0118*/ 	.word	0xffffffff


	//   ....[35]....
        /*011c*/ 	.word	0xffffffff


	//   ....[36]....
        /*0120*/ 	.word	0xffffffff


	//   ....[37]....
        /*0124*/ 	.word	0xffffffff


	//   ....[38]....
        /*0128*/ 	.word	0xffffffff


	//   ....[39]....
        /*012c*/ 	.word	0xffffffff


	//   ....[40]....
        /*0130*/ 	.word	0xffffffff


	//   ....[41]....
        /*0134*/ 	.word	0xffffffff


	//   ....[42]....
        /*0138*/ 	.word	0xffffffff


	//   ....[43]....
        /*013c*/ 	.word	0xffffffff


	//   ....[44]....
        /*0140*/ 	.word	0xffffffff


	//   ....[45]....
        /*0144*/ 	.word	0xffffffff


	//   ....[46]....
        /*0148*/ 	.word	0xffffffff


	//   ....[47]....
        /*014c*/ 	.word	0xffffffff


	//   ....[48]....
        /*0150*/ 	.word	0xffffffff


	//   ....[49]....
        /*0154*/ 	.word	0xffffffff


	//   ....[50]....
        /*0158*/ 	.word	0xffffffff


	//   ....[51]....
        /*015c*/ 	.word	0xffffffff


	//   ....[52]....
        /*0160*/ 	.word	0xffffffff


	//   ....[53]....
        /*0164*/ 	.word	0xffffffff


	//   ....[54]....
        /*0168*/ 	.word	0xffffffff


	//   ....[55]....
        /*016c*/ 	.word	0xffffffff


	//   ....[56]....
        /*0170*/ 	.word	0xffffffff


	//   ....[57]....
        /*0174*/ 	.word	0xffffffff


	//   ....[58]....
        /*0178*/ 	.word	0xffffffff


	//   ....[59]....
        /*017c*/ 	.word	0xffffffff


	//   ....[60]....
        /*0180*/ 	.word	0xffffffff


	//   ....[61]....
        /*0184*/ 	.word	0xffffffff


	//   ....[62]....
        /*0188*/ 	.word	0xffffffff


	//   ....[63]....
        /*018c*/ 	.word	0xffffffff


	//   ....[64]....
        /*0190*/ 	.word	0xffffffff


	//   ....[65]....
        /*0194*/ 	.word	0xffffffff


	//   ....[66]....
        /*0198*/ 	.word	0xffffffff


	//   ....[67]....
        /*019c*/ 	.word	0xffffffff


	//   ....[68]....
        /*01a0*/ 	.word	0xffffffff


	//   ....[69]....
        /*01a4*/ 	.word	0xffffffff


	//   ....[70]....
        /*01a8*/ 	.word	0xffffffff


	//   ....[71]....
        /*01ac*/ 	.word	0xffffffff


	//   ....[72]....
        /*01b0*/ 	.word	0xffffffff


	//   ....[73]....
        /*01b4*/ 	.word	0xffffffff


	//   ....[74]....
        /*01b8*/ 	.word	0xffffffff


	//   ....[75]....
        /*01bc*/ 	.word	0xffffffff


	//   ....[76]....
        /*01c0*/ 	.word	0xffffffff


	//   ....[77]....
        /*01c4*/ 	.word	0xffffffff


	//   ....[78]....
        /*01c8*/ 	.word	0xffffffff


	//   ....[79]....
        /*01cc*/ 	.word	0xffffffff


	//   ....[80]....
        /*01d0*/ 	.word	0xffffffff


	//   ....[81]....
        /*01d4*/ 	.word	0xffffffff


	//   ....[82]....
        /*01d8*/ 	.word	0xffffffff


	//   ....[83]....
        /*01dc*/ 	.word	0xffffffff


	//   ....[84]....
        /*01e0*/ 	.word	0xffffffff


	//   ....[85]....
        /*01e4*/ 	.word	0xffffffff


	//   ....[86]....
        /*01e8*/ 	.word	0xffffffff


	//   ....[87]....
        /*01ec*/ 	.word	0xffffffff


	//   ....[88]....
        /*01f0*/ 	.word	0xffffffff


	//   ....[89]....
        /*01f4*/ 	.word	0xffffffff


	//   ....[90]....
        /*01f8*/ 	.word	0xffffffff


	//   ....[91]....
        /*01fc*/ 	.word	0x0500000f


	//   ....[92]....
        /*0200*/ 	.word	0x0500000f


	//   ....[93]....
        /*0204*/ 	.word	0x0500000f


	//   ....[94]....
        /*0208*/ 	.word	0x0500000f


	//   ....[95]....
        /*020c*/ 	.word	0x0500000f


	//   ....[96]....
        /*0210*/ 	.word	0x0500000f


	//   ....[97]....
        /*0214*/ 	.word	0x0500000f


	//   ....[98]....
        /*0218*/ 	.word	0x0500000f


	//   ....[99]....
        /*021c*/ 	.word	0x0500000f


	//   ....[100]....
        /*0220*/ 	.word	0x0500000f


	//   ....[101]....
        /*0224*/ 	.word	0x0500000f


	//   ....[102]....
        /*0228*/ 	.word	0x0500000f


	//   ....[103]....
        /*022c*/ 	.word	0x0500000f


	//   ....[104]....
        /*0230*/ 	.word	0x0500000f


	//   ....[105]....
        /*0234*/ 	.word	0x0500000f


	//   ....[106]....
        /*0238*/ 	.word	0x0500000f


	//   ....[107]....
        /*023c*/ 	.word	0x0500000f


	//   ....[108]....
        /*0240*/ 	.word	0x0500000f


	//   ....[109]....
        /*0244*/ 	.word	0x0500000f


	//   ....[110]....
        /*0248*/ 	.word	0x0500000f


	//   ....[111]....
        /*024c*/ 	.word	0x0500000f


	//   ....[112]....
        /*0250*/ 	.word	0x0500000f


	//   ....[113]....
        /*0254*/ 	.word	0x0500000f


	//   ....[114]....
        /*0258*/ 	.word	0x0500000f


	//   ....[115]....
        /*025c*/ 	.word	0x0500000f


	//   ....[116]....
        /*0260*/ 	.word	0x0500000f


	//   ....[117]....
        /*0264*/ 	.word	0x0500000f


	//   ....[118]....
        /*0268*/ 	.word	0x0500000f


	//   ....[119]....
        /*026c*/ 	.word	0x0500000f


	//   ....[120]....
        /*0270*/ 	.word	0x0500000f


	//   ....[121]....
        /*0274*/ 	.word	0x0500000f


	//   ....[122]....
        /*0278*/ 	.word	0x0500000f


	//   ....[123]....
        /*027c*/ 	.word	0x0500000f


	//   ....[124]....
        /*0280*/ 	.word	0x0500000f


	//   ....[125]....
        /*0284*/ 	.word	0x0500000f


	//   ....[126]....
        /*0288*/ 	.word	0x0500000f


	//   ....[127]....
        /*028c*/ 	.word	0x0500000f


	//   ....[128]....
        /*0290*/ 	.word	0x0500000f


	//   ....[129]....
        /*0294*/ 	.word	0x0500000f


	//   ....[130]....
        /*0298*/ 	.word	0x0500000f


	//   ....[131]....
        /*029c*/ 	.word	0x0500000f


	//   ....[132]....
        /*02a0*/ 	.word	0x0500000f


	//   ....[133]....
        /*02a4*/ 	.word	0x0500000f


	//   ....[134]....
        /*02a8*/ 	.word	0x0500000f


	//   ....[135]....
        /*02ac*/ 	.word	0x0500000f


	//   ....[136]....
        /*02b0*/ 	.word	0x0500000f


	//   ....[137]....
        /*02b4*/ 	.word	0x0500000f


	//   ....[138]....
        /*02b8*/ 	.word	0x0500000f


	//   ....[139]....
        /*02bc*/ 	.word	0x0500000f


	//   ....[140]....
        /*02c0*/ 	.word	0x0500000f


	//----- nvinfo : EIATTR_COOP_GROUP_INSTR_OFFSETS
	.align		4
.L_175:
        /*02c4*/ 	.byte	0x04, 0x28
        /*02c6*/ 	.short	(.L_177 - .L_176)


	//   ....[0]....
.L_176:
        /*02c8*/ 	.word	0x00000070


	//   ....[1]....
        /*02cc*/ 	.word	0x000000b0


	//   ....[2]....
        /*02d0*/ 	.word	0x000002d0


	//   ....[3]....
        /*02d4*/ 	.word	0x00000430


	//   ....[4]....
        /*02d8*/ 	.word	0x00000550


	//   ....[5]....
        /*02dc*/ 	.word	0x000006b0


	//   ....[6]....
        /*02e0*/ 	.word	0x00001770


	//   ....[7]....
        /*02e4*/ 	.word	0x00002830


	//   ....[8]....
        /*02e8*/ 	.word	0x00002e30


	//   ....[9]....
        /*02ec*/ 	.word	0x00003760


	//   ....[10]....
        /*02f0*/ 	.word	0x00003890


	//   ....[11]....
        /*02f4*/ 	.word	0x00003c30


	//   ....[12]....
        /*02f8*/ 	.word	0x00003d20


	//   ....[13]....
        /*02fc*/ 	.word	0x00005e90


	//   ....[14]....
        /*0300*/ 	.word	0x00006390


	//   ....[15]....
        /*0304*/ 	.word	0x00006ac0


	//   ....[16]....
        /*0308*/ 	.word	0x00006bc0


	//   ....[17]....
        /*030c*/ 	.word	0x00006f90


	//   ....[18]....
        /*0310*/ 	.word	0x00006fe0


	//   ....[19]....
        /*0314*/ 	.word	0x00009280


	//   ....[20]....
        /*0318*/ 	.word	0x00009290


	//   ....[21]....
        /*031c*/ 	.word	0x000092c0


	//   ....[22]....
        /*0320*/ 	.word	0x000092d0


	//   ....[23]....
        /*0324*/ 	.word	0x0000b060


	//   ....[24]....
        /*0328*/ 	.word	0x0000b580


	//   ....[25]....
        /*032c*/ 	.word	0x0000bcd0


	//   ....[26]....
        /*0330*/ 	.word	0x0000bdd0


	//   ....[27]....
        /*0334*/ 	.word	0x0000c150


	//   ....[28]....
        /*0338*/ 	.word	0x0000c1e0


	//   ....[29]....
        /*033c*/ 	.word	0x0000d220


	//   ....[30]....
        /*0340*/ 	.word	0x0000d240


	//   ....[31]....
        /*0344*/ 	.word	0x0000d2c0


	//   ....[32]....
        /*0348*/ 	.word	0x0000d2f0


	//   ....[33]....
        /*034c*/ 	.word	0x0000e580


	//   ....[34]....
        /*0350*/ 	.word	0x0000e5d0


	//   ....[35]....
        /*0354*/ 	.word	0x0000e610


	//   ....[36]....
        /*0358*/ 	.word	0x0000e640


	//   ....[37]....
        /*035c*/ 	.word	0x0000e680


	//   ....[38]....
        /*0360*/ 	.word	0x0000e6a0


	//   ....[39]....
        /*0364*/ 	.word	0x0000f300


	//   ....[40]....
        /*0368*/ 	.word	0x0000f310


	//   ....[41]....
        /*036c*/ 	.word	0x00010360


	//   ....[42]....
        /*0370*/ 	.word	0x00011a10


	//   ....[43]....
        /*0374*/ 	.word	0x00011a30


	//   ....[44]....
        /*0378*/ 	.word	0x00011a40


	//   ....[45]....
        /*037c*/ 	.word	0x00011a50


	//   ....[46]....
        /*0380*/ 	.word	0x00011a60


	//   ....[47]....
        /*0384*/ 	.word	0x00011ad0


	//   ....[48]....
        /*0388*/ 	.word	0x00011b00


	//   ....[49]....
        /*038c*/ 	.word	0x00011b60


	//   ....[50]....
        /*0390*/ 	.word	0x00012190


	//   ....[51]....
        /*0394*/ 	.word	0x000121c0


	//   ....[52]....
        /*0398*/ 	.word	0x000121f0


	//   ....[53]....
        /*039c*/ 	.word	0x00012210


	//   ....[54]....
        /*03a0*/ 	.word	0x00012220


	//   ....[55]....
        /*03a4*/ 	.word	0x000122b0


	//   ....[56]....
        /*03a8*/ 	.word	0x000122e0


	//   ....[57]....
        /*03ac*/ 	.word	0x00012350


	//   ....[58]....
        /*03b0*/ 	.word	0x00012380


	//   ....[59]....
        /*03b4*/ 	.word	0x000123f0


	//   ....[60]....
        /*03b8*/ 	.word	0x00012420


	//   ....[61]....
        /*03bc*/ 	.word	0x00012490


	//   ....[62]....
        /*03c0*/ 	.word	0x000124c0


	//   ....[63]....
        /*03c4*/ 	.word	0x00012530


	//   ....[64]....
        /*03c8*/ 	.word	0x00012560


	//   ....[65]....
        /*03cc*/ 	.word	0x000125c0


	//   ....[66]....
        /*03d0*/ 	.word	0x00012db0


	//   ....[67]....
        /*03d4*/ 	.word	0x00012de0


	//   ....[68]....
        /*03d8*/ 	.word	0x00012e10


	//   ....[69]....
        /*03dc*/ 	.word	0x00012e50


	//   ....[70]....
        /*03e0*/ 	.word	0x00012e70


	//   ....[71]....
        /*03e4*/ 	.word	0x00012e90


	//   ....[72]....
        /*03e8*/ 	.word	0x00012ec0


	//   ....[73]....
        /*03ec*/ 	.word	0x00012ee0


	//   ....[74]....
        /*03f0*/ 	.word	0x00013250


	//   ....[75]....
        /*03f4*/ 	.word	0x00013270


	//   ....[76]....
        /*03f8*/ 	.word	0x00013290


	//   ....[77]....
        /*03fc*/ 	.word	0x00013330


	//   ....[78]....
        /*0400*/ 	.word	0x00013350


	//   ....[79]....
        /*0404*/ 	.word	0x000133f0


	//   ....[80]....
        /*0408*/ 	.word	0x00013410


	//   ....[81]....
        /*040c*/ 	.word	0x00013420


	//   ....[82]....
        /*0410*/ 	.word	0x00013950


	//   ....[83]....
        /*0414*/ 	.word	0x00013980


	//   ....[84]....
        /*0418*/ 	.word	0x000139b0


	//   ....[85]....
        /*041c*/ 	.word	0x000139e0


	//   ....[86]....
        /*0420*/ 	.word	0x00013ac0


	//   ....[87]....
        /*0424*/ 	.word	0x00013ae0


	//   ....[88]....
        /*0428*/ 	.word	0x00013b30


	//   ....[89]....
        /*042c*/ 	.word	0x00013ba0


	//   ....[90]....
        /*0430*/ 	.word	0x00013ee0


	//   ....[91]....
        /*0434*/ 	.word	0x00014560


	//   ....[92]....
        /*0438*/ 	.word	0x00014650


	//   ....[93]....
        /*043c*/ 	.word	0x000146f0


	//   ....[94]....
        /*0440*/ 	.word	0x00014750


	//   ....[95]....
        /*0444*/ 	.word	0x00014830


	//   ....[96]....
        /*0448*/ 	.word	0x000148a0


	//   ....[97]....
        /*044c*/ 	.word	0x00014980


	//   ....[98]....
        /*0450*/ 	.word	0x000149f0


	//   ....[99]....
        /*0454*/ 	.word	0x00014ac0


	//   ....[100]....
        /*0458*/ 	.word	0x00014b60


	//   ....[101]....
        /*045c*/ 	.word	0x00014bb0


	//   ....[102]....
        /*0460*/ 	.word	0x00014c50


	//   ....[103]....
        /*0464*/ 	.word	0x00014d30


	//   ....[104]....
        /*0468*/ 	.word	0x00014db0


	//   ....[105]....
        /*046c*/ 	.word	0x00014e90


	//   ....[106]....
        /*0470*/ 	.word	0x00014f10


	//   ....[107]....
        /*0474*/ 	.word	0x00014ff0


	//   ....[108]....
        /*0478*/ 	.word	0x00015070


	//   ....[109]....
        /*047c*/ 	.word	0x00015150


	//   ....[110]....
        /*0480*/ 	.word	0x000151d0


	//   ....[111]....
        /*0484*/ 	.word	0x000152b0


	//   ....[112]....
        /*0488*/ 	.word	0x00015330


	//   ....[113]....
        /*048c*/ 	.word	0x00015410


	//   ....[114]....
        /*0490*/ 	.word	0x00015480


	//   ....[115]....
        /*0494*/ 	.word	0x00015550


	//   ....[116]....
        /*0498*/ 	.word	0x00015690


	//   ....[117]....
        /*049c*/ 	.word	0x00015750


	//   ....[118]....
        /*04a0*/ 	.word	0x00015800


	//   ....[119]....
        /*04a4*/ 	.word	0x000158d0


	//   ....[120]....
        /*04a8*/ 	.word	0x00015930


	//   ....[121]....
        /*04ac*/ 	.word	0x00015a10


	//   ....[122]....
        /*04b0*/ 	.word	0x00015a70


	//   ....[123]....
        /*04b4*/ 	.word	0x00015b80


	//   ....[124]....
        /*04b8*/ 	.word	0x00015c60


	//   ....[125]....
        /*04bc*/ 	.word	0x00015d00


	//   ....[126]....
        /*04c0*/ 	.word	0x00015d60


	//   ....[127]....
        /*04c4*/ 	.word	0x00015e70


	//   ....[128]....
        /*04c8*/ 	.word	0x00015ed0


	//   ....[129]....
        /*04cc*/ 	.word	0x00015fe0


	//   ....[130]....
        /*04d0*/ 	.word	0x00016040


	//   ....[131]....
        /*04d4*/ 	.word	0x00016100


	//   ....[132]....
        /*04d8*/ 	.word	0x00016260


	//   ....[133]....
        /*04dc*/ 	.word	0x00016300


	//   ....[134]....
        /*04e0*/ 	.word	0x000163d0


	//   ....[135]....
        /*04e4*/ 	.word	0x000164e0


	//   ....[136]....
        /*04e8*/ 	.word	0x00016550


	//   ....[137]....
        /*04ec*/ 	.word	0x00016660


	//   ....[138]....
        /*04f0*/ 	.word	0x000166e0


	//   ....[139]....
        /*04f4*/ 	.word	0x000167d0


	//   ....[140]....
        /*04f8*/ 	.word	0x000168e0


	//----- nvinfo : EIATTR_REG_RECONFIG
	.align		4
.L_177:
        /*04fc*/ 	.byte	0x01, 0x54
	.zero		2


	//----- nvinfo : EIATTR_SYSCALL_OFFSETS
	.align		4
        /*0500*/ 	.byte	0x04, 0x46
        /*0502*/ 	.short	(.L_179 - .L_178)


	//   ....[0]....
.L_178:
        /*0504*/ 	.word	0x00001940


	//   ....[1]....
        /*0508*/ 	.word	0x00010f20


	//   ....[2]....
        /*050c*/ 	.word	0x00011060


	//   ....[3]....
        /*0510*/ 	.word	0x00011150


	//   ....[4]....
        /*0514*/ 	.word	0x00011ed0


	//----- nvinfo : EIATTR_MBARRIER_INSTR_OFFSETS
	.align		4
.L_179:
        /*0518*/ 	.byte	0x04, 0x39
        /*051a*/ 	.short	(.L_181 - .L_180)


	//   ....[0]....
.L_180:
        /*051c*/ 	.word	0x00000180
        /*0520*/ 	.word	0x000000ff
        /*0524*/ 	.word	0x00030800
        /*0528*/ 	.short	0x0100
        /*052a*/ 	.byte	0x08
	.zero		1


	//   ....[1]....
        /*052c*/ 	.word	0x00000190
        /*0530*/ 	.word	0x000000ff
        /*0534*/ 	.word	0x00030820
        /*0538*/ 	.short	0x0100
        /*053a*/ 	.byte	0x08
	.zero		1


	//   ....[2]....
        /*053c*/ 	.word	0x00000280
        /*0540*/ 	.word	0x000000ff
        /*0544*/ 	.word	0x00030830
        /*0548*/ 	.short	0x0100
        /*054a*/ 	.byte	0x08
	.zero		1


	//   ....[3]....
        /*054c*/ 	.word	0x00000290
        /*0550*/ 	.word	0x000000ff
        /*0554*/ 	.word	0x00030840
        /*0558*/ 	.short	0x0100
        /*055a*/ 	.byte	0x08
	.zero		1


	//   ....[4]....
        /*055c*/ 	.word	0x000002a0
        /*0560*/ 	.word	0x000000ff
        /*0564*/ 	.word	0x00030838
        /*0568*/ 	.short	0x0100
        /*056a*/ 	.byte	0x08
	.zero		1


	//   ....[5]....
        /*056c*/ 	.word	0x000002b0
        /*0570*/ 	.word	0x000000ff
        /*0574*/ 	.word	0x00030848
        /*0578*/ 	.short	0x0100
        /*057a*/ 	.byte	0x08
	.zero		1


	//   ....[6]....
        /*057c*/ 	.word	0x000003e0
        /*0580*/ 	.word	0x000000ff
        /*0584*/ 	.word	0x00030850
        /*0588*/ 	.short	0x0100
        /*058a*/ 	.byte	0x08
	.zero		1


	//   ....[7]....
        /*058c*/ 	.word	0x000003f0
        /*0590*/ 	.word	0x000000ff
        /*0594*/ 	.word	0x00030860
        /*0598*/ 	.short	0x0100
        /*059a*/ 	.byte	0x08
	.zero		1


	//   ....[8]....
        /*059c*/ 	.word	0x00000400
        /*05a0*/ 	.word	0x000000ff
        /*05a4*/ 	.word	0x00030858
        /*05a8*/ 	.short	0x0100
        /*05aa*/ 	.byte	0x08
	.zero		1


	//   ....[9]....
        /*05ac*/ 	.word	0x00000410
        /*05b0*/ 	.word	0x000000ff
        /*05b4*/ 	.word	0x00030868
        /*05b8*/ 	.short	0x0100
        /*05ba*/ 	.byte	0x08
	.zero		1


	//   ....[10]....
        /*05bc*/ 	.word	0x00000500
        /*05c0*/ 	.word	0x000000ff
        /*05c4*/ 	.word	0x00030870
        /*05c8*/ 	.short	0x0100
        /*05ca*/ 	.byte	0x06
	.zero		1


	//   ....[11]....
        /*05cc*/ 	.word	0x00000510
        /*05d0*/ 	.word	0x000000ff
        /*05d4*/ 	.word	0x00030880
        /*05d8*/ 	.short	0x0100
        /*05da*/ 	.byte	0x06
	.zero		1


	//   ....[12]....
        /*05dc*/ 	.word	0x00000520
        /*05e0*/ 	.word	0x000000ff
        /*05e4*/ 	.word	0x00030878
        /*05e8*/ 	.short	0x0100
        /*05ea*/ 	.byte	0x06
	.zero		1


	//   ....[13]....
        /*05ec*/ 	.word	0x00000530
        /*05f0*/ 	.word	0x000000ff
        /*05f4*/ 	.word	0x00030888
        /*05f8*/ 	.short	0x0100
        /*05fa*/ 	.byte	0x06
	.zero		1


	//   ....[14]....
        /*05fc*/ 	.word	0x00000660
        /*0600*/ 	.word	0x000000ff
        /*0604*/ 	.word	0x00030890
        /*0608*/ 	.short	0x0100
        /*060a*/ 	.byte	0x08
	.zero		1


	//   ....[15]....
        /*060c*/ 	.word	0x00000670
        /*0610*/ 	.word	0x000000ff
        /*0614*/ 	.word	0x000308a0
        /*0618*/ 	.short	0x0100
        /*061a*/ 	.byte	0x08
	.zero		1


	//   ....[16]....
        /*061c*/ 	.word	0x00000680
        /*0620*/ 	.word	0x000000ff
        /*0624*/ 	.word	0x00030898
        /*0628*/ 	.short	0x0100
        /*062a*/ 	.byte	0x08
	.zero		1


	//   ....[17]....
        /*062c*/ 	.word	0x00000690
        /*0630*/ 	.word	0x000000ff
        /*0634*/ 	.word	0x000308a8
        /*0638*/ 	.short	0x0100
        /*063a*/ 	.byte	0x08
	.zero		1


	//   ....[18]....
        /*063c*/ 	.word	0x000007d0
        /*0640*/ 	.word	0x000000ff
        /*0644*/ 	.word	0x000308b0
        /*0648*/ 	.short	0x0100
        /*064a*/ 	.byte	0x08
	.zero		1


	//   ....[19]....
        /*064c*/ 	.word	0x000007e0
        /*0650*/ 	.word	0x000000ff
        /*0654*/ 	.word	0x000308c0
        /*0658*/ 	.short	0x0100
        /*065a*/ 	.byte	0x08
	.zero		1


	//   ....[20]....
        /*065c*/ 	.word	0x000007f0
        /*0660*/ 	.word	0x000000ff
        /*0664*/ 	.word	0x000308b8
        /*0668*/ 	.short	0x0100
        /*066a*/ 	.byte	0x08
	.zero		1


	//   ....[21]....
        /*066c*/ 	.word	0x00000800
        /*0670*/ 	.word	0x000000ff
        /*0674*/ 	.word	0x000308c8
        /*0678*/ 	.short	0x0100
        /*067a*/ 	.byte	0x08
	.zero		1


	//   ....[22]....
        /*067c*/ 	.word	0x00001970
        /*0680*/ 	.word	0x000000ff
        /*0684*/ 	.word	0x00030800
        /*0688*/ 	.short	0x010a
        /*068a*/ 	.byte	0x04
	.zero		1


	//   ....[23]....
        /*068c*/ 	.word	0x00001a10
        /*0690*/ 	.word	0x000000ff
        /*0694*/ 	.word	0x00030830
        /*0698*/ 	.short	0x010a
        /*069a*/ 	.byte	0x04
	.zero		1


	//   ....[24]....
        /*069c*/ 	.word	0x00001a80
        /*06a0*/ 	.word	0x000000ff
        /*06a4*/ 	.word	0x00030830
        /*06a8*/ 	.short	0x010a
        /*06aa*/ 	.byte	0x04
	.zero		1


	//   ....[25]....
        /*06ac*/ 	.word	0x000029e0
        /*06b0*/ 	.word	0x000000ff
        /*06b4*/ 	.word	0x00000000
        /*06b8*/ 	.short	0x0101
        /*06ba*/ 	.byte	0x04
	.zero		1


	//   ....[26]....
        /*06bc*/ 	.word	0x00004ab0
        /*06c0*/ 	.word	0x000000ff
        /*06c4*/ 	.word	0x00030830
        /*06c8*/ 	.short	0x010a
        /*06ca*/ 	.byte	0x06
	.zero		1


	//   ....[27]....
        /*06cc*/ 	.word	0x00004b00
        /*06d0*/ 	.word	0x000000ff
        /*06d4*/ 	.word	0x00030830
        /*06d8*/ 	.short	0x010a
        /*06da*/ 	.byte	0x06
	.zero		1


	//   ....[28]....
        /*06dc*/ 	.word	0x000059a0
        /*06e0*/ 	.word	0x000000ff
        /*06e4*/ 	.word	0x00030850
        /*06e8*/ 	.short	0x010a
        /*06ea*/ 	.byte	0x06
	.zero		1


	//   ....[29]....
        /*06ec*/ 	.word	0x000059e0
        /*06f0*/ 	.word	0x000000ff
        /*06f4*/ 	.word	0x00030850
        /*06f8*/ 	.short	0x010a
        /*06fa*/ 	.byte	0x06
	.zero		1


	//   ....[30]....
        /*06fc*/ 	.word	0x00005fb0
        /*0700*/ 	.word	0x000000ff
        /*0704*/ 	.word	0x00000000
        /*0708*/ 	.short	0x0101
        /*070a*/ 	.byte	0x05
	.zero		1


	//   ....[31]....
        /*070c*/ 	.word	0x00007680
        /*0710*/ 	.word	0x000000ff
        /*0714*/ 	.word	0x00000000
        /*0718*/ 	.short	0x0101
        /*071a*/ 	.byte	0x06
	.zero		1


	//   ....[32]....
        /*071c*/ 	.word	0x00007b40
        /*0720*/ 	.word	0x000000ff
        /*0724*/ 	.word	0x00030830
        /*0728*/ 	.short	0x010a
        /*072a*/ 	.byte	0x05
	.zero		1


	//   ....[33]....
        /*072c*/ 	.word	0x00007b80
        /*0730*/ 	.word	0x000000ff
        /*0734*/ 	.word	0x00030830
        /*0738*/ 	.short	0x010a
        /*073a*/ 	.byte	0x05
	.zero		1


	//   ....[34]....
        /*073c*/ 	.word	0x000089b0
        /*0740*/ 	.word	0x000000ff
        /*0744*/ 	.word	0x00030850
        /*0748*/ 	.short	0x010a
        /*074a*/ 	.byte	0x05
	.zero		1


	//   ....[35]....
        /*074c*/ 	.word	0x000089f0
        /*0750*/ 	.word	0x000000ff
        /*0754*/ 	.word	0x00030850
        /*0758*/ 	.short	0x010a
        /*075a*/ 	.byte	0x05
	.zero		1


	//   ....[36]....
        /*075c*/ 	.word	0x00008f60
        /*0760*/ 	.word	0x000000ff
        /*0764*/ 	.word	0x00000000
        /*0768*/ 	.short	0x0101
        /*076a*/ 	.byte	0x07
	.zero		1


	//   ....[37]....
        /*076c*/ 	.word	0x00009af0
        /*0770*/ 	.word	0x000000ff
        /*0774*/ 	.word	0x00000000
        /*0778*/ 	.short	0x0101
        /*077a*/ 	.byte	0x05
	.zero		1


	//   ....[38]....
        /*077c*/ 	.word	0x00009cf0
        /*0780*/ 	.word	0x000000ff
        /*0784*/ 	.word	0x00030830
        /*0788*/ 	.short	0x010a
        /*078a*/ 	.byte	0x05
	.zero		1


	//   ....[39]....
        /*078c*/ 	.word	0x00009d40
        /*0790*/ 	.word	0x000000ff
        /*0794*/ 	.word	0x00030830
        /*0798*/ 	.short	0x010a
        /*079a*/ 	.byte	0x05
	.zero		1


	//   ....[40]....
        /*079c*/ 	.word	0x0000ab70
        /*07a0*/ 	.word	0x000000ff
        /*07a4*/ 	.word	0x00030850
        /*07a8*/ 	.short	0x010a
        /*07aa*/ 	.byte	0x05
	.zero		1


	//   ....[41]....
        /*07ac*/ 	.word	0x0000abb0
        /*07b0*/ 	.word	0x000000ff
        /*07b4*/ 	.word	0x00030850
        /*07b8*/ 	.short	0x010a
        /*07ba*/ 	.byte	0x05
	.zero		1


	//   ....[42]....
        /*07bc*/ 	.word	0x0000b180
        /*07c0*/ 	.word	0x000000ff
        /*07c4*/ 	.word	0x00000000
        /*07c8*/ 	.short	0x0101
        /*07ca*/ 	.byte	0x07
	.zero		1


	//   ....[43]....
        /*07cc*/ 	.word	0x0000c890
        /*07d0*/ 	.word	0x000000ff
        /*07d4*/ 	.word	0x00000000
        /*07d8*/ 	.short	0x0101
        /*07da*/ 	.byte	0x05
	.zero		1


	//   ....[44]....
        /*07dc*/ 	.word	0x0000d190
        /*07e0*/ 	.word	0x000000ff
        /*07e4*/ 	.word	0x00030850
        /*07e8*/ 	.short	0x010a
        /*07ea*/ 	.byte	0x05
	.zero		1


	//   ....[45]....
        /*07ec*/ 	.word	0x0000d1d0
        /*07f0*/ 	.word	0x000000ff
        /*07f4*/ 	.word	0x00030850
        /*07f8*/ 	.short	0x010a
        /*07fa*/ 	.byte	0x05
	.zero		1


	//   ....[46]....
        /*07fc*/ 	.word	0x0000d790
        /*0800*/ 	.word	0x000000ff
        /*0804*/ 	.word	0x00000000
        /*0808*/ 	.short	0x0101
        /*080a*/ 	.byte	0x04
	.zero		1


	//   ....[47]....
        /*080c*/ 	.word	0x0000e6c0
        /*0810*/ 	.word	0x000000ff
        /*0814*/ 	.word	0x00000000
        /*0818*/ 	.short	0x0101
        /*081a*/ 	.byte	0x04
	.zero		1


	//   ....[48]....
        /*081c*/ 	.word	0x000117b0
        /*0820*/ 	.word	0x000000ff
        /*0824*/ 	.word	0x00030840
        /*0828*/ 	.short	0x010a
        /*082a*/ 	.byte	0x2d
	.zero		1


	//   ....[49]....
        /*082c*/ 	.word	0x00011c90
        /*0830*/ 	.word	0x000000ff
        /*0834*/ 	.word	0x00030830
        /*0838*/ 	.short	0x0107
        /*083a*/ 	.byte	0x2d
	.zero		1


	//   ....[50]....
        /*083c*/ 	.word	0x00011d00
        /*0840*/ 	.word	0x000000ff
        /*0844*/ 	.word	0x00030830
        /*0848*/ 	.short	0x0101
        /*084a*/ 	.byte	0x2d
	.zero		1


	//   ....[51]....
        /*084c*/ 	.word	0x00012730
        /*0850*/ 	.word	0x000000ff
        /*0854*/ 	.word	0x00030800
        /*0858*/ 	.short	0x0107
        /*085a*/ 	.byte	0x2d
	.zero		1


	//   ....[52]....
        /*085c*/ 	.word	0x000127b0
        /*0860*/ 	.word	0x000000ff
        /*0864*/ 	.word	0x00030800
        /*0868*/ 	.short	0x0101
        /*086a*/ 	.byte	0x2d
	.zero		1


	//   ....[53]....
        /*086c*/ 	.word	0x000127c0
        /*0870*/ 	.word	0x000000ff
        /*0874*/ 	.word	0x00030820
        /*0878*/ 	.short	0x010a
        /*087a*/ 	.byte	0x2d
	.zero		1


	//   ....[54]....
        /*087c*/ 	.word	0x00012bb0
        /*0880*/ 	.word	0x00000015
        /*0884*/ 	.word	0x00030840
        /*0888*/ 	.short	0x010a
        /*088a*/ 	.byte	0x3f
	.zero		1


	//   ....[55]....
        /*088c*/ 	.word	0x000130d0
        /*0890*/ 	.word	0x00000015
        /*0894*/ 	.word	0x00030830
        /*0898*/ 	.short	0x0107
        /*089a*/ 	.byte	0x3f
	.zero		1


	//   ....[56]....
        /*089c*/ 	.word	0x00013180
        /*08a0*/ 	.word	0x00000015
        /*08a4*/ 	.word	0x00030830
        /*08a8*/ 	.short	0x0101
        /*08aa*/ 	.byte	0x3f
	.zero		1


	//   ....[57]....
        /*08ac*/ 	.word	0x000131e0
        /*08b0*/ 	.word	0x00000004
        /*08b4*/ 	.word	0x00030860
        /*08b8*/ 	.short	0x010a
        /*08ba*/ 	.byte	0x3f
	.zero		1


	//   ....[58]....
        /*08bc*/ 	.word	0x000135d0
        /*08c0*/ 	.word	0x00000004
        /*08c4*/ 	.word	0x00030850
        /*08c8*/ 	.short	0x0107
        /*08ca*/ 	.byte	0x3f
	.zero		1


	//   ....[59]....
        /*08cc*/ 	.word	0x00013720
        /*08d0*/ 	.word	0x00000004
        /*08d4*/ 	.word	0x00030850
        /*08d8*/ 	.short	0x0101
        /*08da*/ 	.byte	0x3f
	.zero		1


	//   ....[60]....
        /*08dc*/ 	.word	0x000138c0
        /*08e0*/ 	.word	0x00000000
        /*08e4*/ 	.word	0x00030860
        /*08e8*/ 	.short	0x010a
        /*08ea*/ 	.byte	0x3f
	.zero		1


	//   ....[61]....
        /*08ec*/ 	.word	0x00013d20
        /*08f0*/ 	.word	0x00000000
        /*08f4*/ 	.word	0x00030850
        /*08f8*/ 	.short	0x0107
        /*08fa*/ 	.byte	0x3f
	.zero		1


	//   ....[62]....
        /*08fc*/ 	.word	0x00013de0
        /*0900*/ 	.word	0x00000000
        /*0904*/ 	.word	0x00030850
        /*0908*/ 	.short	0x0101
        /*090a*/ 	.byte	0x3f
	.zero		1


	//   ....[63]....
        /*090c*/ 	.word	0x00013e70
        /*0910*/ 	.word	0x00000007
        /*0914*/ 	.word	0x00030820
        /*0918*/ 	.short	0x010a
        /*091a*/ 	.byte	0x3f
	.zero		1


	//   ....[64]....
        /*091c*/ 	.word	0x00013ff0
        /*0920*/ 	.word	0x00000005
        /*0924*/ 	.word	0x00030840
        /*0928*/ 	.short	0x010a
        /*092a*/ 	.byte	0x3f
	.zero		1


	//   ....[65]....
        /*092c*/ 	.word	0x00014090
        /*0930*/ 	.word	0x00000003
        /*0934*/ 	.word	0x00030840
        /*0938*/ 	.short	0x010a
        /*093a*/ 	.byte	0x3f
	.zero		1


	//   ....[66]....
        /*093c*/ 	.word	0x000140d0
        /*0940*/ 	.word	0x00000005
        /*0944*/ 	.word	0x00030860
        /*0948*/ 	.short	0x010a
        /*094a*/ 	.byte	0x3f
	.zero		1


	//   ....[67]....
        /*094c*/ 	.word	0x00014110
        /*0950*/ 	.word	0x00000003
        /*0954*/ 	.word	0x00030860
        /*0958*/ 	.short	0x010a
        /*095a*/ 	.byte	0x3f
	.zero		1


	//   ....[68]....
        /*095c*/ 	.word	0x00014190
        /*0960*/ 	.word	0x00000003
        /*0964*/ 	.word	0x00030800
        /*0968*/ 	.short	0x010a
        /*096a*/ 	.byte	0x3f
	.zero		1


	//   ....[69]....
        /*096c*/ 	.word	0x00014200
        /*0970*/ 	.word	0x00000003
        /*0974*/ 	.word	0x00030830
        /*0978*/ 	.short	0x010a
        /*097a*/ 	.byte	0x3f
	.zero		1


	//   ....[70]....
        /*097c*/ 	.word	0x00014270
        /*0980*/ 	.word	0x00000004
        /*0984*/ 	.word	0x00030830
        /*0988*/ 	.short	0x010a
        /*098a*/ 	.byte	0x3f
	.zero		1


	//   ....[71]....
        /*098c*/ 	.word	0x000142d0
        /*0990*/ 	.word	0x00000003
        /*0994*/ 	.word	0x00030850
        /*0998*/ 	.short	0x010a
        /*099a*/ 	.byte	0x3f
	.zero		1


	//   ....[72]....
        /*099c*/ 	.word	0x00014330
        /*09a0*/ 	.word	0x00000004
        /*09a4*/ 	.word	0x00030830
        /*09a8*/ 	.short	0x010a
        /*09aa*/ 	.byte	0x3f
	.zero		1


	//   ....[73]....
        /*09ac*/ 	.word	0x00014390
        /*09b0*/ 	.word	0x00000003
        /*09b4*/ 	.word	0x00030850
        /*09b8*/ 	.short	0x010a
        /*09ba*/ 	.byte	0x3f
	.zero		1


	//   ....[74]....
        /*09bc*/ 	.word	0x00014400
        /*09c0*/ 	.word	0x00000004
        /*09c4*/ 	.word	0x00030830
        /*09c8*/ 	.short	0x010a
        /*09ca*/ 	.byte	0x3f
	.zero		1


	//   ....[75]....
        /*09cc*/ 	.word	0x00014460
        /*09d0*/ 	.word	0x00000003
        /*09d4*/ 	.word	0x00030850
        /*09d8*/ 	.short	0x010a
        /*09da*/ 	.byte	0x3f
	.zero		1


	//   ....[76]....
        /*09dc*/ 	.word	0x000144c0
        /*09e0*/ 	.word	0x00000005
        /*09e4*/ 	.word	0x00030850
        /*09e8*/ 	.short	0x010a
        /*09ea*/ 	.byte	0x3f
	.zero		1


	//   ....[77]....
        /*09ec*/ 	.word	0x000145a0
        /*09f0*/ 	.word	0x00000003
        /*09f4*/ 	.word	0x00030840
        /*09f8*/ 	.short	0x010a
        /*09fa*/ 	.byte	0x3f
	.zero		1


	//   ....[78]....
        /*09fc*/ 	.word	0x00015590
        /*0a00*/ 	.word	0x00000003
        /*0a04*/ 	.word	0x00030820
        /*0a08*/ 	.short	0x010a
        /*0a0a*/ 	.byte	0x3f
	.zero		1


	//   ....[79]....
        /*0a0c*/ 	.word	0x000155e0
        /*0a10*/ 	.word	0x00000015
        /*0a14*/ 	.word	0x00030840
        /*0a18*/ 	.short	0x010a
        /*0a1a*/ 	.byte	0x3f
	.zero		1


	//   ....[80]....
        /*0a1c*/ 	.word	0x00015bb0
        /*0a20*/ 	.word	0x00000004
        /*0a24*/ 	.word	0x00030860
        /*0a28*/ 	.short	0x010a
        /*0a2a*/ 	.byte	0x3f
	.zero		1


	//   ....[81]....
        /*0a2c*/ 	.word	0x000161b0
        /*0a30*/ 	.word	0x00000000
        /*0a34*/ 	.word	0x00030860
        /*0a38*/ 	.short	0x010a
        /*0a3a*/ 	.byte	0x3f
	.zero		1


	//   ....[82]....
        /*0a3c*/ 	.word	0x00016800
        /*0a40*/ 	.word	0x00000007
        /*0a44*/ 	.word	0x00030820
        /*0a48*/ 	.short	0x010a
        /*0a4a*/ 	.byte	0x3f
	.zero		1


	//   ....[83]....
        /*0a4c*/ 	.word	0x000169a0
        /*0a50*/ 	.word	0x00000005
        /*0a54*/ 	.word	0x00030840
        /*0a58*/ 	.short	0x010a
        /*0a5a*/ 	.byte	0x3f
	.zero		1


	//   ....[84]....
        /*0a5c*/ 	.word	0x000169f0
        /*0a60*/ 	.word	0x00000003
        /*0a64*/ 	.word	0x00030840
        /*0a68*/ 	.short	0x010a
        /*0a6a*/ 	.byte	0x3f
	.zero		1


	//   ....[85]....
        /*0a6c*/ 	.word	0x00016a40
        /*0a70*/ 	.word	0x00000005
        /*0a74*/ 	.word	0x00030860
        /*0a78*/ 	.short	0x010a
        /*0a7a*/ 	.byte	0x3f
	.zero		1


	//----- nvinfo : EIATTR_NUM_MBARRIERS
	.align		4
.L_181:
        /*0a7c*/ 	.byte	0x03, 0x38
        /*0a7e*/ 	.short	0x0016


	//----- nvinfo : EIATTR_EXIT_INSTR_OFFSETS
	.align		4
        /*0a80*/ 	.byte	0x04, 0x1c
        /*0a82*/ 	.short	(.L_183 - .L_182)


	//   ....[0]....
.L_182:
        /*0a84*/ 	.word	0x00014160


	//----- nvinfo : EIATTR_MAX_THREADS
	.align		4
.L_183:
        /*0a88*/ 	.byte	0x04, 0x05
        /*0a8a*/ 	.short	(.L_185 - .L_184)
.L_184:
        /*0a8c*/ 	.word	0x00000180
        /*0a90*/ 	.word	0x00000001
        /*0a94*/ 	.word	0x00000001


	//----- nvinfo : EIATTR_CRS_STACK_SIZE
	.align		4
.L_185:
        /*0a98*/ 	.byte	0x04, 0x1e
        /*0a9a*/ 	.short	(.L_187 - .L_186)
.L_186:
        /*0a9c*/ 	.word	0x00000000


	//----- nvinfo : EIATTR_CBANK_PARAM_SIZE
	.align		4
.L_187:
        /*0aa0*/ 	.byte	0x03, 0x19
        /*0aa2*/ 	.short	0x0a70


	//----- nvinfo : EIATTR_PARAM_CBANK
	.align		4
        /*0aa4*/ 	.byte	0x04, 0x0a
        /*0aa6*/ 	.short	(.L_189 - .L_188)
	.align		4
.L_188:
        /*0aa8*/ 	.word	index@(.nv.constant0._ZN7cutlass13device_kernelIN5flash11enable_sm90INS1_16FlashAttnFwdSm90INS1_25CollectiveMainloopFwdSm90ILi2EN4cute5tupleIJNS5_1CILi1EEES8_S8_EEENS6_IJNS7_ILi128EEENS7_ILi64EEENS7_ILi256EEEEEELi256ENS_6half_tEfNS_4arch4Sm90ELb0ELb1ELb1ELb0ELb1ELb0ELb0ELb1ELb1ELb1ELb1ELb0EEENS1_21CollectiveEpilogueFwdINS6_IJSA_SC_SB_EEES9_SE_SG_Li256ELb0ELb1ELb1ELb0EEENS1_19SingleTileSchedulerILb0ELb1ELb1ELi128EEEEEEEEEvNT_6ParamsE)
        /*0aac*/ 	.short	0x0210
        /*0aae*/ 	.short	0x0a70


	//----- nvinfo : EIATTR_SW_WAR
	.align		4
.L_189:
        /*0ab0*/ 	.byte	0x04, 0x36
        /*0ab2*/ 	.short	(.L_191 - .L_190)
.L_190:
        /*0ab4*/ 	.word	0x00000008
.L_191:


//--------------------- .nv.info._ZN7cutlass13device_kernelIN5flash11enable_sm90INS1_16FlashAttnFwdSm90INS1_25CollectiveMainloopFwdSm90ILi2EN4cute5tupleIJNS5_1CILi1EEES8_S8_EEENS6_IJNS7_ILi128EEENS7_ILi64EEENS7_ILi256EEEEEELi256ENS_6half_tEfNS_4arch4Sm90ELb0ELb1ELb1ELb1ELb1ELb0ELb0ELb1ELb1ELb1ELb1ELb0EEENS1_21CollectiveEpilogueFwdINS6_IJSA_SC_SB_EEES9_SE_SG_Li256ELb1ELb1ELb1ELb0EEENS1_36VarlenDynamicPersistentTileSchedulerILi128ELi64ELi256ELi128ELb1ELb1ELb1ELb1ELb0ELb1EEEEEEEEEvNT_6ParamsE --------------------------
	.section	.nv.info._ZN7cutlass13device_kernelIN5flash11enable_sm90INS1_16FlashAttnFwdSm90INS1_25CollectiveMainloopFwdSm90ILi2EN4cute5tupleIJNS5_1CILi1EEES8_S8_EEENS6_IJNS7_ILi128EEENS7_ILi64EEENS7_ILi256EEEEEELi256ENS_6half_tEfNS_4arch4Sm90ELb0ELb1ELb1ELb1ELb1ELb0ELb0ELb1ELb1ELb1ELb1ELb0EEENS1_21CollectiveEpilogueFwdINS6_IJSA_SC_SB_EEES9_SE_SG_Li256ELb1ELb1ELb1ELb0EEENS1_36VarlenDynamicPersistentTileSchedulerILi128ELi64ELi256ELi128ELb1ELb1ELb1ELb1ELb0ELb1EEEEEEEEEvNT_6ParamsE,"",@"SHT_CUDA_INFO"
	.sectionflags	@""
	.align	4


	//----- nvinfo : EIATTR_CUDA_API_VERSION
	.align		4
        /*0000*/ 	.byte	0x04, 0x37
        /*0002*/ 	.short	(.L_193 - .L_192)
.L_192:
        /*0004*/ 	.word	0x00000082


	//----- nvinfo : EIATTR_KPARAM_INFO
	.align		4
.L_193:
        /*0008*/ 	.byte	0x04, 0x17
        /*000a*/ 	.short	(.L_195 - .L_194)
.L_194:
        /*000c*/ 	.word	0x00000000
        /*0010*/ 	.short	0x0000
        /*0012*/ 	.short	0x0070
        /*0014*/ 	.byte	0x00, 0xf0, 0x01, 0x2a


	//----- nvinfo : EIATTR_SPARSE_MMA_MASK
	.align		4
.L_195:
        /*0018*/ 	.byte	0x03, 0x50
        /*001a*/ 	.short	0x0000


	//----- nvinfo : EIATTR_MAXREG_COUNT
	.align		4
        /*001c*/ 	.byte	0x03, 0x1b
        /*001e*/ 	.short	0x00a8


	//----- nvinfo : EIATTR_NUM_BARRIERS
	.align		4
        /*0020*/ 	.byte	0x02, 0x4c
        /*0022*/ 	.byte	0x09
	.zero		1


	//----- nvinfo : EIATTR_EXTERNS
	.align		4
        /*0024*/ 	.byte	0x04, 0x0f
        /*0026*/ 	.short	(.L_197 - .L_196)


	//   ....[0]....
	.align		4
.L_196:
        /*0028*/ 	.word	index@(__assertfail)


	//----- nvinfo : EIATTR_ANNOTATIONS
	.align		4
.L_197:
        /*002c*/ 	.byte	0x04, 0x55
        /*002e*/ 	.short	(.L_199 - .L_198)


	//   ....[0]....
.L_198:
        /* <DEDUP_REMOVED lines=21> */
        /*0174*/ 	.byte	0x30, 0x93, 0x01, 0x00, 0x01, 0x00, 0x00, 0x00, 0xd0, 0x94, 0x01, 0x00


	//----- nvinfo : EIATTR_MERCURY_ISA_VERSION
	.align		4
.L_199:
        /*0180*/ 	.byte	0x03, 0x5f
        /*0182*/ 	.short	0x0101


	//----- nvinfo : EIATTR_UNUSED_LOAD_BYTE_OFFSET
	.align		4
        /*0184*/ 	.byte	0x04, 0x44
        /*0186*/ 	.short	(.L_201 - .L_200)


	//   ....[0]....
.L_200:
        /*0188*/ 	.word	0x00000950
        /*018c*/ 	.word	0x0000fff0


	//   ....[1]....
        /*0190*/ 	.word	0x0000e8f0
        /*0194*/ 	.word	0x0000fff0


	//----- nvinfo : EIATTR_INT_WARP_WIDE_INSTR_OFFSETS
	.align		4
.L_201:
        /*0198*/ 	.byte	0x04, 0x31
        /*019a*/ 	.short	(.L_203 - .L_202)


	//   ....[0]....
.L_202:
        /*019c*/ 	.word	0x000000c0


	//   ....[1]....
        /*01a0*/ 	.word	0x000000d0


	//   ....[2]....
        /*01a4*/ 	.word	0x00000170


	//   ....[3]....
        /*01a8*/ 	.word	0x00014f30


	//   ....[4]....
        /*01ac*/ 	.word	0x00014fc0


	//   ....[5]....
        /*01b0*/ 	.word	0x00017c40


	//   ....[6]....
        /*01b4*/ 	.word	0x00017cd0


	//----- nvinfo : EIATTR_COOP_GROUP_MASK_REGIDS
	.align		4
.L_203:
        /*01b8*/ 	.byte	0x04, 0x29
        /*01ba*/ 	.short	(.L_205 - .L_204)


	//   ....[0]....
.L_204:
        /*01bc*/ 	.word	0xffffffff


	//   ....[1]....
        /*01c0*/ 	.word	0xffffffff


	//   ....[2]....
        /*01c4*/ 	.word	0xffffffff


	//   ....[3]....
        /*01c8*/ 	.word	0xffffffff


	//   ....[4]....
        /*01cc*/ 	.word	0xffffffff


	//   ....[5]....
        /*01d0*/ 	.word	0xffffffff


	//   ....[6]....
        /*01d4*/ 	.word	0xffffffff


	//   ....[7]....
        /*01d8*/ 	.word	0xffffffff


	//   ....[8]....
        /*01dc*/ 	.word	0xffffffff


	//   ....[9]....
        /*01e0*/ 	.word	0xffffffff


	//   ....[10]....
        /*01e4*/ 	.word	0xffffffff


	//   ....[11]....
        /*01e8*/ 	.word	0xffffffff


	//   ....[12]....
        /*01ec*/ 	.word	0xffffffff


	//   ....[13]....
        /*01f0*/ 	.word	0xffffffff


	//   ....[14]....
        /*01f4*/ 	.word	0xffffffff


	//   ....[15]....
        /*01f8*/ 	.word	0xffffffff


	//   ....[16]....
        /*01fc*/ 	.word	0xffffffff


	//   ....[17]....
        /*0200*/ 	.word	0xffffffff


	//   ....[18]....
        /*0204*/ 	.word	0xffffffff


	//   ....[19]....
        /*0208*/ 	.word	0xffffffff


	//   ....[20]....
        /*020c*/ 	.word	0xffffffff


	//   ....[21]....
        /*0210*/ 	.word	0xffffffff


	//   ....[22]....
        /*0214*/ 	.word	0xffffffff


	//   ....[23]....
        /*0218*/ 	.word	0xffffffff


	//   ....[24]....
        /*021c*/ 	.word	0xffffffff


	//   ....[25]....
        /*0220*/ 	.word	0xffffffff


	//   ....[26]....
        /*0224*/ 	.word	0xffffffff


	//   ....[27]....
        /*0228*/ 	.word	0xffffffff


	//   ....[28]....
        /*022c*/ 	.word	0xffffffff


	//   ....[29]....
        /*0230*/ 	.word	0xffffffff


	//   ....[30]....
        /*0234*/ 	.word	0xffffffff


	//   ....[31]....
        /*0238*/ 	.word	0xffffffff


	//   ....[32]....
        /*023c*/ 	.word	0xffffffff


	//   ....[33]....
        /*0240*/ 	.word	0xffffffff


	//   ....[34]....
        /*0244*/ 	.word	0xffffffff


	//   ....[35]....
        /*0248*/ 	.word	0xffffffff


	//   ....[36]....
        /*024c*/ 	.word	0xffffffff


	//   ....[37]....
        /*0250*/ 	.word	0xffffffff


	//   ....[38]....
        /*0254*/ 	.word	0xffffffff


	//   ....[39]....
        /*0258*/ 	.word	0xffffffff


	//   ....[40]....
        /*025c*/ 	.word	0xffffffff


	//   ....[41]....
        /*0260*/ 	.word	0xffffffff


	//   ....[42]....
        /*0264*/ 	.word	0xffffffff


	//   ....[43]....
        /*0268*/ 	.word	0xffffffff


	//   ....[44]....
        /*026c*/ 	.word	0xffffffff


	//   ....[45]....
        /*0270*/ 	.word	0xffffffff


	//   ....[46]....
        /*0274*/ 	.word	0xffffffff


	//   ....[47]....
        /*0278*/ 	.word	0xffffffff


	//   ....[48]....
        /*027c*/ 	.word	0xffffffff


	//   ....[49]....
        /*0280*/ 	.word	0xffffffff


	//   ....[50]....
        /*0284*/ 	.word	0xffffffff


	//   ....[51]....
        /*0288*/ 	.word	0xffffffff


	//   ....[52]....
        /*028c*/ 	.word	0xffffffff


	//   ....[53]....
        /*0290*/ 	.word	0xffffffff


	//   ....[54]....
        /*0294*/ 	.word	0xffffffff


	//   ....[55]....
        /*0298*/ 	.word	0xffffffff


	//   ....[56]....
        /*029c*/ 	.word	0xffffffff


	//   ....[57]....
        /*02a0*/ 	.word	0xffffffff


	//   ....[58]....
        /*02a4*/ 	.word	0xffffffff


	//   ....[59]....
        /*02a8*/ 	.word	0xffffffff


	//   ....[60]....
        /*02ac*/ 	.word	0xffffffff


	//   ....[61]....
        /*02b0*/ 	.word	0xffffffff


	//   ....[62]....
        /*02b4*/ 	.word	0xffffffff


	//   ....[63]....
        /*02b8*/ 	.word	0xffffffff


	//   ....[64]....
        /*02bc*/ 	.word	0xffffffff


	//   ....[65]....
        /*02c0*/ 	.word	0xffffffff


	//   ....[66]....
        /*02c4*/ 	.word	0xffffffff


	//   ....[67]....
        /*02c8*/ 	.word	0xffffffff


	//   ....[68]....
        /*02cc*/ 	.word	0xffffffff


	//   ....[69]....
        /*02d0*/ 	.word	0xffffffff


	//   ....[70]....
        /*02d4*/ 	.word	0xffffffff


	//   ....[71]....
        /*02d8*/ 	.word	0xffffffff


	//   ....[72]....
        /*02dc*/ 	.word	0xffffffff


	//   ....[73]....
        /*02e0*/ 	.word	0xffffffff


	//   ....[74]....
        /*02e4*/ 	.word	0xffffffff


	//   ....[75]....
        /*02e8*/ 	.word	0xffffffff


	//   ....[76]....
        /*02ec*/ 	.word	0xffffffff


	//   ....[77]....
        /*02f0*/ 	.word	0xffffffff


	//   ....[78]....
        /*02f4*/ 	.word	0xffffffff


	//   ....[79]....
        /*02f8*/ 	.word	0xffffffff


	//   ....[80]....
        /*02fc*/ 	.word	0xffffffff


	//   ....[81]....
        /*0300*/ 	.word	0xffffffff


	//   ....[82]....
        /*0304*/ 	.word	0xffffffff


	//   ....[83]....
        /*0308*/ 	.word	0xffffffff


	//   ....[84]....
        /*030c*/ 	.word	0xffffffff


	//   ....[85]....
        /*0310*/ 	.word	0xffffffff


	//   ....[86]....
        /*0314*/ 	.word	0xffffffff


	//   ....[87]....
        /*0318*/ 	.word	0xffffffff


	//   ....[88]....
        /*031c*/ 	.word	0xffffffff


	//   ....[89]....
        /*0320*/ 	.word	0xffffffff


	//   ....[90]....
        /*0324*/ 	.word	0xffffffff


	//   ....[91]....
        /*0328*/ 	.word	0xffffffff


	//   ....[92]....
        /*032c*/ 	.word	0xffffffff


	//   ....[93]....
        /*0330*/ 	.word	0xffffffff


	//   ....[94]....
        /*0334*/ 	.word	0xffffffff


	//   ....[95]....
        /*0338*/ 	.word	0xffffffff


	//   ....[96]....
        /*033c*/ 	.word	0xffffffff


	//   ....[97]....
        /*0340*/ 	.word	0xffffffff


	//   ....[98]....
        /*0344*/ 	.word	0xffffffff


	//   ....[99]....
        /*0348*/ 	.word	0xffffffff


	//   ....[100]....
        /*034c*/ 	.word	0xffffffff


	//   ....[101]....
        /*0350*/ 	.word	0xffffffff


	//   ....[102]....
        /*0354*/ 	.word	0xffffffff


	//   ....[103]....
        /*0358*/ 	.word	0xffffffff


	//   ....[104]....
        /*035c*/ 	.word	0xffffffff


	//   ....[105]....
        /*0360*/ 	.word	0xffffffff


	//   ....[106]....
        /*0364*/ 	.word	0xffffffff


	//   ....[107]....
        /*0368*/ 	.word	0xffffffff


	//   ....[108]....
        /*036c*/ 	.word	0xffffffff


	//   ....[109]....
        /*0370*/ 	.word	0xffffffff


	//   ....[110]....
        /*0374*/ 	.word	0xffffffff


	//   ....[111]....
        /*0378*/ 	.word	0xffffffff


	//   ....[112]....
        /*037c*/ 	.word	0xffffffff


	//   ....[113]....
        /*0380*/ 	.word	0xffffffff


	//   ....[114]....
        /*0384*/ 	.word	0xffffffff


	//   ....[115]....
        /*0388*/ 	.word	0xffffffff


	//   ....[116]....
        /*038c*/ 	.word	0xffffffff


	//   ....[117]....
        /*0390*/ 	.word	0xffffffff


	//   ....[118]....
        /*0394*/ 	.word	0xffffffff


	//   ....[119]....
        /*0398*/ 	.word	0xffffffff


	//   ....[120]....
        /*039c*/ 	.word	0xffffffff


	//   ....[121]....
        /*03a0*/ 	.word	0xffffffff


	//   ....[122]....
        /*03a4*/ 	.word	0xffffffff


	//   ....[123]....
        /*03a8*/ 	.word	0xffffffff


	//   ....[124]....
        /*03ac*/ 	.word	0xffffffff


	//   ....[125]....
        /*03b0*/ 	.word	0xffffffff


	//   ....[126]....
        /*03b4*/ 	.word	0xffffffff


	//   ....[127]....
        /*03b8*/ 	.word	0xffffffff


	//   ....[128]....
        /*03bc*/ 	.word	0xffffffff


	//   ....[129]....
        /*03c0*/ 	.word	0xffffffff


	//   ....[130]....
        /*03c4*/ 	.word	0xffffffff


	//   ....[131]....
        /*03c8*/ 	.word	0xffffffff


	//   ....[132]....
        /*03cc*/ 	.word	0xffffffff


	//   ....[133]....
        /*03d0*/ 	.word	0xffffffff


	//   ....[134]....
        /*03d4*/ 	.word	0xffffffff


	//   ....[135]....
        /*03d8*/ 	.word	0xffffffff


	//   ....[136]....
        /*03dc*/ 	.word	0xffffffff


	//   ....[137]....
        /*03e0*/ 	.word	0xffffffff


	//   ....[138]....
        /*03e4*/ 	.word	0xffffffff


	//   ....[139]....
        /*03e8*/ 	.word	0xffffffff


	//   ....[140]....
        /*03ec*/ 	.word	0xffffffff


	//   ....[141]....
        /*03f0*/ 	.word	0x0500000f


	//   ....[142]....
        /*03f4*/ 	.word	0x0500000f


	//   ....[143]....
        /*03f8*/ 	.word	0x0500000f


	//   ....[144]....
        /*03fc*/ 	.word	0x0500000f


	//   ....[145]....
        /*0400*/ 	.word	0x0500000f


	//   ....[146]....
        /*0404*/ 	.word	0x0500000f


	//   ....[147]....
        /*0408*/ 	.word	0x0500000f


	//   ....[148]....
        /*040c*/ 	.word	0x0500000f


	//   ....[149]....
        /*0410*/ 	.word	0x0500000f


	//   ....[150]....
        /*0414*/ 	.word	0x0500000f


	//   ....[151]....
        /*0418*/ 	.word	0x0500000f


	//   ....[152]....
        /*041c*/ 	.word	0x0500000f


	//   ....[153]....
        /*0420*/ 	.word	0x0500000f


	//   ....[154]....
        /*0424*/ 	.word	0x0500000f


	//   ....[155]....
        /*0428*/ 	.word	0x0500000f


	//   ....[156]....
        /*042c*/ 	.word	0x0500000f


	//   ....[157]....
        /*0430*/ 	.word	0x0500000f


	//   ....[158]....
        /*0434*/ 	.word	0x0500000f


	//   ....[159]....
        /*0438*/ 	.word	0x0500000f


	//   ....[160]....
        /*043c*/ 	.word	0x0500000f


	//   ....[161]....
        /*0440*/ 	.word	0x0500000f


	//   ....[162]....
        /*0444*/ 	.word	0x0500000f


	//   ....[163]....
        /*0448*/ 	.word	0x0500000f


	//   ....[164]....
        /*044c*/ 	.word	0x0500000f


	//   ....[165]....
        /*0450*/ 	.word	0x0500000f


	//   ....[166]....
        /*0454*/ 	.word	0x0500000f


	//   ....[167]....
        /*0458*/ 	.word	0x0500000f


	//   ....[168]....
        /*045c*/ 	.word	0x0500000f


	//   ....[169]....
        /*0460*/ 	.word	0x0500000f


	//   ....[170]....
        /*0464*/ 	.word	0x0500000f


	//   ....[171]....
        /*0468*/ 	.word	0x0500000f


	//   ....[172]....
        /*046c*/ 	.word	0x0500000f


	//   ....[173]....
        /*0470*/ 	.word	0x0500000f


	//   ....[174]....
        /*0474*/ 	.word	0x0500000f


	//   ....[175]....
        /*0478*/ 	.word	0x0500000f


	//   ....[176]....
        /*047c*/ 	.word	0x0500000f


	//   ....[177]....
        /*0480*/ 	.word	0x0500000f


	//   ....[178]....
        /*0484*/ 	.word	0x0500000f


	//   ....[179]....
        /*0488*/ 	.word	0x0500000f


	//   ....[180]....
        /*048c*/ 	.word	0x0500000f


	//   ....[181]....
        /*0490*/ 	.word	0x0500000f


	//   ....[182]....
        /*0494*/ 	.word	0x0500000f


	//   ....[183]....
        /*0498*/ 	.word	0x0500000f


	//   ....[184]....
        /*049c*/ 	.word	0x0500000f


	//   ....[185]....
        /*04a0*/ 	.word	0x0500000f


	//   ....[186]....
        /*04a4*/ 	.word	0x0500000f


	//   ....[187]....
        /*04a8*/ 	.word	0x0500000f


	//   ....[188]....
        /*04ac*/ 	.word	0x0500000f


	//   ....[189]....
        /*04b0*/ 	.word	0x0500000f


	//   ....[190]....
        /*04b4*/ 	.word	0x0500000f


	//   ....[191]....
        /*04b8*/ 	.word	0x0500000f


	//   ....[192]....
        /*04bc*/ 	.word	0x0500000f


	//   ....[193]....
        /*04c0*/ 	.word	0x0500000f


	//   ....[194]....
        /*04c4*/ 	.word	0x0500000f


	//   ....[195]....
        /*04c8*/ 	.word	0x0500000f


	//   ....[196]....
        /*04cc*/ 	.word	0x0500000f


	//   ....[197]....
        /*04d0*/ 	.word	0x0500000f


	//   ....[198]....
        /*04d4*/ 	.word	0x0500000f


	//   ....[199]....
        /*04d8*/ 	.word	0x0500000f


	//   ....[200]....
        /*04dc*/ 	.word	0x0500000f


	//   ....[201]....
        /*04e0*/ 	.word	0x0500000f


	//   ....[202]....
        /*04e4*/ 	.word	0x0500000f


	//   ....[203]....
        /*04e8*/ 	.word	0x0500000f


	//   ....[204]....
        /*04ec*/ 	.word	0x0500000f


	//   ....[205]....
        /*04f0*/ 	.word	0x0500000f


	//   ....[206]....
        /*04f4*/ 	.word	0x0500000f


	//   ....[207]....
        /*04f8*/ 	.word	0x0500000f


	//   ....[208]....
        /*04fc*/ 	.word	0x0500000f


	//----- nvinfo : EIATTR_COOP_GROUP_INSTR_OFFSETS
	.align		4
.L_205:
        /*0500*/ 	.byte	0x04, 0x28
        /*0502*/ 	.short	(.L_207 - .L_206)


	//   ....[0]....
.L_206:
        /*0504*/ 	.word	0x00000070


	//   ....[1]....
        /*0508*/ 	.word	0x000000b0


	//   ....[2]....
        /*050c*/ 	.word	0x000002d0


	//   ....[3]....
        /*0510*/ 	.word	0x00000430


	//   ....[4]....
        /*0514*/ 	.word	0x00000550


	//   ....[5]....
        /*0518*/ 	.word	0x000006b0


	//   ....[6]....
        /*051c*/ 	.word	0x000022e0


	//   ....[7]....
        /*0520*/ 	.word	0x000031b0


	//   ....[8]....
        /*0524*/ 	.word	0x000036c0


	//   ....[9]....
        /*0528*/ 	.word	0x00003fd0


	//   ....[10]....
        /*052c*/ 	.word	0x00004120


	//   ....[11]....
        /*0530*/ 	.word	0x00004470


	//   ....[12]....
        /*0534*/ 	.word	0x00004550


	//   ....[13]....
        /*0538*/ 	.word	0x000065a0


	//   ....[14]....
        /*053c*/ 	.word	0x00006b00


	//   ....[15]....
        /*0540*/ 	.word	0x000074a0


	//   ....[16]....
        /*0544*/ 	.word	0x000075a0


	//   ....[17]....
        /*0548*/ 	.word	0x00007910


	//   ....[18]....
        /*054c*/ 	.word	0x00007980


	//   ....[19]....
        /*0550*/ 	.word	0x00009990


	//   ....[20]....
        /*0554*/ 	.word	0x000099f0


	//   ....[21]....
        /*0558*/ 	.word	0x00009bd0


	//   ....[22]....
        /*055c*/ 	.word	0x00009bf0


	//   ....[23]....
        /*0560*/ 	.word	0x0000b940


	//   ....[24]....
        /*0564*/ 	.word	0x0000bde0


	//   ....[25]....
        /*0568*/ 	.word	0x0000c780


	//   ....[26]....
        /*056c*/ 	.word	0x0000c880


	//   ....[27]....
        /*0570*/ 	.word	0x0000cbf0


	//   ....[28]....
        /*0574*/ 	.word	0x0000cc60


	//   ....[29]....
        /*0578*/ 	.word	0x0000dc60


	//   ....[30]....
        /*057c*/ 	.word	0x0000dc90


	//   ....[31]....
        /*0580*/ 	.word	0x0000dd50


	//   ....[32]....
        /*0584*/ 	.word	0x0000dd60


	//   ....[33]....
        /*0588*/ 	.word	0x0000fac0


	//   ....[34]....
        /*058c*/ 	.word	0x0000fad0


	//   ....[35]....
        /*0590*/ 	.word	0x0000fae0


	//   ....[36]....
        /*0594*/ 	.word	0x0000faf0


	//   ....[37]....
        /*0598*/ 	.word	0x000105b0


	//   ....[38]....
        /*059c*/ 	.word	0x000105c0


	//   ....[39]....
        /*05a0*/ 	.word	0x00010730


	//   ....[40]....
        /*05a4*/ 	.word	0x00010750


	//   ....[41]....
        /*05a8*/ 	.word	0x00010890


	//   ....[42]....
        /*05ac*/ 	.word	0x000108b0


	//   ....[43]....
        /*05b0*/ 	.word	0x00010a00


	//   ....[44]....
        /*05b4*/ 	.word	0x00010a20


	//   ....[45]....
        /*05b8*/ 	.word	0x00010fe0


	//   ....[46]....
        /*05bc*/ 	.word	0x00011010


	//   ....[47]....
        /*05c0*/ 	.word	0x00011970


	//   ....[48]....
        /*05c4*/ 	.word	0x00011980


	//   ....[49]....
        /*05c8*/ 	.word	0x00012c60


	//   ....[50]....
        /*05cc*/ 	.word	0x00012c90


	//   ....[51]....
        /*05d0*/ 	.word	0x00012e00


	//   ....[52]....
        /*05d4*/ 	.word	0x00012e20


	//   ....[53]....
        /*05d8*/ 	.word	0x00012f60


	//   ....[54]....
        /*05dc*/ 	.word	0x00012f80


	//   ....[55]....
        /*05e0*/ 	.word	0x000130d0


	//   ....[56]....
        /*05e4*/ 	.word	0x000130f0


	//   ....[57]....
        /*05e8*/ 	.word	0x000132d0


	//   ....[58]....
        /*05ec*/ 	.word	0x000134c0


	//   ....[59]....
        /*05f0*/ 	.word	0x000134f0


	//   ....[60]....
        /*05f4*/ 	.word	0x00013520


	//   ....[61]....
        /*05f8*/ 	.word	0x00013550


	//   ....[62]....
        /*05fc*/ 	.word	0x00013580


	//   ....[63]....
        /*0600*/ 	.word	0x000135b0


	//   ....[64]....
        /*0604*/ 	.word	0x00013720


	//   ....[65]....
        /*0608*/ 	.word	0x00013750


	//   ....[66]....
        /*060c*/ 	.word	0x00013780


	//   ....[67]....
        /*0610*/ 	.word	0x000137b0


	//   ....[68]....
        /*0614*/ 	.word	0x000137e0


	//   ....[69]....
        /*0618*/ 	.word	0x00013810


	//   ....[70]....
        /*061c*/ 	.word	0x000138a0


	//   ....[71]....
        /*0620*/ 	.word	0x000138d0


	//   ....[72]....
        /*0624*/ 	.word	0x000138e0


	//   ....[73]....
        /*0628*/ 	.word	0x00013920


	//   ....[74]....
        /*062c*/ 	.word	0x00015b40


	//   ....[75]....
        /*0630*/ 	.word	0x00015b60


	//   ....[76]....
        /*0634*/ 	.word	0x00015b70


	//   ....[77]....
        /*0638*/ 	.word	0x00015c20


	//   ....[78]....
        /*063c*/ 	.word	0x00015c60


	//   ....[79]....
        /*0640*/ 	.word	0x00015cc0


	//   ....[80]....
        /*0644*/ 	.word	0x00015ce0


	//   ....[81]....
        /*0648*/ 	.word	0x00015d10


	//   ....[82]....
        /*064c*/ 	.word	0x00016450


	//   ....[83]....
        /*0650*/ 	.word	0x00016480


	//   ....[84]....
        /*0654*/ 	.word	0x000164e0


	//   ....[85]....
        /*0658*/ 	.word	0x00016550


	//   ....[86]....
        /*065c*/ 	.word	0x000165a0


	//   ....[87]....
        /*0660*/ 	.word	0x00016610


	//   ....[88]....
        /*0664*/ 	.word	0x00016660


	//   ....[89]....
        /*0668*/ 	.word	0x000166d0


	//   ....[90]....
        /*066c*/ 	.word	0x00016720


	//   ....[91]....
        /*0670*/ 	.word	0x00016790


	//   ....[92]....
        /*0674*/ 	.word	0x000167e0


	//   ....[93]....
        /*0678*/ 	.word	0x00016850


	//   ....[94]....
        /*067c*/ 	.word	0x000168a0


	//   ....[95]....
        /*0680*/ 	.word	0x00016900


	//   ....[96]....
        /*0684*/ 	.word	0x00016910


	//   ....[97]....
        /*0688*/ 	.word	0x00016960


	//   ....[98]....
        /*068c*/ 	.word	0x00017130


	//   ....[99]....
        /*0690*/ 	.word	0x00017160


	//   ....[100]....
        /*0694*/ 	.word	0x00017190


	//   ....[101]....
        /*0698*/ 	.word	0x00017250


	//   ....[102]....
        /*069c*/ 	.word	0x00017280


	//   ....[103]....
        /*06a0*/ 	.word	0x000172d0


	//   ....[104]....
        /*06a4*/ 	.word	0x00017300


	//   ....[105]....
        /*06a8*/ 	.word	0x00017370


	//   ....[106]....
        /*06ac*/ 	.word	0x00017650


	//   ....[107]....
        /*06b0*/ 	.word	0x00017670


	//   ....[108]....
        /*06b4*/ 	.word	0x00017680


	//   ....[109]....
        /*06b8*/ 	.word	0x00017730


	//   ....[110]....
        /*06bc*/ 	.word	0x00017740


	//   ....[111]....
        /*06c0*/ 	.word	0x000177f0


	//   ....[112]....
        /*06c4*/ 	.word	0x00017800


	//   ....[113]....
        /*06c8*/ 	.word	0x00017810


	//   ....[114]....
        /*06cc*/ 	.word	0x00017e20


	//   ....[115]....
        /*06d0*/ 	.word	0x00017e60


	//   ....[116]....
        /*06d4*/ 	.word	0x00017ea0


	//   ....[117]....
        /*06d8*/ 	.word	0x00017ed0


	//   ....[118]....
        /*06dc*/ 	.word	0x00017f80


	//   ....[119]....
        /*06e0*/ 	.word	0x00017fb0


	//   ....[120]....
        /*06e4*/ 	.word	0x00017fc0


	//   ....[121]....
        /*06e8*/ 	.word	0x00018050


	//   ....[122]....
        /*06ec*/ 	.word	0x000184c0


	//   ....[123]....
        /*06f0*/ 	.word	0x000184f0


	//   ....[124]....
        /*06f4*/ 	.word	0x00018550


	//   ....[125]....
        /*06f8*/ 	.word	0x00018580


	//   ....[126]....
        /*06fc*/ 	.word	0x000185b0


	//   ....[127]....
        /*0700*/ 	.word	0x000185e0


	//   ....[128]....
        /*0704*/ 	.word	0x00018610


	//   ....[129]....
        /*0708*/ 	.word	0x00018640


	//   ....[130]....
        /*070c*/ 	.word	0x000187e0


	//   ....[131]....
        /*0710*/ 	.word	0x00018810


	//   ....[132]....
        /*0714*/ 	.word	0x00018840


	//   ....[133]....
        /*0718*/ 	.word	0x00018870


	//   ....[134]....
        /*071c*/ 	.word	0x000188a0


	//   ....[135]....
        /*0720*/ 	.word	0x000188d0


	//   ....[136]....
        /*0724*/ 	.word	0x00018990


	//   ....[137]....
        /*0728*/ 	.word	0x000189b0


	//   ....[138]....
        /*072c*/ 	.word	0x000189d0


	//   ....[139]....
        /*0730*/ 	.word	0x00018a30


	//   ....[140]....
        /*0734*/ 	.word	0x00019450


	//   ....[141]....
        /*0738*/ 	.word	0x00019ad0


	//   ....[142]....
        /*073c*/ 	.word	0x00019bc0


	//   ....[143]....
        /*0740*/ 	.word	0x00019c60


	//   ....[144]....
        /*0744*/ 	.word	0x00019cc0


	//   ....[145]....
        /*0748*/ 	.word	0x00019d60


	//   ....[146]....
        /*074c*/ 	.word	0x00019e40


	//   ....[147]....
        /*0750*/ 	.word	0x00019f40


	//   ....[148]....
        /*0754*/ 	.word	0x00019fb0


	//   ....[149]....
        /*0758*/ 	.word	0x0001a090


	//   ....[150]....
        /*075c*/ 	.word	0x0001a140


	//   ....[151]....
        /*0760*/ 	.word	0x0001a1b0


	//   ....[152]....
        /*0764*/ 	.word	0x0001a230


	//   ....[153]....
        /*0768*/ 	.word	0x0001a310


	//   ....[154]....
        /*076c*/ 	.word	0x0001a390


	//   ....[155]....
        /*0770*/ 	.word	0x0001a480


	//   ....[156]....
        /*0774*/ 	.word	0x0001a500


	//   ....[157]....
        /*0778*/ 	.word	0x0001a5f0


	//   ....[158]....
        /*077c*/ 	.word	0x0001a670


	//   ....[159]....
        /*0780*/ 	.word	0x0001a760


	//   ....[160]....
        /*0784*/ 	.word	0x0001a7e0


	//   ....[161]....
        /*0788*/ 	.word	0x0001a8d0


	//   ....[162]....
        /*078c*/ 	.word	0x0001a950


	//   ....[163]....
        /*0790*/ 	.word	0x0001aa30


	//   ....[164]....
        /*0794*/ 	.word	0x0001aab0


	//   ....[165]....
        /*0798*/ 	.word	0x0001ab80


	//   ....[166]....
        /*079c*/ 	.word	0x0001acb0


	//   ....[167]....
        /*07a0*/ 	.word	0x0001ad80


	//   ....[168]....
        /*07a4*/ 	.word	0x0001ae50


	//   ....[169]....
        /*07a8*/ 	.word	0x0001af30


	//   ....[170]....
        /*07ac*/ 	.word	0x0001af90


	//   ....[171]....
        /*07b0*/ 	.word	0x0001b070


	//   ....[172]....
        /*07b4*/ 	.word	0x0001b0d0


	//   ....[173]....
        /*07b8*/ 	.word	0x0001b1e0


	//   ....[174]....
        /*07bc*/ 	.word	0x0001b2d0


	//   ....[175]....
        /*07c0*/ 	.word	0x0001b370


	//   ....[176]....
        /*07c4*/ 	.word	0x0001b3d0


	//   ....[177]....
        /*07c8*/ 	.word	0x0001b4f0


	//   ....[178]....
        /*07cc*/ 	.word	0x0001b550


	//   ....[179]....
        /*07d0*/ 	.word	0x0001b670


	//   ....[180]....
        /*07d4*/ 	.word	0x0001b6d0


	//   ....[181]....
        /*07d8*/ 	.word	0x0001b7a0


	//   ....[182]....
        /*07dc*/ 	.word	0x0001b900


	//   ....[183]....
        /*07e0*/ 	.word	0x0001b9a0


	//   ....[184]....
        /*07e4*/ 	.word	0x0001baf0


	//   ....[185]....
        /*07e8*/ 	.word	0x0001bba0


	//   ....[186]....
        /*07ec*/ 	.word	0x0001bc00


	//   ....[187]....
        /*07f0*/ 	.word	0x0001bcc0


	//   ....[188]....
        /*07f4*/ 	.word	0x0001bda0


	//   ....[189]....
        /*07f8*/ 	.word	0x0001be60


	//   ....[190]....
        /*07fc*/ 	.word	0x0001bf70


	//   ....[191]....
        /*0800*/ 	.word	0x0001c010


	//   ....[192]....
        /*0804*/ 	.word	0x0001c190


	//   ....[193]....
        /*0808*/ 	.word	0x0001c200


	//   ....[194]....
        /*080c*/ 	.word	0x0001c270


	//   ....[195]....
        /*0810*/ 	.word	0x0001c2e0


	//   ....[196]....
        /*0814*/ 	.word	0x0001c350


	//   ....[197]....
        /*0818*/ 	.word	0x0001c3d0


	//   ....[198]....
        /*081c*/ 	.word	0x0001c450


	//   ....[199]....
        /*0820*/ 	.word	0x0001c4e0


	//   ....[200]....
        /*0824*/ 	.word	0x0001c550


	//   ....[201]....
        /*0828*/ 	.word	0x0001c5c0


	//   ....[202]....
        /*082c*/ 	.word	0x0001c630


	//   ....[203]....
        /*0830*/ 	.word	0x0001c6b0


	//   ....[204]....
        /*0834*/ 	.word	0x0001c720


	//   ....[205]....
        /*0838*/ 	.word	0x0001c7b0


	//   ....[206]....
        /*083c*/ 	.word	0x0001c810


	//   ....[207]....
        /*0840*/ 	.word	0x0001c8a0


	//   ....[208]....
        /*0844*/ 	.word	0x0001c9d0


	//----- nvinfo : EIATTR_REG_RECONFIG
	.align		4
.L_207:
        /*0848*/ 	.byte	0x01, 0x54
	.zero		2


	//----- nvinfo : EIATTR_SYSCALL_OFFSETS
	.align		4
        /*084c*/ 	.byte	0x04, 0x46
        /*084e*/ 	.short	(.L_209 - .L_208)


	//   ....[0]....
.L_208:
        /*0850*/ 	.word	0x00002460


	//   ....[1]....
        /*0854*/ 	.word	0x00015120


	//   ....[2]....
        /*0858*/ 	.word	0x00015270


	//   ....[3]....
        /*085c*/ 	.word	0x00015360


	//   ....[4]....
        /*0860*/ 	.word	0x000160a0


	//----- nvinfo : EIATTR_MBARRIER_INSTR_OFFSETS
	.align		4
.L_209:
        /*0864*/ 	.byte	0x04, 0x39
        /*0866*/ 	.short	(.L_211 - .L_210)


	//   ....[0]....
.L_210:
        /*0868*/ 	.word	0x00000180
        /*086c*/ 	.word	0x000000ff
        /*0870*/ 	.word	0x00030800
        /*0874*/ 	.short	0x0100
        /*0876*/ 	.byte	0x08
	.zero		1


	//   ....[1]....
        /*0878*/ 	.word	0x00000190
        /*087c*/ 	.word	0x000000ff
        /*0880*/ 	.word	0x00030820
        /*0884*/ 	.short	0x0100
        /*0886*/ 	.byte	0x08
	.zero		1


	//   ....[2]....
        /*0888*/ 	.word	0x00000280
        /*088c*/ 	.word	0x000000ff
        /*0890*/ 	.word	0x00030830
        /*0894*/ 	.short	0x0100
        /*0896*/ 	.byte	0x08
	.zero		1


	//   ....[3]....
        /*0898*/ 	.word	0x00000290
        /*089c*/ 	.word	0x000000ff
        /*08a0*/ 	.word	0x00030840
        /*08a4*/ 	.short	0x0100
        /*08a6*/ 	.byte	0x08
	.zero		1


	//   ....[4]....
        /*08a8*/ 	.word	0x000002a0
        /*08ac*/ 	.word	0x000000ff
        /*08b0*/ 	.word	0x00030838
        /*08b4*/ 	.short	0x0100
        /*08b6*/ 	.byte	0x08
	.zero		1


	//   ....[5]....
        /*08b8*/ 	.word	0x000002b0
        /*08bc*/ 	.word	0x000000ff
        /*08c0*/ 	.word	0x00030848
        /*08c4*/ 	.short	0x0100
        /*08c6*/ 	.byte	0x08
	.zero		1


	//   ....[6]....
        /*08c8*/ 	.word	0x000003e0
        /*08cc*/ 	.word	0x000000ff
        /*08d0*/ 	.word	0x00030850
        /*08d4*/ 	.short	0x0100
        /*08d6*/ 	.byte	0x08
	.zero		1


	//   ....[7]....
        /*08d8*/ 	.word	0x000003f0
        /*08dc*/ 	.word	0x000000ff
        /*08e0*/ 	.word	0x00030860
        /*08e4*/ 	.short	0x0100
        /*08e6*/ 	.byte	0x08
	.zero		1


	//   ....[8]....
        /*08e8*/ 	.word	0x00000400
        /*08ec*/ 	.word	0x000000ff
        /*08f0*/ 	.word	0x00030858
        /*08f4*/ 	.short	0x0100
        /*08f6*/ 	.byte	0x08
	.zero		1


	//   ....[9]....
        /*08f8*/ 	.word	0x00000410
        /*08fc*/ 	.word	0x000000ff
        /*0900*/ 	.word	0x00030868
        /*0904*/ 	.short	0x0100
        /*0906*/ 	.byte	0x08
	.zero		1


	//   ....[10]....
        /*0908*/ 	.word	0x00000500
        /*090c*/ 	.word	0x000000ff
        /*0910*/ 	.word	0x00030870
        /*0914*/ 	.short	0x0100
        /*0916*/ 	.byte	0x06
	.zero		1


	//   ....[11]....
        /*0918*/ 	.word	0x00000510
        /*091c*/ 	.word	0x000000ff
        /*0920*/ 	.word	0x00030880
        /*0924*/ 	.short	0x0100
        /*0926*/ 	.byte	0x06
	.zero		1


	//   ....[12]....
        /*0928*/ 	.word	0x00000520
        /*092c*/ 	.word	0x000000ff
        /*0930*/ 	.word	0x00030878
        /*0934*/ 	.short	0x0100
        /*0936*/ 	.byte	0x06
	.zero		1


	//   ....[13]....
        /*0938*/ 	.word	0x00000530
        /*093c*/ 	.word	0x000000ff
        /*0940*/ 	.word	0x00030888
        /*0944*/ 	.short	0x0100
        /*0946*/ 	.byte	0x06
	.zero		1


	//   ....[14]....
        /*0948*/ 	.word	0x00000660
        /*094c*/ 	.word	0x000000ff
        /*0950*/ 	.word	0x00030890
        /*0954*/ 	.short	0x0100
        /*0956*/ 	.byte	0x08
	.zero		1


	//   ....[15]....
        /*0958*/ 	.word	0x00000670
        /*095c*/ 	.word	0x000000ff
        /*0960*/ 	.word	0x000308a0
        /*0964*/ 	.short	0x0100
        /*0966*/ 	.byte	0x08
	.zero		1


	//   ....[16]....
        /*0968*/ 	.word	0x00000680
        /*096c*/ 	.word	0x000000ff
        /*0970*/ 	.word	0x00030898
        /*0974*/ 	.short	0x0100
        /*0976*/ 	.byte	0x08
	.zero		1


	//   ....[17]....
        /*0978*/ 	.word	0x00000690
        /*097c*/ 	.word	0x000000ff
        /*0980*/ 	.word	0x000308a8
        /*0984*/ 	.short	0x0100
        /*0986*/ 	.byte	0x08
	.zero		1


	//   ....[18]....
        /*0988*/ 	.word	0x000007d0
        /*098c*/ 	.word	0x000000ff
        /*0990*/ 	.word	0x000308b0
        /*0994*/ 	.short	0x0100
        /*0996*/ 	.byte	0x08
	.zero		1


	//   ....[19]....
        /*0998*/ 	.word	0x000007e0
        /*099c*/ 	.word	0x000000ff
        /*09a0*/ 	.word	0x000308c0
        /*09a4*/ 	.short	0x0100
        /*09a6*/ 	.byte	0x08
	.zero		1


	//   ....[20]....
        /*09a8*/ 	.word	0x000007f0
        /*09ac*/ 	.word	0x000000ff
        /*09b0*/ 	.word	0x000308b8
        /*09b4*/ 	.short	0x0100
        /*09b6*/ 	.byte	0x08
	.zero		1


	//   ....[21]....
        /*09b8*/ 	.word	0x00000800
        /*09bc*/ 	.word	0x000000ff
        /*09c0*/ 	.word	0x000308c8
        /*09c4*/ 	.short	0x0100
        /*09c6*/ 	.byte	0x08
	.zero		1


	//   ....[22]....
        /*09c8*/ 	.word	0x00002520
        /*09cc*/ 	.word	0x000000ff
        /*09d0*/ 	.word	0x00030800
        /*09d4*/ 	.short	0x010a
        /*09d6*/ 	.byte	0x28
	.zero		1


	//   ....[23]....
        /*09d8*/ 	.word	0x000025a0
        /*09dc*/ 	.word	0x00000003
        /*09e0*/ 	.word	0x00030830
        /*09e4*/ 	.short	0x010a
        /*09e6*/ 	.byte	0x3f
	.zero		1


	//   ....[24]....
        /*09e8*/ 	.word	0x000025e0
        /*09ec*/ 	.word	0x00000003
        /*09f0*/ 	.word	0x00030830
        /*09f4*/ 	.short	0x010a
        /*09f6*/ 	.byte	0x3f
	.zero		1


	//   ....[25]....
        /*09f8*/ 	.word	0x00003270
        /*09fc*/ 	.word	0x000000ff
        /*0a00*/ 	.word	0x00000000
        /*0a04*/ 	.short	0x0101
        /*0a06*/ 	.byte	0x04
	.zero		1


	//   ....[26]....
        /*0a08*/ 	.word	0x000052a0
        /*0a0c*/ 	.word	0x000000ff
        /*0a10*/ 	.word	0x00030830
        /*0a14*/ 	.short	0x010a
        /*0a16*/ 	.byte	0x06
	.zero		1


	//   ....[27]....
        /*0a18*/ 	.word	0x00005300
        /*0a1c*/ 	.word	0x000000ff
        /*0a20*/ 	.word	0x00030830
        /*0a24*/ 	.short	0x010a
        /*0a26*/ 	.byte	0x06
	.zero		1


	//   ....[28]....
        /*0a28*/ 	.word	0x00006170
        /*0a2c*/ 	.word	0x000000ff
        /*0a30*/ 	.word	0x00030850
        /*0a34*/ 	.short	0x010a
        /*0a36*/ 	.byte	0x05
	.zero		1


	//   ....[29]....
        /*0a38*/ 	.word	0x000061b0
        /*0a3c*/ 	.word	0x000000ff
        /*0a40*/ 	.word	0x00030850
        /*0a44*/ 	.short	0x010a
        /*0a46*/ 	.byte	0x05
	.zero		1


	//   ....[30]....
        /*0a48*/ 	.word	0x000066e0
        /*0a4c*/ 	.word	0x000000ff
        /*0a50*/ 	.word	0x00000000
        /*0a54*/ 	.short	0x0101
        /*0a56*/ 	.byte	0x06
	.zero		1


	//   ....[31]....
        /*0a58*/ 	.word	0x00008040
        /*0a5c*/ 	.word	0x000000ff
        /*0a60*/ 	.word	0x00000000
        /*0a64*/ 	.short	0x0101
        /*0a66*/ 	.byte	0x05
	.zero		1


	//   ....[32]....
        /*0a68*/ 	.word	0x00008410
        /*0a6c*/ 	.word	0x000000ff
        /*0a70*/ 	.word	0x00030830
        /*0a74*/ 	.short	0x010a
        /*0a76*/ 	.byte	0x07
	.zero		1


	//   ....[33]....
        /*0a78*/ 	.word	0x00008470
        /*0a7c*/ 	.word	0x000000ff
        /*0a80*/ 	.word	0x00030830
        /*0a84*/ 	.short	0x010a
        /*0a86*/ 	.byte	0x07
	.zero		1


	//   ....[34]....
        /*0a88*/ 	.word	0x000092e0
        /*0a8c*/ 	.word	0x000000ff
        /*0a90*/ 	.word	0x00030850
        /*0a94*/ 	.short	0x010a
        /*0a96*/ 	.byte	0x05
	.zero		1


	//   ....[35]....
        /*0a98*/ 	.word	0x00009320
        /*0a9c*/ 	.word	0x000000ff
        /*0aa0*/ 	.word	0x00030850
        /*0aa4*/ 	.short	0x010a
        /*0aa6*/ 	.byte	0x05
	.zero		1


	//   ....[36]....
        /*0aa8*/ 	.word	0x00009860
        /*0aac*/ 	.word	0x000000ff
        /*0ab0*/ 	.word	0x00000000
        /*0ab4*/ 	.short	0x0101
        /*0ab6*/ 	.byte	0x07
	.zero		1


	//   ....[37]....
        /*0ab8*/ 	.word	0x0000a400
        /*0abc*/ 	.word	0x000000ff
        /*0ac0*/ 	.word	0x00000000
        /*0ac4*/ 	.short	0x0101
        /*0ac6*/ 	.byte	0x05
	.zero		1


	//   ....[38]....
        /*0ac8*/ 	.word	0x0000a580
        /*0acc*/ 	.word	0x000000ff
        /*0ad0*/ 	.word	0x00030830
        /*0ad4*/ 	.short	0x010a
        /*0ad6*/ 	.byte	0x05
	.zero		1


	//   ....[39]....
        /*0ad8*/ 	.word	0x0000a5e0
        /*0adc*/ 	.word	0x000000ff
        /*0ae0*/ 	.word	0x00030830
        /*0ae4*/ 	.short	0x010a
        /*0ae6*/ 	.byte	0x05
	.zero		1


	//   ....[40]....
        /*0ae8*/ 	.word	0x0000b450
        /*0aec*/ 	.word	0x000000ff
        /*0af0*/ 	.word	0x00030850
        /*0af4*/ 	.short	0x010a
        /*0af6*/ 	.byte	0x05
	.zero		1


	//   ....[41]....
        /*0af8*/ 	.word	0x0000b490
        /*0afc*/ 	.word	0x000000ff
        /*0b00*/ 	.word	0x00030850
        /*0b04*/ 	.short	0x010a
        /*0b06*/ 	.byte	0x05
	.zero		1


	//   ....[42]....
        /*0b08*/ 	.word	0x0000b9f0
        /*0b0c*/ 	.word	0x000000ff
        /*0b10*/ 	.word	0x00000000
        /*0b14*/ 	.short	0x0101
        /*0b16*/ 	.byte	0x04
	.zero		1


	//   ....[43]....
        /*0b18*/ 	.word	0x0000d330
        /*0b1c*/ 	.word	0x000000ff
        /*0b20*/ 	.word	0x00000000
        /*0b24*/ 	.short	0x0101
        /*0b26*/ 	.byte	0x05
	.zero		1


	//   ....[44]....
        /*0b28*/ 	.word	0x0000dbd0
        /*0b2c*/ 	.word	0x000000ff
        /*0b30*/ 	.word	0x00030850
        /*0b34*/ 	.short	0x010a
        /*0b36*/ 	.byte	0x05
	.zero		1


	//   ....[45]....
        /*0b38*/ 	.word	0x0000dc10
        /*0b3c*/ 	.word	0x000000ff
        /*0b40*/ 	.word	0x00030850
        /*0b44*/ 	.short	0x010a
        /*0b46*/ 	.byte	0x05
	.zero		1


	//   ....[46]....
        /*0b48*/ 	.word	0x0000e1e0
        /*0b4c*/ 	.word	0x000000ff
        /*0b50*/ 	.word	0x00000000
        /*0b54*/ 	.short	0x0101
        /*0b56*/ 	.byte	0x04
	.zero		1


	//   ....[47]....
        /*0b58*/ 	.word	0x000105d0
        /*0b5c*/ 	.word	0x000000ff
        /*0b60*/ 	.word	0x00000000
        /*0b64*/ 	.short	0x0101
        /*0b66*/ 	.byte	0x08
	.zero		1


	//   ....[48]....
        /*0b68*/ 	.word	0x00010e10
        /*0b6c*/ 	.word	0x000000ff
        /*0b70*/ 	.word	0x00000000
        /*0b74*/ 	.short	0x0101
        /*0b76*/ 	.byte	0x08
	.zero		1


	//   ....[49]....
        /*0b78*/ 	.word	0x00015930
        /*0b7c*/ 	.word	0x00000004
        /*0b80*/ 	.word	0x00030840
        /*0b84*/ 	.short	0x010a
        /*0b86*/ 	.byte	0x3f
	.zero		1


	//   ....[50]....
        /*0b88*/ 	.word	0x00015e20
        /*0b8c*/ 	.word	0x00000004
        /*0b90*/ 	.word	0x00030830
        /*0b94*/ 	.short	0x0107
        /*0b96*/ 	.byte	0x3f
	.zero		1


	//   ....[51]....
        /*0b98*/ 	.word	0x00015ed0
        /*0b9c*/ 	.word	0x00000004
        /*0ba0*/ 	.word	0x00030830
        /*0ba4*/ 	.short	0x0101
        /*0ba6*/ 	.byte	0x3f
	.zero		1


	//   ....[52]....
        /*0ba8*/ 	.word	0x00016a90
        /*0bac*/ 	.word	0x00000011
        /*0bb0*/ 	.word	0x00030800
        /*0bb4*/ 	.short	0x0107
        /*0bb6*/ 	.byte	0x3f
	.zero		1


	//   ....[53]....
        /*0bb8*/ 	.word	0x00016bb0
        /*0bbc*/ 	.word	0x00000011
        /*0bc0*/ 	.word	0x00030800
        /*0bc4*/ 	.short	0x0101
        /*0bc6*/ 	.byte	0x3f
	.zero		1


	//   ....[54]....
        /*0bc8*/ 	.word	0x00016bd0
        /*0bcc*/ 	.word	0x00000011
        /*0bd0*/ 	.word	0x00030820
        /*0bd4*/ 	.short	0x010a
        /*0bd6*/ 	.byte	0x3f
	.zero		1


	//   ....[55]....
        /*0bd8*/ 	.word	0x00016fa0
        /*0bdc*/ 	.word	0x00000007
        /*0be0*/ 	.word	0x00030840
        /*0be4*/ 	.short	0x010a
        /*0be6*/ 	.byte	0x3f
	.zero		1


	//   ....[56]....
        /*0be8*/ 	.word	0x00017480
        /*0bec*/ 	.word	0x00000007
        /*0bf0*/ 	.word	0x00030830
        /*0bf4*/ 	.short	0x0107
        /*0bf6*/ 	.byte	0x3f
	.zero		1


	//   ....[57]....
        /*0bf8*/ 	.word	0x00017530
        /*0bfc*/ 	.word	0x00000007
        /*0c00*/ 	.word	0x00030830
        /*0c04*/ 	.short	0x0101
        /*0c06*/ 	.byte	0x3f
	.zero		1


	//   ....[58]....
        /*0c08*/ 	.word	0x00017590
        /*0c0c*/ 	.word	0x00000007
        /*0c10*/ 	.word	0x00030860
        /*0c14*/ 	.short	0x010a
        /*0c16*/ 	.byte	0x3f
	.zero		1


	//   ....[59]....
        /*0c18*/ 	.word	0x00017a40
        /*0c1c*/ 	.word	0x00000007
        /*0c20*/ 	.word	0x00030850
        /*0c24*/ 	.short	0x0107
        /*0c26*/ 	.byte	0x3f
	.zero		1


	//   ....[60]....
        /*0c28*/ 	.word	0x00017b60
        /*0c2c*/ 	.word	0x00000007
        /*0c30*/ 	.word	0x00030850
        /*0c34*/ 	.short	0x0101
        /*0c36*/ 	.byte	0x3f
	.zero		1


	//   ....[61]....
        /*0c38*/ 	.word	0x00017d70
        /*0c3c*/ 	.word	0x00000000
        /*0c40*/ 	.word	0x00030860
        /*0c44*/ 	.short	0x010a
        /*0c46*/ 	.byte	0x3f
	.zero		1


	//   ....[62]....
        /*0c48*/ 	.word	0x000181d0
        /*0c4c*/ 	.word	0x00000000
        /*0c50*/ 	.word	0x00030850
        /*0c54*/ 	.short	0x0107
        /*0c56*/ 	.byte	0x3f
	.zero		1


	//   ....[63]....
        /*0c58*/ 	.word	0x00018280
        /*0c5c*/ 	.word	0x00000000
        /*0c60*/ 	.word	0x00030850
        /*0c64*/ 	.short	0x0101
        /*0c66*/ 	.byte	0x3f
	.zero		1


	//   ....[64]....
        /*0c68*/ 	.word	0x000193d0
        /*0c6c*/ 	.word	0x00000007
        /*0c70*/ 	.word	0x00030820
        /*0c74*/ 	.short	0x010a
        /*0c76*/ 	.byte	0x3f
	.zero		1


	//   ....[65]....
        /*0c78*/ 	.word	0x00019570
        /*0c7c*/ 	.word	0x00000005
        /*0c80*/ 	.word	0x00030840
        /*0c84*/ 	.short	0x010a
        /*0c86*/ 	.byte	0x3f
	.zero		1


	//   ....[66]....
        /*0c88*/ 	.word	0x00019610
        /*0c8c*/ 	.word	0x00000003
        /*0c90*/ 	.word	0x00030840
        /*0c94*/ 	.short	0x010a
        /*0c96*/ 	.byte	0x3f
	.zero		1


	//   ....[67]....
        /*0c98*/ 	.word	0x00019650
        /*0c9c*/ 	.word	0x00000005
        /*0ca0*/ 	.word	0x00030860
        /*0ca4*/ 	.short	0x010a
        /*0ca6*/ 	.byte	0x3f
	.zero		1


	//   ....[68]....
        /*0ca8*/ 	.word	0x00019690
        /*0cac*/ 	.word	0x00000003
        /*0cb0*/ 	.word	0x00030860
        /*0cb4*/ 	.short	0x010a
        /*0cb6*/ 	.byte	0x3f
	.zero		1


	//   ....[69]....
        /*0cb8*/ 	.word	0x00019700
        /*0cbc*/ 	.word	0x00000003
        /*0cc0*/ 	.word	0x00030800
        /*0cc4*/ 	.short	0x010a
        /*0cc6*/ 	.byte	0x3f
	.zero		1


	//   ....[70]....
        /*0cc8*/ 	.word	0x00019750
        /*0ccc*/ 	.word	0x00000003
        /*0cd0*/ 	.word	0x00030830
        /*0cd4*/ 	.short	0x010a
        /*0cd6*/ 	.byte	0x3f
	.zero		1


	//   ....[71]....
        /*0cd8*/ 	.word	0x000197b0
        /*0cdc*/ 	.word	0x00000003
        /*0ce0*/ 	.word	0x00030830
        /*0ce4*/ 	.short	0x010a
        /*0ce6*/ 	.byte	0x3f
	.zero		1


	//   ....[72]....
        /*0ce8*/ 	.word	0x00019810
        /*0cec*/ 	.word	0x00000002
        /*0cf0*/ 	.word	0x00030850
        /*0cf4*/ 	.short	0x010a
        /*0cf6*/ 	.byte	0x3f
	.zero		1


	//   ....[73]....
        /*0cf8*/ 	.word	0x00019870
        /*0cfc*/ 	.word	0x00000003
        /*0d00*/ 	.word	0x00030830
        /*0d04*/ 	.short	0x010a
        /*0d06*/ 	.byte	0x3f
	.zero		1


	//   ....[74]....
        /*0d08*/ 	.word	0x000198d0
        /*0d0c*/ 	.word	0x00000002
        /*0d10*/ 	.word	0x00030850
        /*0d14*/ 	.short	0x010a
        /*0d16*/ 	.byte	0x3f
	.zero		1


	//   ....[75]....
        /*0d18*/ 	.word	0x00019930
        /*0d1c*/ 	.word	0x00000003
        /*0d20*/ 	.word	0x00030830
        /*0d24*/ 	.short	0x010a
        /*0d26*/ 	.byte	0x3f
	.zero		1


	//   ....[76]....
        /*0d28*/ 	.word	0x00019990
        /*0d2c*/ 	.word	0x00000002
        /*0d30*/ 	.word	0x00030850
        /*0d34*/ 	.short	0x010a
        /*0d36*/ 	.byte	0x3f
	.zero		1


	//   ....[77]....
        /*0d38*/ 	.word	0x000199f0
        /*0d3c*/ 	.word	0x00000005
        /*0d40*/ 	.word	0x00030850
        /*0d44*/ 	.short	0x010a
        /*0d46*/ 	.byte	0x3f
	.zero		1


	//   ....[78]....
        /*0d48*/ 	.word	0x00019b10
        /*0d4c*/ 	.word	0x00000004
        /*0d50*/ 	.word	0x00030840
        /*0d54*/ 	.short	0x010a
        /*0d56*/ 	.byte	0x3f
	.zero		1


	//   ....[79]....
        /*0d58*/ 	.word	0x0001abb0
        /*0d5c*/ 	.word	0x00000011
        /*0d60*/ 	.word	0x00030820
        /*0d64*/ 	.short	0x010a
        /*0d66*/ 	.byte	0x3f
	.zero		1


	//   ....[80]....
        /*0d68*/ 	.word	0x0001ac00
        /*0d6c*/ 	.word	0x00000007
        /*0d70*/ 	.word	0x00030840
        /*0d74*/ 	.short	0x010a
        /*0d76*/ 	.byte	0x3f
	.zero		1


	//   ....[81]....
        /*0d78*/ 	.word	0x0001b220
        /*0d7c*/ 	.word	0x00000007
        /*0d80*/ 	.word	0x00030860
        /*0d84*/ 	.short	0x010a
        /*0d86*/ 	.byte	0x3f
	.zero		1


	//   ....[82]....
        /*0d88*/ 	.word	0x0001b850
        /*0d8c*/ 	.word	0x00000000
        /*0d90*/ 	.word	0x00030860
        /*0d94*/ 	.short	0x010a
        /*0d96*/ 	.byte	0x3f
	.zero		1


	//   ....[83]....
        /*0d98*/ 	.word	0x0001c8f0
        /*0d9c*/ 	.word	0x00000007
        /*0da0*/ 	.word	0x00030820
        /*0da4*/ 	.short	0x010a
        /*0da6*/ 	.byte	0x3f
	.zero		1


	//   ....[84]....
        /*0da8*/ 	.word	0x0001ca90
        /*0dac*/ 	.word	0x00000005
        /*0db0*/ 	.word	0x00030840
        /*0db4*/ 	.short	0x010a
        /*0db6*/ 	.byte	0x3f
	.zero		1


	//   ....[85]....
        /*0db8*/ 	.word	0x0001cae0
        /*0dbc*/ 	.word	0x00000003
        /*0dc0*/ 	.word	0x00030840
        /*0dc4*/ 	.short	0x010a
        /*0dc6*/ 	.byte	0x3f
	.zero		1


	//   ....[86]....
        /*0dc8*/ 	.word	0x0001cb30
        /*0dcc*/ 	.word	0x00000005
        /*0dd0*/ 	.word	0x00030860
        /*0dd4*/ 	.short	0x010a
        /*0dd6*/ 	.byte	0x3f
	.zero		1


	//----- nvinfo : EIATTR_NUM_MBARRIERS
	.align		4
.L_211:
        /*0dd8*/ 	.byte	0x03, 0x38
        /*0dda*/ 	.short	0x0016


	//----- nvinfo : EIATTR_EXIT_INSTR_OFFSETS
	.align		4
        /*0ddc*/ 	.byte	0x04, 0x1c
        /*0dde*/ 	.short	(.L_213 - .L_212)


	//   ....[0]....
.L_212:
        /*0de0*/ 	.word	0x00000990


	//   ....[1]....
        /*0de4*/ 	.word	0x00013270


	//   ....[2]....
        /*0de8*/ 	.word	0x000196e0


	//----- nvinfo : EIATTR_MAX_THREADS
	.align		4
.L_213:
        /*0dec*/ 	.byte	0x04, 0x05
        /*0dee*/ 	.short	(.L_215 - .L_214)
.L_214:
        /*0df0*/ 	.word	0x00000180
        /*0df4*/ 	.word	0x00000001
        /*0df8*/ 	.word	0x00000001


	//----- nvinfo : EIATTR_CRS_STACK_SIZE
	.align		4
.L_215:
        /*0dfc*/ 	.byte	0x04, 0x1e
        /*0dfe*/ 	.short	(.L_217 - .L_216)
.L_216:
        /*0e00*/ 	.word	0x00000000


	//----- nvinfo : EIATTR_CBANK_PARAM_SIZE
	.align		4
.L_217:
        /*0e04*/ 	.byte	0x03, 0x19
        /*0e06*/ 	.short	0x0af0


	//----- nvinfo : EIATTR_PARAM_CBANK
	.align		4
        /*0e08*/ 	.byte	0x04, 0x0a
        /*0e0a*/ 	.short	(.L_219 - .L_218)
	.align		4
.L_218:
        /*0e0c*/ 	.word	index@(.nv.constant0._ZN7cutlass13device_kernelIN5flash11enable_sm90INS1_16FlashAttnFwdSm90INS1_25CollectiveMainloopFwdSm90ILi2EN4cute5tupleIJNS5_1CILi1EEES8_S8_EEENS6_IJNS7_ILi128EEENS7_ILi64EEENS7_ILi256EEEEEELi256ENS_6half_tEfNS_4arch4Sm90ELb0ELb1ELb1ELb1ELb1ELb0ELb0ELb1ELb1ELb1ELb1ELb0EEENS1_21CollectiveEpilogueFwdINS6_IJSA_SC_SB_EEES9_SE_SG_Li256ELb1ELb1ELb1ELb0EEENS1_36VarlenDynamicPersistentTileSchedulerILi128ELi64ELi256ELi128ELb1ELb1ELb1ELb1ELb0ELb1EEEEEEEEEvNT_6ParamsE)
        /*0e10*/ 	.short	0x0210
        /*0e12*/ 	.short	0x0af0


	//----- nvinfo : EIATTR_SW_WAR
	.align		4
.L_219:
        /*0e14*/ 	.byte	0x04, 0x36
        /*0e16*/ 	.short	(.L_221 - .L_220)
.L_220:
        /*0e18*/ 	.word	0x00000008
.L_221:


//--------------------- .nv.info._ZN7cutlass13device_kernelIN5flash11enable_sm90INS1_16FlashAttnFwdSm90INS1_25CollectiveMainloopFwdSm90ILi2EN4cute5tupleIJNS5_1CILi1EEES8_S8_EEENS6_IJNS7_ILi128EEENS7_ILi64EEENS7_ILi256EEEEEELi256ENS_6half_tEfNS_4arch4Sm90ELb0ELb1ELb1ELb1ELb1ELb1ELb0ELb1ELb1ELb1ELb1ELb0EEENS1_21CollectiveEpilogueFwdINS6_IJSA_SC_SB_EEES9_SE_SG_Li256ELb1ELb1ELb1ELb0EEENS1_36VarlenDynamicPersistentTileSchedulerILi128ELi64ELi256ELi128ELb1ELb1ELb1ELb1ELb0ELb1EEEEEEEEEvNT_6ParamsE --------------------------
	.section	.nv.info._ZN7cutlass13device_kernelIN5flash11enable_sm90INS1_16FlashAttnFwdSm90INS1_25CollectiveMainloopFwdSm90ILi2EN4cute5tupleIJNS5_1CILi1EEES8_S8_EEENS6_IJNS7_ILi128EEENS7_ILi64EEENS7_ILi256EEEEEELi256ENS_6half_tEfNS_4arch4Sm90ELb0ELb1ELb1ELb1ELb1ELb1ELb0ELb1ELb1ELb1ELb1ELb0EEENS1_21CollectiveEpilogueFwdINS6_IJSA_SC_SB_EEES9_SE_SG_Li256ELb1ELb1ELb1ELb0EEENS1_36VarlenDynamicPersistentTileSchedulerILi128ELi64ELi256ELi128ELb1ELb1ELb1ELb1ELb0ELb1EEEEEEEEEvNT_6ParamsE,"",@"SHT_CUDA_INFO"
	.sectionflags	@""
	.align	4


	//----- nvinfo : EIATTR_CUDA_API_VERSION
	.align		4
        /*0000*/ 	.byte	0x04, 0x37
        /*0002*/ 	.short	(.L_223 - .L_222)
.L_222:
        /*0004*/ 	.word	0x00000082


	//----- nvinfo : EIATTR_KPARAM_INFO
	.align		4
.L_223:
        /*0008*/ 	.byte	0x04, 0x17
        /*000a*/ 	.short	(.L_225 - .L_224)
.L_224:
        /*000c*/ 	.word	0x00000000
        /*0010*/ 	.short	0x0000
        /*0012*/ 	.short	0x0070
        /*0014*/ 	.byte	0x00, 0xf0, 0x01, 0x2a


	//----- nvinfo : EIATTR_SPARSE_MMA_MASK
	.align		4
.L_225:
        /*0018*/ 	.byte	0x03, 0x50
        /*001a*/ 	.short	0x0000


	//----- nvinfo : EIATTR_MAXREG_COUNT
	.align		4
        /*001c*/ 	.byte	0x03, 0x1b
        /*001e*/ 	.short	0x00a8


	//----- nvinfo : EIATTR_NUM_BARRIERS
	.align		4
        /*0020*/ 	.byte	0x02, 0x4c
        /*0022*/ 	.byte	0x10
	.zero		1


	//----- nvinfo : EIATTR_EXTERNS
	.align		4
        /*0024*/ 	.byte	0x04, 0x0f
        /*0026*/ 	.short	(.L_227 - .L_226)


	//   ....[0]....
	.align		4
.L_226:
        /*0028*/ 	.word	index@(__assertfail)


	//----- nvinfo : EIATTR_ANNOTATIONS
	.align		4
.L_227:
        /*002c*/ 	.byte	0x04, 0x55
        /*002e*/ 	.short	(.L_229 - .L_228)


	//   ....[0]....
.L_228:
        /* <DEDUP_REMOVED lines=153> */


	//----- nvinfo : EIATTR_MERCURY_ISA_VERSION
	.align		4
.L_229:
        /*09a8*/ 	.byte	0x03, 0x5f
        /*09aa*/ 	.short	0x0101


	//----- nvinfo : EIATTR_UNUSED_LOAD_BYTE_OFFSET
	.align		4
        /*09ac*/ 	.byte	0x04, 0x44
        /*09ae*/ 	.short	(.L_231 - .L_230)


	//   ....[0]....
.L_230:
        /*09b0*/ 	.word	0x00000a60
        /*09b4*/ 	.word	0x0000fff0


	//   ....[1]....
        /*09b8*/ 	.word	0x00020540
        /*09bc*/ 	.word	0x0000fff0


	//----- nvinfo : EIATTR_INT_WARP_WIDE_INSTR_OFFSETS
	.align		4
.L_231:
        /*09c0*/ 	.byte	0x04, 0x31
        /*09c2*/ 	.short	(.L_233 - .L_232)


	//   ....[0]....
.L_232:
        /*09c4*/ 	.word	0x00000130


	//   ....[1]....
        /*09c8*/ 	.word	0x00000170


	//   ....[2]....
        /*09cc*/ 	.word	0x000001e0


	//   ....[3]....
        /*09d0*/ 	.word	0x00028a90


	//   ....[4]....
        /*09d4*/ 	.word	0x00028b20


	//   ....[5]....
        /*09d8*/ 	.word	0x0002b810


	//   ....[6]....
        /*09dc*/ 	.word	0x0002b8a0


	//----- nvinfo : EIATTR_COOP_GROUP_MASK_REGIDS
	.align		4
.L_233:
        /*09e0*/ 	.byte	0x04, 0x29
        /*09e2*/ 	.short	(.L_235 - .L_234)


	//   ....[0]....
.L_234:
        /*09e4*/ 	.word	0xffffffff


	//   ....[1]....
        /*09e8*/ 	.word	0xffffffff


	//   ....[2]....
        /*09ec*/ 	.word	0xffffffff


	//   ....[3]....
        /*09f0*/ 	.word	0xffffffff


	//   ....[4]....
        /*09f4*/ 	.word	0xffffffff


	//   ....[5]....
        /*09f8*/ 	.word	0xffffffff


	//   ....[6]....
        /*09fc*/ 	.word	0xffffffff


	//   ....[7]....
        /*0a00*/ 	.word	0xffffffff


	//   ....[8]....
        /*0a04*/ 	.word	0xffffffff


	//   ....[9]....
        /*0a08*/ 	.word	0xffffffff


	//   ....[10]....
        /*0a0c*/ 	.word	0xffffffff


	//   ....[11]....
        /*0a10*/ 	.word	0xffffffff


	//   ....[12]....
        /*0a14*/ 	.word	0xffffffff


	//   ....[13]....
        /*0a18*/ 	.word	0xffffffff


	//   ....[14]....
        /*0a1c*/ 	.word	0xffffffff


	//   ....[15]....
        /*0a20*/ 	.word	0xffffffff


	//   ....[16]....
        /*0a24*/ 	.word	0xffffffff


	//   ....[17]....
        /*0a28*/ 	.word	0xffffffff


	//   ....[18]....
        /*0a2c*/ 	.word	0xffffffff


	//   ....[19]....
        /*0a30*/ 	.word	0xffffffff


	//   ....[20]....
        /*0a34*/ 	.word	0xffffffff


	//   ....[21]....
        /*0a38*/ 	.word	0xffffffff


	//   ....[22]....
        /*0a3c*/ 	.word	0xffffffff


	//   ....[23]....
        /*0a40*/ 	.word	0xffffffff


	//   ....[24]....
        /*0a44*/ 	.word	0xffffffff


	//   ....[25]....
        /*0a48*/ 	.word	0xffffffff


	//   ....[26]....
        /*0a4c*/ 	.word	0xffffffff


	//   ....[27]....
        /*0a50*/ 	.word	0xffffffff


	//   ....[28]....
        /*0a54*/ 	.word	0xffffffff


	//   ....[29]....
        /*0a58*/ 	.word	0xffffffff


	//   ....[30]....
        /*0a5c*/ 	.word	0xffffffff


	//   ....[31]....
        /*0a60*/ 	.word	0xffffffff


	//   ....[32]....
        /*0a64*/ 	.word	0xffffffff


	//   ....[33]....
        /*0a68*/ 	.word	0xffffffff


	//   ....[34]....
        /*0a6c*/ 	.word	0xffffffff


	//   ....[35]....
        /*0a70*/ 	.word	0xffffffff


	//   ....[36]....
        /*0a74*/ 	.word	0xffffffff


	//   ....[37]....
        /*0a78*/ 	.word	0xffffffff


	//   ....[38]....
        /*0a7c*/ 	.word	0xffffffff


	//   ....[39]....
        /*0a80*/ 	.word	0xffffffff


	//   ....[40]....
        /*0a84*/ 	.word	0xffffffff


	//   ....[41]....
        /*0a88*/ 	.word	0xffffffff


	//   ....[42]....
        /*0a8c*/ 	.word	0xffffffff


	//   ....[43]....
        /*0a90*/ 	.word	0xffffffff


	//   ....[44]....
        /*0a94*/ 	.word	0xffffffff


	//   ....[45]....
        /*0a98*/ 	.word	0xffffffff


	//   ....[46]....
        /*0a9c*/ 	.word	0xffffffff


	//   ....[47]....
        /*0aa0*/ 	.word	0xffffffff


	//   ....[48]....
        /*0aa4*/ 	.word	0xffffffff


	//   ....[49]....
        /*0aa8*/ 	.word	0xffffffff


	//   ....[50]....
        /*0aac*/ 	.word	0xffffffff


	//   ....[51]....
        /*0ab0*/ 	.word	0xffffffff


	//   ....[52]....
        /*0ab4*/ 	.word	0xffffffff


	//   ....[53]....
        /*0ab8*/ 	.word	0xffffffff


	//   ....[54]....
        /*0abc*/ 	.word	0xffffffff


	//   ....[55]....
        /*0ac0*/ 	.word	0xffffffff


	//   ....[56]....
        /*0ac4*/ 	.word	0xffffffff


	//   ....[57]....
        /*0ac8*/ 	.word	0xffffffff


	//   ....[58]....
        /*0acc*/ 	.word	0xffffffff


	//   ....[59]....
        /*0ad0*/ 	.word	0xffffffff


	//   ....[60]....
        /*0ad4*/ 	.word	0xffffffff


	//   ....[61]....
        /*0ad8*/ 	.word	0xffffffff


	//   ....[62]....
        /*0adc*/ 	.word	0xffffffff


	//   ....[63]....
        /*0ae0*/ 	.word	0xffffffff


	//   ....[64]....
        /*0ae4*/ 	.word	0xffffffff


	//   ....[65]....
        /*0ae8*/ 	.word	0xffffffff


	//   ....[66]....
        /*0aec*/ 	.word	0xffffffff


	//   ....[67]....
        /*0af0*/ 	.word	0xffffffff


	//   ....[68]....
        /*0af4*/ 	.word	0xffffffff


	//   ....[69]....
        /*0af8*/ 	.word	0xffffffff


	//   ....[70]....
        /*0afc*/ 	.word	0xffffffff


	//   ....[71]....
        /*0b00*/ 	.word	0xffffffff


	//   ....[72]....
        /*0b04*/ 	.word	0xffffffff


	//   ....[73]....
        /*0b08*/ 	.word	0xffffffff


	//   ....[74]....
        /*0b0c*/ 	.word	0xffffffff


	//   ....[75]....
        /*0b10*/ 	.word	0xffffffff


	//   ....[76]....
        /*0b14*/ 	.word	0xffffffff


	//   ....[77]....
        /*0b18*/ 	.word	0xffffffff


	//   ....[78]....
        /*0b1c*/ 	.word	0xffffffff


	//   ....[79]....
        /*0b20*/ 	.word	0xffffffff


	//   ....[80]....
        /*0b24*/ 	.word	0xffffffff


	//   ....[81]....
        /*0b28*/ 	.word	0xffffffff


	//   ....[82]....
        /*0b2c*/ 	.word	0xffffffff


	//   ....[83]....
        /*0b30*/ 	.word	0xffffffff


	//   ....[84]....
        /*0b34*/ 	.word	0xffffffff


	//   ....[85]....
        /*0b38*/ 	.word	0xffffffff


	//   ....[86]....
        /*0b3c*/ 	.word	0xffffffff


	//   ....[87]....
        /*0b40*/ 	.word	0xffffffff


	//   ....[88]....
        /*0b44*/ 	.word	0xffffffff


	//   ....[89]....
        /*0b48*/ 	.word	0xffffffff


	//   ....[90]....
        /*0b4c*/ 	.word	0xffffffff


	//   ....[91]....
        /*0b50*/ 	.word	0xffffffff


	//   ....[92]....
        /*0b54*/ 	.word	0xffffffff


	//   ....[93]....
        /*0b58*/ 	.word	0xffffffff


	//   ....[94]....
        /*0b5c*/ 	.word	0xffffffff


	//   ....[95]....
        /*0b60*/ 	.word	0xffffffff


	//   ....[96]....
        /*0b64*/ 	.word	0xffffffff


	//   ....[97]....
        /*0b68*/ 	.word	0xffffffff


	//   ....[98]....
        /*0b6c*/ 	.word	0xffffffff


	//   ....[99]....
        /*0b70*/ 	.word	0xffffffff


	//   ....[100]....
        /*0b74*/ 	.word	0xffffffff


	//   ....[101]....
        /*0b78*/ 	.word	0xffffffff


	//   ....[102]....
        /*0b7c*/ 	.word	0xffffffff


	//   ....[103]....
        /*0b80*/ 	.word	0xffffffff


	//   ....[104]....
        /*0b84*/ 	.word	0xffffffff


	//   ....[105]....
        /*0b88*/ 	.word	0xffffffff


	//   ....[106]....
        /*0b8c*/ 	.word	0xffffffff


	//   ....[107]....
        /*0b90*/ 	.word	0xffffffff


	//   ....[108]....
        /*0b94*/ 	.word	0xffffffff


	//   ....[109]....
        /*0b98*/ 	.word	0xffffffff


	//   ....[110]....
        /*0b9c*/ 	.word	0xffffffff


	//   ....[111]....
        /*0ba0*/ 	.word	0xffffffff


	//   ....[112]....
        /*0ba4*/ 	.word	0xffffffff


	//   ....[113]....
        /*0ba8*/ 	.word	0xffffffff


	//   ....[114]....
        /*0bac*/ 	.word	0xffffffff


	//   ....[115]....
        /*0bb0*/ 	.word	0xffffffff


	//   ....[116]....
        /*0bb4*/ 	.word	0xffffffff


	//   ....[117]....
        /*0bb8*/ 	.word	0xffffffff


	//   ....[118]....
        /*0bbc*/ 	.word	0xffffffff


	//   ....[119]....
        /*0bc0*/ 	.word	0xffffffff


	//   ....[120]....
        /*0bc4*/ 	.word	0xffffffff


	//   ....[121]....
        /*0bc8*/ 	.word	0xffffffff


	//   ....[122]....
        /*0bcc*/ 	.word	0xffffffff


	//   ....[123]....
        /*0bd0*/ 	.word	0xffffffff


	//   ....[124]....
        /*0bd4*/ 	.word	0xffffffff


	//   ....[125]....
        /*0bd8*/ 	.word	0xffffffff


	//   ....[126]....
        /*0bdc*/ 	.word	0xffffffff


	//   ....[127]....
        /*0be0*/ 	.word	0xffffffff


	//   ....[128]....
        /*0be4*/ 	.word	0xffffffff


	//   ....[129]....
        /*0be8*/ 	.word	0xffffffff


	//   ....[130]....
        /*0bec*/ 	.word	0xffffffff


	//   ....[131]....
        /*0bf0*/ 	.word	0xffffffff


	//   ....[132]....
        /*0bf4*/ 	.word	0xffffffff


	//   ....[133]....
        /*0bf8*/ 	.word	0xffffffff


	//   ....[134]....
        /*0bfc*/ 	.word	0xffffffff


	//   ....[135]....
        /*0c00*/ 	.word	0xffffffff


	//   ....[136]....
        /*0c04*/ 	.word	0xffffffff


	//   ....[137]....
        /*0c08*/ 	.word	0xffffffff


	//   ....[138]....
        /*0c0c*/ 	.word	0xffffffff


	//   ....[139]....
        /*0c10*/ 	.word	0xffffffff


	//   ....[140]....
        /*0c14*/ 	.word	0xffffffff


	//   ....[141]....
        /*0c18*/ 	.word	0xffffffff


	//   ....[142]....
        /*0c1c*/ 	.word	0xffffffff


	//   ....[143]....
        /*0c20*/ 	.word	0xffffffff


	//   ....[144]....
        /*0c24*/ 	.word	0xffffffff


	//   ....[145]....
        /*0c28*/ 	.word	0xffffffff


	//   ....[146]....
        /*0c2c*/ 	.word	0xffffffff


	//   ....[147]....
        /*0c30*/ 	.word	0xffffffff


	//   ....[148]....
        /*0c34*/ 	.word	0xffffffff


	//   ....[149]....
        /*0c38*/ 	.word	0xffffffff


	//   ....[150]....
        /*0c3c*/ 	.word	0xffffffff


	//   ....[151]....
        /*0c40*/ 	.word	0xffffffff


	//   ....[152]....
        /*0c44*/ 	.word	0xffffffff


	//   ....[153]....
        /*0c48*/ 	.word	0xffffffff


	//   ....[154]....
        /*0c4c*/ 	.word	0xffffffff


	//   ....[155]....
        /*0c50*/ 	.word	0xffffffff


	//   ....[156]....
        /*0c54*/ 	.word	0xffffffff


	//   ....[157]....
        /*0c58*/ 	.word	0xffffffff


	//   ....[158]....
        /*0c5c*/ 	.word	0xffffffff


	//   ....[159]....
        /*0c60*/ 	.word	0xffffffff


	//   ....[160]....
        /*0c64*/ 	.word	0xffffffff


	//   ....[161]....
        /*0c68*/ 	.word	0xffffffff


	//   ....[162]....
        /*0c6c*/ 	.word	0xffffffff


	//   ....[163]....
        /*0c70*/ 	.word	0xffffffff


	//   ....[164]....
        /*0c74*/ 	.word	0xffffffff


	//   ....[165]....
        /*0c78*/ 	.word	0xffffffff


	//   ....[166]....
        /*0c7c*/ 	.word	0xffffffff


	//   ....[167]....
        /*0c80*/ 	.word	0xffffffff


	//   ....[168]....
        /*0c84*/ 	.word	0xffffffff


	//   ....[169]....
        /*0c88*/ 	.word	0xffffffff


	//   ....[170]....
        /*0c8c*/ 	.word	0xffffffff


	//   ....[171]....
        /*0c90*/ 	.word	0xffffffff


	//   ....[172]....
        /*0c94*/ 	.word	0xffffffff


	//   ....[173]....
        /*0c98*/ 	.word	0xffffffff


	//   ....[174]....
        /*0c9c*/ 	.word	0xffffffff


	//   ....[175]....
        /*0ca0*/ 	.word	0xffffffff


	//   ....[176]....
        /*0ca4*/ 	.word	0xffffffff


	//   ....[177]....
        /*0ca8*/ 	.word	0xffffffff


	//   ....[178]....
        /*0cac*/ 	.word	0xffffffff


	//   ....[179]....
        /*0cb0*/ 	.word	0xffffffff


	//   ....[180]....
        /*0cb4*/ 	.word	0xffffffff


	//   ....[181]....
        /*0cb8*/ 	.word	0xffffffff


	//   ....[182]....
        /*0cbc*/ 	.word	0xffffffff


	//   ....[183]....
        /*0cc0*/ 	.word	0xffffffff


	//   ....[184]....
        /*0cc4*/ 	.word	0xffffffff


	//   ....[185]....
        /*0cc8*/ 	.word	0xffffffff


	//   ....[186]....
        /*0ccc*/ 	.word	0xffffffff


	//   ....[187]....
        /*0cd0*/ 	.word	0xffffffff


	//   ....[188]....
        /*0cd4*/ 	.word	0xffffffff


	//   ....[189]....
        /*0cd8*/ 	.word	0xffffffff


	//   ....[190]....
        /*0cdc*/ 	.word	0xffffffff


	//   ....[191]....
        /*0ce0*/ 	.word	0x0500000f


	//   ....[192]....
        /*0ce4*/ 	.word	0x0500000f


	//   ....[193]....
        /*0ce8*/ 	.word	0x0500000f


	//   ....[194]....
        /*0cec*/ 	.word	0x0500000f


	//   ....[195]....
        /*0cf0*/ 	.word	0x0500000f


	//   ....[196]....
        /*0cf4*/ 	.word	0x0500000f


	//   ....[197]....
        /*0cf8*/ 	.word	0x0500000f


	//   ....[198]....
        /*0cfc*/ 	.word	0x0500000f


	//   ....[199]....
        /*0d00*/ 	.word	0x0500000f


	//   ....[200]....
        /*0d04*/ 	.word	0x0500000f


	//   ....[201]....
        /*0d08*/ 	.word	0x0500000f


	//   ....[202]....
        /*0d0c*/ 	.word	0x0500000f


	//   ....[203]....
        /*0d10*/ 	.word	0x0500000f


	//   ....[204]....
        /*0d14*/ 	.word	0x0500000f


	//   ....[205]....
        /*0d18*/ 	.word	0x0500000f


	//   ....[206]....
        /*0d1c*/ 	.word	0x0500000f


	//   ....[207]....
        /*0d20*/ 	.word	0x0500000f


	//   ....[208]....
        /*0d24*/ 	.word	0x0500000f


	//   ....[209]....
        /*0d28*/ 	.word	0x0500000f


	//   ....[210]....
        /*0d2c*/ 	.word	0x0500000f


	//   ....[211]....
        /*0d30*/ 	.word	0x0500000f


	//   ....[212]....
        /*0d34*/ 	.word	0x0500000f


	//   ....[213]....
        /*0d38*/ 	.word	0x0500000f


	//   ....[214]....
        /*0d3c*/ 	.word	0x0500000f


	//   ....[215]....
        /*0d40*/ 	.word	0x0500000f


	//   ....[216]....
        /*0d44*/ 	.word	0x0500000f


	//   ....[217]....
        /*0d48*/ 	.word	0x0500000f


	//   ....[218]....
        /*0d4c*/ 	.word	0x0500000f


	//   ....[219]....
        /*0d50*/ 	.word	0x0500000f


	//   ....[220]....
        /*0d54*/ 	.word	0x0500000f


	//   ....[221]....
        /*0d58*/ 	.word	0x0500000f


	//   ....[222]....
        /*0d5c*/ 	.word	0x0500000f


	//   ....[223]....
        /*0d60*/ 	.word	0x0500000f


	//   ....[224]....
        /*0d64*/ 	.word	0x0500000f


	//   ....[225]....
        /*0d68*/ 	.word	0x0500000f


	//   ....[226]....
        /*0d6c*/ 	.word	0x0500000f


	//   ....[227]....
        /*0d70*/ 	.word	0x0500000f


	//   ....[228]....
        /*0d74*/ 	.word	0x0500000f


	//   ....[229]....
        /*0d78*/ 	.word	0x0500000f


	//   ....[230]....
        /*0d7c*/ 	.word	0x0500000f


	//   ....[231]....
        /*0d80*/ 	.word	0x0500000f


	//   ....[232]....
        /*0d84*/ 	.word	0x0500000f


	//   ....[233]....
        /*0d88*/ 	.word	0x0500000f


	//   ....[234]....
        /*0d8c*/ 	.word	0x0500000f


	//   ....[235]....
        /*0d90*/ 	.word	0x0500000f


	//   ....[236]....
        /*0d94*/ 	.word	0x0500000f


	//   ....[237]....
        /*0d98*/ 	.word	0x0500000f


	//   ....[238]....
        /*0d9c*/ 	.word	0x0500000f


	//   ....[239]....
        /*0da0*/ 	.word	0x0500000f


	//   ....[240]....
        /*0da4*/ 	.word	0x0500000f


	//   ....[241]....
        /*0da8*/ 	.word	0x0500000f


	//   ....[242]....
        /*0dac*/ 	.word	0x0500000f


	//   ....[243]....
        /*0db0*/ 	.word	0x0500000f


	//   ....[244]....
        /*0db4*/ 	.word	0x0500000f


	//   ....[245]....
        /*0db8*/ 	.word	0x0500000f


	//   ....[246]....
        /*0dbc*/ 	.word	0x0500000f


	//   ....[247]....
        /*0dc0*/ 	.word	0x0500000f


	//   ....[248]....
        /*0dc4*/ 	.word	0x0500000f


	//   ....[249]....
        /*0dc8*/ 	.word	0x0500000f


	//   ....[250]....
        /*0dcc*/ 	.word	0x0500000f


	//   ....[251]....
        /*0dd0*/ 	.word	0x0500000f


	//   ....[252]....
        /*0dd4*/ 	.word	0x0500000f


	//   ....[253]....
        /*0dd8*/ 	.word	0x0500000f


	//   ....[254]....
        /*0ddc*/ 	.word	0x0500000f


	//   ....[255]....
        /*0de0*/ 	.word	0x0500000f


	//   ....[0]....
        /*0de4*/ 	.word	0x0500000f


	//   ....[1]....
        /*0de8*/ 	.word	0x0500000f


	//   ....[2]....
        /*0dec*/ 	.word	0x0500000f


	//   ....[3]....
        /*0df0*/ 	.word	0x0500000f


	//   ....[4]....
        /*0df4*/ 	.word	0x0500000f


	//   ....[5]....
        /*0df8*/ 	.word	0x0500000f


	//   ....[6]....
        /*0dfc*/ 	.word	0x0500000f


	//   ....[7]....
        /*0e00*/ 	.word	0x0500000f


	//   ....[8]....
        /*0e04*/ 	.word	0x0500000f


	//   ....[9]....
        /*0e08*/ 	.word	0x0500000f


	//   ....[10]....
        /*0e0c*/ 	.word	0x0500000f


	//   ....[11]....
        /*0e10*/ 	.word	0x0500000f


	//   ....[12]....
        /*0e14*/ 	.word	0x0500000f


	//   ....[13]....
        /*0e18*/ 	.word	0x0500000f


	//   ....[14]....
        /*0e1c*/ 	.word	0x0500000f


	//   ....[15]....
        /*0e20*/ 	.word	0x0500000f


	//   ....[16]....
        /*0e24*/ 	.word	0x0500000f


	//   ....[17]....
        /*0e28*/ 	.word	0x0500000f


	//   ....[18]....
        /*0e2c*/ 	.word	0x0500000f


	//   ....[19]....
        /*0e30*/ 	.word	0x0500000f


	//   ....[20]....
        /*0e34*/ 	.word	0x0500000f


	//   ....[21]....
        /*0e38*/ 	.word	0x0500000f


	//   ....[22]....
        /*0e3c*/ 	.word	0x0500000f


	//   ....[23]....
        /*0e40*/ 	.word	0x0500000f


	//   ....[24]....
        /*0e44*/ 	.word	0x0500000f


	//   ....[25]....
        /*0e48*/ 	.word	0x0500000f


	//   ....[26]....
        /*0e4c*/ 	.word	0x0500000f


	//   ....[27]....
        /*0e50*/ 	.word	0x0500000f


	//   ....[28]....
        /*0e54*/ 	.word	0x0500000f


	//   ....[29]....
        /*0e58*/ 	.word	0x0500000f


	//   ....[30]....
        /*0e5c*/ 	.word	0x0500000f


	//   ....[31]....
        /*0e60*/ 	.word	0x0500000f


	//   ....[32]....
        /*0e64*/ 	.word	0x0500000f


	//   ....[33]....
        /*0e68*/ 	.word	0x0500000f


	//   ....[34]....
        /*0e6c*/ 	.word	0x0500000f


	//   ....[35]....
        /*0e70*/ 	.word	0x0500000f


	//   ....[36]....
        /*0e74*/ 	.word	0x0500000f


	//   ....[37]....
        /*0e78*/ 	.word	0x0500000f


	//   ....[38]....
        /*0e7c*/ 	.word	0x0500000f


	//   ....[39]....
        /*0e80*/ 	.word	0x0500000f


	//   ....[40]....
        /*0e84*/ 	.word	0x0500000f


	//   ....[41]....
        /*0e88*/ 	.word	0x0500000f


	//   ....[42]....
        /*0e8c*/ 	.word	0x0500000f


	//   ....[43]....
        /*0e90*/ 	.word	0x0500000f


	//   ....[44]....
        /*0e94*/ 	.word	0x0500000f


	//   ....[45]....
        /*0e98*/ 	.word	0x0500000f


	//   ....[46]....
        /*0e9c*/ 	.word	0x0500000f


	//   ....[47]....
        /*0ea0*/ 	.word	0x0500000f


	//----- nvinfo : EIATTR_COOP_GROUP_INSTR_OFFSETS
	.align		4
.L_235:
        /*0ea4*/ 	.byte	0x04, 0x28
        /*0ea6*/ 	.short	(.L_237 - .L_236)


	//   ....[0]....
.L_236:
        /*0ea8*/ 	.word	0x00000060


	//   ....[1]....
        /*0eac*/ 	.word	0x00000140


	//   ....[2]....
        /*0eb0*/ 	.word	0x00000190


	//   ....[3]....
        /*0eb4*/ 	.word	0x000003c0


	//   ....[4]....
        /*0eb8*/ 	.word	0x00000520


	//   ....[5]....
        /*0ebc*/ 	.word	0x00000640


	//   ....[6]....
        /*0ec0*/ 	.word	0x000007a0


	//   ....[7]....
        /*0ec4*/ 	.word	0x00003d50


	//   ....[8]....
        /*0ec8*/ 	.word	0x00003d60


	//   ....[9]....
        /*0ecc*/ 	.word	0x00004b90


	//   ....[10]....
        /*0ed0*/ 	.word	0x00004ba0


	//   ....[11]....
        /*0ed4*/ 	.word	0x00006250


	//   ....[12]....
        /*0ed8*/ 	.word	0x00006260


	//   ....[13]....
        /*0edc*/ 	.word	0x00007230


	//   ....[14]....
        /*0ee0*/ 	.word	0x00007240


	//   ....[15]....
        /*0ee4*/ 	.word	0x00008400


	//   ....[16]....
        /*0ee8*/ 	.word	0x00008410


	//   ....[17]....
        /*0eec*/ 	.word	0x000085d0


	//   ....[18]....
        /*0ef0*/ 	.word	0x000085e0


	//   ....[19]....
        /*0ef4*/ 	.word	0x00008a10


	//   ....[20]....
        /*0ef8*/ 	.word	0x00008a20


	//   ....[21]....
        /*0efc*/ 	.word	0x00008bd0


	//   ....[22]....
        /*0f00*/ 	.word	0x00008bf0


	//   ....[23]....
        /*0f04*/ 	.word	0x00009a50


	//   ....[24]....
        /*0f08*/ 	.word	0x0000a180


	//   ....[25]....
        /*0f0c*/ 	.word	0x0000a190


	//   ....[26]....
        /*0f10*/ 	.word	0x0000a1a0


	//   ....[27]....
        /*0f14*/ 	.word	0x0000a1b0


	//   ....[28]....
        /*0f18*/ 	.word	0x0000a7d0


	//   ....[29]....
        /*0f1c*/ 	.word	0x0000a7e0


	//   ....[30]....
        /*0f20*/ 	.word	0x0000a7f0


	//   ....[31]....
        /*0f24*/ 	.word	0x0000a800


	//   ....[32]....
        /*0f28*/ 	.word	0x0000ad80


	//   ....[33]....
        /*0f2c*/ 	.word	0x0000ad90


	//   ....[34]....
        /*0f30*/ 	.word	0x0000ada0


	//   ....[35]....
        /*0f34*/ 	.word	0x0000adb0


	//   ....[36]....
        /*0f38*/ 	.word	0x0000b350


	//   ....[37]....
        /*0f3c*/ 	.word	0x0000b360


	//   ....[38]....
        /*0f40*/ 	.word	0x0000b370


	//   ....[39]....
        /*0f44*/ 	.word	0x0000b380


	//   ....[40]....
        /*0f48*/ 	.word	0x0000eb60


	//   ....[41]....
        /*0f4c*/ 	.word	0x0000eb70


	//   ....[42]....
        /*0f50*/ 	.word	0x0000eb80


	//   ....[43]....
        /*0f54*/ 	.word	0x0000eb90


	//   ....[44]....
        /*0f58*/ 	.word	0x0000f030


	//   ....[45]....
        /*0f5c*/ 	.word	0x0000f040


	//   ....[46]....
        /*0f60*/ 	.word	0x0000f050


	//   ....[47]....
        /*0f64*/ 	.word	0x0000f060


	//   ....[48]....
        /*0f68*/ 	.word	0x0000f480


	//   ....[49]....
        /*0f6c*/ 	.word	0x0000f490


	//   ....[50]....
        /*0f70*/ 	.word	0x0000f4a0


	//   ....[51]....
        /*0f74*/ 	.word	0x0000f4b0


	//   ....[52]....
        /*0f78*/ 	.word	0x0000f8f0


	//   ....[53]....
        /*0f7c*/ 	.word	0x0000f900


	//   ....[54]....
        /*0f80*/ 	.word	0x0000f910


	//   ....[55]....
        /*0f84*/ 	.word	0x0000f920


	//   ....[56]....
        /*0f88*/ 	.word	0x000144e0


	//   ....[57]....
        /*0f8c*/ 	.word	0x000147b0


	//   ....[58]....
        /*0f90*/ 	.word	0x00015040


	//   ....[59]....
        /*0f94*/ 	.word	0x000151a0


	//   ....[60]....
        /*0f98*/ 	.word	0x00015520


	//   ....[61]....
        /*0f9c*/ 	.word	0x00015590


	//   ....[62]....
        /*0fa0*/ 	.word	0x00017b70


	//   ....[63]....
        /*0fa4*/ 	.word	0x00017f40


	//   ....[64]....
        /*0fa8*/ 	.word	0x00018620


	//   ....[65]....
        /*0fac*/ 	.word	0x000187b0


	//   ....[66]....
        /*0fb0*/ 	.word	0x00018c10


	//   ....[67]....
        /*0fb4*/ 	.word	0x00018c70


	//   ....[68]....
        /*0fb8*/ 	.word	0x0001b1d0


	//   ....[69]....
        /*0fbc*/ 	.word	0x0001b230


	//   ....[70]....
        /*0fc0*/ 	.word	0x0001b400


	//   ....[71]....
        /*0fc4*/ 	.word	0x0001b440


	//   ....[72]....
        /*0fc8*/ 	.word	0x0001d6b0


	//   ....[73]....
        /*0fcc*/ 	.word	0x0001db00


	//   ....[74]....
        /*0fd0*/ 	.word	0x0001e270


	//   ....[75]....
        /*0fd4*/ 	.word	0x0001e370


	//   ....[76]....
        /*0fd8*/ 	.word	0x0001e7e0


	//   ....[77]....
        /*0fdc*/ 	.word	0x0001e840


	//   ....[78]....
        /*0fe0*/ 	.word	0x0001f870


	//   ....[79]....
        /*0fe4*/ 	.word	0x0001fa60


	//   ....[80]....
        /*0fe8*/ 	.word	0x0001fa70


	//   ....[81]....
        /*0fec*/ 	.word	0x0001faa0


	//   ....[82]....
        /*0ff0*/ 	.word	0x000215c0


	//   ....[83]....
        /*0ff4*/ 	.word	0x000215d0


	//   ....[84]....
        /*0ff8*/ 	.word	0x000215e0


	//   ....[85]....
        /*0ffc*/ 	.word	0x000215f0


	//   ....[86]....
        /*1000*/ 	.word	0x00022010


	//   ....[87]....
        /*1004*/ 	.word	0x00022050


	//   ....[88]....
        /*1008*/ 	.word	0x00022190


	//   ....[89]....
        /*100c*/ 	.word	0x000221b0


	//   ....[90]....
        /*1010*/ 	.word	0x000222f0


	//   ....[91]....
        /*1014*/ 	.word	0x00022310


	//   ....[92]....
        /*1018*/ 	.word	0x00022460


	//   ....[93]....
        /*101c*/ 	.word	0x00022480


	//   ....[94]....
        /*1020*/ 	.word	0x00022c00


	//   ....[95]....
        /*1024*/ 	.word	0x00022c40


	//   ....[96]....
        /*1028*/ 	.word	0x000236d0


	//   ....[97]....
        /*102c*/ 	.word	0x000236e0


	//   ....[98]....
        /*1030*/ 	.word	0x000247c0


	//   ....[99]....
        /*1034*/ 	.word	0x000247e0


	//   ....[100]....
        /*1038*/ 	.word	0x00024920


	//   ....[101]....
        /*103c*/ 	.word	0x00024940


	//   ....[102]....
        /*1040*/ 	.word	0x00024a80


	//   ....[103]....
        /*1044*/ 	.word	0x00024aa0


	//   ....[104]....
        /*1048*/ 	.word	0x00024bf0


	//   ....[105]....
        /*104c*/ 	.word	0x00024c10


	//   ....[106]....
        /*1050*/ 	.word	0x00024de0


	//   ....[107]....
        /*1054*/ 	.word	0x00024fd0


	//   ....[108]....
        /*1058*/ 	.word	0x00025000


	//   ....[109]....
        /*105c*/ 	.word	0x00025030


	//   ....[110]....
        /*1060*/ 	.word	0x00025060


	//   ....[111]....
        /*1064*/ 	.word	0x00025090


	//   ....[112]....
        /*1068*/ 	.word	0x000250c0


	//   ....[113]....
        /*106c*/ 	.word	0x00025250


	//   ....[114]....
        /*1070*/ 	.word	0x00025280


	//   ....[115]....
        /*1074*/ 	.word	0x000252b0


	//   ....[116]....
        /*1078*/ 	.word	0x000252e0


	//   ....[117]....
        /*107c*/ 	.word	0x00025310


	//   ....[118]....
        /*1080*/ 	.word	0x00025340


	//   ....[119]....
        /*1084*/ 	.word	0x000253d0


	//   ....[120]....
        /*1088*/ 	.word	0x00025400


	//   ....[121]....
        /*108c*/ 	.word	0x00025410


	//   ....[122]....
        /*1090*/ 	.word	0x00025450


	//   ....[123]....
        /*1094*/ 	.word	0x00026bd0


	//   ....[124]....
        /*1098*/ 	.word	0x00029690


	//   ....[125]....
        /*109c*/ 	.word	0x000296b0


	//   ....[126]....
        /*10a0*/ 	.word	0x000296c0


	//   ....[127]....
        /*10a4*/ 	.word	0x00029770


	//   ....[128]....
        /*10a8*/ 	.word	0x000297b0


	//   ....[129]....
        /*10ac*/ 	.word	0x00029810


	//   ....[130]....
        /*10b0*/ 	.word	0x00029830


	//   ....[131]....
        /*10b4*/ 	.word	0x00029860


	//   ....[132]....
        /*10b8*/ 	.word	0x0002a000


	//   ....[133]....
        /*10bc*/ 	.word	0x0002a030


	//   ....[134]....
        /*10c0*/ 	.word	0x0002a050


	//   ....[135]....
        /*10c4*/ 	.word	0x0002a0f0


	//   ....[136]....
        /*10c8*/ 	.word	0x0002a100


	//   ....[137]....
        /*10cc*/ 	.word	0x0002a1b0


	//   ....[138]....
        /*10d0*/ 	.word	0x0002a1c0


	//   ....[139]....
        /*10d4*/ 	.word	0x0002a270


	//   ....[140]....
        /*10d8*/ 	.word	0x0002a280


	//   ....[141]....
        /*10dc*/ 	.word	0x0002a330


	//   ....[142]....
        /*10e0*/ 	.word	0x0002a340


	//   ....[143]....
        /*10e4*/ 	.word	0x0002a3f0


	//   ....[144]....
        /*10e8*/ 	.word	0x0002a400


	//   ....[145]....
        /*10ec*/ 	.word	0x0002a4b0


	//   ....[146]....
        /*10f0*/ 	.word	0x0002a4c0


	//   ....[147]....
        /*10f4*/ 	.word	0x0002a500


	//   ....[148]....
        /*10f8*/ 	.word	0x0002acf0


	//   ....[149]....
        /*10fc*/ 	.word	0x0002ad20


	//   ....[150]....
        /*1100*/ 	.word	0x0002ad50


	//   ....[151]....
        /*1104*/ 	.word	0x0002ae10


	//   ....[152]....
        /*1108*/ 	.word	0x0002ae40


	//   ....[153]....
        /*110c*/ 	.word	0x0002ae90


	//   ....[154]....
        /*1110*/ 	.word	0x0002aec0


	//   ....[155]....
        /*1114*/ 	.word	0x0002af30


	//   ....[156]....
        /*1118*/ 	.word	0x0002b210


	//   ....[157]....
        /*111c*/ 	.word	0x0002b230


	//   ....[158]....
        /*1120*/ 	.word	0x0002b2f0


	//   ....[159]....
        /*1124*/ 	.word	0x0002b300


	//   ....[160]....
        /*1128*/ 	.word	0x0002b3b0


	//   ....[161]....
        /*112c*/ 	.word	0x0002b3c0


	//   ....[162]....
        /*1130*/ 	.word	0x0002b3d0


	//   ....[163]....
        /*1134*/ 	.word	0x0002b480


	//   ....[164]....
        /*1138*/ 	.word	0x0002b9f0


	//   ....[165]....
        /*113c*/ 	.word	0x0002ba30


	//   ....[166]....
        /*1140*/ 	.word	0x0002bab0


	//   ....[167]....
        /*1144*/ 	.word	0x0002bae0


	//   ....[168]....
        /*1148*/ 	.word	0x0002bb70


	//   ....[169]....
        /*114c*/ 	.word	0x0002bba0


	//   ....[170]....
        /*1150*/ 	.word	0x0002bbb0


	//   ....[171]....
        /*1154*/ 	.word	0x0002bc40


	//   ....[172]....
        /*1158*/ 	.word	0x0002c0b0


	//   ....[173]....
        /*115c*/ 	.word	0x0002c0e0


	//   ....[174]....
        /*1160*/ 	.word	0x0002c140


	//   ....[175]....
        /*1164*/ 	.word	0x0002c170


	//   ....[176]....
        /*1168*/ 	.word	0x0002c1a0


	//   ....[177]....
        /*116c*/ 	.word	0x0002c1d0


	//   ....[178]....
        /*1170*/ 	.word	0x0002c200


	//   ....[179]....
        /*1174*/ 	.word	0x0002c230


	//   ....[180]....
        /*1178*/ 	.word	0x0002c3d0


	//   ....[181]....
        /*117c*/ 	.word	0x0002c400


	//   ....[182]....
        /*1180*/ 	.word	0x0002c430


	//   ....[183]....
        /*1184*/ 	.word	0x0002c460


	//   ....[184]....
        /*1188*/ 	.word	0x0002c490


	//   ....[185]....
        /*118c*/ 	.word	0x0002c4c0


	//   ....[186]....
        /*1190*/ 	.word	0x0002c580


	//   ....[187]....
        /*1194*/ 	.word	0x0002c5a0


	//   ....[188]....
        /*1198*/ 	.word	0x0002c5c0


	//   ....[189]....
        /*119c*/ 	.word	0x0002c620


	//   ....[190]....
        /*11a0*/ 	.word	0x0002d040


	//   ....[191]....
        /*11a4*/ 	.word	0x0002d380


	//   ....[192]....
        /*11a8*/ 	.word	0x0002d410


	//   ....[193]....
        /*11ac*/ 	.word	0x0002d4b0


	//   ....[194]....
        /*11b0*/ 	.word	0x0002d540


	//   ....[195]....
        /*11b4*/ 	.word	0x0002d630


	//   ....[196]....
        /*11b8*/ 	.word	0x0002d6c0


	//   ....[197]....
        /*11bc*/ 	.word	0x0002d760


	//   ....[198]....
        /*11c0*/ 	.word	0x0002d7f0


	//   ....[199]....
        /*11c4*/ 	.word	0x0002d8e0


	//   ....[200]....
        /*11c8*/ 	.word	0x0002d970


	//   ....[201]....
        /*11cc*/ 	.word	0x0002da10


	//   ....[202]....
        /*11d0*/ 	.word	0x0002daa0


	//   ....[203]....
        /*11d4*/ 	.word	0x0002db90


	//   ....[204]....
        /*11d8*/ 	.word	0x0002dc20


	//   ....[205]....
        /*11dc*/ 	.word	0x0002dc70


	//   ....[206]....
        /*11e0*/ 	.word	0x0002dcc0


	//   ....[207]....
        /*11e4*/ 	.word	0x0002dd60


	//   ....[208]....
        /*11e8*/ 	.word	0x0002ddf0


	//   ....[209]....
        /*11ec*/ 	.word	0x0002de40


	//   ....[210]....
        /*11f0*/ 	.word	0x0002de90


	//   ....[211]....
        /*11f4*/ 	.word	0x0002df30


	//   ....[212]....
        /*11f8*/ 	.word	0x0002dfc0


	//   ....[213]....
        /*11fc*/ 	.word	0x0002e010


	//   ....[214]....
        /*1200*/ 	.word	0x0002e060


	//   ....[215]....
        /*1204*/ 	.word	0x0002e100


	//   ....[216]....
        /*1208*/ 	.word	0x0002e190


	//   ....[217]....
        /*120c*/ 	.word	0x0002e1e0


	//   ....[218]....
        /*1210*/ 	.word	0x0002e230


	//   ....[219]....
        /*1214*/ 	.word	0x0002e320


	//   ....[220]....
        /*1218*/ 	.word	0x0002e3b0


	//   ....[221]....
        /*121c*/ 	.word	0x0002e400


	//   ....[222]....
        /*1220*/ 	.word	0x0002e450


	//   ....[223]....
        /*1224*/ 	.word	0x0002e4e0


	//   ....[224]....
        /*1228*/ 	.word	0x0002e570


	//   ....[225]....
        /*122c*/ 	.word	0x0002e5c0


	//   ....[226]....
        /*1230*/ 	.word	0x0002e610


	//   ....[227]....
        /*1234*/ 	.word	0x0002e6a0


	//   ....[228]....
        /*1238*/ 	.word	0x0002e730


	//   ....[229]....
        /*123c*/ 	.word	0x0002e780


	//   ....[230]....
        /*1240*/ 	.word	0x0002e7d0


	//   ....[231]....
        /*1244*/ 	.word	0x0002e860


	//   ....[232]....
        /*1248*/ 	.word	0x0002e8f0


	//   ....[233]....
        /*124c*/ 	.word	0x0002e940


	//   ....[234]....
        /*1250*/ 	.word	0x0002e990


	//   ....[235]....
        /*1254*/ 	.word	0x0002ed30


	//   ....[236]....
        /*1258*/ 	.word	0x0002f010


	//   ....[237]....
        /*125c*/ 	.word	0x0002f100


	//   ....[238]....
        /*1260*/ 	.word	0x0002f1a0


	//   ....[239]....
        /*1264*/ 	.word	0x0002f200


	//   ....[240]....
        /*1268*/ 	.word	0x0002f2e0


	//   ....[241]....
        /*126c*/ 	.word	0x0002f3b0


	//   ....[242]....
        /*1270*/ 	.word	0x0002f4b0


	//   ....[243]....
        /*1274*/ 	.word	0x0002f520


	//   ....[244]....
        /*1278*/ 	.word	0x0002f600


	//   ....[245]....
        /*127c*/ 	.word	0x0002f6b0


	//   ....[246]....
        /*1280*/ 	.word	0x0002f710


	//   ....[247]....
        /*1284*/ 	.word	0x0002f770


	//   ....[248]....
        /*1288*/ 	.word	0x0002f880


	//   ....[249]....
        /*128c*/ 	.word	0x0002f8e0


	//   ....[250]....
        /*1290*/ 	.word	0x0002fa00


	//   ....[251]....
        /*1294*/ 	.word	0x0002fa60


	//   ....[252]....
        /*1298*/ 	.word	0x0002fb80


	//   ....[253]....
        /*129c*/ 	.word	0x0002fbe0


	//   ....[254]....
        /*12a0*/ 	.word	0x0002fd00


	//   ....[255]....
        /*12a4*/ 	.word	0x0002fd60


	//   ....[0]....
        /*12a8*/ 	.word	0x0002fe80


	//   ....[1]....
        /*12ac*/ 	.word	0x0002fee0


	//   ....[2]....
        /*12b0*/ 	.word	0x00030000


	//   ....[3]....
        /*12b4*/ 	.word	0x00030060


	//   ....[4]....
        /*12b8*/ 	.word	0x00030160


	//   ....[5]....
        /*12bc*/ 	.word	0x00030290


	//   ....[6]....
        /*12c0*/ 	.word	0x00030360


	//   ....[7]....
        /*12c4*/ 	.word	0x00030430


	//   ....[8]....
        /*12c8*/ 	.word	0x00030510


	//   ....[9]....
        /*12cc*/ 	.word	0x00030570


	//   ....[10]....
        /*12d0*/ 	.word	0x00030650


	//   ....[11]....
        /*12d4*/ 	.word	0x000306b0


	//   ....[12]....
        /*12d8*/ 	.word	0x000307c0


	//   ....[13]....
        /*12dc*/ 	.word	0x000308b0


	//   ....[14]....
        /*12e0*/ 	.word	0x00030950


	//   ....[15]....
        /*12e4*/ 	.word	0x000309b0


	//   ....[16]....
        /*12e8*/ 	.word	0x00030ad0


	//   ....[17]....
        /*12ec*/ 	.word	0x00030b30


	//   ....[18]....
        /*12f0*/ 	.word	0x00030c50


	//   ....[19]....
        /*12f4*/ 	.word	0x00030cb0


	//   ....[20]....
        /*12f8*/ 	.word	0x00030d80


	//   ....[21]....
        /*12fc*/ 	.word	0x00030ef0


	//   ....[22]....
        /*1300*/ 	.word	0x00030fc0


	//   ....[23]....
        /*1304*/ 	.word	0x00031100


	//   ....[24]....
        /*1308*/ 	.word	0x000311b0


	//   ....[25]....
        /*130c*/ 	.word	0x00031210


	//   ....[26]....
        /*1310*/ 	.word	0x000312d0


	//   ....[27]....
        /*1314*/ 	.word	0x000313b0


	//   ....[28]....
        /*1318*/ 	.word	0x00031470


	//   ....[29]....
        /*131c*/ 	.word	0x00031580


	//   ....[30]....
        /*1320*/ 	.word	0x00031620


	//   ....[31]....
        /*1324*/ 	.word	0x00031790


	//   ....[32]....
        /*1328*/ 	.word	0x00031800


	//   ....[33]....
        /*132c*/ 	.word	0x00031870


	//   ....[34]....
        /*1330*/ 	.word	0x000318e0


	//   ....[35]....
        /*1334*/ 	.word	0x00031950


	//   ....[36]....
        /*1338*/ 	.word	0x000319d0


	//   ....[37]....
        /*133c*/ 	.word	0x00031a50


	//   ....[38]....
        /*1340*/ 	.word	0x00031ae0


	//   ....[39]....
        /*1344*/ 	.word	0x00031b50


	//   ....[40]....
        /*1348*/ 	.word	0x00031bc0


	//   ....[41]....
        /*134c*/ 	.word	0x00031c30


	//   ....[42]....
        /*1350*/ 	.word	0x00031cb0


	//   ....[43]....
        /*1354*/ 	.word	0x00031d20


	//   ....[44]....
        /*1358*/ 	.word	0x00031db0


	//   ....[45]....
        /*135c*/ 	.word	0x00031e10


	//   ....[46]....
        /*1360*/ 	.word	0x00031ea0


	//   ....[47]....
        /*1364*/ 	.word	0x00031fd0


	//----- nvinfo : EIATTR_REG_RECONFIG
	.align		4
.L_237:
        /*1368*/ 	.byte	0x01, 0x54
	.zero		2


	//----- nvinfo : EIATTR_SYSCALL_OFFSETS
	.align		4
        /*136c*/ 	.byte	0x04, 0x46
        /*136e*/ 	.short	(.L_239 - .L_238)


	//   ....[0]....
.L_238:
        /*1370*/ 	.word	0x00002720


	//   ....[1]....
        /*1374*/ 	.word	0x00002870


	//   ....[2]....
        /*1378*/ 	.word	0x00009bf0


	//   ....[3]....
        /*137c*/ 	.word	0x00009f10


	//   ....[4]....
        /*1380*/ 	.word	0x00028c80


	//   ....[5]....
        /*1384*/ 	.word	0x00028dd0


	//   ....[6]....
        /*1388*/ 	.word	0x00028ec0


	//   ....[7]....
        /*138c*/ 	.word	0x00029c70


	//----- nvinfo : EIATTR_MBARRIER_INSTR_OFFSETS
	.align		4
.L_239:
        /*1390*/ 	.byte	0x04, 0x39
        /*1392*/ 	.short	(.L_241 - .L_240)


	//   ....[0]....
.L_240:
        /*1394*/ 	.word	0x00000270
        /*1398*/ 	.word	0x000000ff
        /*139c*/ 	.word	0x00030800
        /*13a0*/ 	.short	0x0100
        /*13a2*/ 	.byte	0x08
	.zero		1


	//   ....[1]....
        /*13a4*/ 	.word	0x00000280
        /*13a8*/ 	.word	0x000000ff
        /*13ac*/ 	.word	0x00030820
        /*13b0*/ 	.short	0x0100
        /*13b2*/ 	.byte	0x08
	.zero		1


	//   ....[2]....
        /*13b4*/ 	.word	0x00000370
        /*13b8*/ 	.word	0x000000ff
        /*13bc*/ 	.word	0x00030830
        /*13c0*/ 	.short	0x0100
        /*13c2*/ 	.byte	0x08
	.zero		1


	//   ....[3]....
        /*13c4*/ 	.word	0x00000380
        /*13c8*/ 	.word	0x000000ff
        /*13cc*/ 	.word	0x00030840
        /*13d0*/ 	.short	0x0100
        /*13d2*/ 	.byte	0x08
	.zero		1


	//   ....[4]....
        /*13d4*/ 	.word	0x00000390
        /*13d8*/ 	.word	0x000000ff
        /*13dc*/ 	.word	0x00030838
        /*13e0*/ 	.short	0x0100
        /*13e2*/ 	.byte	0x08
	.zero		1


	//   ....[5]....
        /*13e4*/ 	.word	0x000003a0
        /*13e8*/ 	.word	0x000000ff
        /*13ec*/ 	.word	0x00030848
        /*13f0*/ 	.short	0x0100
        /*13f2*/ 	.byte	0x08
	.zero		1


	//   ....[6]....
        /*13f4*/ 	.word	0x000004d0
        /*13f8*/ 	.word	0x000000ff
        /*13fc*/ 	.word	0x00030850
        /*1400*/ 	.short	0x0100
        /*1402*/ 	.byte	0x08
	.zero		1


	//   ....[7]....
        /*1404*/ 	.word	0x000004e0
        /*1408*/ 	.word	0x000000ff
        /*140c*/ 	.word	0x00030860
        /*1410*/ 	.short	0x0100
        /*1412*/ 	.byte	0x08
	.zero		1


	//   ....[8]....
        /*1414*/ 	.word	0x000004f0
        /*1418*/ 	.word	0x000000ff
        /*141c*/ 	.word	0x00030858
        /*1420*/ 	.short	0x0100
        /*1422*/ 	.byte	0x08
	.zero		1


	//   ....[9]....
        /*1424*/ 	.word	0x00000500
        /*1428*/ 	.word	0x000000ff
        /*142c*/ 	.word	0x00030868
        /*1430*/ 	.short	0x0100
        /*1432*/ 	.byte	0x08
	.zero		1


	//   ....[10]....
        /*1434*/ 	.word	0x000005f0
        /*1438*/ 	.word	0x000000ff
        /*143c*/ 	.word	0x00030870
        /*1440*/ 	.short	0x0100
        /*1442*/ 	.byte	0x06
	.zero		1


	//   ....[11]....
        /*1444*/ 	.word	0x00000600
        /*1448*/ 	.word	0x000000ff
        /*144c*/ 	.word	0x00030880
        /*1450*/ 	.short	0x0100
        /*1452*/ 	.byte	0x06
	.zero		1


	//   ....[12]....
        /*1454*/ 	.word	0x00000610
        /*1458*/ 	.word	0x000000ff
        /*145c*/ 	.word	0x00030878
        /*1460*/ 	.short	0x0100
        /*1462*/ 	.byte	0x06
	.zero		1


	//   ....[13]....
        /*1464*/ 	.word	0x00000620
        /*1468*/ 	.word	0x000000ff
        /*146c*/ 	.word	0x00030888
        /*1470*/ 	.short	0x0100
        /*1472*/ 	.byte	0x06
	.zero		1


	//   ....[14]....
        /*1474*/ 	.word	0x00000750
        /*1478*/ 	.word	0x000000ff
        /*147c*/ 	.word	0x00030890
        /*1480*/ 	.short	0x0100
        /*1482*/ 	.byte	0x08
	.zero		1


	//   ....[15]....
        /*1484*/ 	.word	0x00000760
        /*1488*/ 	.word	0x000000ff
        /*148c*/ 	.word	0x000308a0
        /*1490*/ 	.short	0x0100
        /*1492*/ 	.byte	0x08
	.zero		1


	//   ....[16]....
        /*1494*/ 	.word	0x00000770
        /*1498*/ 	.word	0x000000ff
        /*149c*/ 	.word	0x00030898
        /*14a0*/ 	.short	0x0100
        /*14a2*/ 	.byte	0x08
	.zero		1


	//   ....[17]....
        /*14a4*/ 	.word	0x00000780
        /*14a8*/ 	.word	0x000000ff
        /*14ac*/ 	.word	0x000308a8
        /*14b0*/ 	.short	0x0100
        /*14b2*/ 	.byte	0x08
	.zero		1


	//   ....[18]....
        /*14b4*/ 	.word	0x000008b0
        /*14b8*/ 	.word	0x000000ff
        /*14bc*/ 	.word	0x000308b0
        /*14c0*/ 	.short	0x0100
        /*14c2*/ 	.byte	0x08
	.zero		1


	//   ....[19]....
        /*14c4*/ 	.word	0x000008c0
        /*14c8*/ 	.word	0x000000ff
        /*14cc*/ 	.word	0x000308c0
        /*14d0*/ 	.short	0x0100
        /*14d2*/ 	.byte	0x08
	.zero		1


	//   ....[20]....
        /*14d4*/ 	.word	0x000008d0
        /*14d8*/ 	.word	0x000000ff
        /*14dc*/ 	.word	0x000308b8
        /*14e0*/ 	.short	0x0100
        /*14e2*/ 	.byte	0x08
	.zero		1


	//   ....[21]....
        /*14e4*/ 	.word	0x000008e0
        /*14e8*/ 	.word	0x000000ff
        /*14ec*/ 	.word	0x000308c8
        /*14f0*/ 	.short	0x0100
        /*14f2*/ 	.byte	0x08
	.zero		1


	//   ....[22]....
        /*14f4*/ 	.word	0x00003d00
        /*14f8*/ 	.word	0x00000058
        /*14fc*/ 	.word	0x00030890
        /*1500*/ 	.short	0x010a
        /*1502*/ 	.byte	0x3f
	.zero		1


	//   ....[23]....
        /*1504*/ 	.word	0x000061f0
        /*1508*/ 	.word	0x00000058
        /*150c*/ 	.word	0x00030890
        /*1510*/ 	.short	0x010a
        /*1512*/ 	.byte	0x3f
	.zero		1


	//   ....[24]....
        /*1514*/ 	.word	0x00008250
        /*1518*/ 	.word	0x00000058
        /*151c*/ 	.word	0x00030890
        /*1520*/ 	.short	0x010a
        /*1522*/ 	.byte	0x3f
	.zero		1


	//   ....[25]....
        /*1524*/ 	.word	0x00008860
        /*1528*/ 	.word	0x0000000b
        /*152c*/ 	.word	0x00000000
        /*1530*/ 	.short	0x0101
        /*1532*/ 	.byte	0x3f
	.zero		1


	//   ....[26]....
        /*1534*/ 	.word	0x000088a0
        /*1538*/ 	.word	0x00000058
        /*153c*/ 	.word	0x000308b0
        /*1540*/ 	.short	0x010a
        /*1542*/ 	.byte	0x3f
	.zero		1


	//   ....[27]....
        /*1544*/ 	.word	0x00008e50
        /*1548*/ 	.word	0x00000058
        /*154c*/ 	.word	0x00000000
        /*1550*/ 	.short	0x0101
        /*1552*/ 	.byte	0x3f
	.zero		1


	//   ....[28]....
        /*1554*/ 	.word	0x00009c90
        /*1558*/ 	.word	0x00000011
        /*155c*/ 	.word	0x00030800
        /*1560*/ 	.short	0x010a
        /*1562*/ 	.byte	0x3f
	.zero		1


	//   ....[29]....
        /*1564*/ 	.word	0x00009ce0
        /*1568*/ 	.word	0x00000011
        /*156c*/ 	.word	0x00030800
        /*1570*/ 	.short	0x010a
        /*1572*/ 	.byte	0x3f
	.zero		1


	//   ....[30]....
        /*1574*/ 	.word	0x0000b7e0
        /*1578*/ 	.word	0x00000011
        /*157c*/ 	.word	0x00030800
        /*1580*/ 	.short	0x010a
        /*1582*/ 	.byte	0x3f
	.zero		1


	//   ....[31]....
        /*1584*/ 	.word	0x0000fc00
        /*1588*/ 	.word	0x00000011
        /*158c*/ 	.word	0x00030800
        /*1590*/ 	.short	0x010a
        /*1592*/ 	.byte	0x3f
	.zero		1


	//   ....[32]....
        /*1594*/ 	.word	0x000133e0
        /*1598*/ 	.word	0x00000000
        /*159c*/ 	.word	0x00030830
        /*15a0*/ 	.short	0x010a
        /*15a2*/ 	.byte	0x3f
	.zero		1


	//   ....[33]....
        /*15a4*/ 	.word	0x00013490
        /*15a8*/ 	.word	0x00000000
        /*15ac*/ 	.word	0x00030830
        /*15b0*/ 	.short	0x010a
        /*15b2*/ 	.byte	0x3f
	.zero		1


	//   ....[34]....
        /*15b4*/ 	.word	0x000144d0
        /*15b8*/ 	.word	0x00000002
        /*15bc*/ 	.word	0x00000000
        /*15c0*/ 	.short	0x0101
        /*15c2*/ 	.byte	0x3f
	.zero		1


	//   ....[35]....
        /*15c4*/ 	.word	0x00016290
        /*15c8*/ 	.word	0x00000002
        /*15cc*/ 	.word	0x00030830
        /*15d0*/ 	.short	0x010a
        /*15d2*/ 	.byte	0x3f
	.zero		1


	//   ....[36]....
        /*15d4*/ 	.word	0x00016320
        /*15d8*/ 	.word	0x00000002
        /*15dc*/ 	.word	0x00030830
        /*15e0*/ 	.short	0x010a
        /*15e2*/ 	.byte	0x3f
	.zero		1


	//   ....[37]....
        /*15e4*/ 	.word	0x00017530
        /*15e8*/ 	.word	0x000000da
        /*15ec*/ 	.word	0x00030850
        /*15f0*/ 	.short	0x010a
        /*15f2*/ 	.byte	0x3f
	.zero		1


	//   ....[38]....
        /*15f4*/ 	.word	0x00017580
        /*15f8*/ 	.word	0x000000da
        /*15fc*/ 	.word	0x00030850
        /*1600*/ 	.short	0x010a
        /*1602*/ 	.byte	0x3f
	.zero		1


	//   ....[39]....
        /*1604*/ 	.word	0x00017b60
        /*1608*/ 	.word	0x00000002
        /*160c*/ 	.word	0x00000000
        /*1610*/ 	.short	0x0101
        /*1612*/ 	.byte	0x3f
	.zero		1


	//   ....[40]....
        /*1614*/ 	.word	0x00019270
        /*1618*/ 	.word	0x000000da
        /*161c*/ 	.word	0x00000000
        /*1620*/ 	.short	0x0101
        /*1622*/ 	.byte	0x3f
	.zero		1


	//   ....[41]....
        /*1624*/ 	.word	0x000197f0
        /*1628*/ 	.word	0x000000de
        /*162c*/ 	.word	0x00030830
        /*1630*/ 	.short	0x010a
        /*1632*/ 	.byte	0x3f
	.zero		1


	//   ....[42]....
        /*1634*/ 	.word	0x00019880
        /*1638*/ 	.word	0x000000de
        /*163c*/ 	.word	0x00030830
        /*1640*/ 	.short	0x010a
        /*1642*/ 	.byte	0x3f
	.zero		1


	//   ....[43]....
        /*1644*/ 	.word	0x0001aaa0
        /*1648*/ 	.word	0x0000000b
        /*164c*/ 	.word	0x00030850
        /*1650*/ 	.short	0x010a
        /*1652*/ 	.byte	0x3f
	.zero		1


	//   ....[44]....
        /*1654*/ 	.word	0x0001aaf0
        /*1658*/ 	.word	0x0000000b
        /*165c*/ 	.word	0x00030850
        /*1660*/ 	.short	0x010a
        /*1662*/ 	.byte	0x3f
	.zero		1


	//   ....[45]....
        /*1664*/ 	.word	0x0001b430
        /*1668*/ 	.word	0x000000de
        /*166c*/ 	.word	0x00000000
        /*1670*/ 	.short	0x0101
        /*1672*/ 	.byte	0x3f
	.zero		1


	//   ....[46]....
        /*1674*/ 	.word	0x0001bbb0
        /*1678*/ 	.word	0x0000000b
        /*167c*/ 	.word	0x00000000
        /*1680*/ 	.short	0x0101
        /*1682*/ 	.byte	0x3f
	.zero		1


	//   ....[47]....
        /*1684*/ 	.word	0x0001be20
        /*1688*/ 	.word	0x00000004
        /*168c*/ 	.word	0x00030830
        /*1690*/ 	.short	0x010a
        /*1692*/ 	.byte	0x3f
	.zero		1


	//   ....[48]....
        /*1694*/ 	.word	0x0001beb0
        /*1698*/ 	.word	0x00000004
        /*169c*/ 	.word	0x00030830
        /*16a0*/ 	.short	0x010a
        /*16a2*/ 	.byte	0x3f
	.zero		1


	//   ....[49]....
        /*16a4*/ 	.word	0x0001d0e0
        /*16a8*/ 	.word	0x000000de
        /*16ac*/ 	.word	0x00030850
        /*16b0*/ 	.short	0x010a
        /*16b2*/ 	.byte	0x3f
	.zero		1


	//   ....[50]....
        /*16b4*/ 	.word	0x0001d130
        /*16b8*/ 	.word	0x000000de
        /*16bc*/ 	.word	0x00030850
        /*16c0*/ 	.short	0x010a
        /*16c2*/ 	.byte	0x3f
	.zero		1


	//   ....[51]....
        /*16c4*/ 	.word	0x0001d700
        /*16c8*/ 	.word	0x00000004
        /*16cc*/ 	.word	0x00000000
        /*16d0*/ 	.short	0x0101
        /*16d2*/ 	.byte	0x3f
	.zero		1


	//   ....[52]....
        /*16d4*/ 	.word	0x0001ee20
        /*16d8*/ 	.word	0x000000de
        /*16dc*/ 	.word	0x00000000
        /*16e0*/ 	.short	0x0101
        /*16e2*/ 	.byte	0x3f
	.zero		1


	//   ....[53]....
        /*16e4*/ 	.word	0x0001f7c0
        /*16e8*/ 	.word	0x00000005
        /*16ec*/ 	.word	0x00030850
        /*16f0*/ 	.short	0x010a
        /*16f2*/ 	.byte	0x3f
	.zero		1


	//   ....[54]....
        /*16f4*/ 	.word	0x0001f810
        /*16f8*/ 	.word	0x00000005
        /*16fc*/ 	.word	0x00030850
        /*1700*/ 	.short	0x010a
        /*1702*/ 	.byte	0x3f
	.zero		1


	//   ....[55]....
        /*1704*/ 	.word	0x00020460
        /*1708*/ 	.word	0x00000005
        /*170c*/ 	.word	0x00000000
        /*1710*/ 	.short	0x0101
        /*1712*/ 	.byte	0x3f
	.zero		1


	//   ....[56]....
        /*1714*/ 	.word	0x00022020
        /*1718*/ 	.word	0x00000000
        /*171c*/ 	.word	0x00000000
        /*1720*/ 	.short	0x0101
        /*1722*/ 	.byte	0x3f
	.zero		1


	//   ....[57]....
        /*1724*/ 	.word	0x00022c60
        /*1728*/ 	.word	0x00000006
        /*172c*/ 	.word	0x00000000
        /*1730*/ 	.short	0x0101
        /*1732*/ 	.byte	0x3f
	.zero		1


	//   ....[58]....
        /*1734*/ 	.word	0x00026cb0
        /*1738*/ 	.word	0x00000011
        /*173c*/ 	.word	0x00030820
        /*1740*/ 	.short	0x010a
        /*1742*/ 	.byte	0x3f
	.zero		1


	//   ....[59]....
        /*1744*/ 	.word	0x00026d40
        /*1748*/ 	.word	0x0000000c
        /*174c*/ 	.word	0x000308a0
        /*1750*/ 	.short	0x010a
        /*1752*/ 	.byte	0x3f
	.zero		1


	//   ....[60]....
        /*1754*/ 	.word	0x000272a0
        /*1758*/ 	.word	0x0000000c
        /*175c*/ 	.word	0x000308c0
        /*1760*/ 	.short	0x010a
        /*1762*/ 	.byte	0x3f
	.zero		1


	//   ....[61]....
        /*1764*/ 	.word	0x000278b0
        /*1768*/ 	.word	0x00000007
        /*176c*/ 	.word	0x000308a0
        /*1770*/ 	.short	0x010a
        /*1772*/ 	.byte	0x3f
	.zero		1


	//   ....[62]....
        /*1774*/ 	.word	0x00027df0
        /*1778*/ 	.word	0x00000007
        /*177c*/ 	.word	0x000308c0
        /*1780*/ 	.short	0x010a
        /*1782*/ 	.byte	0x3f
	.zero		1


	//   ....[63]....
        /*1784*/ 	.word	0x00029480
        /*1788*/ 	.word	0x00000004
        /*178c*/ 	.word	0x00030840
        /*1790*/ 	.short	0x010a
        /*1792*/ 	.byte	0x3f
	.zero		1


	//   ....[64]....
        /*1794*/ 	.word	0x00029970
        /*1798*/ 	.word	0x00000004
        /*179c*/ 	.word	0x00030830
        /*17a0*/ 	.short	0x0107
        /*17a2*/ 	.byte	0x3f
	.zero		1


	//   ....[65]....
        /*17a4*/ 	.word	0x00029a20
        /*17a8*/ 	.word	0x00000004
        /*17ac*/ 	.word	0x00030830
        /*17b0*/ 	.short	0x0101
        /*17b2*/ 	.byte	0x3f
	.zero		1


	//   ....[66]....
        /*17b4*/ 	.word	0x0002a640
        /*17b8*/ 	.word	0x00000011
        /*17bc*/ 	.word	0x00030800
        /*17c0*/ 	.short	0x0107
        /*17c2*/ 	.byte	0x3f
	.zero		1


	//   ....[67]....
        /*17c4*/ 	.word	0x0002a760
        /*17c8*/ 	.word	0x00000011
        /*17cc*/ 	.word	0x00030800
        /*17d0*/ 	.short	0x0101
        /*17d2*/ 	.byte	0x3f
	.zero		1


	//   ....[68]....
        /*17d4*/ 	.word	0x0002a780
        /*17d8*/ 	.word	0x00000011
        /*17dc*/ 	.word	0x00030820
        /*17e0*/ 	.short	0x010a
        /*17e2*/ 	.byte	0x3f
	.zero		1


	//   ....[69]....
        /*17e4*/ 	.word	0x0002ab60
        /*17e8*/ 	.word	0x00000007
        /*17ec*/ 	.word	0x00030840
        /*17f0*/ 	.short	0x010a
        /*17f2*/ 	.byte	0x3f
	.zero		1


	//   ....[70]....
        /*17f4*/ 	.word	0x0002b040
        /*17f8*/ 	.word	0x00000007
        /*17fc*/ 	.word	0x00030830
        /*1800*/ 	.short	0x0107
        /*1802*/ 	.byte	0x3f
	.zero		1


	//   ....[71]....
        /*1804*/ 	.word	0x0002b0f0
        /*1808*/ 	.word	0x00000007
        /*180c*/ 	.word	0x00030830
        /*1810*/ 	.short	0x0101
        /*1812*/ 	.byte	0x3f
	.zero		1


	//   ....[72]....
        /*1814*/ 	.word	0x0002b150
        /*1818*/ 	.word	0x00000007
        /*181c*/ 	.word	0x00030860
        /*1820*/ 	.short	0x010a
        /*1822*/ 	.byte	0x3f
	.zero		1


	//   ....[73]....
        /*1824*/ 	.word	0x0002b610
        /*1828*/ 	.word	0x00000007
        /*182c*/ 	.word	0x00030850
        /*1830*/ 	.short	0x0107
        /*1832*/ 	.byte	0x3f
	.zero		1


	//   ....[74]....
        /*1834*/ 	.word	0x0002b730
        /*1838*/ 	.word	0x00000007
        /*183c*/ 	.word	0x00030850
        /*1840*/ 	.short	0x0101
        /*1842*/ 	.byte	0x3f
	.zero		1


	//   ....[75]....
        /*1844*/ 	.word	0x0002b940
        /*1848*/ 	.word	0x00000004
        /*184c*/ 	.word	0x00030860
        /*1850*/ 	.short	0x010a
        /*1852*/ 	.byte	0x3f
	.zero		1


	//   ....[76]....
        /*1854*/ 	.word	0x0002bdc0
        /*1858*/ 	.word	0x00000004
        /*185c*/ 	.word	0x00030850
        /*1860*/ 	.short	0x0107
        /*1862*/ 	.byte	0x3f
	.zero		1


	//   ....[77]....
        /*1864*/ 	.word	0x0002be70
        /*1868*/ 	.word	0x00000004
        /*186c*/ 	.word	0x00030850
        /*1870*/ 	.short	0x0101
        /*1872*/ 	.byte	0x3f
	.zero		1


	//   ....[78]....
        /*1874*/ 	.word	0x0002cfc0
        /*1878*/ 	.word	0x00000005
        /*187c*/ 	.word	0x00030820
        /*1880*/ 	.short	0x010a
        /*1882*/ 	.byte	0x3f
	.zero		1


	//   ....[79]....
        /*1884*/ 	.word	0x0002d150
        /*1888*/ 	.word	0x00000003
        /*188c*/ 	.word	0x00030840
        /*1890*/ 	.short	0x010a
        /*1892*/ 	.byte	0x3f
	.zero		1


	//   ....[80]....
        /*1894*/ 	.word	0x0002d1f0
        /*1898*/ 	.word	0x00000005
        /*189c*/ 	.word	0x00030840
        /*18a0*/ 	.short	0x010a
        /*18a2*/ 	.byte	0x3f
	.zero		1


	//   ....[81]....
        /*18a4*/ 	.word	0x0002d230
        /*18a8*/ 	.word	0x00000003
        /*18ac*/ 	.word	0x00030860
        /*18b0*/ 	.short	0x010a
        /*18b2*/ 	.byte	0x3f
	.zero		1


	//   ....[82]....
        /*18b4*/ 	.word	0x0002d270
        /*18b8*/ 	.word	0x00000005
        /*18bc*/ 	.word	0x00030860
        /*18c0*/ 	.short	0x010a
        /*18c2*/ 	.byte	0x3f
	.zero		1


	//   ....[83]....
        /*18c4*/ 	.word	0x0002d2d0
        /*18c8*/ 	.word	0x00000058
        /*18cc*/ 	.word	0x00030890
        /*18d0*/ 	.short	0x010a
        /*18d2*/ 	.byte	0x3f
	.zero		1


	//   ....[84]....
        /*18d4*/ 	.word	0x0002d580
        /*18d8*/ 	.word	0x00000058
        /*18dc*/ 	.word	0x00030890
        /*18e0*/ 	.short	0x010a
        /*18e2*/ 	.byte	0x3f
	.zero		1


	//   ....[85]....
        /*18e4*/ 	.word	0x0002d830
        /*18e8*/ 	.word	0x00000058
        /*18ec*/ 	.word	0x00030890
        /*18f0*/ 	.short	0x010a
        /*18f2*/ 	.byte	0x3f
	.zero		1


	//   ....[86]....
        /*18f4*/ 	.word	0x0002dae0
        /*18f8*/ 	.word	0x00000058
        /*18fc*/ 	.word	0x000308b0
        /*1900*/ 	.short	0x010a
        /*1902*/ 	.byte	0x3f
	.zero		1


	//   ....[87]....
        /*1904*/ 	.word	0x0002e270
        /*1908*/ 	.word	0x00000011
        /*190c*/ 	.word	0x00030800
        /*1910*/ 	.short	0x010a
        /*1912*/ 	.byte	0x3f
	.zero		1


	//   ....[88]....
        /*1914*/ 	.word	0x0002e9d0
        /*1918*/ 	.word	0x00000011
        /*191c*/ 	.word	0x00030800
        /*1920*/ 	.short	0x010a
        /*1922*/ 	.byte	0x3f
	.zero		1


	//   ....[89]....
        /*1924*/ 	.word	0x0002ea20
        /*1928*/ 	.word	0x00000000
        /*192c*/ 	.word	0x00030830
        /*1930*/ 	.short	0x010a
        /*1932*/ 	.byte	0x3f
	.zero		1


	//   ....[90]....
        /*1934*/ 	.word	0x0002ea70
        /*1938*/ 	.word	0x00000002
        /*193c*/ 	.word	0x00030830
        /*1940*/ 	.short	0x010a
        /*1942*/ 	.byte	0x3f
	.zero		1


	//   ....[91]....
        /*1944*/ 	.word	0x0002eac0
        /*1948*/ 	.word	0x000000da
        /*194c*/ 	.word	0x00030850
        /*1950*/ 	.short	0x010a
        /*1952*/ 	.byte	0x3f
	.zero		1


	//   ....[92]....
        /*1954*/ 	.word	0x0002eb10
        /*1958*/ 	.word	0x000000de
        /*195c*/ 	.word	0x00030830
        /*1960*/ 	.short	0x010a
        /*1962*/ 	.byte	0x3f
	.zero		1


	//   ....[93]....
        /*1964*/ 	.word	0x0002eb60
        /*1968*/ 	.word	0x0000000b
        /*196c*/ 	.word	0x00030850
        /*1970*/ 	.short	0x010a
        /*1972*/ 	.byte	0x3f
	.zero		1


	//   ....[94]....
        /*1974*/ 	.word	0x0002ebb0
        /*1978*/ 	.word	0x00000004
        /*197c*/ 	.word	0x00030830
        /*1980*/ 	.short	0x010a
        /*1982*/ 	.byte	0x3f
	.zero		1


	//   ....[95]....
        /*1984*/ 	.word	0x0002ec00
        /*1988*/ 	.word	0x000000de
        /*198c*/ 	.word	0x00030850
        /*1990*/ 	.short	0x010a
        /*1992*/ 	.byte	0x3f
	.zero		1


	//   ....[96]....
        /*1994*/ 	.word	0x0002ec50
        /*1998*/ 	.word	0x00000005
        /*199c*/ 	.word	0x00030850
        /*19a0*/ 	.short	0x010a
        /*19a2*/ 	.byte	0x3f
	.zero		1


	//   ....[97]....
        /*19a4*/ 	.word	0x0002edf0
        /*19a8*/ 	.word	0x00000011
        /*19ac*/ 	.word	0x00030820
        /*19b0*/ 	.short	0x010a
        /*19b2*/ 	.byte	0x3f
	.zero		1


	//   ....[98]....
        /*19b4*/ 	.word	0x0002ee40
        /*19b8*/ 	.word	0x0000000c
        /*19bc*/ 	.word	0x000308a0
        /*19c0*/ 	.short	0x010a
        /*19c2*/ 	.byte	0x3f
	.zero		1


	//   ....[99]....
        /*19c4*/ 	.word	0x0002ee90
        /*19c8*/ 	.word	0x0000000c
        /*19cc*/ 	.word	0x000308c0
        /*19d0*/ 	.short	0x010a
        /*19d2*/ 	.byte	0x3f
	.zero		1


	//   ....[100]....
        /*19d4*/ 	.word	0x0002eee0
        /*19d8*/ 	.word	0x00000007
        /*19dc*/ 	.word	0x000308a0
        /*19e0*/ 	.short	0x010a
        /*19e2*/ 	.byte	0x3f
	.zero		1


	//   ....[101]....
        /*19e4*/ 	.word	0x0002ef30
        /*19e8*/ 	.word	0x00000007
        /*19ec*/ 	.word	0x000308c0
        /*19f0*/ 	.short	0x010a
        /*19f2*/ 	.byte	0x3f
	.zero		1


	//   ....[102]....
        /*19f4*/ 	.word	0x0002f050
        /*19f8*/ 	.word	0x00000004
        /*19fc*/ 	.word	0x00030840
        /*1a00*/ 	.short	0x010a
        /*1a02*/ 	.byte	0x3f
	.zero		1


	//   ....[103]....
        /*1a04*/ 	.word	0x00030190
        /*1a08*/ 	.word	0x00000011
        /*1a0c*/ 	.word	0x00030820
        /*1a10*/ 	.short	0x010a
        /*1a12*/ 	.byte	0x3f
	.zero		1


	//   ....[104]....
        /*1a14*/ 	.word	0x000301e0
        /*1a18*/ 	.word	0x00000007
        /*1a1c*/ 	.word	0x00030840
        /*1a20*/ 	.short	0x010a
        /*1a22*/ 	.byte	0x3f
	.zero		1


	//   ....[105]....
        /*1a24*/ 	.word	0x00030800
        /*1a28*/ 	.word	0x00000007
        /*1a2c*/ 	.word	0x00030860
        /*1a30*/ 	.short	0x010a
        /*1a32*/ 	.byte	0x3f
	.zero		1


	//   ....[106]....
        /*1a34*/ 	.word	0x00030e40
        /*1a38*/ 	.word	0x00000004
        /*1a3c*/ 	.word	0x00030860
        /*1a40*/ 	.short	0x010a
        /*1a42*/ 	.byte	0x3f
	.zero		1


	//   ....[107]....
        /*1a44*/ 	.word	0x00031ef0
        /*1a48*/ 	.word	0x00000005
        /*1a4c*/ 	.word	0x00030820
        /*1a50*/ 	.short	0x010a
        /*1a52*/ 	.byte	0x3f
	.zero		1


	//   ....[108]....
        /*1a54*/ 	.word	0x00032090
        /*1a58*/ 	.word	0x00000003
        /*1a5c*/ 	.word	0x00030840
        /*1a60*/ 	.short	0x010a
        /*1a62*/ 	.byte	0x3f
	.zero		1


	//   ....[109]....
        /*1a64*/ 	.word	0x000320e0
        /*1a68*/ 	.word	0x00000005
        /*1a6c*/ 	.word	0x00030840
        /*1a70*/ 	.short	0x010a
        /*1a72*/ 	.byte	0x3f
	.zero		1


	//   ....[110]....
        /*1a74*/ 	.word	0x00032130
        /*1a78*/ 	.word	0x00000003
        /*1a7c*/ 	.word	0x00030860
        /*1a80*/ 	.short	0x010a
        /*1a82*/ 	.byte	0x3f
	.zero		1


	//----- nvinfo : EIATTR_NUM_MBARRIERS
	.align		4
.L_241:
        /*1a84*/ 	.byte	0x03, 0x38
        /*1a86*/ 	.short	0x0016


	//----- nvinfo : EIATTR_EXIT_INSTR_OFFSETS
	.align		4
        /*1a88*/ 	.byte	0x04, 0x1c
        /*1a8a*/ 	.short	(.L_243 - .L_242)


	//   ....[0]....
.L_242:
        /*1a8c*/ 	.word	0x0002d2c0


	//----- nvinfo : EIATTR_MAX_THREADS
	.align		4
.L_243:
        /*1a90*/ 	.byte	0x04, 0x05
        /*1a92*/ 	.short	(.L_245 - .L_244)
.L_244:
        /*1a94*/ 	.word	0x00000180
        /*1a98*/ 	.word	0x00000001
        /*1a9c*/ 	.word	0x00000001


	//----- nvinfo : EIATTR_CRS_STACK_SIZE
	.align		4
.L_245:
        /*1aa0*/ 	.byte	0x04, 0x1e
        /*1aa2*/ 	.short	(.L_247 - .L_246)
.L_246:
        /*1aa4*/ 	.word	0x00000000


	//----- nvinfo : EIATTR_CBANK_PARAM_SIZE
	.align		4
.L_247:
        /*1aa8*/ 	.byte	0x03, 0x19
        /*1aaa*/ 	.short	0x0af0


	//----- nvinfo : EIATTR_PARAM_CBANK
	.align		4
        /*1aac*/ 	.byte	0x04, 0x0a
        /*1aae*/ 	.short	(.L_249 - .L_248)
	.align		4
.L_248:
        /*1ab0*/ 	.word	index@(.nv.constant0._ZN7cutlass13device_kernelIN5flash11enable_sm90INS1_16FlashAttnFwdSm90INS1_25CollectiveMainloopFwdSm90ILi2EN4cute5tupleIJNS5_1CILi1EEES8_S8_EEENS6_IJNS7_ILi128EEENS7_ILi64EEENS7_ILi256EEEEEELi256ENS_6half_tEfNS_4arch4Sm90ELb0ELb1ELb1ELb1ELb1ELb1ELb0ELb1ELb1ELb1ELb1ELb0EEENS1_21CollectiveEpilogueFwdINS6_IJSA_SC_SB_EEES9_SE_SG_Li256ELb1ELb1ELb1ELb0EEENS1_36VarlenDynamicPersistentTileSchedulerILi128ELi64ELi256ELi128ELb1ELb1ELb1ELb1ELb0ELb1EEEEEEEEEvNT_6ParamsE)
        /*1ab4*/ 	.short	0x0210
        /*1ab6*/ 	.short	0x0af0


	//----- nvinfo : EIATTR_SW_WAR
	.align		4
.L_249:
        /*1ab8*/ 	.byte	0x04, 0x36
        /*1aba*/ 	.short	(.L_251 - .L_250)
.L_250:
        /*1abc*/ 	.word	0x00000008
.L_251:


//--------------------- .nv.info._ZN7cutlass13device_kernelIN5flash11enable_sm90INS1_16FlashAttnFwdSm90INS1_25CollectiveMainloopFwdSm90ILi2EN4cute5tupleIJNS5_1CILi1EEES8_S8_EEENS6_IJNS7_ILi128EEENS7_ILi80EEENS7_ILi256EEEEEELi256ENS_6half_tEfNS_4arch4Sm90ELb1ELb0ELb1ELb0ELb1ELb0ELb0ELb1ELb1ELb1ELb1ELb0EEENS1_21CollectiveEpilogueFwdINS6_IJSA_SC_SB_EEES9_SE_SG_Li256ELb0ELb1ELb1ELb0EEENS1_19SingleTileSchedulerILb0ELb1ELb1ELi128EEEEEEEEEvNT_6ParamsE --------------------------
	.section	.nv.info._ZN7cutlass13device_kernelIN5flash11enable_sm90INS1_16FlashAttnFwdSm90INS1_25CollectiveMainloopFwdSm90ILi2EN4cute5tupleIJNS5_1CILi1EEES8_S8_EEENS6_IJNS7_ILi128EEENS7_ILi80EEENS7_ILi256EEEEEELi256ENS_6half_tEfNS_4arch4Sm90ELb1ELb0ELb1ELb0ELb1ELb0ELb0ELb1ELb1ELb1ELb1ELb0EEENS1_21CollectiveEpilogueFwdINS6_IJSA_SC_SB_EEES9_SE_SG_Li256ELb0ELb1ELb1ELb0EEENS1_19SingleTileSchedulerILb0ELb1ELb1ELi128EEEEEEEEEvNT_6ParamsE,"",@"SHT_CUDA_INFO"
	.sectionflags	@""
	.align	4


	//----- nvinfo : EIATTR_CUDA_API_VERSION
	.align		4
        /*0000*/ 	.byte	0x04, 0x37
        /*0002*/ 	.short	(.L_253 - .L_252)
.L_252:
        /*0004*/ 	.word	0x00000082


	//----- nvinfo : EIATTR_KPARAM_INFO
	.align		4
.L_253:
        /*0008*/ 	.byte	0x04, 0x17
        /*000a*/ 	.short	(.L_255 - .L_254)
.L_254:
        /*000c*/ 	.word	0x00000000
        /*0010*/ 	.short	0x0000
        /*0012*/ 	.short	0x0070
        /*0014*/ 	.byte	0x00, 0xf0, 0x01, 0x28


	//----- nvinfo : EIATTR_SPARSE_MMA_MASK
	.align		4
.L_255:
        /*0018*/ 	.byte	0x03, 0x50
        /*001a*/ 	.short	0x0000


	//----- nvinfo : EIATTR_MAXREG_COUNT
	.align		4
        /*001c*/ 	.byte	0x03, 0x1b
        /*001e*/ 	.short	0x00a8


	//----- nvinfo : EIATTR_NUM_BARRIERS
	.align		4
        /*0020*/ 	.byte	0x02, 0x4c
        /*0022*/ 	.byte	0x09
	.zero		1


	//----- nvinfo : EIATTR_EXTERNS
	.align		4
        /*0024*/ 	.byte	0x04, 0x0f
        /*0026*/ 	.short	(.L_257 - .L_256)


	//   ....[0]....
	.align		4
.L_256:
        /*0028*/ 	.word	index@(__assertfail)


	//----- nvinfo : EIATTR_ANNOTATIONS
	.align		4
.L_257:
        /*002c*/ 	.byte	0x04, 0x55
        /*002e*/ 	.short	(.L_259 - .L_258)


	//   ....[0]....
.L_258:
        /*0030*/ 	.word	0x00000001
        /*0034*/ 	.byte	0xa0, 0x08, 0x00, 0x00, 0x01, 0x00, 0x00, 0x00, 0xf0, 0x15, 0x00, 0x00, 0x01, 0x00, 0x00, 0x00
        /*0044*/ 	.byte	0x50, 0x28, 0x01, 0x00, 0x01, 0x00, 0x00, 0x00, 0xe0, 0x29, 0x01, 0x00, 0x01, 0x00, 0x00, 0x00
        /*0054*/ 	.byte	0xf0, 0x3f, 0x01, 0x00, 0x01, 0x00, 0x00, 0x00, 0x90, 0x58, 0x01, 0x00


	//----- nvinfo : EIATTR_MERCURY_ISA_VERSION
	.align		4
.L_259:
        /*0060*/ 	.byte	0x03, 0x5f
        /*0062*/ 	.short	0x0101


	//----- nvinfo : EIATTR_INT_WARP_WIDE_INSTR_OFFSETS
	.align		4
        /*0064*/ 	.byte	0x04, 0x31
        /*0066*/ 	.short	(.L_261 - .L_260)


	//   ....[0]....
.L_260:
        /*0068*/ 	.word	0x000000c0


	//   ....[1]....
        /*006c*/ 	.word	0x000000d0


	//   ....[2]....
        /*0070*/ 	.word	0x00000170


	//----- nvinfo : EIATTR_COOP_GROUP_MASK_REGIDS
	.align		4
.L_261:
        /*0074*/ 	.byte	0x04, 0x29
        /*0076*/ 	.short	(.L_263 - .L_262)


	//   ....[0]....
.L_262:
        /*0078*/ 	.word	0xffffffff


	//   ....[1]....
        /*007c*/ 	.word	0xffffffff


	//   ....[2]....
        /*0080*/ 	.word	0xffffffff


	//   ....[3]....
        /*0084*/ 	.word	0xffffffff


	//   ....[4]....
        /*0088*/ 	.word	0xffffffff


	//   ....[5]....
        /*008c*/ 	.word	0xffffffff


	//   ....[6]....
        /*0090*/ 	.word	0xffffffff


	//   ....[7]....
        /*0094*/ 	.word	0xffffffff


	//   ....[8]....
        /*0098*/ 	.word	0xffffffff


	//   ....[9]....
        /*009c*/ 	.word	0xffffffff


	//   ....[10]....
        /*00a0*/ 	.word	0xffffffff


	//   ....[11]....
        /*00a4*/ 	.word	0xffffffff


	//   ....[12]....
        /*00a8*/ 	.word	0xffffffff


	//   ....[13]....
        /*00ac*/ 	.word	0xffffffff


	//   ....[14]....
        /*00b0*/ 	.word	0xffffffff


	//   ....[15]....
        /*00b4*/ 	.word	0xffffffff


	//   ....[16]....
        /*00b8*/ 	.word	0xffffffff


	//   ....[17]....
        /*00bc*/ 	.word	0xffffffff


	//   ....[18]....
        /*00c0*/ 	.word	0xffffffff


	//   ....[19]....
        /*00c4*/ 	.word	0xffffffff


	//   ....[20]....
        /*00c8*/ 	.word	0xffffffff


	//   ....[21]....
        /*00cc*/ 	.word	0xffffffff


	//   ....[22]....
        /*00d0*/ 	.word	0xffffffff


	//   ....[23]....
        /*00d4*/ 	.word	0xffffffff


	//   ....[24]....
        /*00d8*/ 	.word	0xffffffff


	//   ....[25]....
        /*00dc*/ 	.word	0xffffffff


	//   ....[26]....
        /*00e0*/ 	.word	0xffffffff


	//   ....[27]....
        /*00e4*/ 	.word	0xffffffff


	//   ....[28]....
        /*00e8*/ 	.word	0xffffffff


	//   ....[29]....
        /*00ec*/ 	.word	0xffffffff


	//   ....[30]....
        /*00f0*/ 	.word	0xffffffff


	//   ....[31]....
        /*00f4*/ 	.word	0xffffffff


	//   ....[32]....
        /*00f8*/ 	.word	0xffffffff


	//   ....[33]....
        /*00fc*/ 	.word	0xffffffff


	//   ....[34]....
        /*0100*/ 	.word	0xffffffff


	//   ....[35]....
        /*0104*/ 	.word	0xffffffff


	//   ....[36]....
        /*0108*/ 	.word	0xffffffff


	//   ....[37]....
        /*010c*/ 	.word	0xffffffff


	//   ....[38]....
        /*0110*/ 	.word	0xffffffff


	//   ....[39]....
        /*0114*/ 	.word	0xffffffff


	//   ....[40]....
        /*0118*/ 	.word	0xffffffff


	//   ....[41]....
        /*011c*/ 	.word	0xffffffff


	//   ....[42]....
        /*0120*/ 	.word	0xffffffff


	//   ....[43]....
        /*0124*/ 	.word	0xffffffff


	//   ....[44]....
        /*0128*/ 	.word	0xffffffff


	//   ....[45]....
        /*012c*/ 	.word	0xffffffff


	//   ....[46]....
        /*0130*/ 	.word	0xffffffff


	//   ....[47]....
        /*0134*/ 	.word	0xffffffff


	//   ....[48]....
        /*0138*/ 	.word	0xffffffff


	//   ....[49]....
        /*013c*/ 	.word	0xffffffff


	//   ....[50]....
        /*0140*/ 	.word	0xffffffff


	//   ....[51]....
        /*0144*/ 	.word	0xffffffff


	//   ....[52]....
        /*0148*/ 	.word	0xffffffff


	//   ....[53]....
        /*014c*/ 	.word	0xffffffff


	//   ....[54]....
        /*0150*/ 	.word	0xffffffff


	//   ....[55]....
        /*0154*/ 	.word	0xffffffff


	//   ....[56]....
        /*0158*/ 	.word	0xffffffff


	//   ....[57]....
        /*015c*/ 	.word	0xffffffff


	//   ....[58]....
        /*0160*/ 	.word	0xffffffff


	//   ....[59]....
        /*0164*/ 	.word	0xffffffff


	//   ....[60]....
        /*0168*/ 	.word	0xffffffff


	//   ....[61]....
        /*016c*/ 	.word	0xffffffff


	//   ....[62]....
        /*0170*/ 	.word	0xffffffff


	//   ....[63]....
        /*0174*/ 	.word	0xffffffff


	//   ....[64]....
        /*0178*/ 	.word	0xffffffff


	//   ....[65]....
        /*017c*/ 	.word	0xffffffff


	//   ....[66]....
        /*0180*/ 	.word	0xffffffff


	//   ....[67]....
        /*0184*/ 	.word	0xffffffff


	//   ....[68]....
        /*0188*/ 	.word	0xffffffff


	//   ....[69]....
        /*018c*/ 	.word	0xffffffff


	//   ....[70]....
        /*0190*/ 	.word	0xffffffff


	//   ....[71]....
        /*0194*/ 	.word	0xffffffff


	//   ....[72]....
        /*0198*/ 	.word	0xffffffff


	//   ....[73]....
        /*019c*/ 	.word	0xffffffff


	//   ....[74]....
        /*01a0*/ 	.word	0xffffffff


	//   ....[75]....
        /*01a4*/ 	.word	0xffffffff


	//   ....[76]....
        /*01a8*/ 	.word	0xffffffff


	//   ....[77]....
        /*01ac*/ 	.word	0xffffffff


	//   ....[78]....
        /*01b0*/ 	.word	0xffffffff


	//   ....[79]....
        /*01b4*/ 	.word	0xffffffff


	//   ....[80]....
        /*01b8*/ 	.word	0xffffffff


	//   ....[81]....
        /*01bc*/ 	.word	0xffffffff


	//   ....[82]....
        /*01c0*/ 	.word	0xffffffff


	//   ....[83]....
        /*01c4*/ 	.word	0xffffffff


	//   ....[84]....
        /*01c8*/ 	.word	0xffffffff


	//   ....[85]....
        /*01cc*/ 	.word	0xffffffff


	//   ....[86]....
        /*01d0*/ 	.word	0xffffffff


	//   ....[87]....
        /*01d4*/ 	.word	0xffffffff


	//   ....[88]....
        /*01d8*/ 	.word	0xffffffff


	//   ....[89]....
        /*01dc*/ 	.word	0xffffffff


	//   ....[90]....
        /*01e0*/ 	.word	0xffffffff


	//   ....[91]....
        /*01e4*/ 	.word	0xffffffff


	//   ....[92]....
        /*01e8*/ 	.word	0xffffffff


	//   ....[93]....
        /*01ec*/ 	.word	0x0500000f


	//   ....[94]....
        /*01f0*/ 	.word	0x0500000f


	//   ....[95]....
        /*01f4*/ 	.word	0x0500000f


	//   ....[96]....
        /*01f8*/ 	.word	0x0500000f


	//   ....[97]....
        /*01fc*/ 	.word	0x0500000f


	//   ....[98]....
        /*0200*/ 	.word	0x0500000f


	//   ....[99]....
        /*0204*/ 	.word	0x0500000f


	//   ....[100]....
        /*0208*/ 	.word	0x0500000f


	//   ....[101]....
        /*020c*/ 	.word	0x0500000f


	//   ....[102]....
        /*0210*/ 	.word	0x0500000f


	//   ....[103]....
        /*0214*/ 	.word	0x0500000f


	//   ....[104]....
        /*0218*/ 	.word	0x0500000f


	//   ....[105]....
        /*021c*/ 	.word	0x0500000f


	//   ....[106]....
        /*0220*/ 	.word	0x0500000f


	//   ....[107]....
        /*0224*/ 	.word	0x0500000f


	//   ....[108]....
        /*0228*/ 	.word	0x0500000f


	//   ....[109]....
        /*022c*/ 	.word	0x0500000f


	//   ....[110]....
        /*0230*/ 	.word	0x0500000f


	//   ....[111]....
        /*0234*/ 	.word	0x0500000f


	//   ....[112]....
        /*0238*/ 	.word	0x0500000f


	//   ....[113]....
        /*023c*/ 	.word	0x0500000f


	//   ....[114]....
        /*0240*/ 	.word	0x0500000f


	//   ....[115]....
        /*0244*/ 	.word	0x0500000f


	//   ....[116]....
        /*0248*/ 	.word	0x0500000f


	//   ....[117]....
        /*024c*/ 	.word	0x0500000f


	//   ....[118]....
        /*0250*/ 	.word	0x0500000f


	//   ....[119]....
        /*0254*/ 	.word	0x0500000f


	//   ....[120]....
        /*0258*/ 	.word	0x0500000f


	//   ....[121]....
        /*025c*/ 	.word	0x0500000f


	//   ....[122]....
        /*0260*/ 	.word	0x0500000f


	//   ....[123]....
        /*0264*/ 	.word	0x0500000f


	//   ....[124]....
        /*0268*/ 	.word	0x0500000f


	//   ....[125]....
        /*026c*/ 	.word	0x0500000f


	//   ....[126]....
        /*0270*/ 	.word	0x0500000f


	//   ....[127]....
        /*0274*/ 	.word	0x0500000f


	//   ....[128]....
        /*0278*/ 	.word	0x0500000f


	//   ....[129]....
        /*027c*/ 	.word	0x0500000f


	//   ....[130]....
        /*0280*/ 	.word	0x0500000f


	//   ....[131]....
        /*0284*/ 	.word	0x0500000f


	//   ....[132]....
        /*0288*/ 	.word	0x0500000f


	//   ....[133]....
        /*028c*/ 	.word	0x0500000f


	//   ....[134]....
        /*0290*/ 	.word	0x0500000f


	//   ....[135]....
        /*0294*/ 	.word	0x0500000f


	//   ....[136]....
        /*0298*/ 	.word	0x0500000f


	//   ....[137]....
        /*029c*/ 	.word	0x0500000f


	//   ....[138]....
        /*02a0*/ 	.word	0x0500000f


	//   ....[139]....
        /*02a4*/ 	.word	0x0500000f


	//   ....[140]....
        /*02a8*/ 	.word	0x0500000f


	//   ....[141]....
        /*02ac*/ 	.word	0x0500000f


	//   ....[142]....
        /*02b0*/ 	.word	0x0500000f


	//   ....[143]....
        /*02b4*/ 	.word	0x0500000f


	//   ....[144]....
        /*02b8*/ 	.word	0x0500000f


	//   ....[145]....
        /*02bc*/ 	.word	0x0500000f


	//   ....[146]....
        /*02c0*/ 	.word	0x0500000f


	//   ....[147]....
        /*02c4*/ 	.word	0x0500000f


	//   ....[148]....
        /*02c8*/ 	.word	0x0500000f


	//   ....[149]....
        /*02cc*/ 	.word	0x0500000f


	//   ....[150]....
        /*02d0*/ 	.word	0x0500000f


	//----- nvinfo : EIATTR_COOP_GROUP_INSTR_OFFSETS
	.align		4
.L_263:
        /*02d4*/ 	.byte	0x04, 0x28
        /*02d6*/ 	.short	(.L_265 - .L_264)


	//   ....[0]....
.L_264:
        /*02d8*/ 	.word	0x00000070


	//   ....[1]....
        /*02dc*/ 	.word	0x000000b0


	//   ....[2]....
        /*02e0*/ 	.word	0x000002d0


	//   ....[3]....
        /*02e4*/ 	.word	0x00000430


	//   ....[4]....
        /*02e8*/ 	.word	0x00000550


	//   ....[5]....
        /*02ec*/ 	.word	0x000006b0


	//   ....[6]....
        /*02f0*/ 	.word	0x000013d0


	//   ....[7]....
        /*02f4*/ 	.word	0x00003e30


	//   ....[8]....
        /*02f8*/ 	.word	0x00003f90


	//   ....[9]....
        /*02fc*/ 	.word	0x000049d0


	//   ....[10]....
        /*0300*/ 	.word	0x00004a90


	//   ....[11]....
        /*0304*/ 	.word	0x00005070


	//   ....[12]....
        /*0308*/ 	.word	0x000050f0


	//   ....[13]....
        /*030c*/ 	.word	0x00008910


	//   ....[14]....
        /*0310*/ 	.word	0x00008f30


	//   ....[15]....
        /*0314*/ 	.word	0x00008f80


	//   ....[16]....
        /*0318*/ 	.word	0x00009060


	//   ....[17]....
        /*031c*/ 	.word	0x000096b0


	//   ....[18]....
        /*0320*/ 	.word	0x00009710


	//   ....[19]....
        /*0324*/ 	.word	0x0000d5b0


	//   ....[20]....
        /*0328*/ 	.word	0x0000d5d0


	//   ....[21]....
        /*032c*/ 	.word	0x0000d5f0


	//   ....[22]....
        /*0330*/ 	.word	0x0000d610


	//   ....[23]....
        /*0334*/ 	.word	0x0000e9b0


	//   ....[24]....
        /*0338*/ 	.word	0x0000e9c0


	//   ....[25]....
        /*033c*/ 	.word	0x0000ea60


	//   ....[26]....
        /*0340*/ 	.word	0x0000eac0


	//   ....[27]....
        /*0344*/ 	.word	0x0000fd80


	//   ....[28]....
        /*0348*/ 	.word	0x0000fdf0


	//   ....[29]....
        /*034c*/ 	.word	0x0000fe30


	//   ....[30]....
        /*0350*/ 	.word	0x0000fe60


	//   ....[31]....
        /*0354*/ 	.word	0x0000fea0


	//   ....[32]....
        /*0358*/ 	.word	0x0000feb0


	//   ....[33]....
        /*035c*/ 	.word	0x00010b20


	//   ....[34]....
        /*0360*/ 	.word	0x00010b30


	//   ....[35]....
        /*0364*/ 	.word	0x00011ba0


	//   ....[36]....
        /*0368*/ 	.word	0x00012e80


	//   ....[37]....
        /*036c*/ 	.word	0x00012ec0


	//   ....[38]....
        /*0370*/ 	.word	0x00012ef0


	//   ....[39]....
        /*0374*/ 	.word	0x00012f10


	//   ....[40]....
        /*0378*/ 	.word	0x00012f20


	//   ....[41]....
        /*037c*/ 	.word	0x00012f90


	//   ....[42]....
        /*0380*/ 	.word	0x00012fc0


	//   ....[43]....
        /*0384*/ 	.word	0x00013020


	//   ....[44]....
        /*0388*/ 	.word	0x00013050


	//   ....[45]....
        /*038c*/ 	.word	0x000130b0


	//   ....[46]....
        /*0390*/ 	.word	0x000137b0


	//   ....[47]....
        /*0394*/ 	.word	0x000137f0


	//   ....[48]....
        /*0398*/ 	.word	0x00013820


	//   ....[49]....
        /*039c*/ 	.word	0x00013850


	//   ....[50]....
        /*03a0*/ 	.word	0x00013860


	//   ....[51]....
        /*03a4*/ 	.word	0x000138f0


	//   ....[52]....
        /*03a8*/ 	.word	0x00013920


	//   ....[53]....
        /*03ac*/ 	.word	0x00013990


	//   ....[54]....
        /*03b0*/ 	.word	0x000139c0


	//   ....[55]....
        /*03b4*/ 	.word	0x00013a30


	//   ....[56]....
        /*03b8*/ 	.word	0x00013a60


	//   ....[57]....
        /*03bc*/ 	.word	0x00013ad0


	//   ....[58]....
        /*03c0*/ 	.word	0x00013b00


	//   ....[59]....
        /*03c4*/ 	.word	0x00013b70


	//   ....[60]....
        /*03c8*/ 	.word	0x00013ba0


	//   ....[61]....
        /*03cc*/ 	.word	0x00013c00


	//   ....[62]....
        /*03d0*/ 	.word	0x00014470


	//   ....[63]....
        /*03d4*/ 	.word	0x000144b0


	//   ....[64]....
        /*03d8*/ 	.word	0x000144e0


	//   ....[65]....
        /*03dc*/ 	.word	0x00014500


	//   ....[66]....
        /*03e0*/ 	.word	0x00014520


	//   ....[67]....
        /*03e4*/ 	.word	0x00014540


	//   ....[68]....
        /*03e8*/ 	.word	0x00014570


	//   ....[69]....
        /*03ec*/ 	.word	0x00014590


	//   ....[70]....
        /*03f0*/ 	.word	0x000145a0


	//   ....[71]....
        /*03f4*/ 	.word	0x00014620


	//   ....[72]....
        /*03f8*/ 	.word	0x000149c0


	//   ....[73]....
        /*03fc*/ 	.word	0x000149f0


	//   ....[74]....
        /*0400*/ 	.word	0x00014a10


	//   ....[75]....
        /*0404*/ 	.word	0x00014ab0


	//   ....[76]....
        /*0408*/ 	.word	0x00014ad0


	//   ....[77]....
        /*040c*/ 	.word	0x00014b70


	//   ....[78]....
        /*0410*/ 	.word	0x00014b90


	//   ....[79]....
        /*0414*/ 	.word	0x00014c30


	//   ....[80]....
        /*0418*/ 	.word	0x00014c50


	//   ....[81]....
        /*041c*/ 	.word	0x00014c60


	//   ....[82]....
        /*0420*/ 	.word	0x000151a0


	//   ....[83]....
        /*0424*/ 	.word	0x000151e0


	//   ....[84]....
        /*0428*/ 	.word	0x00015210


	//   ....[85]....
        /*042c*/ 	.word	0x00015240


	//   ....[86]....
        /*0430*/ 	.word	0x00015320


	//   ....[87]....
        /*0434*/ 	.word	0x00015340


	//   ....[88]....
        /*0438*/ 	.word	0x000153f0


	//   ....[89]....
        /*043c*/ 	.word	0x00015410


	//   ....[90]....
        /*0440*/ 	.word	0x00015460


	//   ....[91]....
        /*0444*/ 	.word	0x000154d0


	//   ....[92]....
        /*0448*/ 	.word	0x00015820


	//   ....[93]....
        /*044c*/ 	.word	0x00015de0


	//   ....[94]....
        /*0450*/ 	.word	0x00015ed0


	//   ....[95]....
        /*0454*/ 	.word	0x00015f90


	//   ....[96]....
        /*0458*/ 	.word	0x000160b0


	//   ....[97]....
        /*045c*/ 	.word	0x00016110


	//   ....[98]....
        /*0460*/ 	.word	0x00016210


	//   ....[99]....
        /*0464*/ 	.word	0x00016270


	//   ....[100]....
        /*0468*/ 	.word	0x00016370


	//   ....[101]....
        /*046c*/ 	.word	0x000163d0


	//   ....[102]....
        /*0470*/ 	.word	0x000164c0


	//   ....[103]....
        /*0474*/ 	.word	0x00016510


	//   ....[104]....
        /*0478*/ 	.word	0x000165b0


	//   ....[105]....
        /*047c*/ 	.word	0x00016610


	//   ....[106]....
        /*0480*/ 	.word	0x00016750


	//   ....[107]....
        /*0484*/ 	.word	0x000167c0


	//   ....[108]....
        /*0488*/ 	.word	0x000168c0


	//   ....[109]....
        /*048c*/ 	.word	0x00016930


	//   ....[110]....
        /*0490*/ 	.word	0x00016a30


	//   ....[111]....
        /*0494*/ 	.word	0x00016aa0


	//   ....[112]....
        /*0498*/ 	.word	0x00016ba0


	//   ....[113]....
        /*049c*/ 	.word	0x00016c10


	//   ....[114]....
        /*04a0*/ 	.word	0x00016d10


	//   ....[115]....
        /*04a4*/ 	.word	0x00016d80


	//   ....[116]....
        /*04a8*/ 	.word	0x00016e80


	//   ....[117]....
        /*04ac*/ 	.word	0x00016ee0


	//   ....[118]....
        /*04b0*/ 	.word	0x00016fd0


	//   ....[119]....
        /*04b4*/ 	.word	0x00017020


	//   ....[120]....
        /*04b8*/ 	.word	0x00017160


	//   ....[121]....
        /*04bc*/ 	.word	0x00017220


	//   ....[122]....
        /*04c0*/ 	.word	0x00017360


	//   ....[123]....
        /*04c4*/ 	.word	0x000173b0


	//   ....[124]....
        /*04c8*/ 	.word	0x000174c0


	//   ....[125]....
        /*04cc*/ 	.word	0x00017510


	//   ....[126]....
        /*04d0*/ 	.word	0x00017630


	//   ....[127]....
        /*04d4*/ 	.word	0x00017680


	//   ....[128]....
        /*04d8*/ 	.word	0x000177b0


	//   ....[129]....
        /*04dc*/ 	.word	0x00017800


	//   ....[130]....
        /*04e0*/ 	.word	0x000178e0


	//   ....[131]....
        /*04e4*/ 	.word	0x00017980


	//   ....[132]....
        /*04e8*/ 	.word	0x00017ab0


	//   ....[133]....
        /*04ec*/ 	.word	0x00017b00


	//   ....[134]....
        /*04f0*/ 	.word	0x00017c30


	//   ....[135]....
        /*04f4*/ 	.word	0x00017c80


	//   ....[136]....
        /*04f8*/ 	.word	0x00017db0


	//   ....[137]....
        /*04fc*/ 	.word	0x00017e00


	//   ....[138]....
        /*0500*/ 	.word	0x00017f30


	//   ....[139]....
        /*0504*/ 	.word	0x00017f80


	//   ....[140]....
        /*0508*/ 	.word	0x00018060


	//   ....[141]....
        /*050c*/ 	.word	0x00018100


	//   ....[142]....
        /*0510*/ 	.word	0x000182a0


	//   ....[143]....
        /*0514*/ 	.word	0x000182f0


	//   ....[144]....
        /*0518*/ 	.word	0x00018430


	//   ....[145]....
        /*051c*/ 	.word	0x00018480


	//   ....[146]....
        /*0520*/ 	.word	0x000185c0


	//   ....[147]....
        /*0524*/ 	.word	0x00018610


	//   ....[148]....
        /*0528*/ 	.word	0x00018740


	//   ....[149]....
        /*052c*/ 	.word	0x00018790


	//   ....[150]....
        /*0530*/ 	.word	0x000188a0


	//----- nvinfo : EIATTR_REG_RECONFIG
	.align		4
.L_265:
        /*0534*/ 	.byte	0x01, 0x54
	.zero		2


	//----- nvinfo : EIATTR_SYSCALL_OFFSETS
	.align		4
        /*0538*/ 	.byte	0x04, 0x46
        /*053a*/ 	.short	(.L_267 - .L_266)


	//   ....[0]....
.L_266:
        /*053c*/ 	.word	0x000015a0


	//   ....[1]....
        /*0540*/ 	.word	0x000123d0


	//   ....[2]....
        /*0544*/ 	.word	0x00012510


	//   ....[3]....
        /*0548*/ 	.word	0x00012600


	//   ....[4]....
        /*054c*/ 	.word	0x000134a0


	//----- nvinfo : EIATTR_MBARRIER_INSTR_OFFSETS
	.align		4
.L_267:
        /*0550*/ 	.byte	0x04, 0x39
        /*0552*/ 	.short	(.L_269 - .L_268)


	//   ....[0]....
.L_268:
        /*0554*/ 	.word	0x00000180
        /*0558*/ 	.word	0x000000ff
        /*055c*/ 	.word	0x00038800
        /*0560*/ 	.short	0x0100
        /*0562*/ 	.byte	0x08
	.zero		1


	//   ....[1]....
        /*0564*/ 	.word	0x00000190
        /*0568*/ 	.word	0x000000ff
        /*056c*/ 	.word	0x00038820
        /*0570*/ 	.short	0x0100
        /*0572*/ 	.byte	0x08
	.zero		1


	//   ....[2]....
        /*0574*/ 	.word	0x00000280
        /*0578*/ 	.word	0x000000ff
        /*057c*/ 	.word	0x00038830
        /*0580*/ 	.short	0x0100
        /*0582*/ 	.byte	0x08
	.zero		1


	//   ....[3]....
        /*0584*/ 	.word	0x00000290
        /*0588*/ 	.word	0x000000ff
        /*058c*/ 	.word	0x00038840
        /*0590*/ 	.short	0x0100
        /*0592*/ 	.byte	0x08
	.zero		1


	//   ....[4]....
        /*0594*/ 	.word	0x000002a0
        /*0598*/ 	.word	0x000000ff
        /*059c*/ 	.word	0x00038838
        /*05a0*/ 	.short	0x0100
        /*05a2*/ 	.byte	0x08
	.zero		1


	//   ....[5]....
        /*05a4*/ 	.word	0x000002b0
        /*05a8*/ 	.word	0x000000ff
        /*05ac*/ 	.word	0x00038848
        /*05b0*/ 	.short	0x0100
        /*05b2*/ 	.byte	0x08
	.zero		1


	//   ....[6]....
        /*05b4*/ 	.word	0x000003e0
        /*05b8*/ 	.word	0x000000ff
        /*05bc*/ 	.word	0x00038850
        /*05c0*/ 	.short	0x0100
        /*05c2*/ 	.byte	0x08
	.zero		1


	//   ....[7]....
        /*05c4*/ 	.word	0x000003f0
        /*05c8*/ 	.word	0x000000ff
        /*05cc*/ 	.word	0x00038860
        /*05d0*/ 	.short	0x0100
        /*05d2*/ 	.byte	0x08
	.zero		1


	//   ....[8]....
        /*05d4*/ 	.word	0x00000400
        /*05d8*/ 	.word	0x000000ff
        /*05dc*/ 	.word	0x00038858
        /*05e0*/ 	.short	0x0100
        /*05e2*/ 	.byte	0x08
	.zero		1


	//   ....[9]....
        /*05e4*/ 	.word	0x00000410
        /*05e8*/ 	.word	0x000000ff
        /*05ec*/ 	.word	0x00038868
        /*05f0*/ 	.short	0x0100
        /*05f2*/ 	.byte	0x08
	.zero		1


	//   ....[10]....
        /*05f4*/ 	.word	0x00000500
        /*05f8*/ 	.word	0x000000ff
        /*05fc*/ 	.word	0x00038870
        /*0600*/ 	.short	0x0100
        /*0602*/ 	.byte	0x06
	.zero		1


	//   ....[11]....
        /*0604*/ 	.word	0x00000510
        /*0608*/ 	.word	0x000000ff
        /*060c*/ 	.word	0x00038880
        /*0610*/ 	.short	0x0100
        /*0612*/ 	.byte	0x06
	.zero		1


	//   ....[12]....
        /*0614*/ 	.word	0x00000520
        /*0618*/ 	.word	0x000000ff
        /*061c*/ 	.word	0x00038878
        /*0620*/ 	.short	0x0100
        /*0622*/ 	.byte	0x06
	.zero		1


	//   ....[13]....
        /*0624*/ 	.word	0x00000530
        /*0628*/ 	.word	0x000000ff
        /*062c*/ 	.word	0x00038888
        /*0630*/ 	.short	0x0100
        /*0632*/ 	.byte	0x06
	.zero		1


	//   ....[14]....
        /*0634*/ 	.word	0x00000660
        /*0638*/ 	.word	0x000000ff
        /*063c*/ 	.word	0x00038890
        /*0640*/ 	.short	0x0100
        /*0642*/ 	.byte	0x08
	.zero		1


	//   ....[15]....
        /*0644*/ 	.word	0x00000670
        /*0648*/ 	.word	0x000000ff
        /*064c*/ 	.word	0x000388a0
        /*0650*/ 	.short	0x0100
        /*0652*/ 	.byte	0x08
	.zero		1


	//   ....[16]....
        /*0654*/ 	.word	0x00000680
        /*0658*/ 	.word	0x000000ff
        /*065c*/ 	.word	0x00038898
        /*0660*/ 	.short	0x0100
        /*0662*/ 	.byte	0x08
	.zero		1


	//   ....[17]....
        /*0664*/ 	.word	0x00000690
        /*0668*/ 	.word	0x000000ff
        /*066c*/ 	.word	0x000388a8
        /*0670*/ 	.short	0x0100
        /*0672*/ 	.byte	0x08
	.zero		1


	//   ....[18]....
        /*0674*/ 	.word	0x000007d0
        /*0678*/ 	.word	0x000000ff
        /*067c*/ 	.word	0x000388b0
        /*0680*/ 	.short	0x0100
        /*0682*/ 	.byte	0x08
	.zero		1


	//   ....[19]....
        /*0684*/ 	.word	0x000007e0
        /*0688*/ 	.word	0x000000ff
        /*068c*/ 	.word	0x000388c0
        /*0690*/ 	.short	0x0100
        /*0692*/ 	.byte	0x08
	.zero		1


	//   ....[20]....
        /*0694*/ 	.word	0x000007f0
        /*0698*/ 	.word	0x000000ff
        /*069c*/ 	.word	0x000388b8
        /*06a0*/ 	.short	0x0100
        /*06a2*/ 	.byte	0x08
	.zero		1


	//   ....[21]....
        /*06a4*/ 	.word	0x00000800
        /*06a8*/ 	.word	0x000000ff
        /*06ac*/ 	.word	0x000388c8
        /*06b0*/ 	.short	0x0100
        /*06b2*/ 	.byte	0x08
	.zero		1


	//   ....[22]....
        /*06b4*/ 	.word	0x000015d0
        /*06b8*/ 	.word	0x000000ff
        /*06bc*/ 	.word	0x00038800
        /*06c0*/ 	.short	0x010a
        /*06c2*/ 	.byte	0x04
	.zero		1


	//   ....[23]....
        /*06c4*/ 	.word	0x00001670
        /*06c8*/ 	.word	0x000000ff
        /*06cc*/ 	.word	0x00038830
        /*06d0*/ 	.short	0x010a
        /*06d2*/ 	.byte	0x04
	.zero		1


	//   ....[24]....
        /*06d4*/ 	.word	0x000016e0
        /*06d8*/ 	.word	0x000000ff
        /*06dc*/ 	.word	0x00038830
        /*06e0*/ 	.short	0x010a
        /*06e2*/ 	.byte	0x04
	.zero		1


	//   ....[25]....
        /*06e4*/ 	.word	0x00004560
        /*06e8*/ 	.word	0x000000ff
        /*06ec*/ 	.word	0x00000000
        /*06f0*/ 	.short	0x0101
        /*06f2*/ 	.byte	0x07
	.zero		1


	//   ....[26]....
        /*06f4*/ 	.word	0x00005ae0
        /*06f8*/ 	.word	0x000000ff
        /*06fc*/ 	.word	0x00038830
        /*0700*/ 	.short	0x010a
        /*0702*/ 	.byte	0x06
	.zero		1


	//   ....[27]....
        /*0704*/ 	.word	0x00005b30
        /*0708*/ 	.word	0x000000ff
        /*070c*/ 	.word	0x00038830
        /*0710*/ 	.short	0x010a
        /*0712*/ 	.byte	0x06
	.zero		1


	//   ....[28]....
        /*0714*/ 	.word	0x000083b0
        /*0718*/ 	.word	0x000000ff
        /*071c*/ 	.word	0x00038850
        /*0720*/ 	.short	0x010a
        /*0722*/ 	.byte	0x0a
	.zero		1


	//   ....[29]....
        /*0724*/ 	.word	0x000083f0
        /*0728*/ 	.word	0x000000ff
        /*072c*/ 	.word	0x00038850
        /*0730*/ 	.short	0x010a
        /*0732*/ 	.byte	0x0a
	.zero		1


	//   ....[30]....
        /*0734*/ 	.word	0x000095e0
        /*0738*/ 	.word	0x000000ff
        /*073c*/ 	.word	0x00000000
        /*0740*/ 	.short	0x0101
        /*0742*/ 	.byte	0x07
	.zero		1


	//   ....[31]....
        /*0744*/ 	.word	0x00009f60
        /*0748*/ 	.word	0x000000ff
        /*074c*/ 	.word	0x00000000
        /*0750*/ 	.short	0x0101
        /*0752*/ 	.byte	0x0a
	.zero		1


	//   ....[32]....
        /*0754*/ 	.word	0x0000a1c0
        /*0758*/ 	.word	0x000000ff
        /*075c*/ 	.word	0x00038830
        /*0760*/ 	.short	0x010a
        /*0762*/ 	.byte	0x06
	.zero		1


	//   ....[33]....
        /*0764*/ 	.word	0x0000a210
        /*0768*/ 	.word	0x000000ff
        /*076c*/ 	.word	0x00038830
        /*0770*/ 	.short	0x010a
        /*0772*/ 	.byte	0x06
	.zero		1


	//   ....[34]....
        /*0774*/ 	.word	0x0000cb30
        /*0778*/ 	.word	0x000000ff
        /*077c*/ 	.word	0x00038850
        /*0780*/ 	.short	0x010a
        /*0782*/ 	.byte	0x0e
	.zero		1


	//   ....[35]....
        /*0784*/ 	.word	0x0000cb70
        /*0788*/ 	.word	0x000000ff
        /*078c*/ 	.word	0x00038850
        /*0790*/ 	.short	0x010a
        /*0792*/ 	.byte	0x0e
	.zero		1


	//   ....[36]....
        /*0794*/ 	.word	0x0000d1b0
        /*0798*/ 	.word	0x000000ff
        /*079c*/ 	.word	0x00000000
        /*07a0*/ 	.short	0x0101
        /*07a2*/ 	.byte	0x0a
	.zero		1


	//   ....[37]....
        /*07a4*/ 	.word	0x0000dfe0
        /*07a8*/ 	.word	0x000000ff
        /*07ac*/ 	.word	0x00000000
        /*07b0*/ 	.short	0x0101
        /*07b2*/ 	.byte	0x0e
	.zero		1


	//   ....[38]....
        /*07b4*/ 	.word	0x0000e920
        /*07b8*/ 	.word	0x000000ff
        /*07bc*/ 	.word	0x00038850
        /*07c0*/ 	.short	0x010a
        /*07c2*/ 	.byte	0x05
	.zero		1


	//   ....[39]....
        /*07c4*/ 	.word	0x0000e960
        /*07c8*/ 	.word	0x000000ff
        /*07cc*/ 	.word	0x00038850
        /*07d0*/ 	.short	0x010a
        /*07d2*/ 	.byte	0x05
	.zero		1


	//   ....[40]....
        /*07d4*/ 	.word	0x0000efa0
        /*07d8*/ 	.word	0x000000ff
        /*07dc*/ 	.word	0x00000000
        /*07e0*/ 	.short	0x0101
        /*07e2*/ 	.byte	0x04
	.zero		1


	//   ....[41]....
        /*07e4*/ 	.word	0x0000fed0
        /*07e8*/ 	.word	0x000000ff
        /*07ec*/ 	.word	0x00000000
        /*07f0*/ 	.short	0x0101
        /*07f2*/ 	.byte	0x04
	.zero		1


	//   ....[42]....
        /*07f4*/ 	.word	0x00012c60
        /*07f8*/ 	.word	0x000000ff
        /*07fc*/ 	.word	0x00038840
        /*0800*/ 	.short	0x010a
        /*0802*/ 	.byte	0x2c
	.zero		1


	//   ....[43]....
        /*0804*/ 	.word	0x00013260
        /*0808*/ 	.word	0x000000ff
        /*080c*/ 	.word	0x00038830
        /*0810*/ 	.short	0x0107
        /*0812*/ 	.byte	0x2c
	.zero		1


	//   ....[44]....
        /*0814*/ 	.word	0x000132d0
        /*0818*/ 	.word	0x000000ff
        /*081c*/ 	.word	0x00038830
        /*0820*/ 	.short	0x0101
        /*0822*/ 	.byte	0x2c
	.zero		1


	//   ....[45]....
        /*0824*/ 	.word	0x00013d80
        /*0828*/ 	.word	0x000000ff
        /*082c*/ 	.word	0x00038800
        /*0830*/ 	.short	0x0107
        /*0832*/ 	.byte	0x2c
	.zero		1


	//   ....[46]....
        /*0834*/ 	.word	0x00013e00
        /*0838*/ 	.word	0x000000ff
        /*083c*/ 	.word	0x00038800
        /*0840*/ 	.short	0x0101
        /*0842*/ 	.byte	0x2c
	.zero		1


	//   ....[47]....
        /*0844*/ 	.word	0x00013e10
        /*0848*/ 	.word	0x000000ff
        /*084c*/ 	.word	0x00038820
        /*0850*/ 	.short	0x010a
        /*0852*/ 	.byte	0x2c
	.zero		1


	//   ....[48]....
        /*0854*/ 	.word	0x00014270
        /*0858*/ 	.word	0x00000013
        /*085c*/ 	.word	0x00038840
        /*0860*/ 	.short	0x010a
        /*0862*/ 	.byte	0x3f
	.zero		1


	//   ....[49]....
        /*0864*/ 	.word	0x00014840
        /*0868*/ 	.word	0x00000013
        /*086c*/ 	.word	0x00038830
        /*0870*/ 	.short	0x0107
        /*0872*/ 	.byte	0x3f
	.zero		1


	//   ....[50]....
        /*0874*/ 	.word	0x000148f0
        /*0878*/ 	.word	0x00000013
        /*087c*/ 	.word	0x00038830
        /*0880*/ 	.short	0x0101
        /*0882*/ 	.byte	0x3f
	.zero		1


	//   ....[51]....
        /*0884*/ 	.word	0x00014950
        /*0888*/ 	.word	0x00000004
        /*088c*/ 	.word	0x00038860
        /*0890*/ 	.short	0x010a
        /*0892*/ 	.byte	0x3f
	.zero		1


	//   ....[52]....
        /*0894*/ 	.word	0x00014e10
        /*0898*/ 	.word	0x00000004
        /*089c*/ 	.word	0x00038850
        /*08a0*/ 	.short	0x0107
        /*08a2*/ 	.byte	0x3f
	.zero		1


	//   ....[53]....
        /*08a4*/ 	.word	0x00014f80
        /*08a8*/ 	.word	0x00000004
        /*08ac*/ 	.word	0x00038850
        /*08b0*/ 	.short	0x0101
        /*08b2*/ 	.byte	0x3f
	.zero		1


	//   ....[54]....
        /*08b4*/ 	.word	0x00015110
        /*08b8*/ 	.word	0x00000000
        /*08bc*/ 	.word	0x00038860
        /*08c0*/ 	.short	0x010a
        /*08c2*/ 	.byte	0x3f
	.zero		1


	//   ....[55]....
        /*08c4*/ 	.word	0x00015660
        /*08c8*/ 	.word	0x00000000
        /*08cc*/ 	.word	0x00038850
        /*08d0*/ 	.short	0x0107
        /*08d2*/ 	.byte	0x3f
	.zero		1


	//   ....[56]....
        /*08d4*/ 	.word	0x00015720
        /*08d8*/ 	.word	0x00000000
        /*08dc*/ 	.word	0x00038850
        /*08e0*/ 	.short	0x0101
        /*08e2*/ 	.byte	0x3f
	.zero		1


	//   ....[57]....
        /*08e4*/ 	.word	0x000157b0
        /*08e8*/ 	.word	0x00000007
        /*08ec*/ 	.word	0x00038820
        /*08f0*/ 	.short	0x010a
        /*08f2*/ 	.byte	0x3f
	.zero		1


	//   ....[58]....
        /*08f4*/ 	.word	0x00015930
        /*08f8*/ 	.word	0x00000005
        /*08fc*/ 	.word	0x00038840
        /*0900*/ 	.short	0x010a
        /*0902*/ 	.byte	0x3f
	.zero		1


	//   ....[59]....
        /*0904*/ 	.word	0x000159d0
        /*0908*/ 	.word	0x00000003
        /*090c*/ 	.word	0x00038840
        /*0910*/ 	.short	0x010a
        /*0912*/ 	.byte	0x3f
	.zero		1


	//   ....[60]....
        /*0914*/ 	.word	0x00015a10
        /*0918*/ 	.word	0x00000005
        /*091c*/ 	.word	0x00038860
        /*0920*/ 	.short	0x010a
        /*0922*/ 	.byte	0x3f
	.zero		1


	//   ....[61]....
        /*0924*/ 	.word	0x00015a50
        /*0928*/ 	.word	0x00000003
        /*092c*/ 	.word	0x00038860
        /*0930*/ 	.short	0x010a
        /*0932*/ 	.byte	0x3f
	.zero		1


	//   ....[62]....
        /*0934*/ 	.word	0x00015ad0
        /*0938*/ 	.word	0x00000003
        /*093c*/ 	.word	0x00038800
        /*0940*/ 	.short	0x010a
        /*0942*/ 	.byte	0x3f
	.zero		1


	//   ....[63]....
        /*0944*/ 	.word	0x00015b40
        /*0948*/ 	.word	0x00000003
        /*094c*/ 	.word	0x00038830
        /*0950*/ 	.short	0x010a
        /*0952*/ 	.byte	0x3f
	.zero		1


	//   ....[64]....
        /*0954*/ 	.word	0x00015bb0
        /*0958*/ 	.word	0x00000006
        /*095c*/ 	.word	0x00038830
        /*0960*/ 	.short	0x010a
        /*0962*/ 	.byte	0x3f
	.zero		1


	//   ....[65]....
        /*0964*/ 	.word	0x00015c10
        /*0968*/ 	.word	0x00000003
        /*096c*/ 	.word	0x00038850
        /*0970*/ 	.short	0x010a
        /*0972*/ 	.byte	0x3f
	.zero		1


	//   ....[66]....
        /*0974*/ 	.word	0x00015c80
        /*0978*/ 	.word	0x00000006
        /*097c*/ 	.word	0x00038830
        /*0980*/ 	.short	0x010a
        /*0982*/ 	.byte	0x3f
	.zero		1


	//   ....[67]....
        /*0984*/ 	.word	0x00015ce0
        /*0988*/ 	.word	0x00000003
        /*098c*/ 	.word	0x00038850
        /*0990*/ 	.short	0x010a
        /*0992*/ 	.byte	0x3f
	.zero		1


	//   ....[68]....
        /*0994*/ 	.word	0x00015d40
        /*0998*/ 	.word	0x00000005
        /*099c*/ 	.word	0x00038850
        /*09a0*/ 	.short	0x010a
        /*09a2*/ 	.byte	0x3f
	.zero		1


	//   ....[69]....
        /*09a4*/ 	.word	0x00015e20
        /*09a8*/ 	.word	0x00000003
        /*09ac*/ 	.word	0x00038840
        /*09b0*/ 	.short	0x010a
        /*09b2*/ 	.byte	0x3f
	.zero		1


	//   ....[70]....
        /*09b4*/ 	.word	0x00017060
        /*09b8*/ 	.word	0x00000003
        /*09bc*/ 	.word	0x00038820
        /*09c0*/ 	.short	0x010a
        /*09c2*/ 	.byte	0x3f
	.zero		1


	//   ....[71]....
        /*09c4*/ 	.word	0x000170b0
        /*09c8*/ 	.word	0x00000013
        /*09cc*/ 	.word	0x00038840
        /*09d0*/ 	.short	0x010a
        /*09d2*/ 	.byte	0x3f
	.zero		1


	//   ....[72]....
        /*09d4*/ 	.word	0x00017830
        /*09d8*/ 	.word	0x00000004
        /*09dc*/ 	.word	0x00038860
        /*09e0*/ 	.short	0x010a
        /*09e2*/ 	.byte	0x3f
	.zero		1


	//   ....[73]....
        /*09e4*/ 	.word	0x00017fb0
        /*09e8*/ 	.word	0x00000000
        /*09ec*/ 	.word	0x00038860
        /*09f0*/ 	.short	0x010a
        /*09f2*/ 	.byte	0x3f
	.zero		1


	//   ....[74]....
        /*09f4*/ 	.word	0x000187c0
        /*09f8*/ 	.word	0x00000007
        /*09fc*/ 	.word	0x00038820
        /*0a00*/ 	.short	0x010a
        /*0a02*/ 	.byte	0x3f
	.zero		1


	//   ....[75]....
        /*0a04*/ 	.word	0x00018960
        /*0a08*/ 	.word	0x00000005
        /*0a0c*/ 	.word	0x00038840
        /*0a10*/ 	.short	0x010a
        /*0a12*/ 	.byte	0x3f
	.zero		1


	//   ....[76]....
        /*0a14*/ 	.word	0x000189b0
        /*0a18*/ 	.word	0x00000003
        /*0a1c*/ 	.word	0x00038840
        /*0a20*/ 	.short	0x010a
        /*0a22*/ 	.byte	0x3f
	.zero		1


	//   ....[77]....
        /*0a24*/ 	.word	0x00018a00
        /*0a28*/ 	.word	0x00000005
        /*0a2c*/ 	.word	0x00038860
        /*0a30*/ 	.short	0x010a
        /*0a32*/ 	.byte	0x3f
	.zero		1


	//----- nvinfo : EIATTR_NUM_MBARRIERS
	.align		4
.L_269:
        /*0a34*/ 	.byte	0x03, 0x38
        /*0a36*/ 	.short	0x0016


	//----- nvinfo : EIATTR_EXIT_INSTR_OFFSETS
	.align		4
        /*0a38*/ 	.byte	0x04, 0x1c
        /*0a3a*/ 	.short	(.L_271 - .L_270)


	//   ....[0]....
.L_270:
        /*0a3c*/ 	.word	0x00015aa0


	//----- nvinfo : EIATTR_MAX_THREADS
	.align		4
.L_271:
        /*0a40*/ 	.byte	0x04, 0x05
        /*0a42*/ 	.short	(.L_273 - .L_272)
.L_272:
        /*0a44*/ 	.word	0x00000180
        /*0a48*/ 	.word	0x00000001
        /*0a4c*/ 	.word	0x00000001


	//----- nvinfo : EIATTR_CRS_STACK_SIZE
	.align		4
.L_273:
        /*0a50*/ 	.byte	0x04, 0x1e
        /*0a52*/ 	.short	(.L_275 - .L_274)
.L_274:
        /*0a54*/ 	.word	0x00000000


	//----- nvinfo : EIATTR_CBANK_PARAM_SIZE
	.align		4
.L_275:
        /*0a58*/ 	.byte	0x03, 0x19
        /*0a5a*/ 	.short	0x0a70


	//----- nvinfo : EIATTR_PARAM_CBANK
	.align		4
        /*0a5c*/ 	.byte	0x04, 0x0a
        /*0a5e*/ 	.short	(.L_277 - .L_276)
	.align		4
.L_276:
        /*0a60*/ 	.word	index@(.nv.constant0._ZN7cutlass13device_kernelIN5flash11enable_sm90INS1_16FlashAttnFwdSm90INS1_25CollectiveMainloopFwdSm90ILi2EN4cute5tupleIJNS5_1CILi1EEES8_S8_EEENS6_IJNS7_ILi128EEENS7_ILi80EEENS7_ILi256EEEEEELi256ENS_6half_tEfNS_4arch4Sm90ELb1ELb0ELb1ELb0ELb1ELb0ELb0ELb1ELb1ELb1ELb1ELb0EEENS1_21CollectiveEpilogueFwdINS6_IJSA_SC_SB_EEES9_SE_SG_Li256ELb0ELb1ELb1ELb0EEENS1_19SingleTileSchedulerILb0ELb1ELb1ELi128EEEEEEEEEvNT_6ParamsE)
        /*0a64*/ 	.short	0x0210
        /*0a66*/ 	.short	0x0a70


	//----- nvinfo : EIATTR_SW_WAR
	.align		4
.L_277:
        /*0a68*/ 	.byte	0x04, 0x36
        /*0a6a*/ 	.short	(.L_279 - .L_278)
.L_278:
        /*0a6c*/ 	.word	0x00000008
.L_279:


//--------------------- .nv.info._ZN7cutlass13device_kernelIN5flash11enable_sm90INS1_16FlashAttnFwdSm90INS1_25CollectiveMainloopFwdSm90ILi2EN4cute5tupleIJNS5_1CILi1EEES8_S8_EEENS6_IJNS7_ILi128EEENS7_ILi80EEENS7_ILi256EEEEEELi256ENS_6half_tEfNS_4arch4Sm90ELb1ELb0ELb1ELb1ELb1ELb0ELb0ELb1ELb1ELb1ELb1ELb0EEENS1_21CollectiveEpilogueFwdINS6_IJSA_SC_SB_EEES9_SE_SG_Li256ELb1ELb1ELb1ELb0EEENS1_36VarlenDynamicPersistentTileSchedulerILi128ELi80ELi256ELi128ELb1ELb1ELb1ELb1ELb1ELb1EEEEEEEEEvNT_6ParamsE --------------------------
	.section	.nv.info._ZN7cutlass13device_kernelIN5flash11enable_sm90INS1_16FlashAttnFwdSm90INS1_25CollectiveMainloopFwdSm90ILi2EN4cute5tupleIJNS5_1CILi1EEES8_S8_EEENS6_IJNS7_ILi128EEENS7_ILi80EEENS7_ILi256EEEEEELi256ENS_6half_tEfNS_4arch4Sm90ELb1ELb0ELb1ELb1ELb1ELb0ELb0ELb1ELb1ELb1ELb1ELb0EEENS1_21CollectiveEpilogueFwdINS6_IJSA_SC_SB_EEES9_SE_SG_Li256ELb1ELb1ELb1ELb0EEENS1_36VarlenDynamicPersistentTileSchedulerILi128ELi80ELi256ELi128ELb1ELb1ELb1ELb1ELb1ELb1EEEEEEEEEvNT_6ParamsE,"",@"SHT_CUDA_INFO"
	.sectionflags	@""
	.align	4


	//----- nvinfo : EIATTR_CUDA_API_VERSION
	.align		4
        /*0000*/ 	.byte	0x04, 0x37
        /*0002*/ 	.short	(.L_281 - .L_280)
.L_280:
        /*0004*/ 	.word	0x00000082


	//----- nvinfo : EIATTR_KPARAM_INFO
	.align		4
.L_281:
        /*0008*/ 	.byte	0x04, 0x17
        /*000a*/ 	.short	(.L_283 - .L_282)
.L_282:
        /*000c*/ 	.word	0x00000000
        /*0010*/ 	.short	0x0000
        /*0012*/ 	.short	0x0070
        /*0014*/ 	.byte	0x00, 0xf0, 0x01, 0x2a


	//----- nvinfo : EIATTR_SPARSE_MMA_MASK
	.align		4
.L_283:
        /*0018*/ 	.byte	0x03, 0x50
        /*001a*/ 	.short	0x0000


	//----- nvinfo : EIATTR_MAXREG_COUNT
	.align		4
        /*001c*/ 	.byte	0x03, 0x1b
        /*001e*/ 	.short	0x00a8


	//----- nvinfo : EIATTR_NUM_BARRIERS
	.align		4
        /*0020*/ 	.byte	0x02, 0x4c
        /*0022*/ 	.byte	0x09
	.zero		1


	//----- nvinfo : EIATTR_EXTERNS
	.align		4
        /*0024*/ 	.byte	0x04, 0x0f
        /*0026*/ 	.short	(.L_285 - .L_284)


	//   ....[0]....
	.align		4
.L_284:
        /*0028*/ 	.word	index@(__assertfail)


	//----- nvinfo : EIATTR_ANNOTATIONS
	.align		4
.L_285:
        /*002c*/ 	.byte	0x04, 0x55
        /*002e*/ 	.short	(.L_287 - .L_286)


	//   ....[0]....
.L_286:
        /* <DEDUP_REMOVED lines=27> */


	//----- nvinfo : EIATTR_MERCURY_ISA_VERSION
	.align		4
.L_287:
        /*01c8*/ 	.byte	0x03, 0x5f
        /*01ca*/ 	.short	0x0101


	//----- nvinfo : EIATTR_UNUSED_LOAD_BYTE_OFFSET
	.align		4
        /*01cc*/ 	.byte	0x04, 0x44
        /*01ce*/ 	.short	(.L_289 - .L_288)


	//   ....[0]....
.L_288:
        /*01d0*/ 	.word	0x00000950
        /*01d4*/ 	.word	0x0000fff0


	//   ....[1]....
        /*01d8*/ 	.word	0x0000f940
        /*01dc*/ 	.word	0x0000fff0


	//----- nvinfo : EIATTR_INT_WARP_WIDE_INSTR_OFFSETS
	.align		4
.L_289:
        /*01e0*/ 	.byte	0x04, 0x31
        /*01e2*/ 	.short	(.L_291 - .L_290)


	//   ....[0]....
.L_290:
        /*01e4*/ 	.word	0x000000c0


	//   ....[1]....
        /*01e8*/ 	.word	0x000000d0


	//   ....[2]....
        /*01ec*/ 	.word	0x00000170


	//   ....[3]....
        /*01f0*/ 	.word	0x00015f80


	//   ....[4]....
        /*01f4*/ 	.word	0x00016010


	//   ....[5]....
        /*01f8*/ 	.word	0x00018f20


	//   ....[6]....
        /*01fc*/ 	.word	0x00018fb0


	//----- nvinfo : EIATTR_COOP_GROUP_MASK_REGIDS
	.align		4
.L_291:
        /*0200*/ 	.byte	0x04, 0x29
        /*0202*/ 	.short	(.L_293 - .L_292)


	//   ....[0]....
.L_292:
        /*0204*/ 	.word	0xffffffff


	//   ....[1]....
        /*0208*/ 	.word	0xffffffff


	//   ....[2]....
        /*020c*/ 	.word	0xffffffff


	//   ....[3]....
        /*0210*/ 	.word	0xffffffff


	//   ....[4]....
        /*0214*/ 	.word	0xffffffff


	//   ....[5]....
        /*0218*/ 	.word	0xffffffff


	//   ....[6]....
        /*021c*/ 	.word	0xffffffff


	//   ....[7]....
        /*0220*/ 	.word	0xffffffff


	//   ....[8]....
        /*0224*/ 	.word	0xffffffff


	//   ....[9]....
        /*0228*/ 	.word	0xffffffff


	//   ....[10]....
        /*022c*/ 	.word	0xffffffff


	//   ....[11]....
        /*0230*/ 	.word	0xffffffff


	//   ....[12]....
        /*0234*/ 	.word	0xffffffff


	//   ....[13]....
        /*0238*/ 	.word	0xffffffff


	//   ....[14]....
        /*023c*/ 	.word	0xffffffff


	//   ....[15]....
        /*0240*/ 	.word	0xffffffff


	//   ....[16]....
        /*0244*/ 	.word	0xffffffff


	//   ....[17]....
        /*0248*/ 	.word	0xffffffff


	//   ....[18]....
        /*024c*/ 	.word	0xffffffff


	//   ....[19]....
        /*0250*/ 	.word	0xffffffff


	//   ....[20]....
        /*0254*/ 	.word	0xffffffff


	//   ....[21]....
        /*0258*/ 	.word	0xffffffff


	//   ....[22]....
        /*025c*/ 	.word	0xffffffff


	//   ....[23]....
        /*0260*/ 	.word	0xffffffff


	//   ....[24]....
        /*0264*/ 	.word	0xffffffff


	//   ....[25]....
        /*0268*/ 	.word	0xffffffff


	//   ....[26]....
        /*026c*/ 	.word	0xffffffff


	//   ....[27]....
        /*0270*/ 	.word	0xffffffff


	//   ....[28]....
        /*0274*/ 	.word	0xffffffff


	//   ....[29]....
        /*0278*/ 	.word	0xffffffff


	//   ....[30]....
        /*027c*/ 	.word	0xffffffff


	//   ....[31]....
        /*0280*/ 	.word	0xffffffff


	//   ....[32]....
        /*0284*/ 	.word	0xffffffff


	//   ....[33]....
        /*0288*/ 	.word	0xffffffff


	//   ....[34]....
        /*028c*/ 	.word	0xffffffff


	//   ....[35]....
        /*0290*/ 	.word	0xffffffff


	//   ....[36]....
        /*0294*/ 	.word	0xffffffff


	//   ....[37]....
        /*0298*/ 	.word	0xffffffff


	//   ....[38]....
        /*029c*/ 	.word	0xffffffff


	//   ....[39]....
        /*02a0*/ 	.word	0xffffffff


	//   ....[40]....
        /*02a4*/ 	.word	0xffffffff


	//   ....[41]....
        /*02a8*/ 	.word	0xffffffff


	//   ....[42]....
        /*02ac*/ 	.word	0xffffffff


	//   ....[43]....
        /*02b0*/ 	.word	0xffffffff


	//   ....[44]....
        /*02b4*/ 	.word	0xffffffff


	//   ....[45]....
        /*02b8*/ 	.word	0xffffffff


	//   ....[46]....
        /*02bc*/ 	.word	0xffffffff


	//   ....[47]....
        /*02c0*/ 	.word	0xffffffff


	//   ....[48]....
        /*02c4*/ 	.word	0xffffffff


	//   ....[49]....
        /*02c8*/ 	.word	0xffffffff


	//   ....[50]....
        /*02cc*/ 	.word	0xffffffff


	//   ....[51]....
        /*02d0*/ 	.word	0xffffffff


	//   ....[52]....
        /*02d4*/ 	.word	0xffffffff


	//   ....[53]....
        /*02d8*/ 	.word	0xffffffff


	//   ....[54]....
        /*02dc*/ 	.word	0xffffffff


	//   ....[55]....
        /*02e0*/ 	.word	0xffffffff


	//   ....[56]....
        /*02e4*/ 	.word	0xffffffff


	//   ....[57]....
        /*02e8*/ 	.word	0xffffffff


	//   ....[58]....
        /*02ec*/ 	.word	0xffffffff


	//   ....[59]....
        /*02f0*/ 	.word	0xffffffff


	//   ....[60]....
        /*02f4*/ 	.word	0xffffffff


	//   ....[61]....
        /*02f8*/ 	.word	0xffffffff


	//   ....[62]....
        /*02fc*/ 	.word	0xffffffff


	//   ....[63]....
        /*0300*/ 	.word	0xffffffff


	//   ....[64]....
        /*0304*/ 	.word	0xffffffff


	//   ....[65]....
        /*0308*/ 	.word	0xffffffff


	//   ....[66]....
        /*030c*/ 	.word	0xffffffff


	//   ....[67]....
        /*0310*/ 	.word	0xffffffff


	//   ....[68]....
        /*0314*/ 	.word	0xffffffff


	//   ....[69]....
        /*0318*/ 	.word	0xffffffff


	//   ....[70]....
        /*031c*/ 	.word	0xffffffff


	//   ....[71]....
        /*0320*/ 	.word	0xffffffff


	//   ....[72]....
        /*0324*/ 	.word	0xffffffff


	//   ....[73]....
        /*0328*/ 	.word	0xffffffff


	//   ....[74]....
        /*032c*/ 	.word	0xffffffff


	//   ....[75]....
        /*0330*/ 	.word	0xffffffff


	//   ....[76]....
        /*0334*/ 	.word	0xffffffff


	//   ....[77]....
        /*0338*/ 	.word	0xffffffff


	//   ....[78]....
        /*033c*/ 	.word	0xffffffff


	//   ....[79]....
        /*0340*/ 	.word	0xffffffff


	//   ....[80]....
        /*0344*/ 	.word	0xffffffff


	//   ....[81]....
        /*0348*/ 	.word	0xffffffff


	//   ....[82]....
        /*034c*/ 	.word	0xffffffff


	//   ....[83]....
        /*0350*/ 	.word	0xffffffff


	//   ....[84]....
        /*0354*/ 	.word	0xffffffff


	//   ....[85]....
        /*0358*/ 	.word	0xffffffff


	//   ....[86]....
        /*035c*/ 	.word	0xffffffff


	//   ....[87]....
        /*0360*/ 	.word	0xffffffff


	//   ....[88]....
        /*0364*/ 	.word	0xffffffff


	//   ....[89]....
        /*0368*/ 	.word	0xffffffff


	//   ....[90]....
        /*036c*/ 	.word	0xffffffff


	//   ....[91]....
        /*0370*/ 	.word	0xffffffff


	//   ....[92]....
        /*0374*/ 	.word	0xffffffff


	//   ....[93]....
        /*0378*/ 	.word	0xffffffff


	//   ....[94]....
        /*037c*/ 	.word	0xffffffff


	//   ....[95]....
        /*0380*/ 	.word	0xffffffff


	//   ....[96]....
        /*0384*/ 	.word	0xffffffff


	//   ....[97]....
        /*0388*/ 	.word	0xffffffff


	//   ....[98]....
        /*038c*/ 	.word	0xffffffff


	//   ....[99]....
        /*0390*/ 	.word	0xffffffff


	//   ....[100]....
        /*0394*/ 	.word	0xffffffff


	//   ....[101]....
        /*0398*/ 	.word	0xffffffff


	//   ....[102]....
        /*039c*/ 	.word	0xffffffff


	//   ....[103]....
        /*03a0*/ 	.word	0xffffffff


	//   ....[104]....
        /*03a4*/ 	.word	0xffffffff


	//   ....[105]....
        /*03a8*/ 	.word	0xffffffff


	//   ....[106]....
        /*03ac*/ 	.word	0xffffffff


	//   ....[107]....
        /*03b0*/ 	.word	0xffffffff


	//   ....[108]....
        /*03b4*/ 	.word	0xffffffff


	//   ....[109]....
        /*03b8*/ 	.word	0xffffffff


	//   ....[110]....
        /*03bc*/ 	.word	0xffffffff


	//   ....[111]....
        /*03c0*/ 	.word	0xffffffff


	//   ....[112]....
        /*03c4*/ 	.word	0xffffffff


	//   ....[113]....
        /*03c8*/ 	.word	0xffffffff


	//   ....[114]....
        /*03cc*/ 	.word	0xffffffff


	//   ....[115]....
        /*03d0*/ 	.word	0xffffffff


	//   ....[116]....
        /*03d4*/ 	.word	0xffffffff


	//   ....[117]....
        /*03d8*/ 	.word	0xffffffff


	//   ....[118]....
        /*03dc*/ 	.word	0xffffffff


	//   ....[119]....
        /*03e0*/ 	.word	0xffffffff


	//   ....[120]....
        /*03e4*/ 	.word	0xffffffff


	//   ....[121]....
        /*03e8*/ 	.word	0xffffffff


	//   ....[122]....
        /*03ec*/ 	.word	0xffffffff


	//   ....[123]....
        /*03f0*/ 	.word	0xffffffff


	//   ....[124]....
        /*03f4*/ 	.word	0xffffffff


	//   ....[125]....
        /*03f8*/ 	.word	0xffffffff


	//   ....[126]....
        /*03fc*/ 	.word	0xffffffff


	//   ....[127]....
        /*0400*/ 	.word	0xffffffff


	//   ....[128]....
        /*0404*/ 	.word	0xffffffff


	//   ....[129]....
        /*0408*/ 	.word	0xffffffff


	//   ....[130]....
        /*040c*/ 	.word	0xffffffff


	//   ....[131]....
        /*0410*/ 	.word	0xffffffff


	//   ....[132]....
        /*0414*/ 	.word	0xffffffff


	//   ....[133]....
        /*0418*/ 	.word	0xffffffff


	//   ....[134]....
        /*041c*/ 	.word	0xffffffff


	//   ....[135]....
        /*0420*/ 	.word	0xffffffff


	//   ....[136]....
        /*0424*/ 	.word	0xffffffff


	//   ....[137]....
        /*0428*/ 	.word	0xffffffff


	//   ....[138]....
        /*042c*/ 	.word	0xffffffff


	//   ....[139]....
        /*0430*/ 	.word	0xffffffff


	//   ....[140]....
        /*0434*/ 	.word	0xffffffff


	//   ....[141]....
        /*0438*/ 	.word	0xffffffff


	//   ....[142]....
        /*043c*/ 	.word	0xffffffff


	//   ....[143]....
        /*0440*/ 	.word	0x0500000f


	//   ....[144]....
        /*0444*/ 	.word	0x0500000f


	//   ....[145]....
        /*0448*/ 	.word	0x0500000f


	//   ....[146]....
        /*044c*/ 	.word	0x0500000f


	//   ....[147]....
        /*0450*/ 	.word	0x0500000f


	//   ....[148]....
        /*0454*/ 	.word	0x0500000f


	//   ....[149]....
        /*0458*/ 	.word	0x0500000f


	//   ....[150]....
        /*045c*/ 	.word	0x0500000f


	//   ....[151]....
        /*0460*/ 	.word	0x0500000f


	//   ....[152]....
        /*0464*/ 	.word	0x0500000f


	//   ....[153]....
        /*0468*/ 	.word	0x0500000f


	//   ....[154]....
        /*046c*/ 	.word	0x0500000f


	//   ....[155]....
        /*0470*/ 	.word	0x0500000f


	//   ....[156]....
        /*0474*/ 	.word	0x0500000f


	//   ....[157]....
        /*0478*/ 	.word	0x0500000f


	//   ....[158]....
        /*047c*/ 	.word	0x0500000f


	//   ....[159]....
        /*0480*/ 	.word	0x0500000f


	//   ....[160]....
        /*0484*/ 	.word	0x0500000f


	//   ....[161]....
        /*0488*/ 	.word	0x0500000f


	//   ....[162]....
        /*048c*/ 	.word	0x0500000f


	//   ....[163]....
        /*0490*/ 	.word	0x0500000f


	//   ....[164]....
        /*0494*/ 	.word	0x0500000f


	//   ....[165]....
        /*0498*/ 	.word	0x0500000f


	//   ....[166]....
        /*049c*/ 	.word	0x0500000f


	//   ....[167]....
        /*04a0*/ 	.word	0x0500000f


	//   ....[168]....
        /*04a4*/ 	.word	0x0500000f


	//   ....[169]....
        /*04a8*/ 	.word	0x0500000f


	//   ....[170]....
        /*04ac*/ 	.word	0x0500000f


	//   ....[171]....
        /*04b0*/ 	.word	0x0500000f


	//   ....[172]....
        /*04b4*/ 	.word	0x0500000f


	//   ....[173]....
        /*04b8*/ 	.word	0x0500000f


	//   ....[174]....
        /*04bc*/ 	.word	0x0500000f


	//   ....[175]....
        /*04c0*/ 	.word	0x0500000f


	//   ....[176]....
        /*04c4*/ 	.word	0x0500000f


	//   ....[177]....
        /*04c8*/ 	.word	0x0500000f


	//   ....[178]....
        /*04cc*/ 	.word	0x0500000f


	//   ....[179]....
        /*04d0*/ 	.word	0x0500000f


	//   ....[180]....
        /*04d4*/ 	.word	0x0500000f


	//   ....[181]....
        /*04d8*/ 	.word	0x0500000f


	//   ....[182]....
        /*04dc*/ 	.word	0x0500000f


	//   ....[183]....
        /*04e0*/ 	.word	0x0500000f


	//   ....[184]....
        /*04e4*/ 	.word	0x0500000f


	//   ....[185]....
        /*04e8*/ 	.word	0x0500000f


	//   ....[186]....
        /*04ec*/ 	.word	0x0500000f


	//   ....[187]....
        /*04f0*/ 	.word	0x0500000f


	//   ....[188]....
        /*04f4*/ 	.word	0x0500000f


	//   ....[189]....
        /*04f8*/ 	.word	0x0500000f


	//   ....[190]....
        /*04fc*/ 	.word	0x0500000f


	//   ....[191]....
        /*0500*/ 	.word	0x0500000f


	//   ....[192]....
        /*0504*/ 	.word	0x0500000f


	//   ....[193]....
        /*0508*/ 	.word	0x0500000f


	//   ....[194]....
        /*050c*/ 	.word	0x0500000f


	//   ....[195]....
        /*0510*/ 	.word	0x0500000f


	//   ....[196]....
        /*0514*/ 	.word	0x0500000f


	//   ....[197]....
        /*0518*/ 	.word	0x0500000f


	//   ....[198]....
        /*051c*/ 	.word	0x0500000f


	//   ....[199]....
        /*0520*/ 	.word	0x0500000f


	//   ....[200]....
        /*0524*/ 	.word	0x0500000f


	//   ....[201]....
        /*0528*/ 	.word	0x0500000f


	//   ....[202]....
        /*052c*/ 	.word	0x0500000f


	//   ....[203]....
        /*0530*/ 	.word	0x0500000f


	//   ....[204]....
        /*0534*/ 	.word	0x0500000f


	//   ....[205]....
        /*0538*/ 	.word	0x0500000f


	//   ....[206]....
        /*053c*/ 	.word	0x0500000f


	//   ....[207]....
        /*0540*/ 	.word	0x0500000f


	//   ....[208]....
        /*0544*/ 	.word	0x0500000f


	//   ....[209]....
        /*0548*/ 	.word	0x0500000f


	//   ....[210]....
        /*054c*/ 	.word	0x0500000f


	//   ....[211]....
        /*0550*/ 	.word	0x0500000f


	//   ....[212]....
        /*0554*/ 	.word	0x0500000f


	//   ....[213]....
        /*0558*/ 	.word	0x0500000f


	//   ....[214]....
        /*055c*/ 	.word	0x0500000f


	//   ....[215]....
        /*0560*/ 	.word	0x0500000f


	//   ....[216]....
        /*0564*/ 	.word	0x0500000f


	//   ....[217]....
        /*0568*/ 	.word	0x0500000f


	//   ....[218]....
        /*056c*/ 	.word	0x0500000f


	//----- nvinfo : EIATTR_COOP_GROUP_INSTR_OFFSETS
	.align		4
.L_293:
        /*0570*/ 	.byte	0x04, 0x28
        /*0572*/ 	.short	(.L_295 - .L_294)


	//   ....[0]....
.L_294:
        /*0574*/ 	.word	0x00000070


	//   ....[1]....
        /*0578*/ 	.word	0x000000b0


	//   ....[2]....
        /*057c*/ 	.word	0x000002d0


	//   ....[3]....
        /*0580*/ 	.word	0x00000430


	//   ....[4]....
        /*0584*/ 	.word	0x00000550


	//   ....[5]....
        /*0588*/ 	.word	0x000006b0


	//   ....[6]....
        /*058c*/ 	.word	0x00002010


	//   ....[7]....
        /*0590*/ 	.word	0x000048f0


	//   ....[8]....
        /*0594*/ 	.word	0x00004990


	//   ....[9]....
        /*0598*/ 	.word	0x00005280


	//   ....[10]....
        /*059c*/ 	.word	0x000054e0


	//   ....[11]....
        /*05a0*/ 	.word	0x00005a60


	//   ....[12]....
        /*05a4*/ 	.word	0x00005af0


	//   ....[13]....
        /*05a8*/ 	.word	0x00008fd0


	//   ....[14]....
        /*05ac*/ 	.word	0x00009020


	//   ....[15]....
        /*05b0*/ 	.word	0x000096f0


	//   ....[16]....
        /*05b4*/ 	.word	0x00009800


	//   ....[17]....
        /*05b8*/ 	.word	0x00009d80


	//   ....[18]....
        /*05bc*/ 	.word	0x00009df0


	//   ....[19]....
        /*05c0*/ 	.word	0x0000d600


	//   ....[20]....
        /*05c4*/ 	.word	0x0000d660


	//   ....[21]....
        /*05c8*/ 	.word	0x0000d8c0


	//   ....[22]....
        /*05cc*/ 	.word	0x0000d8e0


	//   ....[23]....
        /*05d0*/ 	.word	0x0000ec30


	//   ....[24]....
        /*05d4*/ 	.word	0x0000ec60


	//   ....[25]....
        /*05d8*/ 	.word	0x0000ecf0


	//   ....[26]....
        /*05dc*/ 	.word	0x0000ed10


	//   ....[27]....
        /*05e0*/ 	.word	0x00010b10


	//   ....[28]....
        /*05e4*/ 	.word	0x00010b20


	//   ....[29]....
        /*05e8*/ 	.word	0x00010b30


	//   ....[30]....
        /*05ec*/ 	.word	0x00010b40


	//   ....[31]....
        /*05f0*/ 	.word	0x00011630


	//   ....[32]....
        /*05f4*/ 	.word	0x00011650


	//   ....[33]....
        /*05f8*/ 	.word	0x000117f0


	//   ....[34]....
        /*05fc*/ 	.word	0x00011810


	//   ....[35]....
        /*0600*/ 	.word	0x00011950


	//   ....[36]....
        /*0604*/ 	.word	0x00011970


	//   ....[37]....
        /*0608*/ 	.word	0x00011ac0


	//   ....[38]....
        /*060c*/ 	.word	0x00011ae0


	//   ....[39]....
        /*0610*/ 	.word	0x000120b0


	//   ....[40]....
        /*0614*/ 	.word	0x000120f0


	//   ....[41]....
        /*0618*/ 	.word	0x00012c20


	//   ....[42]....
        /*061c*/ 	.word	0x00012c30


	//   ....[43]....
        /*0620*/ 	.word	0x00013f70


	//   ....[44]....
        /*0624*/ 	.word	0x00013fa0


	//   ....[45]....
        /*0628*/ 	.word	0x00014100


	//   ....[46]....
        /*062c*/ 	.word	0x00014120


	//   ....[47]....
        /*0630*/ 	.word	0x00014260


	//   ....[48]....
        /*0634*/ 	.word	0x00014280


	//   ....[49]....
        /*0638*/ 	.word	0x000143d0


	//   ....[50]....
        /*063c*/ 	.word	0x000143f0


	//   ....[51]....
        /*0640*/ 	.word	0x000145d0


	//   ....[52]....
        /*0644*/ 	.word	0x000147c0


	//   ....[53]....
        /*0648*/ 	.word	0x000147f0


	//   ....[54]....
        /*064c*/ 	.word	0x00014820


	//   ....[55]....
        /*0650*/ 	.word	0x00014850


	//   ....[56]....
        /*0654*/ 	.word	0x00014880


	//   ....[57]....
        /*0658*/ 	.word	0x000148b0


	//   ....[58]....
        /*065c*/ 	.word	0x00014a20


	//   ....[59]....
        /*0660*/ 	.word	0x00014a50


	//   ....[60]....
        /*0664*/ 	.word	0x00014a80


	//   ....[61]....
        /*0668*/ 	.word	0x00014ab0


	//   ....[62]....
        /*066c*/ 	.word	0x00014ae0


	//   ....[63]....
        /*0670*/ 	.word	0x00014b10


	//   ....[64]....
        /*0674*/ 	.word	0x00014ba0


	//   ....[65]....
        /*0678*/ 	.word	0x00014bd0


	//   ....[66]....
        /*067c*/ 	.word	0x00014be0


	//   ....[67]....
        /*0680*/ 	.word	0x00014c20


	//   ....[68]....
        /*0684*/ 	.word	0x00016b50


	//   ....[69]....
        /*0688*/ 	.word	0x00016b90


	//   ....[70]....
        /*068c*/ 	.word	0x00016bc0


	//   ....[71]....
        /*0690*/ 	.word	0x00016c70


	//   ....[72]....
        /*0694*/ 	.word	0x00016cb0


	//   ....[73]....
        /*0698*/ 	.word	0x00016d10


	//   ....[74]....
        /*069c*/ 	.word	0x00016d50


	//   ....[75]....
        /*06a0*/ 	.word	0x00016db0


	//   ....[76]....
        /*06a4*/ 	.word	0x00016dd0


	//   ....[77]....
        /*06a8*/ 	.word	0x00016e00


	//   ....[78]....
        /*06ac*/ 	.word	0x000175f0


	//   ....[79]....
        /*06b0*/ 	.word	0x00017620


	//   ....[80]....
        /*06b4*/ 	.word	0x00017680


	//   ....[81]....
        /*06b8*/ 	.word	0x000176f0


	//   ....[82]....
        /*06bc*/ 	.word	0x00017740


	//   ....[83]....
        /*06c0*/ 	.word	0x000177b0


	//   ....[84]....
        /*06c4*/ 	.word	0x00017800


	//   ....[85]....
        /*06c8*/ 	.word	0x00017870


	//   ....[86]....
        /*06cc*/ 	.word	0x000178c0


	//   ....[87]....
        /*06d0*/ 	.word	0x00017930


	//   ....[88]....
        /*06d4*/ 	.word	0x00017980


	//   ....[89]....
        /*06d8*/ 	.word	0x000179f0


	//   ....[90]....
        /*06dc*/ 	.word	0x00017a30


	//   ....[91]....
        /*06e0*/ 	.word	0x00017aa0


	//   ....[92]....
        /*06e4*/ 	.word	0x00017ab0


	//   ....[93]....
        /*06e8*/ 	.word	0x00017b00


	//   ....[94]....
        /*06ec*/ 	.word	0x000182d0


	//   ....[95]....
        /*06f0*/ 	.word	0x00018300


	//   ....[96]....
        /*06f4*/ 	.word	0x00018330


	//   ....[97]....
        /*06f8*/ 	.word	0x000183f0


	//   ....[98]....
        /*06fc*/ 	.word	0x00018420


	//   ....[99]....
        /*0700*/ 	.word	0x00018470


	//   ....[100]....
        /*0704*/ 	.word	0x000184a0


	//   ....[101]....
        /*0708*/ 	.word	0x000184f0


	//   ....[102]....
        /*070c*/ 	.word	0x00018520


	//   ....[103]....
        /*0710*/ 	.word	0x00018590


	//   ....[104]....
        /*0714*/ 	.word	0x00018870


	//   ....[105]....
        /*0718*/ 	.word	0x00018890


	//   ....[106]....
        /*071c*/ 	.word	0x000188a0


	//   ....[107]....
        /*0720*/ 	.word	0x00018950


	//   ....[108]....
        /*0724*/ 	.word	0x00018960


	//   ....[109]....
        /*0728*/ 	.word	0x00018a10


	//   ....[110]....
        /*072c*/ 	.word	0x00018a20


	//   ....[111]....
        /*0730*/ 	.word	0x00018ad0


	//   ....[112]....
        /*0734*/ 	.word	0x00018ae0


	//   ....[113]....
        /*0738*/ 	.word	0x00018af0


	//   ....[114]....
        /*073c*/ 	.word	0x00019100


	//   ....[115]....
        /*0740*/ 	.word	0x00019140


	//   ....[116]....
        /*0744*/ 	.word	0x00019180


	//   ....[117]....
        /*0748*/ 	.word	0x000191a0


	//   ....[118]....
        /*074c*/ 	.word	0x000191c0


	//   ....[119]....
        /*0750*/ 	.word	0x00019270


	//   ....[120]....
        /*0754*/ 	.word	0x00019320


	//   ....[121]....
        /*0758*/ 	.word	0x00019350


	//   ....[122]....
        /*075c*/ 	.word	0x00019360


	//   ....[123]....
        /*0760*/ 	.word	0x000193f0


	//   ....[124]....
        /*0764*/ 	.word	0x00019860


	//   ....[125]....
        /*0768*/ 	.word	0x00019890


	//   ....[126]....
        /*076c*/ 	.word	0x000198f0


	//   ....[127]....
        /*0770*/ 	.word	0x00019920


	//   ....[128]....
        /*0774*/ 	.word	0x00019950


	//   ....[129]....
        /*0778*/ 	.word	0x00019980


	//   ....[130]....
        /*077c*/ 	.word	0x000199b0


	//   ....[131]....
        /*0780*/ 	.word	0x000199e0


	//   ....[132]....
        /*0784*/ 	.word	0x00019b80


	//   ....[133]....
        /*0788*/ 	.word	0x00019bb0


	//   ....[134]....
        /*078c*/ 	.word	0x00019be0


	//   ....[135]....
        /*0790*/ 	.word	0x00019c10


	//   ....[136]....
        /*0794*/ 	.word	0x00019c40


	//   ....[137]....
        /*0798*/ 	.word	0x00019c70


	//   ....[138]....
        /*079c*/ 	.word	0x00019d30


	//   ....[139]....
        /*07a0*/ 	.word	0x00019d50


	//   ....[140]....
        /*07a4*/ 	.word	0x00019d70


	//   ....[141]....
        /*07a8*/ 	.word	0x00019dd0


	//   ....[142]....
        /*07ac*/ 	.word	0x0001a7f0


	//   ....[143]....
        /*07b0*/ 	.word	0x0001adc0


	//   ....[144]....
        /*07b4*/ 	.word	0x0001aeb0


	//   ....[145]....
        /*07b8*/ 	.word	0x0001af80


	//   ....[146]....
        /*07bc*/ 	.word	0x0001aff0


	//   ....[147]....
        /*07c0*/ 	.word	0x0001b090


	//   ....[148]....
        /*07c4*/ 	.word	0x0001b170


	//   ....[149]....
        /*07c8*/ 	.word	0x0001b270


	//   ....[150]....
        /*07cc*/ 	.word	0x0001b2e0


	//   ....[151]....
        /*07d0*/ 	.word	0x0001b3d0


	//   ....[152]....
        /*07d4*/ 	.word	0x0001b440


	//   ....[153]....
        /*07d8*/ 	.word	0x0001b520


	//   ....[154]....
        /*07dc*/ 	.word	0x0001b5d0


	//   ....[155]....
        /*07e0*/ 	.word	0x0001b640


	//   ....[156]....
        /*07e4*/ 	.word	0x0001b6c0


	//   ....[157]....
        /*07e8*/ 	.word	0x0001b7a0


	//   ....[158]....
        /*07ec*/ 	.word	0x0001b820


	//   ....[159]....
        /*07f0*/ 	.word	0x0001b910


	//   ....[160]....
        /*07f4*/ 	.word	0x0001b990


	//   ....[161]....
        /*07f8*/ 	.word	0x0001ba80


	//   ....[162]....
        /*07fc*/ 	.word	0x0001bb00


	//   ....[163]....
        /*0800*/ 	.word	0x0001bbf0


	//   ....[164]....
        /*0804*/ 	.word	0x0001bc70


	//   ....[165]....
        /*0808*/ 	.word	0x0001bd60


	//   ....[166]....
        /*080c*/ 	.word	0x0001bde0


	//   ....[167]....
        /*0810*/ 	.word	0x0001bec0


	//   ....[168]....
        /*0814*/ 	.word	0x0001bf40


	//   ....[169]....
        /*0818*/ 	.word	0x0001c010


	//   ....[170]....
        /*081c*/ 	.word	0x0001c140


	//   ....[171]....
        /*0820*/ 	.word	0x0001c210


	//   ....[172]....
        /*0824*/ 	.word	0x0001c2e0


	//   ....[173]....
        /*0828*/ 	.word	0x0001c3c0


	//   ....[174]....
        /*082c*/ 	.word	0x0001c420


	//   ....[175]....
        /*0830*/ 	.word	0x0001c500


	//   ....[176]....
        /*0834*/ 	.word	0x0001c560


	//   ....[177]....
        /*0838*/ 	.word	0x0001c640


	//   ....[178]....
        /*083c*/ 	.word	0x0001c6a0


	//   ....[179]....
        /*0840*/ 	.word	0x0001c7b0


	//   ....[180]....
        /*0844*/ 	.word	0x0001c8a0


	//   ....[181]....
        /*0848*/ 	.word	0x0001c940


	//   ....[182]....
        /*084c*/ 	.word	0x0001c9a0


	//   ....[183]....
        /*0850*/ 	.word	0x0001cac0


	//   ....[184]....
        /*0854*/ 	.word	0x0001cb20


	//   ....[185]....
        /*0858*/ 	.word	0x0001cc40


	//   ....[186]....
        /*085c*/ 	.word	0x0001cca0


	//   ....[187]....
        /*0860*/ 	.word	0x0001cdc0


	//   ....[188]....
        /*0864*/ 	.word	0x0001ce20


	//   ....[189]....
        /*0868*/ 	.word	0x0001cef0


	//   ....[190]....
        /*086c*/ 	.word	0x0001d050


	//   ....[191]....
        /*0870*/ 	.word	0x0001d0f0


	//   ....[192]....
        /*0874*/ 	.word	0x0001d240


	//   ....[193]....
        /*0878*/ 	.word	0x0001d2f0


	//   ....[194]....
        /*087c*/ 	.word	0x0001d350


	//   ....[195]....
        /*0880*/ 	.word	0x0001d410


	//   ....[196]....
        /*0884*/ 	.word	0x0001d4f0


	//   ....[197]....
        /*0888*/ 	.word	0x0001d5b0


	//   ....[198]....
        /*088c*/ 	.word	0x0001d690


	//   ....[199]....
        /*0890*/ 	.word	0x0001d750


	//   ....[200]....
        /*0894*/ 	.word	0x0001d860


	//   ....[201]....
        /*0898*/ 	.word	0x0001d900


	//   ....[202]....
        /*089c*/ 	.word	0x0001da80


	//   ....[203]....
        /*08a0*/ 	.word	0x0001daf0


	//   ....[204]....
        /*08a4*/ 	.word	0x0001db60


	//   ....[205]....
        /*08a8*/ 	.word	0x0001dbd0


	//   ....[206]....
        /*08ac*/ 	.word	0x0001dc40


	//   ....[207]....
        /*08b0*/ 	.word	0x0001dcc0


	//   ....[208]....
        /*08b4*/ 	.word	0x0001dd40


	//   ....[209]....
        /*08b8*/ 	.word	0x0001ddd0


	//   ....[210]....
        /*08bc*/ 	.word	0x0001de40


	//   ....[211]....
        /*08c0*/ 	.word	0x0001deb0


	//   ....[212]....
        /*08c4*/ 	.word	0x0001df20


	//   ....[213]....
        /*08c8*/ 	.word	0x0001dfa0


	//   ....[214]....
        /*08cc*/ 	.word	0x0001e010


	//   ....[215]....
        /*08d0*/ 	.word	0x0001e0a0


	//   ....[216]....
        /*08d4*/ 	.word	0x0001e100


	//   ....[217]....
        /*08d8*/ 	.word	0x0001e190


	//   ....[218]....
        /*08dc*/ 	.word	0x0001e2c0


	//----- nvinfo : EIATTR_REG_RECONFIG
	.align		4
.L_295:
        /*08e0*/ 	.byte	0x01, 0x54
	.zero		2


	//----- nvinfo : EIATTR_SYSCALL_OFFSETS
	.align		4
        /*08e4*/ 	.byte	0x04, 0x46
        /*08e6*/ 	.short	(.L_297 - .L_296)


	//   ....[0]....
.L_296:
        /*08e8*/ 	.word	0x00002190


	//   ....[1]....
        /*08ec*/ 	.word	0x00016170


	//   ....[2]....
        /*08f0*/ 	.word	0x000162c0


	//   ....[3]....
        /*08f4*/ 	.word	0x000163b0


	//   ....[4]....
        /*08f8*/ 	.word	0x00017250


	//----- nvinfo : EIATTR_MBARRIER_INSTR_OFFSETS
	.align		4
.L_297:
        /*08fc*/ 	.byte	0x04, 0x39
        /*08fe*/ 	.short	(.L_299 - .L_298)


	//   ....[0]....
.L_298:
        /*0900*/ 	.word	0x00000180
        /*0904*/ 	.word	0x000000ff
        /*0908*/ 	.word	0x00038800
        /*090c*/ 	.short	0x0100
        /*090e*/ 	.byte	0x08
	.zero		1


	//   ....[1]....
        /*0910*/ 	.word	0x00000190
        /*0914*/ 	.word	0x000000ff
        /*0918*/ 	.word	0x00038820
        /*091c*/ 	.short	0x0100
        /*091e*/ 	.byte	0x08
	.zero		1


	//   ....[2]....
        /*0920*/ 	.word	0x00000280
        /*0924*/ 	.word	0x000000ff
        /*0928*/ 	.word	0x00038830
        /*092c*/ 	.short	0x0100
        /*092e*/ 	.byte	0x08
	.zero		1


	//   ....[3]....
        /*0930*/ 	.word	0x00000290
        /*0934*/ 	.word	0x000000ff
        /*0938*/ 	.word	0x00038840
        /*093c*/ 	.short	0x0100
        /*093e*/ 	.byte	0x08
	.zero		1


	//   ....[4]....
        /*0940*/ 	.word	0x000002a0
        /*0944*/ 	.word	0x000000ff
        /*0948*/ 	.word	0x00038838
        /*094c*/ 	.short	0x0100
        /*094e*/ 	.byte	0x08
	.zero		1


	//   ....[5]....
        /*0950*/ 	.word	0x000002b0
        /*0954*/ 	.word	0x000000ff
        /*0958*/ 	.word	0x00038848
        /*095c*/ 	.short	0x0100
        /*095e*/ 	.byte	0x08
	.zero		1


	//   ....[6]....
        /*0960*/ 	.word	0x000003e0
        /*0964*/ 	.word	0x000000ff
        /*0968*/ 	.word	0x00038850
        /*096c*/ 	.short	0x0100
        /*096e*/ 	.byte	0x08
	.zero		1


	//   ....[7]....
        /*0970*/ 	.word	0x000003f0
        /*0974*/ 	.word	0x000000ff
        /*0978*/ 	.word	0x00038860
        /*097c*/ 	.short	0x0100
        /*097e*/ 	.byte	0x08
	.zero		1


	//   ....[8]....
        /*0980*/ 	.word	0x00000400
        /*0984*/ 	.word	0x000000ff
        /*0988*/ 	.word	0x00038858
        /*098c*/ 	.short	0x0100
        /*098e*/ 	.byte	0x08
	.zero		1


	//   ....[9]....
        /*0990*/ 	.word	0x00000410
        /*0994*/ 	.word	0x000000ff
        /*0998*/ 	.word	0x00038868
        /*099c*/ 	.short	0x0100
        /*099e*/ 	.byte	0x08
	.zero		1


	//   ....[10]....
        /*09a0*/ 	.word	0x00000500
        /*09a4*/ 	.word	0x000000ff
        /*09a8*/ 	.word	0x00038870
        /*09ac*/ 	.short	0x0100
        /*09ae*/ 	.byte	0x06
	.zero		1


	//   ....[11]....
        /*09b0*/ 	.word	0x00000510
        /*09b4*/ 	.word	0x000000ff
        /*09b8*/ 	.word	0x00038880
        /*09bc*/ 	.short	0x0100
        /*09be*/ 	.byte	0x06
	.zero		1


	//   ....[12]....
        /*09c0*/ 	.word	0x00000520
        /*09c4*/ 	.word	0x000000ff
        /*09c8*/ 	.word	0x00038878
        /*09cc*/ 	.short	0x0100
        /*09ce*/ 	.byte	0x06
	.zero		1


	//   ....[13]....
        /*09d0*/ 	.word	0x00000530
        /*09d4*/ 	.word	0x000000ff
        /*09d8*/ 	.word	0x00038888
        /*09dc*/ 	.short	0x0100
        /*09de*/ 	.byte	0x06
	.zero		1


	//   ....[14]....
        /*09e0*/ 	.word	0x00000660
        /*09e4*/ 	.word	0x000000ff
        /*09e8*/ 	.word	0x00038890
        /*09ec*/ 	.short	0x0100
        /*09ee*/ 	.byte	0x08
	.zero		1


	//   ....[15]....
        /*09f0*/ 	.word	0x00000670
        /*09f4*/ 	.word	0x000000ff
        /*09f8*/ 	.word	0x000388a0
        /*09fc*/ 	.short	0x0100
        /*09fe*/ 	.byte	0x08
	.zero		1


	//   ....[16]....
        /*0a00*/ 	.word	0x00000680
        /*0a04*/ 	.word	0x000000ff
        /*0a08*/ 	.word	0x00038898
        /*0a0c*/ 	.short	0x0100
        /*0a0e*/ 	.byte	0x08
	.zero		1


	//   ....[17]....
        /*0a10*/ 	.word	0x00000690
        /*0a14*/ 	.word	0x000000ff
        /*0a18*/ 	.word	0x000388a8
        /*0a1c*/ 	.short	0x0100
        /*0a1e*/ 	.byte	0x08
	.zero		1


	//   ....[18]....
        /*0a20*/ 	.word	0x000007d0
        /*0a24*/ 	.word	0x000000ff
        /*0a28*/ 	.word	0x000388b0
        /*0a2c*/ 	.short	0x0100
        /*0a2e*/ 	.byte	0x08
	.zero		1


	//   ....[19]....
        /*0a30*/ 	.word	0x000007e0
        /*0a34*/ 	.word	0x000000ff
        /*0a38*/ 	.word	0x000388c0
        /*0a3c*/ 	.short	0x0100
        /*0a3e*/ 	.byte	0x08
	.zero		1


	//   ....[20]....
        /*0a40*/ 	.word	0x000007f0
        /*0a44*/ 	.word	0x000000ff
        /*0a48*/ 	.word	0x000388b8
        /*0a4c*/ 	.short	0x0100
        /*0a4e*/ 	.byte	0x08
	.zero		1


	//   ....[21]....
        /*0a50*/ 	.word	0x00000800
        /*0a54*/ 	.word	0x000000ff
        /*0a58*/ 	.word	0x000388c8
        /*0a5c*/ 	.short	0x0100
        /*0a5e*/ 	.byte	0x08
	.zero		1


	//   ....[22]....
        /*0a60*/ 	.word	0x00002260
        /*0a64*/ 	.word	0x000000ff
        /*0a68*/ 	.word	0x00038800
        /*0a6c*/ 	.short	0x010a
        /*0a6e*/ 	.byte	0x06
	.zero		1


	//   ....[23]....
        /*0a70*/ 	.word	0x00002300
        /*0a74*/ 	.word	0x00000000
        /*0a78*/ 	.word	0x00038830
        /*0a7c*/ 	.short	0x010a
        /*0a7e*/ 	.byte	0x3f
	.zero		1


	//   ....[24]....
        /*0a80*/ 	.word	0x00002340
        /*0a84*/ 	.word	0x00000000
        /*0a88*/ 	.word	0x00038830
        /*0a8c*/ 	.short	0x010a
        /*0a8e*/ 	.byte	0x3f
	.zero		1


	//   ....[25]....
        /*0a90*/ 	.word	0x00005420
        /*0a94*/ 	.word	0x000000ff
        /*0a98*/ 	.word	0x00000000
        /*0a9c*/ 	.short	0x0101
        /*0a9e*/ 	.byte	0x04
	.zero		1


	//   ....[26]....
        /*0aa0*/ 	.word	0x000064d0
        /*0aa4*/ 	.word	0x000000ff
        /*0aa8*/ 	.word	0x00038830
        /*0aac*/ 	.short	0x010a
        /*0aae*/ 	.byte	0x3d
	.zero		1


	//   ....[27]....
        /*0ab0*/ 	.word	0x00006510
        /*0ab4*/ 	.word	0x000000ff
        /*0ab8*/ 	.word	0x00038830
        /*0abc*/ 	.short	0x010a
        /*0abe*/ 	.byte	0x3d
	.zero		1


	//   ....[28]....
        /*0ac0*/ 	.word	0x00008a80
        /*0ac4*/ 	.word	0x000000ff
        /*0ac8*/ 	.word	0x00038850
        /*0acc*/ 	.short	0x010a
        /*0ace*/ 	.byte	0x04
	.zero		1


	//   ....[29]....
        /*0ad0*/ 	.word	0x00008ac0
        /*0ad4*/ 	.word	0x000000ff
        /*0ad8*/ 	.word	0x00038850
        /*0adc*/ 	.short	0x010a
        /*0ade*/ 	.byte	0x04
	.zero		1


	//   ....[30]....
        /*0ae0*/ 	.word	0x000092b0
        /*0ae4*/ 	.word	0x000000ff
        /*0ae8*/ 	.word	0x00000000
        /*0aec*/ 	.short	0x0101
        /*0aee*/ 	.byte	0x3d
	.zero		1


	//   ....[31]....
        /*0af0*/ 	.word	0x0000a5e0
        /*0af4*/ 	.word	0x000000ff
        /*0af8*/ 	.word	0x00000000
        /*0afc*/ 	.short	0x0101
        /*0afe*/ 	.byte	0x04
	.zero		1


	//   ....[32]....
        /*0b00*/ 	.word	0x0000a810
        /*0b04*/ 	.word	0x000000ff
        /*0b08*/ 	.word	0x00038830
        /*0b0c*/ 	.short	0x010a
        /*0b0e*/ 	.byte	0x04
	.zero		1


	//   ....[33]....
        /*0b10*/ 	.word	0x0000a850
        /*0b14*/ 	.word	0x000000ff
        /*0b18*/ 	.word	0x00038830
        /*0b1c*/ 	.short	0x010a
        /*0b1e*/ 	.byte	0x04
	.zero		1


	//   ....[34]....
        /*0b20*/ 	.word	0x0000cdc0
        /*0b24*/ 	.word	0x000000ff
        /*0b28*/ 	.word	0x00038850
        /*0b2c*/ 	.short	0x010a
        /*0b2e*/ 	.byte	0x04
	.zero		1


	//   ....[35]....
        /*0b30*/ 	.word	0x0000ce00
        /*0b34*/ 	.word	0x000000ff
        /*0b38*/ 	.word	0x00038850
        /*0b3c*/ 	.short	0x010a
        /*0b3e*/ 	.byte	0x04
	.zero		1


	//   ....[36]....
        /*0b40*/ 	.word	0x0000d470
        /*0b44*/ 	.word	0x000000ff
        /*0b48*/ 	.word	0x00000000
        /*0b4c*/ 	.short	0x0101
        /*0b4e*/ 	.byte	0x06
	.zero		1


	//   ....[37]....
        /*0b50*/ 	.word	0x0000e270
        /*0b54*/ 	.word	0x000000ff
        /*0b58*/ 	.word	0x00000000
        /*0b5c*/ 	.short	0x0101
        /*0b5e*/ 	.byte	0x04
	.zero		1


	//   ....[38]....
        /*0b60*/ 	.word	0x0000eba0
        /*0b64*/ 	.word	0x000000ff
        /*0b68*/ 	.word	0x00038850
        /*0b6c*/ 	.short	0x010a
        /*0b6e*/ 	.byte	0x08
	.zero		1


	//   ....[39]....
        /*0b70*/ 	.word	0x0000ebe0
        /*0b74*/ 	.word	0x000000ff
        /*0b78*/ 	.word	0x00038850
        /*0b7c*/ 	.short	0x010a
        /*0b7e*/ 	.byte	0x08
	.zero		1


	//   ....[40]....
        /*0b80*/ 	.word	0x0000f200
        /*0b84*/ 	.word	0x000000ff
        /*0b88*/ 	.word	0x00000000
        /*0b8c*/ 	.short	0x0101
        /*0b8e*/ 	.byte	0x04
	.zero		1


	//   ....[41]....
        /*0b90*/ 	.word	0x00011620
        /*0b94*/ 	.word	0x000000ff
        /*0b98*/ 	.word	0x00000000
        /*0b9c*/ 	.short	0x0101
        /*0b9e*/ 	.byte	0x08
	.zero		1


	//   ....[42]....
        /*0ba0*/ 	.word	0x00011ed0
        /*0ba4*/ 	.word	0x000000ff
        /*0ba8*/ 	.word	0x00000000
        /*0bac*/ 	.short	0x0101
        /*0bae*/ 	.byte	0x08
	.zero		1


	//   ....[43]....
        /*0bb0*/ 	.word	0x00016980
        /*0bb4*/ 	.word	0x00000005
        /*0bb8*/ 	.word	0x00038840
        /*0bbc*/ 	.short	0x010a
        /*0bbe*/ 	.byte	0x3f
	.zero		1


	//   ....[44]....
        /*0bc0*/ 	.word	0x00016f70
        /*0bc4*/ 	.word	0x00000005
        /*0bc8*/ 	.word	0x00038830
        /*0bcc*/ 	.short	0x0107
        /*0bce*/ 	.byte	0x3f
	.zero		1


	//   ....[45]....
        /*0bd0*/ 	.word	0x00017050
        /*0bd4*/ 	.word	0x00000005
        /*0bd8*/ 	.word	0x00038830
        /*0bdc*/ 	.short	0x0101
        /*0bde*/ 	.byte	0x3f
	.zero		1


	//   ....[46]....
        /*0be0*/ 	.word	0x00017c30
        /*0be4*/ 	.word	0x00000016
        /*0be8*/ 	.word	0x00038800
        /*0bec*/ 	.short	0x0107
        /*0bee*/ 	.byte	0x3f
	.zero		1


	//   ....[47]....
        /*0bf0*/ 	.word	0x00017d50
        /*0bf4*/ 	.word	0x00000016
        /*0bf8*/ 	.word	0x00038800
        /*0bfc*/ 	.short	0x0101
        /*0bfe*/ 	.byte	0x3f
	.zero		1


	//   ....[48]....
        /*0c00*/ 	.word	0x00017d70
        /*0c04*/ 	.word	0x00000016
        /*0c08*/ 	.word	0x00038820
        /*0c0c*/ 	.short	0x010a
        /*0c0e*/ 	.byte	0x3f
	.zero		1


	//   ....[49]....
        /*0c10*/ 	.word	0x00018140
        /*0c14*/ 	.word	0x00000006
        /*0c18*/ 	.word	0x00038840
        /*0c1c*/ 	.short	0x010a
        /*0c1e*/ 	.byte	0x3f
	.zero		1


	//   ....[50]....
        /*0c20*/ 	.word	0x000186a0
        /*0c24*/ 	.word	0x00000006
        /*0c28*/ 	.word	0x00038830
        /*0c2c*/ 	.short	0x0107
        /*0c2e*/ 	.byte	0x3f
	.zero		1


	//   ....[51]....
        /*0c30*/ 	.word	0x00018750
        /*0c34*/ 	.word	0x00000006
        /*0c38*/ 	.word	0x00038830
        /*0c3c*/ 	.short	0x0101
        /*0c3e*/ 	.byte	0x3f
	.zero		1


	//   ....[52]....
        /*0c40*/ 	.word	0x000187b0
        /*0c44*/ 	.word	0x00000006
        /*0c48*/ 	.word	0x00038860
        /*0c4c*/ 	.short	0x010a
        /*0c4e*/ 	.byte	0x3f
	.zero		1


	//   ....[53]....
        /*0c50*/ 	.word	0x00018cb0
        /*0c54*/ 	.word	0x00000006
        /*0c58*/ 	.word	0x00038850
        /*0c5c*/ 	.short	0x0107
        /*0c5e*/ 	.byte	0x3f
	.zero		1


	//   ....[54]....
        /*0c60*/ 	.word	0x00018e40
        /*0c64*/ 	.word	0x00000006
        /*0c68*/ 	.word	0x00038850
        /*0c6c*/ 	.short	0x0101
        /*0c6e*/ 	.byte	0x3f
	.zero		1


	//   ....[55]....
        /*0c70*/ 	.word	0x00019050
        /*0c74*/ 	.word	0x00000004
        /*0c78*/ 	.word	0x00038860
        /*0c7c*/ 	.short	0x010a
        /*0c7e*/ 	.byte	0x3f
	.zero		1


	//   ....[56]....
        /*0c80*/ 	.word	0x00019570
        /*0c84*/ 	.word	0x00000004
        /*0c88*/ 	.word	0x00038850
        /*0c8c*/ 	.short	0x0107
        /*0c8e*/ 	.byte	0x3f
	.zero		1


	//   ....[57]....
        /*0c90*/ 	.word	0x00019620
        /*0c94*/ 	.word	0x00000004
        /*0c98*/ 	.word	0x00038850
        /*0c9c*/ 	.short	0x0101
        /*0c9e*/ 	.byte	0x3f
	.zero		1


	//   ....[58]....
        /*0ca0*/ 	.word	0x0001a770
        /*0ca4*/ 	.word	0x00000004
        /*0ca8*/ 	.word	0x00038820
        /*0cac*/ 	.short	0x010a
        /*0cae*/ 	.byte	0x3f
	.zero		1


	//   ....[59]....
        /*0cb0*/ 	.word	0x0001a910
        /*0cb4*/ 	.word	0x00000005
        /*0cb8*/ 	.word	0x00038840
        /*0cbc*/ 	.short	0x010a
        /*0cbe*/ 	.byte	0x3f
	.zero		1


	//   ....[60]....
        /*0cc0*/ 	.word	0x0001a9b0
        /*0cc4*/ 	.word	0x0000001b
        /*0cc8*/ 	.word	0x00038840
        /*0ccc*/ 	.short	0x010a
        /*0cce*/ 	.byte	0x3f
	.zero		1


	//   ....[61]....
        /*0cd0*/ 	.word	0x0001a9f0
        /*0cd4*/ 	.word	0x00000005
        /*0cd8*/ 	.word	0x00038860
        /*0cdc*/ 	.short	0x010a
        /*0cde*/ 	.byte	0x3f
	.zero		1


	//   ....[62]....
        /*0ce0*/ 	.word	0x0001aa30
        /*0ce4*/ 	.word	0x0000001b
        /*0ce8*/ 	.word	0x00038860
        /*0cec*/ 	.short	0x010a
        /*0cee*/ 	.byte	0x3f
	.zero		1


	//   ....[63]....
        /*0cf0*/ 	.word	0x0001aab0
        /*0cf4*/ 	.word	0x00000003
        /*0cf8*/ 	.word	0x00038800
        /*0cfc*/ 	.short	0x010a
        /*0cfe*/ 	.byte	0x3f
	.zero		1


	//   ....[64]....
        /*0d00*/ 	.word	0x0001ab00
        /*0d04*/ 	.word	0x00000000
        /*0d08*/ 	.word	0x00038830
        /*0d0c*/ 	.short	0x010a
        /*0d0e*/ 	.byte	0x3f
	.zero		1


	//   ....[65]....
        /*0d10*/ 	.word	0x0001ab60
        /*0d14*/ 	.word	0x00000004
        /*0d18*/ 	.word	0x00038830
        /*0d1c*/ 	.short	0x010a
        /*0d1e*/ 	.byte	0x3f
	.zero		1


	//   ....[66]....
        /*0d20*/ 	.word	0x0001abc0
        /*0d24*/ 	.word	0x00000002
        /*0d28*/ 	.word	0x00038850
        /*0d2c*/ 	.short	0x010a
        /*0d2e*/ 	.byte	0x3f
	.zero		1


	//   ....[67]....
        /*0d30*/ 	.word	0x0001ac20
        /*0d34*/ 	.word	0x00000004
        /*0d38*/ 	.word	0x00038830
        /*0d3c*/ 	.short	0x010a
        /*0d3e*/ 	.byte	0x3f
	.zero		1


	//   ....[68]....
        /*0d40*/ 	.word	0x0001ac80
        /*0d44*/ 	.word	0x00000002
        /*0d48*/ 	.word	0x00038850
        /*0d4c*/ 	.short	0x010a
        /*0d4e*/ 	.byte	0x3f
	.zero		1


	//   ....[69]....
        /*0d50*/ 	.word	0x0001ace0
        /*0d54*/ 	.word	0x00000007
        /*0d58*/ 	.word	0x00038850
        /*0d5c*/ 	.short	0x010a
        /*0d5e*/ 	.byte	0x3f
	.zero		1


	//   ....[70]....
        /*0d60*/ 	.word	0x0001ae00
        /*0d64*/ 	.word	0x00000005
        /*0d68*/ 	.word	0x00038840
        /*0d6c*/ 	.short	0x010a
        /*0d6e*/ 	.byte	0x3f
	.zero		1


	//   ....[71]....
        /*0d70*/ 	.word	0x0001c040
        /*0d74*/ 	.word	0x00000016
        /*0d78*/ 	.word	0x00038820
        /*0d7c*/ 	.short	0x010a
        /*0d7e*/ 	.byte	0x3f
	.zero		1


	//   ....[72]....
        /*0d80*/ 	.word	0x0001c090
        /*0d84*/ 	.word	0x00000006
        /*0d88*/ 	.word	0x00038840
        /*0d8c*/ 	.short	0x010a
        /*0d8e*/ 	.byte	0x3f
	.zero		1


	//   ....[73]....
        /*0d90*/ 	.word	0x0001c7f0
        /*0d94*/ 	.word	0x00000006
        /*0d98*/ 	.word	0x00038860
        /*0d9c*/ 	.short	0x010a
        /*0d9e*/ 	.byte	0x3f
	.zero		1


	//   ....[74]....
        /*0da0*/ 	.word	0x0001cfa0
        /*0da4*/ 	.word	0x00000004
        /*0da8*/ 	.word	0x00038860
        /*0dac*/ 	.short	0x010a
        /*0dae*/ 	.byte	0x3f
	.zero		1


	//   ....[75]....
        /*0db0*/ 	.word	0x0001e1e0
        /*0db4*/ 	.word	0x00000004
        /*0db8*/ 	.word	0x00038820
        /*0dbc*/ 	.short	0x010a
        /*0dbe*/ 	.byte	0x3f
	.zero		1


	//   ....[76]....
        /*0dc0*/ 	.word	0x0001e380
        /*0dc4*/ 	.word	0x00000005
        /*0dc8*/ 	.word	0x00038840
        /*0dcc*/ 	.short	0x010a
        /*0dce*/ 	.byte	0x3f
	.zero		1


	//   ....[77]....
        /*0dd0*/ 	.word	0x0001e3d0
        /*0dd4*/ 	.word	0x0000001b
        /*0dd8*/ 	.word	0x00038840
        /*0ddc*/ 	.short	0x010a
        /*0dde*/ 	.byte	0x3f
	.zero		1


	//   ....[78]....
        /*0de0*/ 	.word	0x0001e420
        /*0de4*/ 	.word	0x00000005
        /*0de8*/ 	.word	0x00038860
        /*0dec*/ 	.short	0x010a
        /*0dee*/ 	.byte	0x3f
	.zero		1


	//----- nvinfo : EIATTR_NUM_MBARRIERS
	.align		4
.L_299:
        /*0df0*/ 	.byte	0x03, 0x38
        /*0df2*/ 	.short	0x0016


	//----- nvinfo : EIATTR_EXIT_INSTR_OFFSETS
	.align		4
        /*0df4*/ 	.byte	0x04, 0x1c
        /*0df6*/ 	.short	(.L_301 - .L_300)


	//   ....[0]....
.L_300:
        /*0df8*/ 	.word	0x00000990


	//   ....[1]....
        /*0dfc*/ 	.word	0x00014570


	//   ....[2]....
        /*0e00*/ 	.word	0x0001aa80


	//----- nvinfo : EIATTR_MAX_THREADS
	.align		4
.L_301:
        /*0e04*/ 	.byte	0x04, 0x05
        /*0e06*/ 	.short	(.L_303 - .L_302)
.L_302:
        /*0e08*/ 	.word	0x00000180
        /*0e0c*/ 	.word	0x00000001
        /*0e10*/ 	.word	0x00000001


	//----- nvinfo : EIATTR_CRS_STACK_SIZE
	.align		4
.L_303:
        /*0e14*/ 	.byte	0x04, 0x1e
        /*0e16*/ 	.short	(.L_305 - .L_304)
.L_304:
        /*0e18*/ 	.word	0x00000000


	//----- nvinfo : EIATTR_CBANK_PARAM_SIZE
	.align		4
.L_305:
        /*0e1c*/ 	.byte	0x03, 0x19
        /*0e1e*/ 	.short	0x0af0


	//----- nvinfo : EIATTR_PARAM_CBANK
	.align		4
        /*0e20*/ 	.byte	0x04, 0x0a
        /*0e22*/ 	.short	(.L_307 - .L_306)
	.align		4
.L_306:
        /*0e24*/ 	.word	index@(.nv.constant0._ZN7cutlass13device_kernelIN5flash11enable_sm90INS1_16FlashAttnFwdSm90INS1_25CollectiveMainloopFwdSm90ILi2EN4cute5tupleIJNS5_1CILi1EEES8_S8_EEENS6_IJNS7_ILi128EEENS7_ILi80EEENS7_ILi256EEEEEELi256ENS_6half_tEfNS_4arch4Sm90ELb1ELb0ELb1ELb1ELb1ELb0ELb0ELb1ELb1ELb1ELb1ELb0EEENS1_21CollectiveEpilogueFwdINS6_IJSA_SC_SB_EEES9_SE_SG_Li256ELb1ELb1ELb1ELb0EEENS1_36VarlenDynamicPersistentTileSchedulerILi128ELi80ELi256ELi128ELb1ELb1ELb1ELb1ELb1ELb1EEEEEEEEEvNT_6ParamsE)
        /*0e28*/ 	.short	0x0210
        /*0e2a*/ 	.short	0x0af0


	//----- nvinfo : EIATTR_SW_WAR
	.align		4
.L_307:
        /*0e2c*/ 	.byte	0x04, 0x36
        /*0e2e*/ 	.short	(.L_309 - .L_308)
.L_308:
        /*0e30*/ 	.word	0x00000008
.L_309:


//--------------------- .nv.info._ZN7cutlass13device_kernelIN5flash11enable_sm90INS1_16FlashAttnFwdSm90INS1_25CollectiveMainloopFwdSm90ILi2EN4cute5tupleIJNS5_1CILi1EEES8_S8_EEENS6_IJNS7_ILi128EEENS7_ILi80EEENS7_ILi256EEEEEELi256ENS_6half_tEfNS_4arch4Sm90ELb1ELb0ELb1ELb1ELb1ELb1ELb0ELb1ELb1ELb1ELb1ELb0EEENS1_21CollectiveEpilogueFwdINS6_IJSA_SC_SB_EEES9_SE_SG_Li256ELb1ELb1ELb1ELb0EEENS1_36VarlenDynamicPersistentTileSchedulerILi128ELi80ELi256ELi128ELb1ELb1ELb1ELb1ELb1ELb1EEEEEEEEEvNT_6ParamsE --------------------------
	.section	.nv.info._ZN7cutlass13device_kernelIN5flash11enable_sm90INS1_16FlashAttnFwdSm90INS1_25CollectiveMainloopFwdSm90ILi2EN4cute5tupleIJNS5_1CILi1EEES8_S8_EEENS6_IJNS7_ILi128EEENS7_ILi80EEENS7_ILi256EEEEEELi256ENS_6half_tEfNS_4arch4Sm90ELb1ELb0ELb1ELb1ELb1ELb1ELb0ELb1ELb1ELb1ELb1ELb0EEENS1_21CollectiveEpilogueFwdINS6_IJSA_SC_SB_EEES9_SE_SG_Li256ELb1ELb1ELb1ELb0EEENS1_36VarlenDynamicPersistentTileSchedulerILi128ELi80ELi256ELi128ELb1ELb1ELb1ELb1ELb1ELb1EEEEEEEEEvNT_6ParamsE,"",@"SHT_CUDA_INFO"
	.sectionflags	@""
	.align	4


	//----- nvinfo : EIATTR_CUDA_API_VERSION
	.align		4
        /*0000*/ 	.byte	0x04, 0x37
        /*0002*/ 	.short	(.L_311 - .L_310)
.L_310:
        /*0004*/ 	.word	0x00000082


	//----- nvinfo : EIATTR_KPARAM_INFO
	.align		4
.L_311:
        /*0008*/ 	.byte	0x04, 0x17
        /*000a*/ 	.short	(.L_313 - .L_312)
.L_312:
        /*000c*/ 	.word	0x00000000
        /*0010*/ 	.short	0x0000
        /*0012*/ 	.short	0x0070
        /*0014*/ 	.byte	0x00, 0xf0, 0x01, 0x2a


	//----- nvinfo : EIATTR_SPARSE_MMA_MASK
	.align		4
.L_313:
        /*0018*/ 	.byte	0x03, 0x50
        /*001a*/ 	.short	0x0000


	//----- nvinfo : EIATTR_MAXREG_COUNT
	.align		4
        /*001c*/ 	.byte	0x03, 0x1b
        /*001e*/ 	.short	0x00a8


	//----- nvinfo : EIATTR_NUM_BARRIERS
	.align		4
        /*0020*/ 	.byte	0x02, 0x4c
        /*0022*/ 	.byte	0x10
	.zero		1


	//----- nvinfo : EIATTR_EXTERNS
	.align		4
        /*0024*/ 	.byte	0x04, 0x0f
        /*0026*/ 	.short	(.L_315 - .L_314)


	//   ....[0]....
	.align		4
.L_314:
        /*0028*/ 	.word	index@(__assertfail)


	//----- nvinfo : EIATTR_ANNOTATIONS
	.align		4
.L_315:
        /*002c*/ 	.byte	0x04, 0x55
        /*002e*/ 	.short	(.L_317 - .L_316)


	//   ....[0]....
.L_316:
        /* <DEDUP_REMOVED lines=168> */


	//----- nvinfo : EIATTR_MERCURY_ISA_VERSION
	.align		4
.L_317:
        /*0aa0*/ 	.byte	0x03, 0x5f
        /*0aa2*/ 	.short	0x0101


	//----- nvinfo : EIATTR_UNUSED_LOAD_BYTE_OFFSET
	.align		4
        /*0aa4*/ 	.byte	0x04, 0x44
        /*0aa6*/ 	.short	(.L_319 - .L_318)


	//   ....[0]....
.L_318:
        /*0aa8*/ 	.word	0x00000a60
        /*0aac*/ 	.word	0x0000fff0


	//   ....[1]....
        /*0ab0*/ 	.word	0x000264d0
        /*0ab4*/ 	.word	0x0000fff0


	//----- nvinfo : EIATTR_INT_WARP_WIDE_INSTR_OFFSETS
	.align		4
.L_319:
        /*0ab8*/ 	.byte	0x04, 0x31
        /*0aba*/ 	.short	(.L_321 - .L_320)


	//   ....[0]....
.L_320:
        /*0abc*/ 	.word	0x00000130


	//   ....[1]....
        /*0ac0*/ 	.word	0x00000170


	//   ....[2]....
        /*0ac4*/ 	.word	0x000001e0


	//   ....[3]....
        /*0ac8*/ 	.word	0x0002e220


	//   ....[4]....
        /*0acc*/ 	.word	0x0002e2b0


	//   ....[5]....
        /*0ad0*/ 	.word	0x000311d0


	//   ....[6]....
        /*0ad4*/ 	.word	0x00031260


	//----- nvinfo : EIATTR_COOP_GROUP_MASK_REGIDS
	.align		4
.L_321:
        /*0ad8*/ 	.byte	0x04, 0x29
        /*0ada*/ 	.short	(.L_323 - .L_322)


	//   ....[0]....
.L_322:
        /*0adc*/ 	.word	0xffffffff


	//   ....[1]....
        /*0ae0*/ 	.word	0xffffffff


	//   ....[2]....
        /*0ae4*/ 	.word	0xffffffff


	//   ....[3]....
        /*0ae8*/ 	.word	0xffffffff


	//   ....[4]....
        /*0aec*/ 	.word	0xffffffff


	//   ....[5]....
        /*0af0*/ 	.word	0xffffffff


	//   ....[6]....
        /*0af4*/ 	.word	0xffffffff


	//   ....[7]....
        /*0af8*/ 	.word	0xffffffff


	//   ....[8]....
        /*0afc*/ 	.word	0xffffffff


	//   ....[9]....
        /*0b00*/ 	.word	0xffffffff


	//   ....[10]....
        /*0b04*/ 	.word	0xffffffff


	//   ....[11]....
        /*0b08*/ 	.word	0xffffffff


	//   ....[12]....
        /*0b0c*/ 	.word	0xffffffff


	//   ....[13]....
        /*0b10*/ 	.word	0xffffffff


	//   ....[14]....
        /*0b14*/ 	.word	0xffffffff


	//   ....[15]....
        /*0b18*/ 	.word	0xffffffff


	//   ....[16]....
        /*0b1c*/ 	.word	0xffffffff


	//   ....[17]....
        /*0b20*/ 	.word	0xffffffff


	//   ....[18]....
        /*0b24*/ 	.word	0xffffffff


	//   ....[19]....
        /*0b28*/ 	.word	0xffffffff


	//   ....[20]....
        /*0b2c*/ 	.word	0xffffffff


	//   ....[21]....
        /*0b30*/ 	.word	0xffffffff


	//   ....[22]....
        /*0b34*/ 	.word	0xffffffff


	//   ....[23]....
        /*0b38*/ 	.word	0xffffffff


	//   ....[24]....
        /*0b3c*/ 	.word	0xffffffff


	//   ....[25]....
        /*0b40*/ 	.word	0xffffffff


	//   ....[26]....
        /*0b44*/ 	.word	0xffffffff


	//   ....[27]....
        /*0b48*/ 	.word	0xffffffff


	//   ....[28]....
        /*0b4c*/ 	.word	0xffffffff


	//   ....[29]....
        /*0b50*/ 	.word	0xffffffff


	//   ....[30]....
        /*0b54*/ 	.word	0xffffffff


	//   ....[31]....
        /*0b58*/ 	.word	0xffffffff


	//   ....[32]....
        /*0b5c*/ 	.word	0xffffffff


	//   ....[33]....
        /*0b60*/ 	.word	0xffffffff


	//   ....[34]....
        /*0b64*/ 	.word	0xffffffff


	//   ....[35]....
        /*0b68*/ 	.word	0xffffffff


	//   ....[36]....
        /*0b6c*/ 	.word	0xffffffff


	//   ....[37]....
        /*0b70*/ 	.word	0xffffffff


	//   ....[38]....
        /*0b74*/ 	.word	0xffffffff


	//   ....[39]....
        /*0b78*/ 	.word	0xffffffff


	//   ....[40]....
        /*0b7c*/ 	.word	0xffffffff


	//   ....[41]....
        /*0b80*/ 	.word	0xffffffff


	//   ....[42]....
        /*0b84*/ 	.word	0xffffffff


	//   ....[43]....
        /*0b88*/ 	.word	0xffffffff


	//   ....[44]....
        /*0b8c*/ 	.word	0xffffffff


	//   ....[45]....
        /*0b90*/ 	.word	0xffffffff


	//   ....[46]....
        /*0b94*/ 	.word	0xffffffff


	//   ....[47]....
        /*0b98*/ 	.word	0xffffffff


	//   ....[48]....
        /*0b9c*/ 	.word	0xffffffff


	//   ....[49]....
        /*0ba0*/ 	.word	0xffffffff


	//   ....[50]....
        /*0ba4*/ 	.word	0xffffffff


	//   ....[51]....
        /*0ba8*/ 	.word	0xffffffff


	//   ....[52]....
        /*0bac*/ 	.word	0xffffffff


	//   ....[53]....
        /*0bb0*/ 	.word	0xffffffff


	//   ....[54]....
        /*0bb4*/ 	.word	0xffffffff


	//   ....[55]....
        /*0bb8*/ 	.word	0xffffffff


	//   ....[56]....
        /*0bbc*/ 	.word	0xffffffff


	//   ....[57]....
        /*0bc0*/ 	.word	0xffffffff


	//   ....[58]....
        /*0bc4*/ 	.word	0xffffffff


	//   ....[59]....
        /*0bc8*/ 	.word	0xffffffff


	//   ....[60]....
        /*0bcc*/ 	.word	0xffffffff


	//   ....[61]....
        /*0bd0*/ 	.word	0xffffffff


	//   ....[62]....
        /*0bd4*/ 	.word	0xffffffff


	//   ....[63]....
        /*0bd8*/ 	.word	0xffffffff


	//   ....[64]....
        /*0bdc*/ 	.word	0xffffffff


	//   ....[65]....
        /*0be0*/ 	.word	0xffffffff


	//   ....[66]....
        /*0be4*/ 	.word	0xffffffff


	//   ....[67]....
        /*0be8*/ 	.word	0xffffffff


	//   ....[68]....
        /*0bec*/ 	.word	0xffffffff


	//   ....[69]....
        /*0bf0*/ 	.word	0xffffffff


	//   ....[70]....
        /*0bf4*/ 	.word	0xffffffff


	//   ....[71]....
        /*0bf8*/ 	.word	0xffffffff


	//   ....[72]....
        /*0bfc*/ 	.word	0xffffffff


	//   ....[73]....
        /*0c00*/ 	.word	0xffffffff


	//   ....[74]....
        /*0c04*/ 	.word	0xffffffff


	//   ....[75]....
        /*0c08*/ 	.word	0xffffffff


	//   ....[76]....
        /*0c0c*/ 	.word	0xffffffff


	//   ....[77]....
        /*0c10*/ 	.word	0xffffffff


	//   ....[78]....
        /*0c14*/ 	.word	0xffffffff


	//   ....[79]....
        /*0c18*/ 	.word	0xffffffff


	//   ....[80]....
        /*0c1c*/ 	.word	0xffffffff


	//   ....[81]....
        /*0c20*/ 	.word	0xffffffff


	//   ....[82]....
        /*0c24*/ 	.word	0xffffffff


	//   ....[83]....
        /*0c28*/ 	.word	0xffffffff


	//   ....[84]....
        /*0c2c*/ 	.word	0xffffffff


	//   ....[85]....
        /*0c30*/ 	.word	0xffffffff


	//   ....[86]....
        /*0c34*/ 	.word	0xffffffff


	//   ....[87]....
        /*0c38*/ 	.word	0xffffffff


	//   ....[88]....
        /*0c3c*/ 	.word	0xffffffff


	//   ....[89]....
        /*0c40*/ 	.word	0xffffffff


	//   ....[90]....
        /*0c44*/ 	.word	0xffffffff


	//   ....[91]....
        /*0c48*/ 	.word	0xffffffff


	//   ....[92]....
        /*0c4c*/ 	.word	0xffffffff


	//   ....[93]....
        /*0c50*/ 	.word	0xffffffff


	//   ....[94]....
        /*0c54*/ 	.word	0xffffffff


	//   ....[95]....
        /*0c58*/ 	.word	0xffffffff


	//   ....[96]....
        /*0c5c*/ 	.word	0xffffffff


	//   ....[97]....
        /*0c60*/ 	.word	0xffffffff


	//   ....[98]....
        /*0c64*/ 	.word	0xffffffff


	//   ....[99]....
        /*0c68*/ 	.word	0xffffffff


	//   ....[100]....
        /*0c6c*/ 	.word	0xffffffff


	//   ....[101]....
        /*0c70*/ 	.word	0xffffffff


	//   ....[102]....
        /*0c74*/ 	.word	0xffffffff


	//   ....[103]....
        /*0c78*/ 	.word	0xffffffff


	//   ....[104]....
        /*0c7c*/ 	.word	0xffffffff


	//   ....[105]....
        /*0c80*/ 	.word	0xffffffff


	//   ....[106]....
        /*0c84*/ 	.word	0xffffffff


	//   ....[107]....
        /*0c88*/ 	.word	0xffffffff


	//   ....[108]....
        /*0c8c*/ 	.word	0xffffffff


	//   ....[109]....
        /*0c90*/ 	.word	0xffffffff


	//   ....[110]....
        /*0c94*/ 	.word	0xffffffff


	//   ....[111]....
        /*0c98*/ 	.word	0xffffffff


	//   ....[112]....
        /*0c9c*/ 	.word	0xffffffff


	//   ....[113]....
        /*0ca0*/ 	.word	0xffffffff


	//   ....[114]....
        /*0ca4*/ 	.word	0xffffffff


	//   ....[115]....
        /*0ca8*/ 	.word	0xffffffff


	//   ....[116]....
        /*0cac*/ 	.word	0xffffffff


	//   ....[117]....
        /*0cb0*/ 	.word	0xffffffff


	//   ....[118]....
        /*0cb4*/ 	.word	0xffffffff


	//   ....[119]....
        /*0cb8*/ 	.word	0xffffffff


	//   ....[120]....
        /*0cbc*/ 	.word	0xffffffff


	//   ....[121]....
        /*0cc0*/ 	.word	0xffffffff


	//   ....[122]....
        /*0cc4*/ 	.word	0xffffffff


	//   ....[123]....
        /*0cc8*/ 	.word	0xffffffff


	//   ....[124]....
        /*0ccc*/ 	.word	0xffffffff


	//   ....[125]....
        /*0cd0*/ 	.word	0xffffffff


	//   ....[126]....
        /*0cd4*/ 	.word	0xffffffff


	//   ....[127]....
        /*0cd8*/ 	.word	0xffffffff


	//   ....[128]....
        /*0cdc*/ 	.word	0xffffffff


	//   ....[129]....
        /*0ce0*/ 	.word	0xffffffff


	//   ....[130]....
        /*0ce4*/ 	.word	0xffffffff


	//   ....[131]....
        /*0ce8*/ 	.word	0xffffffff


	//   ....[132]....
        /*0cec*/ 	.word	0xffffffff


	//   ....[133]....
        /*0cf0*/ 	.word	0xffffffff


	//   ....[134]....
        /*0cf4*/ 	.word	0xffffffff


	//   ....[135]....
        /*0cf8*/ 	.word	0xffffffff


	//   ....[136]....
        /*0cfc*/ 	.word	0xffffffff


	//   ....[137]....
        /*0d00*/ 	.word	0xffffffff


	//   ....[138]....
        /*0d04*/ 	.word	0xffffffff


	//   ....[139]....
        /*0d08*/ 	.word	0xffffffff


	//   ....[140]....
        /*0d0c*/ 	.word	0xffffffff


	//   ....[141]....
        /*0d10*/ 	.word	0xffffffff


	//   ....[142]....
        /*0d14*/ 	.word	0xffffffff


	//   ....[143]....
        /*0d18*/ 	.word	0xffffffff


	//   ....[144]....
        /*0d1c*/ 	.word	0xffffffff


	//   ....[145]....
        /*0d20*/ 	.word	0xffffffff


	//   ....[146]....
        /*0d24*/ 	.word	0xffffffff


	//   ....[147]....
        /*0d28*/ 	.word	0xffffffff


	//   ....[148]....
        /*0d2c*/ 	.word	0xffffffff


	//   ....[149]....
        /*0d30*/ 	.word	0xffffffff


	//   ....[150]....
        /*0d34*/ 	.word	0xffffffff


	//   ....[151]....
        /*0d38*/ 	.word	0xffffffff


	//   ....[152]....
        /*0d3c*/ 	.word	0xffffffff


	//   ....[153]....
        /*0d40*/ 	.word	0xffffffff


	//   ....[154]....
        /*0d44*/ 	.word	0xffffffff


	//   ....[155]....
        /*0d48*/ 	.word	0xffffffff


	//   ....[156]....
        /*0d4c*/ 	.word	0xffffffff


	//   ....[157]....
        /*0d50*/ 	.word	0xffffffff


	//   ....[158]....
        /*0d54*/ 	.word	0xffffffff


	//   ....[159]....
        /*0d58*/ 	.word	0xffffffff


	//   ....[160]....
        /*0d5c*/ 	.word	0xffffffff


	//   ....[161]....
        /*0d60*/ 	.word	0xffffffff


	//   ....[162]....
        /*0d64*/ 	.word	0xffffffff


	//   ....[163]....
        /*0d68*/ 	.word	0xffffffff


	//   ....[164]....
        /*0d6c*/ 	.word	0xffffffff


	//   ....[165]....
        /*0d70*/ 	.word	0xffffffff


	//   ....[166]....
        /*0d74*/ 	.word	0xffffffff


	//   ....[167]....
        /*0d78*/ 	.word	0xffffffff


	//   ....[168]....
        /*0d7c*/ 	.word	0xffffffff


	//   ....[169]....
        /*0d80*/ 	.word	0xffffffff


	//   ....[170]....
        /*0d84*/ 	.word	0xffffffff


	//   ....[171]....
        /*0d88*/ 	.word	0xffffffff


	//   ....[172]....
        /*0d8c*/ 	.word	0xffffffff


	//   ....[173]....
        /*0d90*/ 	.word	0xffffffff


	//   ....[174]....
        /*0d94*/ 	.word	0xffffffff


	//   ....[175]....
        /*0d98*/ 	.word	0xffffffff


	//   ....[176]....
        /*0d9c*/ 	.word	0xffffffff


	//   ....[177]....
        /*0da0*/ 	.word	0xffffffff


	//   ....[178]....
        /*0da4*/ 	.word	0xffffffff


	//   ....[179]....
        /*0da8*/ 	.word	0xffffffff


	//   ....[180]....
        /*0dac*/ 	.word	0xffffffff


	//   ....[181]....
        /*0db0*/ 	.word	0xffffffff


	//   ....[182]....
        /*0db4*/ 	.word	0xffffffff


	//   ....[183]....
        /*0db8*/ 	.word	0xffffffff


	//   ....[184]....
        /*0dbc*/ 	.word	0xffffffff


	//   ....[185]....
        /*0dc0*/ 	.word	0xffffffff


	//   ....[186]....
        /*0dc4*/ 	.word	0xffffffff


	//   ....[187]....
        /*0dc8*/ 	.word	0xffffffff


	//   ....[188]....
        /*0dcc*/ 	.word	0xffffffff


	//   ....[189]....
        /*0dd0*/ 	.word	0xffffffff


	//   ....[190]....
        /*0dd4*/ 	.word	0xffffffff


	//   ....[191]....
        /*0dd8*/ 	.word	0xffffffff


	//   ....[192]....
        /*0ddc*/ 	.word	0xffffffff


	//   ....[193]....
        /*0de0*/ 	.word	0xffffffff


	//   ....[194]....
        /*0de4*/ 	.word	0xffffffff


	//   ....[195]....
        /*0de8*/ 	.word	0xffffffff


	//   ....[196]....
        /*0dec*/ 	.word	0xffffffff


	//   ....[197]....
        /*0df0*/ 	.word	0xffffffff


	//   ....[198]....
        /*0df4*/ 	.word	0xffffffff


	//   ....[199]....
        /*0df8*/ 	.word	0xffffffff


	//   ....[200]....
        /*0dfc*/ 	.word	0xffffffff


	//   ....[201]....
        /*0e00*/ 	.word	0x0500000f


	//   ....[202]....
        /*0e04*/ 	.word	0x0500000f


	//   ....[203]....
        /*0e08*/ 	.word	0x0500000f


	//   ....[204]....
        /*0e0c*/ 	.word	0x0500000f


	//   ....[205]....
        /*0e10*/ 	.word	0x0500000f


	//   ....[206]....
        /*0e14*/ 	.word	0x0500000f


	//   ....[207]....
        /*0e18*/ 	.word	0x0500000f


	//   ....[208]....
        /*0e1c*/ 	.word	0x0500000f


	//   ....[209]....
        /*0e20*/ 	.word	0x0500000f


	//   ....[210]....
        /*0e24*/ 	.word	0x0500000f


	//   ....[211]....
        /*0e28*/ 	.word	0x0500000f


	//   ....[212]....
        /*0e2c*/ 	.word	0x0500000f


	//   ....[213]....
        /*0e30*/ 	.word	0x0500000f


	//   ....[214]....
        /*0e34*/ 	.word	0x0500000f


	//   ....[215]....
        /*0e38*/ 	.word	0x0500000f


	//   ....[216]....
        /*0e3c*/ 	.word	0x0500000f


	//   ....[217]....
        /*0e40*/ 	.word	0x0500000f


	//   ....[218]....
        /*0e44*/ 	.word	0x0500000f


	//   ....[219]....
        /*0e48*/ 	.word	0x0500000f


	//   ....[220]....
        /*0e4c*/ 	.word	0x0500000f


	//   ....[221]....
        /*0e50*/ 	.word	0x0500000f


	//   ....[222]....
        /*0e54*/ 	.word	0x0500000f


	//   ....[223]....
        /*0e58*/ 	.word	0x0500000f


	//   ....[224]....
        /*0e5c*/ 	.word	0x0500000f


	//   ....[225]....
        /*0e60*/ 	.word	0x0500000f


	//   ....[226]....
        /*0e64*/ 	.word	0x0500000f


	//   ....[227]....
        /*0e68*/ 	.word	0x0500000f


	//   ....[228]....
        /*0e6c*/ 	.word	0x0500000f


	//   ....[229]....
        /*0e70*/ 	.word	0x0500000f


	//   ....[230]....
        /*0e74*/ 	.word	0x0500000f


	//   ....[231]....
        /*0e78*/ 	.word	0x0500000f


	//   ....[232]....
        /*0e7c*/ 	.word	0x0500000f


	//   ....[233]....
        /*0e80*/ 	.word	0x0500000f


	//   ....[234]....
        /*0e84*/ 	.word	0x0500000f


	//   ....[235]....
        /*0e88*/ 	.word	0x0500000f


	//   ....[236]....
        /*0e8c*/ 	.word	0x0500000f


	//   ....[237]....
        /*0e90*/ 	.word	0x0500000f


	//   ....[238]....
        /*0e94*/ 	.word	0x0500000f


	//   ....[239]....
        /*0e98*/ 	.word	0x0500000f


	//   ....[240]....
        /*0e9c*/ 	.word	0x0500000f


	//   ....[241]....
        /*0ea0*/ 	.word	0x0500000f


	//   ....[242]....
        /*0ea4*/ 	.word	0x0500000f


	//   ....[243]....
        /*0ea8*/ 	.word	0x0500000f


	//   ....[244]....
        /*0eac*/ 	.word	0x0500000f


	//   ....[245]....
        /*0eb0*/ 	.word	0x0500000f


	//   ....[246]....
        /*0eb4*/ 	.word	0x0500000f


	//   ....[247]....
        /*0eb8*/ 	.word	0x0500000f


	//   ....[248]....
        /*0ebc*/ 	.word	0x0500000f


	//   ....[249]....
        /*0ec0*/ 	.word	0x0500000f


	//   ....[250]....
        /*0ec4*/ 	.word	0x0500000f


	//   ....[251]....
        /*0ec8*/ 	.word	0x0500000f


	//   ....[252]....
        /*0ecc*/ 	.word	0x0500000f


	//   ....[253]....
        /*0ed0*/ 	.word	0x0500000f


	//   ....[254]....
        /*0ed4*/ 	.word	0x0500000f


	//   ....[255]....
        /*0ed8*/ 	.word	0x0500000f


	//   ....[0]....
        /*0edc*/ 	.word	0x0500000f


	//   ....[1]....
        /*0ee0*/ 	.word	0x0500000f


	//   ....[2]....
        /*0ee4*/ 	.word	0x0500000f


	//   ....[3]....
        /*0ee8*/ 	.word	0x0500000f


	//   ....[4]....
        /*0eec*/ 	.word	0x0500000f


	//   ....[5]....
        /*0ef0*/ 	.word	0x0500000f


	//   ....[6]....
        /*0ef4*/ 	.word	0x0500000f


	//   ....[7]....
        /*0ef8*/ 	.word	0x0500000f


	//   ....[8]....
        /*0efc*/ 	.word	0x0500000f


	//   ....[9]....
        /*0f00*/ 	.word	0x0500000f


	//   ....[10]....
        /*0f04*/ 	.word	0x0500000f


	//   ....[11]....
        /*0f08*/ 	.word	0x0500000f


	//   ....[12]....
        /*0f0c*/ 	.word	0x0500000f


	//   ....[13]....
        /*0f10*/ 	.word	0x0500000f


	//   ....[14]....
        /*0f14*/ 	.word	0x0500000f


	//   ....[15]....
        /*0f18*/ 	.word	0x0500000f


	//   ....[16]....
        /*0f1c*/ 	.word	0x0500000f


	//   ....[17]....
        /*0f20*/ 	.word	0x0500000f


	//   ....[18]....
        /*0f24*/ 	.word	0x0500000f


	//   ....[19]....
        /*0f28*/ 	.word	0x0500000f


	//   ....[20]....
        /*0f2c*/ 	.word	0x0500000f


	//   ....[21]....
        /*0f30*/ 	.word	0x0500000f


	//   ....[22]....
        /*0f34*/ 	.word	0x0500000f


	//   ....[23]....
        /*0f38*/ 	.word	0x0500000f


	//   ....[24]....
        /*0f3c*/ 	.word	0x0500000f


	//   ....[25]....
        /*0f40*/ 	.word	0x0500000f


	//   ....[26]....
        /*0f44*/ 	.word	0x0500000f


	//   ....[27]....
        /*0f48*/ 	.word	0x0500000f


	//   ....[28]....
        /*0f4c*/ 	.word	0x0500000f


	//   ....[29]....
        /*0f50*/ 	.word	0x0500000f


	//   ....[30]....
        /*0f54*/ 	.word	0x0500000f


	//   ....[31]....
        /*0f58*/ 	.word	0x0500000f


	//   ....[32]....
        /*0f5c*/ 	.word	0x0500000f


	//   ....[33]....
        /*0f60*/ 	.word	0x0500000f


	//   ....[34]....
        /*0f64*/ 	.word	0x0500000f


	//   ....[35]....
        /*0f68*/ 	.word	0x0500000f


	//   ....[36]....
        /*0f6c*/ 	.word	0x0500000f


	//   ....[37]....
        /*0f70*/ 	.word	0x0500000f


	//   ....[38]....
        /*0f74*/ 	.word	0x0500000f


	//   ....[39]....
        /*0f78*/ 	.word	0x0500000f


	//   ....[40]....
        /*0f7c*/ 	.word	0x0500000f


	//   ....[41]....
        /*0f80*/ 	.word	0x0500000f


	//   ....[42]....
        /*0f84*/ 	.word	0x0500000f


	//   ....[43]....
        /*0f88*/ 	.word	0x0500000f


	//   ....[44]....
        /*0f8c*/ 	.word	0x0500000f


	//   ....[45]....
        /*0f90*/ 	.word	0x0500000f


	//   ....[46]....
        /*0f94*/ 	.word	0x0500000f


	//   ....[47]....
        /*0f98*/ 	.word	0x0500000f


	//   ....[48]....
        /*0f9c*/ 	.word	0x0500000f


	//   ....[49]....
        /*0fa0*/ 	.word	0x0500000f


	//   ....[50]....
        /*0fa4*/ 	.word	0x0500000f


	//   ....[51]....
        /*0fa8*/ 	.word	0x0500000f


	//   ....[52]....
        /*0fac*/ 	.word	0x0500000f


	//   ....[53]....
        /*0fb0*/ 	.word	0x0500000f


	//   ....[54]....
        /*0fb4*/ 	.word	0x0500000f


	//   ....[55]....
        /*0fb8*/ 	.word	0x0500000f


	//   ....[56]....
        /*0fbc*/ 	.word	0x0500000f


	//   ....[57]....
        /*0fc0*/ 	.word	0x0500000f


	//   ....[58]....
        /*0fc4*/ 	.word	0x0500000f


	//   ....[59]....
        /*0fc8*/ 	.word	0x0500000f


	//   ....[60]....
        /*0fcc*/ 	.word	0x0500000f


	//   ....[61]....
        /*0fd0*/ 	.word	0x0500000f


	//   ....[62]....
        /*0fd4*/ 	.word	0x0500000f


	//   ....[63]....
        /*0fd8*/ 	.word	0x0500000f


	//   ....[64]....
        /*0fdc*/ 	.word	0x0500000f


	//   ....[65]....
        /*0fe0*/ 	.word	0x0500000f


	//   ....[66]....
        /*0fe4*/ 	.word	0x0500000f


	//   ....[67]....
        /*0fe8*/ 	.word	0x0500000f


	//   ....[68]....
        /*0fec*/ 	.word	0x0500000f


	//   ....[69]....
        /*0ff0*/ 	.word	0x0500000f


	//   ....[70]....
        /*0ff4*/ 	.word	0x0500000f


	//   ....[71]....
        /*0ff8*/ 	.word	0x0500000f


	//----- nvinfo : EIATTR_COOP_GROUP_INSTR_OFFSETS
	.align		4
.L_323:
        /*0ffc*/ 	.byte	0x04, 0x28
        /*0ffe*/ 	.short	(.L_325 - .L_324)


	//   ....[0]....
.L_324:
        /*1000*/ 	.word	0x00000060


	//   ....[1]....
        /*1004*/ 	.word	0x00000140


	//   ....[2]....
        /*1008*/ 	.word	0x00000190


	//   ....[3]....
        /*100c*/ 	.word	0x000003c0


	//   ....[4]....
        /*1010*/ 	.word	0x00000520


	//   ....[5]....
        /*1014*/ 	.word	0x00000640


	//   ....[6]....
        /*1018*/ 	.word	0x000007a0


	//   ....[7]....
        /*101c*/ 	.word	0x00004360


	//   ....[8]....
        /*1020*/ 	.word	0x00004370


	//   ....[9]....
        /*1024*/ 	.word	0x00005140


	//   ....[10]....
        /*1028*/ 	.word	0x00005150


	//   ....[11]....
        /*102c*/ 	.word	0x00005fa0


	//   ....[12]....
        /*1030*/ 	.word	0x00005fb0


	//   ....[13]....
        /*1034*/ 	.word	0x00007a70


	//   ....[14]....
        /*1038*/ 	.word	0x00007a80


	//   ....[15]....
        /*103c*/ 	.word	0x00008aa0


	//   ....[16]....
        /*1040*/ 	.word	0x00008ab0


	//   ....[17]....
        /*1044*/ 	.word	0x00009b00


	//   ....[18]....
        /*1048*/ 	.word	0x00009b10


	//   ....[19]....
        /*104c*/ 	.word	0x0000ad60


	//   ....[20]....
        /*1050*/ 	.word	0x0000ad70


	//   ....[21]....
        /*1054*/ 	.word	0x0000af20


	//   ....[22]....
        /*1058*/ 	.word	0x0000af30


	//   ....[23]....
        /*105c*/ 	.word	0x0000b0f0


	//   ....[24]....
        /*1060*/ 	.word	0x0000b100


	//   ....[25]....
        /*1064*/ 	.word	0x0000b530


	//   ....[26]....
        /*1068*/ 	.word	0x0000b540


	//   ....[27]....
        /*106c*/ 	.word	0x0000b6c0


	//   ....[28]....
        /*1070*/ 	.word	0x0000b6e0


	//   ....[29]....
        /*1074*/ 	.word	0x0000b870


	//   ....[30]....
        /*1078*/ 	.word	0x0000b890


	//   ....[31]....
        /*107c*/ 	.word	0x0000c3b0


	//   ....[32]....
        /*1080*/ 	.word	0x0000cab0


	//   ....[33]....
        /*1084*/ 	.word	0x0000cac0


	//   ....[34]....
        /*1088*/ 	.word	0x0000cad0


	//   ....[35]....
        /*108c*/ 	.word	0x0000cae0


	//   ....[36]....
        /*1090*/ 	.word	0x0000d0e0


	//   ....[37]....
        /*1094*/ 	.word	0x0000d0f0


	//   ....[38]....
        /*1098*/ 	.word	0x0000d100


	//   ....[39]....
        /*109c*/ 	.word	0x0000d110


	//   ....[40]....
        /*10a0*/ 	.word	0x0000d6a0


	//   ....[41]....
        /*10a4*/ 	.word	0x0000d6b0


	//   ....[42]....
        /*10a8*/ 	.word	0x0000d6c0


	//   ....[43]....
        /*10ac*/ 	.word	0x0000d6d0


	//   ....[44]....
        /*10b0*/ 	.word	0x0000dc80


	//   ....[45]....
        /*10b4*/ 	.word	0x0000dc90


	//   ....[46]....
        /*10b8*/ 	.word	0x0000dca0


	//   ....[47]....
        /*10bc*/ 	.word	0x0000dcb0


	//   ....[48]....
        /*10c0*/ 	.word	0x000113a0


	//   ....[49]....
        /*10c4*/ 	.word	0x000113b0


	//   ....[50]....
        /*10c8*/ 	.word	0x000113c0


	//   ....[51]....
        /*10cc*/ 	.word	0x000113d0


	//   ....[52]....
        /*10d0*/ 	.word	0x00011880


	//   ....[53]....
        /*10d4*/ 	.word	0x00011890


	//   ....[54]....
        /*10d8*/ 	.word	0x000118a0


	//   ....[55]....
        /*10dc*/ 	.word	0x000118b0


	//   ....[56]....
        /*10e0*/ 	.word	0x00011cd0


	//   ....[57]....
        /*10e4*/ 	.word	0x00011ce0


	//   ....[58]....
        /*10e8*/ 	.word	0x00011cf0


	//   ....[59]....
        /*10ec*/ 	.word	0x00011d00


	//   ....[60]....
        /*10f0*/ 	.word	0x00012140


	//   ....[61]....
        /*10f4*/ 	.word	0x00012150


	//   ....[62]....
        /*10f8*/ 	.word	0x00012160


	//   ....[63]....
        /*10fc*/ 	.word	0x00012170


	//   ....[64]....
        /*1100*/ 	.word	0x000192b0


	//   ....[65]....
        /*1104*/ 	.word	0x00019740


	//   ....[66]....
        /*1108*/ 	.word	0x00019750


	//   ....[67]....
        /*110c*/ 	.word	0x000197c0


	//   ....[68]....
        /*1110*/ 	.word	0x00019d20


	//   ....[69]....
        /*1114*/ 	.word	0x00019d40


	//   ....[70]....
        /*1118*/ 	.word	0x0001e980


	//   ....[71]....
        /*111c*/ 	.word	0x0001e990


	//   ....[72]....
        /*1120*/ 	.word	0x0001eec0


	//   ....[73]....
        /*1124*/ 	.word	0x0001ef20


	//   ....[74]....
        /*1128*/ 	.word	0x0001f6e0


	//   ....[75]....
        /*112c*/ 	.word	0x0001f700


	//   ....[76]....
        /*1130*/ 	.word	0x00024160


	//   ....[77]....
        /*1134*/ 	.word	0x000241c0


	//   ....[78]....
        /*1138*/ 	.word	0x00024430


	//   ....[79]....
        /*113c*/ 	.word	0x00024450


	//   ....[80]....
        /*1140*/ 	.word	0x000257a0


	//   ....[81]....
        /*1144*/ 	.word	0x00025860


	//   ....[82]....
        /*1148*/ 	.word	0x00025a40


	//   ....[83]....
        /*114c*/ 	.word	0x00025a60


	//   ....[84]....
        /*1150*/ 	.word	0x00027580


	//   ....[85]....
        /*1154*/ 	.word	0x00027590


	//   ....[86]....
        /*1158*/ 	.word	0x000275a0


	//   ....[87]....
        /*115c*/ 	.word	0x000275b0


	//   ....[88]....
        /*1160*/ 	.word	0x00027fa0


	//   ....[89]....
        /*1164*/ 	.word	0x00027fc0


	//   ....[90]....
        /*1168*/ 	.word	0x00028120


	//   ....[91]....
        /*116c*/ 	.word	0x00028140


	//   ....[92]....
        /*1170*/ 	.word	0x00028280


	//   ....[93]....
        /*1174*/ 	.word	0x000282a0


	//   ....[94]....
        /*1178*/ 	.word	0x000283f0


	//   ....[95]....
        /*117c*/ 	.word	0x00028410


	//   ....[96]....
        /*1180*/ 	.word	0x00028bf0


	//   ....[97]....
        /*1184*/ 	.word	0x00028c20


	//   ....[98]....
        /*1188*/ 	.word	0x00029460


	//   ....[99]....
        /*118c*/ 	.word	0x00029470


	//   ....[100]....
        /*1190*/ 	.word	0x0002a530


	//   ....[101]....
        /*1194*/ 	.word	0x0002a560


	//   ....[102]....
        /*1198*/ 	.word	0x0002a6b0


	//   ....[103]....
        /*119c*/ 	.word	0x0002a6d0


	//   ....[104]....
        /*11a0*/ 	.word	0x0002a810


	//   ....[105]....
        /*11a4*/ 	.word	0x0002a830


	//   ....[106]....
        /*11a8*/ 	.word	0x0002a980


	//   ....[107]....
        /*11ac*/ 	.word	0x0002a9a0


	//   ....[108]....
        /*11b0*/ 	.word	0x0002ab70


	//   ....[109]....
        /*11b4*/ 	.word	0x0002ad60


	//   ....[110]....
        /*11b8*/ 	.word	0x0002ad90


	//   ....[111]....
        /*11bc*/ 	.word	0x0002adc0


	//   ....[112]....
        /*11c0*/ 	.word	0x0002adf0


	//   ....[113]....
        /*11c4*/ 	.word	0x0002ae20


	//   ....[114]....
        /*11c8*/ 	.word	0x0002ae50


	//   ....[115]....
        /*11cc*/ 	.word	0x0002afe0


	//   ....[116]....
        /*11d0*/ 	.word	0x0002b010


	//   ....[117]....
        /*11d4*/ 	.word	0x0002b040


	//   ....[118]....
        /*11d8*/ 	.word	0x0002b070


	//   ....[119]....
        /*11dc*/ 	.word	0x0002b0a0


	//   ....[120]....
        /*11e0*/ 	.word	0x0002b0d0


	//   ....[121]....
        /*11e4*/ 	.word	0x0002b160


	//   ....[122]....
        /*11e8*/ 	.word	0x0002b190


	//   ....[123]....
        /*11ec*/ 	.word	0x0002b1a0


	//   ....[124]....
        /*11f0*/ 	.word	0x0002b1e0


	//   ....[125]....
        /*11f4*/ 	.word	0x0002c6c0


	//   ....[126]....
        /*11f8*/ 	.word	0x0002edd0


	//   ....[127]....
        /*11fc*/ 	.word	0x0002ee00


	//   ....[128]....
        /*1200*/ 	.word	0x0002ee30


	//   ....[129]....
        /*1204*/ 	.word	0x0002eef0


	//   ....[130]....
        /*1208*/ 	.word	0x0002ef30


	//   ....[131]....
        /*120c*/ 	.word	0x0002ef90


	//   ....[132]....
        /*1210*/ 	.word	0x0002efd0


	//   ....[133]....
        /*1214*/ 	.word	0x0002f030


	//   ....[134]....
        /*1218*/ 	.word	0x0002f050


	//   ....[135]....
        /*121c*/ 	.word	0x0002f080


	//   ....[136]....
        /*1220*/ 	.word	0x0002f880


	//   ....[137]....
        /*1224*/ 	.word	0x0002f8b0


	//   ....[138]....
        /*1228*/ 	.word	0x0002f8d0


	//   ....[139]....
        /*122c*/ 	.word	0x0002f970


	//   ....[140]....
        /*1230*/ 	.word	0x0002f980


	//   ....[141]....
        /*1234*/ 	.word	0x0002fa30


	//   ....[142]....
        /*1238*/ 	.word	0x0002fa40


	//   ....[143]....
        /*123c*/ 	.word	0x0002faf0


	//   ....[144]....
        /*1240*/ 	.word	0x0002fb00


	//   ....[145]....
        /*1244*/ 	.word	0x0002fbb0


	//   ....[146]....
        /*1248*/ 	.word	0x0002fbc0


	//   ....[147]....
        /*124c*/ 	.word	0x0002fc70


	//   ....[148]....
        /*1250*/ 	.word	0x0002fc80


	//   ....[149]....
        /*1254*/ 	.word	0x0002fd30


	//   ....[150]....
        /*1258*/ 	.word	0x0002fd40


	//   ....[151]....
        /*125c*/ 	.word	0x0002fd80


	//   ....[152]....
        /*1260*/ 	.word	0x00030570


	//   ....[153]....
        /*1264*/ 	.word	0x000305a0


	//   ....[154]....
        /*1268*/ 	.word	0x000305d0


	//   ....[155]....
        /*126c*/ 	.word	0x00030690


	//   ....[156]....
        /*1270*/ 	.word	0x000306c0


	//   ....[157]....
        /*1274*/ 	.word	0x00030710


	//   ....[158]....
        /*1278*/ 	.word	0x00030740


	//   ....[159]....
        /*127c*/ 	.word	0x00030790


	//   ....[160]....
        /*1280*/ 	.word	0x000307c0


	//   ....[161]....
        /*1284*/ 	.word	0x00030830


	//   ....[162]....
        /*1288*/ 	.word	0x00030b10


	//   ....[163]....
        /*128c*/ 	.word	0x00030b30


	//   ....[164]....
        /*1290*/ 	.word	0x00030bf0


	//   ....[165]....
        /*1294*/ 	.word	0x00030c00


	//   ....[166]....
        /*1298*/ 	.word	0x00030cb0


	//   ....[167]....
        /*129c*/ 	.word	0x00030cc0


	//   ....[168]....
        /*12a0*/ 	.word	0x00030d70


	//   ....[169]....
        /*12a4*/ 	.word	0x00030d80


	//   ....[170]....
        /*12a8*/ 	.word	0x00030d90


	//   ....[171]....
        /*12ac*/ 	.word	0x00030e40


	//   ....[172]....
        /*12b0*/ 	.word	0x000313b0


	//   ....[173]....
        /*12b4*/ 	.word	0x000313f0


	//   ....[174]....
        /*12b8*/ 	.word	0x00031470


	//   ....[175]....
        /*12bc*/ 	.word	0x000314a0


	//   ....[176]....
        /*12c0*/ 	.word	0x00031530


	//   ....[177]....
        /*12c4*/ 	.word	0x00031560


	//   ....[178]....
        /*12c8*/ 	.word	0x000315f0


	//   ....[179]....
        /*12cc*/ 	.word	0x00031620


	//   ....[180]....
        /*12d0*/ 	.word	0x00031630


	//   ....[181]....
        /*12d4*/ 	.word	0x000316c0


	//   ....[182]....
        /*12d8*/ 	.word	0x00031b20


	//   ....[183]....
        /*12dc*/ 	.word	0x00031b50


	//   ....[184]....
        /*12e0*/ 	.word	0x00031bc0


	//   ....[185]....
        /*12e4*/ 	.word	0x00031bf0


	//   ....[186]....
        /*12e8*/ 	.word	0x00031c20


	//   ....[187]....
        /*12ec*/ 	.word	0x00031c50


	//   ....[188]....
        /*12f0*/ 	.word	0x00031c80


	//   ....[189]....
        /*12f4*/ 	.word	0x00031cb0


	//   ....[190]....
        /*12f8*/ 	.word	0x00031e50


	//   ....[191]....
        /*12fc*/ 	.word	0x00031e80


	//   ....[192]....
        /*1300*/ 	.word	0x00031eb0


	//   ....[193]....
        /*1304*/ 	.word	0x00031ee0


	//   ....[194]....
        /*1308*/ 	.word	0x00031f10


	//   ....[195]....
        /*130c*/ 	.word	0x00031f40


	//   ....[196]....
        /*1310*/ 	.word	0x00032000


	//   ....[197]....
        /*1314*/ 	.word	0x00032020


	//   ....[198]....
        /*1318*/ 	.word	0x00032040


	//   ....[199]....
        /*131c*/ 	.word	0x000320a0


	//   ....[200]....
        /*1320*/ 	.word	0x00032ac0


	//   ....[201]....
        /*1324*/ 	.word	0x00032e00


	//   ....[202]....
        /*1328*/ 	.word	0x00032e90


	//   ....[203]....
        /*132c*/ 	.word	0x00032f30


	//   ....[204]....
        /*1330*/ 	.word	0x00032fc0


	//   ....[205]....
        /*1334*/ 	.word	0x00033060


	//   ....[206]....
        /*1338*/ 	.word	0x000330f0


	//   ....[207]....
        /*133c*/ 	.word	0x000331e0


	//   ....[208]....
        /*1340*/ 	.word	0x00033270


	//   ....[209]....
        /*1344*/ 	.word	0x00033310


	//   ....[210]....
        /*1348*/ 	.word	0x000333a0


	//   ....[211]....
        /*134c*/ 	.word	0x00033440


	//   ....[212]....
        /*1350*/ 	.word	0x000334d0


	//   ....[213]....
        /*1354*/ 	.word	0x000335c0


	//   ....[214]....
        /*1358*/ 	.word	0x00033650


	//   ....[215]....
        /*135c*/ 	.word	0x000336f0


	//   ....[216]....
        /*1360*/ 	.word	0x00033780


	//   ....[217]....
        /*1364*/ 	.word	0x00033820


	//   ....[218]....
        /*1368*/ 	.word	0x000338b0


	//   ....[219]....
        /*136c*/ 	.word	0x000339a0


	//   ....[220]....
        /*1370*/ 	.word	0x00033a30


	//   ....[221]....
        /*1374*/ 	.word	0x00033a80


	//   ....[222]....
        /*1378*/ 	.word	0x00033ad0


	//   ....[223]....
        /*137c*/ 	.word	0x00033b70


	//   ....[224]....
        /*1380*/ 	.word	0x00033c00


	//   ....[225]....
        /*1384*/ 	.word	0x00033c50


	//   ....[226]....
        /*1388*/ 	.word	0x00033ca0


	//   ....[227]....
        /*138c*/ 	.word	0x00033d40


	//   ....[228]....
        /*1390*/ 	.word	0x00033dd0


	//   ....[229]....
        /*1394*/ 	.word	0x00033e20


	//   ....[230]....
        /*1398*/ 	.word	0x00033e70


	//   ....[231]....
        /*139c*/ 	.word	0x00033f10


	//   ....[232]....
        /*13a0*/ 	.word	0x00033fa0


	//   ....[233]....
        /*13a4*/ 	.word	0x00033ff0


	//   ....[234]....
        /*13a8*/ 	.word	0x00034040


	//   ....[235]....
        /*13ac*/ 	.word	0x00034130


	//   ....[236]....
        /*13b0*/ 	.word	0x000341c0


	//   ....[237]....
        /*13b4*/ 	.word	0x00034210


	//   ....[238]....
        /*13b8*/ 	.word	0x00034260


	//   ....[239]....
        /*13bc*/ 	.word	0x000342f0


	//   ....[240]....
        /*13c0*/ 	.word	0x00034380


	//   ....[241]....
        /*13c4*/ 	.word	0x000343d0


	//   ....[242]....
        /*13c8*/ 	.word	0x00034420


	//   ....[243]....
        /*13cc*/ 	.word	0x000344b0


	//   ....[244]....
        /*13d0*/ 	.word	0x00034540


	//   ....[245]....
        /*13d4*/ 	.word	0x00034590


	//   ....[246]....
        /*13d8*/ 	.word	0x000345e0


	//   ....[247]....
        /*13dc*/ 	.word	0x00034680


	//   ....[248]....
        /*13e0*/ 	.word	0x00034710


	//   ....[249]....
        /*13e4*/ 	.word	0x00034760


	//   ....[250]....
        /*13e8*/ 	.word	0x000347b0


	//   ....[251]....
        /*13ec*/ 	.word	0x00034ab0


	//   ....[252]....
        /*13f0*/ 	.word	0x00034d90


	//   ....[253]....
        /*13f4*/ 	.word	0x00034e80


	//   ....[254]....
        /*13f8*/ 	.word	0x00034f50


	//   ....[255]....
        /*13fc*/ 	.word	0x00034fc0


	//   ....[0]....
        /*1400*/ 	.word	0x000350a0


	//   ....[1]....
        /*1404*/ 	.word	0x00035170


	//   ....[2]....
        /*1408*/ 	.word	0x00035270


	//   ....[3]....
        /*140c*/ 	.word	0x000352e0


	//   ....[4]....
        /*1410*/ 	.word	0x000353d0


	//   ....[5]....
        /*1414*/ 	.word	0x00035440


	//   ....[6]....
        /*1418*/ 	.word	0x00035520


	//   ....[7]....
        /*141c*/ 	.word	0x000355d0


	//   ....[8]....
        /*1420*/ 	.word	0x00035630


	//   ....[9]....
        /*1424*/ 	.word	0x00035690


	//   ....[10]....
        /*1428*/ 	.word	0x000357a0


	//   ....[11]....
        /*142c*/ 	.word	0x00035800


	//   ....[12]....
        /*1430*/ 	.word	0x00035920


	//   ....[13]....
        /*1434*/ 	.word	0x00035980


	//   ....[14]....
        /*1438*/ 	.word	0x00035aa0


	//   ....[15]....
        /*143c*/ 	.word	0x00035b00


	//   ....[16]....
        /*1440*/ 	.word	0x00035c20


	//   ....[17]....
        /*1444*/ 	.word	0x00035c80


	//   ....[18]....
        /*1448*/ 	.word	0x00035da0


	//   ....[19]....
        /*144c*/ 	.word	0x00035e00


	//   ....[20]....
        /*1450*/ 	.word	0x00035f20


	//   ....[21]....
        /*1454*/ 	.word	0x00035f80


	//   ....[22]....
        /*1458*/ 	.word	0x00036080


	//   ....[23]....
        /*145c*/ 	.word	0x000361b0


	//   ....[24]....
        /*1460*/ 	.word	0x00036270


	//   ....[25]....
        /*1464*/ 	.word	0x00036350


	//   ....[26]....
        /*1468*/ 	.word	0x00036430


	//   ....[27]....
        /*146c*/ 	.word	0x00036490


	//   ....[28]....
        /*1470*/ 	.word	0x00036570


	//   ....[29]....
        /*1474*/ 	.word	0x000365d0


	//   ....[30]....
        /*1478*/ 	.word	0x000366b0


	//   ....[31]....
        /*147c*/ 	.word	0x00036710


	//   ....[32]....
        /*1480*/ 	.word	0x00036820


	//   ....[33]....
        /*1484*/ 	.word	0x00036910


	//   ....[34]....
        /*1488*/ 	.word	0x000369b0


	//   ....[35]....
        /*148c*/ 	.word	0x00036a10


	//   ....[36]....
        /*1490*/ 	.word	0x00036b30


	//   ....[37]....
        /*1494*/ 	.word	0x00036b90


	//   ....[38]....
        /*1498*/ 	.word	0x00036cb0


	//   ....[39]....
        /*149c*/ 	.word	0x00036d10


	//   ....[40]....
        /*14a0*/ 	.word	0x00036e30


	//   ....[41]....
        /*14a4*/ 	.word	0x00036e90


	//   ....[42]....
        /*14a8*/ 	.word	0x00036f60


	//   ....[43]....
        /*14ac*/ 	.word	0x000370d0


	//   ....[44]....
        /*14b0*/ 	.word	0x00037190


	//   ....[45]....
        /*14b4*/ 	.word	0x000372e0


	//   ....[46]....
        /*14b8*/ 	.word	0x00037390


	//   ....[47]....
        /*14bc*/ 	.word	0x000373f0


	//   ....[48]....
        /*14c0*/ 	.word	0x000374b0


	//   ....[49]....
        /*14c4*/ 	.word	0x00037590


	//   ....[50]....
        /*14c8*/ 	.word	0x000376a0


	//   ....[51]....
        /*14cc*/ 	.word	0x00037700


	//   ....[52]....
        /*14d0*/ 	.word	0x000377c0


	//   ....[53]....
        /*14d4*/ 	.word	0x000378d0


	//   ....[54]....
        /*14d8*/ 	.word	0x00037970


	//   ....[55]....
        /*14dc*/ 	.word	0x00037ae0


	//   ....[56]....
        /*14e0*/ 	.word	0x00037b50


	//   ....[57]....
        /*14e4*/ 	.word	0x00037bc0


	//   ....[58]....
        /*14e8*/ 	.word	0x00037c30


	//   ....[59]....
        /*14ec*/ 	.word	0x00037ca0


	//   ....[60]....
        /*14f0*/ 	.word	0x00037d20


	//   ....[61]....
        /*14f4*/ 	.word	0x00037da0


	//   ....[62]....
        /*14f8*/ 	.word	0x00037e30


	//   ....[63]....
        /*14fc*/ 	.word	0x00037ea0


	//   ....[64]....
        /*1500*/ 	.word	0x00037f10


	//   ....[65]....
        /*1504*/ 	.word	0x00037f80


	//   ....[66]....
        /*1508*/ 	.word	0x00038000


	//   ....[67]....
        /*150c*/ 	.word	0x00038070


	//   ....[68]....
        /*1510*/ 	.word	0x00038100


	//   ....[69]....
        /*1514*/ 	.word	0x00038160


	//   ....[70]....
        /*1518*/ 	.word	0x000381f0


	//   ....[71]....
        /*151c*/ 	.word	0x00038320


	//----- nvinfo : EIATTR_REG_RECONFIG
	.align		4
.L_325:
        /*1520*/ 	.byte	0x01, 0x54
	.zero		2


	//----- nvinfo : EIATTR_SYSCALL_OFFSETS
	.align		4
        /*1524*/ 	.byte	0x04, 0x46
        /*1526*/ 	.short	(.L_327 - .L_326)


	//   ....[0]....
.L_326:
        /*1528*/ 	.word	0x000026e0


	//   ....[1]....
        /*152c*/ 	.word	0x00002830


	//   ....[2]....
        /*1530*/ 	.word	0x0000c520


	//   ....[3]....
        /*1534*/ 	.word	0x0000c850


	//   ....[4]....
        /*1538*/ 	.word	0x0002e410


	//   ....[5]....
        /*153c*/ 	.word	0x0002e560


	//   ....[6]....
        /*1540*/ 	.word	0x0002e650


	//   ....[7]....
        /*1544*/ 	.word	0x0002f4f0


	//----- nvinfo : EIATTR_MBARRIER_INSTR_OFFSETS
	.align		4
.L_327:
        /*1548*/ 	.byte	0x04, 0x39
        /*154a*/ 	.short	(.L_329 - .L_328)


	//   ....[0]....
.L_328:
        /*154c*/ 	.word	0x00000270
        /*1550*/ 	.word	0x000000ff
        /*1554*/ 	.word	0x00038800
        /*1558*/ 	.short	0x0100
        /*155a*/ 	.byte	0x08
	.zero		1


	//   ....[1]....
        /*155c*/ 	.word	0x00000280
        /*1560*/ 	.word	0x000000ff
        /*1564*/ 	.word	0x00038820
        /*1568*/ 	.short	0x0100
        /*156a*/ 	.byte	0x08
	.zero		1


	//   ....[2]....
        /*156c*/ 	.word	0x00000370
        /*1570*/ 	.word	0x000000ff
        /*1574*/ 	.word	0x00038830
        /*1578*/ 	.short	0x0100
        /*157a*/ 	.byte	0x08
	.zero		1


	//   ....[3]....
        /*157c*/ 	.word	0x00000380
        /*1580*/ 	.word	0x000000ff
        /*1584*/ 	.word	0x00038840
        /*1588*/ 	.short	0x0100
        /*158a*/ 	.byte	0x08
	.zero		1


	//   ....[4]....
        /*158c*/ 	.word	0x00000390
        /*1590*/ 	.word	0x000000ff
        /*1594*/ 	.word	0x00038838
        /*1598*/ 	.short	0x0100
        /*159a*/ 	.byte	0x08
	.zero		1


	//   ....[5]....
        /*159c*/ 	.word	0x000003a0
        /*15a0*/ 	.word	0x000000ff
        /*15a4*/ 	.word	0x00038848
        /*15a8*/ 	.short	0x0100
        /*15aa*/ 	.byte	0x08
	.zero		1


	//   ....[6]....
        /*15ac*/ 	.word	0x000004d0
        /*15b0*/ 	.word	0x000000ff
        /*15b4*/ 	.word	0x00038850
        /*15b8*/ 	.short	0x0100
        /*15ba*/ 	.byte	0x08
	.zero		1


	//   ....[7]....
        /*15bc*/ 	.word	0x000004e0
        /*15c0*/ 	.word	0x000000ff
        /*15c4*/ 	.word	0x00038860
        /*15c8*/ 	.short	0x0100
        /*15ca*/ 	.byte	0x08
	.zero		1


	//   ....[8]....
        /*15cc*/ 	.word	0x000004f0
        /*15d0*/ 	.word	0x000000ff
        /*15d4*/ 	.word	0x00038858
        /*15d8*/ 	.short	0x0100
        /*15da*/ 	.byte	0x08
	.zero		1


	//   ....[9]....
        /*15dc*/ 	.word	0x00000500
        /*15e0*/ 	.word	0x000000ff
        /*15e4*/ 	.word	0x00038868
        /*15e8*/ 	.short	0x0100
        /*15ea*/ 	.byte	0x08
	.zero		1


	//   ....[10]....
        /*15ec*/ 	.word	0x000005f0
        /*15f0*/ 	.word	0x000000ff
        /*15f4*/ 	.word	0x00038870
        /*15f8*/ 	.short	0x0100
        /*15fa*/ 	.byte	0x06
	.zero		1


	//   ....[11]....
        /*15fc*/ 	.word	0x00000600
        /*1600*/ 	.word	0x000000ff
        /*1604*/ 	.word	0x00038880
        /*1608*/ 	.short	0x0100
        /*160a*/ 	.byte	0x06
	.zero		1


	//   ....[12]....
        /*160c*/ 	.word	0x00000610
        /*1610*/ 	.word	0x000000ff
        /*1614*/ 	.word	0x00038878
        /*1618*/ 	.short	0x0100
        /*161a*/ 	.byte	0x06
	.zero		1


	//   ....[13]....
        /*161c*/ 	.word	0x00000620
        /*1620*/ 	.word	0x000000ff
        /*1624*/ 	.word	0x00038888
        /*1628*/ 	.short	0x0100
        /*162a*/ 	.byte	0x06
	.zero		1


	//   ....[14]....
        /*162c*/ 	.word	0x00000750
        /*1630*/ 	.word	0x000000ff
        /*1634*/ 	.word	0x00038890
        /*1638*/ 	.short	0x0100
        /*163a*/ 	.byte	0x08
	.zero		1


	//   ....[15]....
        /*163c*/ 	.word	0x00000760
        /*1640*/ 	.word	0x000000ff
        /*1644*/ 	.word	0x000388a0
        /*1648*/ 	.short	0x0100
        /*164a*/ 	.byte	0x08
	.zero		1


	//   ....[16]....
        /*164c*/ 	.word	0x00000770
        /*1650*/ 	.word	0x000000ff
        /*1654*/ 	.word	0x00038898
        /*1658*/ 	.short	0x0100
        /*165a*/ 	.byte	0x08
	.zero		1


	//   ....[17]....
        /*165c*/ 	.word	0x00000780
        /*1660*/ 	.word	0x000000ff
        /*1664*/ 	.word	0x000388a8
        /*1668*/ 	.short	0x0100
        /*166a*/ 	.byte	0x08
	.zero		1


	//   ....[18]....
        /*166c*/ 	.word	0x000008b0
        /*1670*/ 	.word	0x000000ff
        /*1674*/ 	.word	0x000388b0
        /*1678*/ 	.short	0x0100
        /*167a*/ 	.byte	0x08
	.zero		1


	//   ....[19]....
        /*167c*/ 	.word	0x000008c0
        /*1680*/ 	.word	0x000000ff
        /*1684*/ 	.word	0x000388c0
        /*1688*/ 	.short	0x0100
        /*168a*/ 	.byte	0x08
	.zero		1


	//   ....[20]....
        /*168c*/ 	.word	0x000008d0
        /*1690*/ 	.word	0x000000ff
        /*1694*/ 	.word	0x000388b8
        /*1698*/ 	.short	0x0100
        /*169a*/ 	.byte	0x08
	.zero		1


	//   ....[21]....
        /*169c*/ 	.word	0x000008e0
        /*16a0*/ 	.word	0x000000ff
        /*16a4*/ 	.word	0x000388c8
        /*16a8*/ 	.short	0x0100
        /*16aa*/ 	.byte	0x08
	.zero		1


	//   ....[22]....
        /*16ac*/ 	.word	0x00004310
        /*16b0*/ 	.word	0x00000058
        /*16b4*/ 	.word	0x00038890
        /*16b8*/ 	.short	0x010a
        /*16ba*/ 	.byte	0x3f
	.zero		1


	//   ....[23]....
        /*16bc*/ 	.word	0x00007a00
        /*16c0*/ 	.word	0x00000058
        /*16c4*/ 	.word	0x00038890
        /*16c8*/ 	.short	0x010a
        /*16ca*/ 	.byte	0x3f
	.zero		1


	//   ....[24]....
        /*16cc*/ 	.word	0x0000abc0
        /*16d0*/ 	.word	0x00000058
        /*16d4*/ 	.word	0x00038890
        /*16d8*/ 	.short	0x010a
        /*16da*/ 	.byte	0x3f
	.zero		1


	//   ....[25]....
        /*16dc*/ 	.word	0x0000b370
        /*16e0*/ 	.word	0x0000000b
        /*16e4*/ 	.word	0x00000000
        /*16e8*/ 	.short	0x0101
        /*16ea*/ 	.byte	0x3f
	.zero		1


	//   ....[26]....
        /*16ec*/ 	.word	0x0000b3b0
        /*16f0*/ 	.word	0x00000058
        /*16f4*/ 	.word	0x000388b0
        /*16f8*/ 	.short	0x010a
        /*16fa*/ 	.byte	0x3f
	.zero		1


	//   ....[27]....
        /*16fc*/ 	.word	0x0000bad0
        /*1700*/ 	.word	0x00000058
        /*1704*/ 	.word	0x00000000
        /*1708*/ 	.short	0x0101
        /*170a*/ 	.byte	0x3f
	.zero		1


	//   ....[28]....
        /*170c*/ 	.word	0x0000c5b0
        /*1710*/ 	.word	0x00000017
        /*1714*/ 	.word	0x00038800
        /*1718*/ 	.short	0x010a
        /*171a*/ 	.byte	0x3f
	.zero		1


	//   ....[29]....
        /*171c*/ 	.word	0x0000c600
        /*1720*/ 	.word	0x00000017
        /*1724*/ 	.word	0x00038800
        /*1728*/ 	.short	0x010a
        /*172a*/ 	.byte	0x3f
	.zero		1


	//   ....[30]....
        /*172c*/ 	.word	0x0000e0e0
        /*1730*/ 	.word	0x00000017
        /*1734*/ 	.word	0x00038800
        /*1738*/ 	.short	0x010a
        /*173a*/ 	.byte	0x3f
	.zero		1


	//   ....[31]....
        /*173c*/ 	.word	0x00012450
        /*1740*/ 	.word	0x00000017
        /*1744*/ 	.word	0x00038800
        /*1748*/ 	.short	0x010a
        /*174a*/ 	.byte	0x3f
	.zero		1


	//   ....[32]....
        /*174c*/ 	.word	0x00015dc0
        /*1750*/ 	.word	0x00000000
        /*1754*/ 	.word	0x00038830
        /*1758*/ 	.short	0x010a
        /*175a*/ 	.byte	0x3f
	.zero		1


	//   ....[33]....
        /*175c*/ 	.word	0x00015e00
        /*1760*/ 	.word	0x00000000
        /*1764*/ 	.word	0x00038830
        /*1768*/ 	.short	0x010a
        /*176a*/ 	.byte	0x3f
	.zero		1


	//   ....[34]....
        /*176c*/ 	.word	0x0001a130
        /*1770*/ 	.word	0x00000000
        /*1774*/ 	.word	0x00000000
        /*1778*/ 	.short	0x0101
        /*177a*/ 	.byte	0x3f
	.zero		1


	//   ....[35]....
        /*177c*/ 	.word	0x0001ac40
        /*1780*/ 	.word	0x00000009
        /*1784*/ 	.word	0x00038830
        /*1788*/ 	.short	0x010a
        /*178a*/ 	.byte	0x3f
	.zero		1


	//   ....[36]....
        /*178c*/ 	.word	0x0001acd0
        /*1790*/ 	.word	0x00000009
        /*1794*/ 	.word	0x00038830
        /*1798*/ 	.short	0x010a
        /*179a*/ 	.byte	0x3f
	.zero		1


	//   ....[37]....
        /*179c*/ 	.word	0x0001e3c0
        /*17a0*/ 	.word	0x00000007
        /*17a4*/ 	.word	0x00038850
        /*17a8*/ 	.short	0x010a
        /*17aa*/ 	.byte	0x3f
	.zero		1


	//   ....[38]....
        /*17ac*/ 	.word	0x0001e410
        /*17b0*/ 	.word	0x00000007
        /*17b4*/ 	.word	0x00038850
        /*17b8*/ 	.short	0x010a
        /*17ba*/ 	.byte	0x3f
	.zero		1


	//   ....[39]....
        /*17bc*/ 	.word	0x0001e9e0
        /*17c0*/ 	.word	0x00000009
        /*17c4*/ 	.word	0x00000000
        /*17c8*/ 	.short	0x0101
        /*17ca*/ 	.byte	0x3f
	.zero		1


	//   ....[40]....
        /*17cc*/ 	.word	0x0001fe80
        /*17d0*/ 	.word	0x00000007
        /*17d4*/ 	.word	0x00000000
        /*17d8*/ 	.short	0x0101
        /*17da*/ 	.byte	0x3f
	.zero		1


	//   ....[41]....
        /*17dc*/ 	.word	0x00020140
        /*17e0*/ 	.word	0x00000004
        /*17e4*/ 	.word	0x00038830
        /*17e8*/ 	.short	0x010a
        /*17ea*/ 	.byte	0x3f
	.zero		1


	//   ....[42]....
        /*17ec*/ 	.word	0x000201d0
        /*17f0*/ 	.word	0x00000004
        /*17f4*/ 	.word	0x00038830
        /*17f8*/ 	.short	0x010a
        /*17fa*/ 	.byte	0x3f
	.zero		1


	//   ....[43]....
        /*17fc*/ 	.word	0x000238c0
        /*1800*/ 	.word	0x00000006
        /*1804*/ 	.word	0x00038850
        /*1808*/ 	.short	0x010a
        /*180a*/ 	.byte	0x3f
	.zero		1


	//   ....[44]....
        /*180c*/ 	.word	0x00023910
        /*1810*/ 	.word	0x00000006
        /*1814*/ 	.word	0x00038850
        /*1818*/ 	.short	0x010a
        /*181a*/ 	.byte	0x3f
	.zero		1


	//   ....[45]....
        /*181c*/ 	.word	0x000243c0
        /*1820*/ 	.word	0x00000004
        /*1824*/ 	.word	0x00000000
        /*1828*/ 	.short	0x0101
        /*182a*/ 	.byte	0x3f
	.zero		1


	//   ....[46]....
        /*182c*/ 	.word	0x00024d10
        /*1830*/ 	.word	0x00000006
        /*1834*/ 	.word	0x00000000
        /*1838*/ 	.short	0x0101
        /*183a*/ 	.byte	0x3f
	.zero		1


	//   ....[47]....
        /*183c*/ 	.word	0x000256e0
        /*1840*/ 	.word	0x0000000a
        /*1844*/ 	.word	0x00038850
        /*1848*/ 	.short	0x010a
        /*184a*/ 	.byte	0x3f
	.zero		1


	//   ....[48]....
        /*184c*/ 	.word	0x00025730
        /*1850*/ 	.word	0x0000000a
        /*1854*/ 	.word	0x00038850
        /*1858*/ 	.short	0x010a
        /*185a*/ 	.byte	0x3f
	.zero		1


	//   ....[49]....
        /*185c*/ 	.word	0x00025be0
        /*1860*/ 	.word	0x0000000a
        /*1864*/ 	.word	0x00000000
        /*1868*/ 	.short	0x0101
        /*186a*/ 	.byte	0x3f
	.zero		1


	//   ....[50]....
        /*186c*/ 	.word	0x00027fb0
        /*1870*/ 	.word	0x00000014
        /*1874*/ 	.word	0x00000000
        /*1878*/ 	.short	0x0101
        /*187a*/ 	.byte	0x3f
	.zero		1


	//   ....[51]....
        /*187c*/ 	.word	0x00028c10
        /*1880*/ 	.word	0x00000002
        /*1884*/ 	.word	0x00000000
        /*1888*/ 	.short	0x0101
        /*188a*/ 	.byte	0x3f
	.zero		1


	//   ....[52]....
        /*188c*/ 	.word	0x0002c7a0
        /*1890*/ 	.word	0x00000010
        /*1894*/ 	.word	0x00038820
        /*1898*/ 	.short	0x010a
        /*189a*/ 	.byte	0x3f
	.zero		1


	//   ....[53]....
        /*189c*/ 	.word	0x0002c830
        /*18a0*/ 	.word	0x0000000b
        /*18a4*/ 	.word	0x000388a0
        /*18a8*/ 	.short	0x010a
        /*18aa*/ 	.byte	0x3f
	.zero		1


	//   ....[54]....
        /*18ac*/ 	.word	0x0002cd80
        /*18b0*/ 	.word	0x0000000b
        /*18b4*/ 	.word	0x000388c0
        /*18b8*/ 	.short	0x010a
        /*18ba*/ 	.byte	0x3f
	.zero		1


	//   ....[55]....
        /*18bc*/ 	.word	0x0002d390
        /*18c0*/ 	.word	0x0000000a
        /*18c4*/ 	.word	0x000388a0
        /*18c8*/ 	.short	0x010a
        /*18ca*/ 	.byte	0x3f
	.zero		1


	//   ....[56]....
        /*18cc*/ 	.word	0x0002d8d0
        /*18d0*/ 	.word	0x0000000a
        /*18d4*/ 	.word	0x000388c0
        /*18d8*/ 	.short	0x010a
        /*18da*/ 	.byte	0x3f
	.zero		1


	//   ....[57]....
        /*18dc*/ 	.word	0x0002ec00
        /*18e0*/ 	.word	0x00000005
        /*18e4*/ 	.word	0x00038840
        /*18e8*/ 	.short	0x010a
        /*18ea*/ 	.byte	0x3f
	.zero		1


	//   ....[58]....
        /*18ec*/ 	.word	0x0002f1f0
        /*18f0*/ 	.word	0x00000005
        /*18f4*/ 	.word	0x00038830
        /*18f8*/ 	.short	0x0107
        /*18fa*/ 	.byte	0x3f
	.zero		1


	//   ....[59]....
        /*18fc*/ 	.word	0x0002f2c0
        /*1900*/ 	.word	0x00000005
        /*1904*/ 	.word	0x00038830
        /*1908*/ 	.short	0x0101
        /*190a*/ 	.byte	0x3f
	.zero		1


	//   ....[60]....
        /*190c*/ 	.word	0x0002fec0
        /*1910*/ 	.word	0x00000010
        /*1914*/ 	.word	0x00038800
        /*1918*/ 	.short	0x0107
        /*191a*/ 	.byte	0x3f
	.zero		1


	//   ....[61]....
        /*191c*/ 	.word	0x0002ffe0
        /*1920*/ 	.word	0x00000010
        /*1924*/ 	.word	0x00038800
        /*1928*/ 	.short	0x0101
        /*192a*/ 	.byte	0x3f
	.zero		1


	//   ....[62]....
        /*192c*/ 	.word	0x00030000
        /*1930*/ 	.word	0x00000010
        /*1934*/ 	.word	0x00038820
        /*1938*/ 	.short	0x010a
        /*193a*/ 	.byte	0x3f
	.zero		1


	//   ....[63]....
        /*193c*/ 	.word	0x000303e0
        /*1940*/ 	.word	0x00000006
        /*1944*/ 	.word	0x00038840
        /*1948*/ 	.short	0x010a
        /*194a*/ 	.byte	0x3f
	.zero		1


	//   ....[64]....
        /*194c*/ 	.word	0x00030940
        /*1950*/ 	.word	0x00000006
        /*1954*/ 	.word	0x00038830
        /*1958*/ 	.short	0x0107
        /*195a*/ 	.byte	0x3f
	.zero		1


	//   ....[65]....
        /*195c*/ 	.word	0x000309f0
        /*1960*/ 	.word	0x00000006
        /*1964*/ 	.word	0x00038830
        /*1968*/ 	.short	0x0101
        /*196a*/ 	.byte	0x3f
	.zero		1


	//   ....[66]....
        /*196c*/ 	.word	0x00030a50
        /*1970*/ 	.word	0x00000006
        /*1974*/ 	.word	0x00038860
        /*1978*/ 	.short	0x010a
        /*197a*/ 	.byte	0x3f
	.zero		1


	//   ....[67]....
        /*197c*/ 	.word	0x00030f60
        /*1980*/ 	.word	0x00000006
        /*1984*/ 	.word	0x00038850
        /*1988*/ 	.short	0x0107
        /*198a*/ 	.byte	0x3f
	.zero		1


	//   ....[68]....
        /*198c*/ 	.word	0x000310f0
        /*1990*/ 	.word	0x00000006
        /*1994*/ 	.word	0x00038850
        /*1998*/ 	.short	0x0101
        /*199a*/ 	.byte	0x3f
	.zero		1


	//   ....[69]....
        /*199c*/ 	.word	0x00031300
        /*19a0*/ 	.word	0x00000004
        /*19a4*/ 	.word	0x00038860
        /*19a8*/ 	.short	0x010a
        /*19aa*/ 	.byte	0x3f
	.zero		1


	//   ....[70]....
        /*19ac*/ 	.word	0x00031840
        /*19b0*/ 	.word	0x00000004
        /*19b4*/ 	.word	0x00038850
        /*19b8*/ 	.short	0x0107
        /*19ba*/ 	.byte	0x3f
	.zero		1


	//   ....[71]....
        /*19bc*/ 	.word	0x000318f0
        /*19c0*/ 	.word	0x00000004
        /*19c4*/ 	.word	0x00038850
        /*19c8*/ 	.short	0x0101
        /*19ca*/ 	.byte	0x3f
	.zero		1


	//   ....[72]....
        /*19cc*/ 	.word	0x00032a40
        /*19d0*/ 	.word	0x00000005
        /*19d4*/ 	.word	0x00038820
        /*19d8*/ 	.short	0x010a
        /*19da*/ 	.byte	0x3f
	.zero		1


	//   ....[73]....
        /*19dc*/ 	.word	0x00032bd0
        /*19e0*/ 	.word	0x00000003
        /*19e4*/ 	.word	0x00038840
        /*19e8*/ 	.short	0x010a
        /*19ea*/ 	.byte	0x3f
	.zero		1


	//   ....[74]....
        /*19ec*/ 	.word	0x00032c70
        /*19f0*/ 	.word	0x00000017
        /*19f4*/ 	.word	0x00038840
        /*19f8*/ 	.short	0x010a
        /*19fa*/ 	.byte	0x3f
	.zero		1


	//   ....[75]....
        /*19fc*/ 	.word	0x00032cb0
        /*1a00*/ 	.word	0x00000003
        /*1a04*/ 	.word	0x00038860
        /*1a08*/ 	.short	0x010a
        /*1a0a*/ 	.byte	0x3f
	.zero		1


	//   ....[76]....
        /*1a0c*/ 	.word	0x00032cf0
        /*1a10*/ 	.word	0x00000017
        /*1a14*/ 	.word	0x00038860
        /*1a18*/ 	.short	0x010a
        /*1a1a*/ 	.byte	0x3f
	.zero		1


	//   ....[77]....
        /*1a1c*/ 	.word	0x00032d50
        /*1a20*/ 	.word	0x00000058
        /*1a24*/ 	.word	0x00038890
        /*1a28*/ 	.short	0x010a
        /*1a2a*/ 	.byte	0x3f
	.zero		1


	//   ....[78]....
        /*1a2c*/ 	.word	0x00033130
        /*1a30*/ 	.word	0x00000058
        /*1a34*/ 	.word	0x00038890
        /*1a38*/ 	.short	0x010a
        /*1a3a*/ 	.byte	0x3f
	.zero		1


	//   ....[79]....
        /*1a3c*/ 	.word	0x00033510
        /*1a40*/ 	.word	0x00000058
        /*1a44*/ 	.word	0x00038890
        /*1a48*/ 	.short	0x010a
        /*1a4a*/ 	.byte	0x3f
	.zero		1


	//   ....[80]....
        /*1a4c*/ 	.word	0x000338f0
        /*1a50*/ 	.word	0x00000058
        /*1a54*/ 	.word	0x000388b0
        /*1a58*/ 	.short	0x010a
        /*1a5a*/ 	.byte	0x3f
	.zero		1


	//   ....[81]....
        /*1a5c*/ 	.word	0x00034080
        /*1a60*/ 	.word	0x00000017
        /*1a64*/ 	.word	0x00038800
        /*1a68*/ 	.short	0x010a
        /*1a6a*/ 	.byte	0x3f
	.zero		1


	//   ....[82]....
        /*1a6c*/ 	.word	0x000347f0
        /*1a70*/ 	.word	0x00000017
        /*1a74*/ 	.word	0x00038800
        /*1a78*/ 	.short	0x010a
        /*1a7a*/ 	.byte	0x3f
	.zero		1


	//   ....[83]....
        /*1a7c*/ 	.word	0x00034840
        /*1a80*/ 	.word	0x00000000
        /*1a84*/ 	.word	0x00038830
        /*1a88*/ 	.short	0x010a
        /*1a8a*/ 	.byte	0x3f
	.zero		1


	//   ....[84]....
        /*1a8c*/ 	.word	0x00034890
        /*1a90*/ 	.word	0x00000009
        /*1a94*/ 	.word	0x00038830
        /*1a98*/ 	.short	0x010a
        /*1a9a*/ 	.byte	0x3f
	.zero		1


	//   ....[85]....
        /*1a9c*/ 	.word	0x000348e0
        /*1aa0*/ 	.word	0x00000007
        /*1aa4*/ 	.word	0x00038850
        /*1aa8*/ 	.short	0x010a
        /*1aaa*/ 	.byte	0x3f
	.zero		1


	//   ....[86]....
        /*1aac*/ 	.word	0x00034930
        /*1ab0*/ 	.word	0x00000004
        /*1ab4*/ 	.word	0x00038830
        /*1ab8*/ 	.short	0x010a
        /*1aba*/ 	.byte	0x3f
	.zero		1


	//   ....[87]....
        /*1abc*/ 	.word	0x00034980
        /*1ac0*/ 	.word	0x00000006
        /*1ac4*/ 	.word	0x00038850
        /*1ac8*/ 	.short	0x010a
        /*1aca*/ 	.byte	0x3f
	.zero		1


	//   ....[88]....
        /*1acc*/ 	.word	0x000349d0
        /*1ad0*/ 	.word	0x0000000a
        /*1ad4*/ 	.word	0x00038850
        /*1ad8*/ 	.short	0x010a
        /*1ada*/ 	.byte	0x3f
	.zero		1


	//   ....[89]....
        /*1adc*/ 	.word	0x00034b70
        /*1ae0*/ 	.word	0x00000010
        /*1ae4*/ 	.word	0x00038820
        /*1ae8*/ 	.short	0x010a
        /*1aea*/ 	.byte	0x3f
	.zero		1


	//   ....[90]....
        /*1aec*/ 	.word	0x00034bc0
        /*1af0*/ 	.word	0x0000000b
        /*1af4*/ 	.word	0x000388a0
        /*1af8*/ 	.short	0x010a
        /*1afa*/ 	.byte	0x3f
	.zero		1


	//   ....[91]....
        /*1afc*/ 	.word	0x00034c10
        /*1b00*/ 	.word	0x0000000b
        /*1b04*/ 	.word	0x000388c0
        /*1b08*/ 	.short	0x010a
        /*1b0a*/ 	.byte	0x3f
	.zero		1


	//   ....[92]....
        /*1b0c*/ 	.word	0x00034c60
        /*1b10*/ 	.word	0x0000000a
        /*1b14*/ 	.word	0x000388a0
        /*1b18*/ 	.short	0x010a
        /*1b1a*/ 	.byte	0x3f
	.zero		1


	//   ....[93]....
        /*1b1c*/ 	.word	0x00034cb0
        /*1b20*/ 	.word	0x0000000a
        /*1b24*/ 	.word	0x000388c0
        /*1b28*/ 	.short	0x010a
        /*1b2a*/ 	.byte	0x3f
	.zero		1


	//   ....[94]....
        /*1b2c*/ 	.word	0x00034dd0
        /*1b30*/ 	.word	0x00000005
        /*1b34*/ 	.word	0x00038840
        /*1b38*/ 	.short	0x010a
        /*1b3a*/ 	.byte	0x3f
	.zero		1


	//   ....[95]....
        /*1b3c*/ 	.word	0x000360b0
        /*1b40*/ 	.word	0x00000010
        /*1b44*/ 	.word	0x00038820
        /*1b48*/ 	.short	0x010a
        /*1b4a*/ 	.byte	0x3f
	.zero		1


	//   ....[96]....
        /*1b4c*/ 	.word	0x00036100
        /*1b50*/ 	.word	0x00000006
        /*1b54*/ 	.word	0x00038840
        /*1b58*/ 	.short	0x010a
        /*1b5a*/ 	.byte	0x3f
	.zero		1


	//   ....[97]....
        /*1b5c*/ 	.word	0x00036860
        /*1b60*/ 	.word	0x00000006
        /*1b64*/ 	.word	0x00038860
        /*1b68*/ 	.short	0x010a
        /*1b6a*/ 	.byte	0x3f
	.zero		1


	//   ....[98]....
        /*1b6c*/ 	.word	0x00037020
        /*1b70*/ 	.word	0x00000004
        /*1b74*/ 	.word	0x00038860
        /*1b78*/ 	.short	0x010a
        /*1b7a*/ 	.byte	0x3f
	.zero		1


	//   ....[99]....
        /*1b7c*/ 	.word	0x00038240
        /*1b80*/ 	.word	0x00000005
        /*1b84*/ 	.word	0x00038820
        /*1b88*/ 	.short	0x010a
        /*1b8a*/ 	.byte	0x3f
	.zero		1


	//   ....[100]....
        /*1b8c*/ 	.word	0x000383e0
        /*1b90*/ 	.word	0x00000003
        /*1b94*/ 	.word	0x00038840
        /*1b98*/ 	.short	0x010a
        /*1b9a*/ 	.byte	0x3f
	.zero		1


	//   ....[101]....
        /*1b9c*/ 	.word	0x00038430
        /*1ba0*/ 	.word	0x00000017
        /*1ba4*/ 	.word	0x00038840
        /*1ba8*/ 	.short	0x010a
        /*1baa*/ 	.byte	0x3f
	.zero		1


	//   ....[102]....
        /*1bac*/ 	.word	0x00038480
        /*1bb0*/ 	.word	0x00000003
        /*1bb4*/ 	.word	0x00038860
        /*1bb8*/ 	.short	0x010a
        /*1bba*/ 	.byte	0x3f
	.zero		1


	//----- nvinfo : EIATTR_NUM_MBARRIERS
	.align		4
.L_329:
        /*1bbc*/ 	.byte	0x03, 0x38
        /*1bbe*/ 	.short	0x0016


	//----- nvinfo : EIATTR_EXIT_INSTR_OFFSETS
	.align		4
        /*1bc0*/ 	.byte	0x04, 0x1c
        /*1bc2*/ 	.short	(.L_331 - .L_330)


	//   ....[0]....
.L_330:
        /*1bc4*/ 	.word	0x00032d40


	//----- nvinfo : EIATTR_MAX_THREADS
	.align		4
.L_331:
        /*1bc8*/ 	.byte	0x04, 0x05
        /*1bca*/ 	.short	(.L_333 - .L_332)
.L_332:
        /*1bcc*/ 	.word	0x00000180
        /*1bd0*/ 	.word	0x00000001
        /*1bd4*/ 	.word	0x00000001


	//----- nvinfo : EIATTR_CRS_STACK_SIZE
	.align		4
.L_333:
        /*1bd8*/ 	.byte	0x04, 0x1e
        /*1bda*/ 	.short	(.L_335 - .L_334)
.L_334:
        /*1bdc*/ 	.word	0x00000000


	//----- nvinfo : EIATTR_CBANK_PARAM_SIZE
	.align		4
.L_335:
        /*1be0*/ 	.byte	0x03, 0x19
        /*1be2*/ 	.short	0x0af0


	//----- nvinfo : EIATTR_PARAM_CBANK
	.align		4
        /*1be4*/ 	.byte	0x04, 0x0a
        /*1be6*/ 	.short	(.L_337 - .L_336)
	.align		4
.L_336:
        /*1be8*/ 	.word	index@(.nv.constant0._ZN7cutlass13device_kernelIN5flash11enable_sm90INS1_16FlashAttnFwdSm90INS1_25CollectiveMainloopFwdSm90ILi2EN4cute5tupleIJNS5_1CILi1EEES8_S8_EEENS6_IJNS7_ILi128EEENS7_ILi80EEENS7_ILi256EEEEEELi256ENS_6half_tEfNS_4arch4Sm90ELb1ELb0ELb1ELb1ELb1ELb1ELb0ELb1ELb1ELb1ELb1ELb0EEENS1_21CollectiveEpilogueFwdINS6_IJSA_SC_SB_EEES9_SE_SG_Li256ELb1ELb1ELb1ELb0EEENS1_36VarlenDynamicPersistentTileSchedulerILi128ELi80ELi256ELi128ELb1ELb1ELb1ELb1ELb1ELb1EEEEEEEEEvNT_6ParamsE)
        /*1bec*/ 	.short	0x0210
        /*1bee*/ 	.short	0x0af0


	//----- nvinfo : EIATTR_SW_WAR
	.align		4
.L_337:
        /*1bf0*/ 	.byte	0x04, 0x36
        /*1bf2*/ 	.short	(.L_339 - .L_338)
.L_338:
        /*1bf4*/ 	.word	0x00000008
.L_339:


//--------------------- .nv.callgraph             --------------------------
	.section	.nv.callgraph,"",@"SHT_CUDA_CALLGRAPH"
	.align	4
	.sectionentsize	8
	.align		4
        /*0000*/ 	.word	0x00000000
	.align		4
        /*0004*/ 	.word	0xffffffff
	.align		4
        /*0008*/ 	.word	index@(_ZN7cutlass13device_kernelIN5flash11enable_sm90INS1_16FlashAttnFwdSm90INS1_25CollectiveMainloopFwdSm90ILi2EN4cute5tupleIJNS5_1CILi1EEES8_S8_EEENS6_IJNS7_ILi128EEENS7_ILi80EEENS7_ILi256EEEEEELi256ENS_6half_tEfNS_4arch4Sm90ELb0ELb0ELb1ELb0ELb1ELb0ELb0ELb1ELb1ELb1ELb1ELb0EEENS1_21CollectiveEpilogueFwdINS6_IJSA_SC_SB_EEES9_SE_SG_Li256ELb0ELb1ELb1ELb0EEENS1_19SingleTileSchedulerILb0ELb1ELb1ELi128EEEEEEEEEvNT_6ParamsE)
	.align		4
        /*000c*/ 	.word	index@(__assertfail)
	.align		4
        /*0010*/ 	.word	index@(_ZN7cutlass13device_kernelIN5flash11enable_sm90INS1_16FlashAttnFwdSm90INS1_25CollectiveMainloopFwdSm90ILi2EN4cute5tupleIJNS5_1CILi1EEES8_S8_EEENS6_IJNS7_ILi128EEENS7_ILi80EEENS7_ILi256EEEEEELi256ENS_6half_tEfNS_4arch4Sm90ELb0ELb0ELb1ELb1ELb1ELb0ELb0ELb1ELb1ELb1ELb1ELb0EEENS1_21CollectiveEpilogueFwdINS6_IJSA_SC_SB_EEES9_SE_SG_Li256ELb1ELb1ELb1ELb0EEENS1_36VarlenDynamicPersistentTileSchedulerILi128ELi80ELi256ELi128ELb1ELb1ELb1ELb0ELb1ELb1EEEEEEEEEvNT_6ParamsE)
	.align		4
        /*0014*/ 	.word	index@(__assertfail)
	.align		4
        /*0018*/ 	.word	index@(_ZN7cutlass13device_kernelIN5flash11enable_sm90INS1_16FlashAttnFwdSm90INS1_25CollectiveMainloopFwdSm90ILi2EN4cute5tupleIJNS5_1CILi1EEES8_S8_EEENS6_IJNS7_ILi128EEENS7_ILi80EEENS7_ILi256EEEEEELi256ENS_6half_tEfNS_4arch4Sm90ELb0ELb0ELb1ELb1ELb1ELb1ELb0ELb1ELb1ELb1ELb1ELb0EEENS1_21CollectiveEpilogueFwdINS6_IJSA_SC_SB_EEES9_SE_SG_Li256ELb1ELb1ELb1ELb0EEENS1_36VarlenDynamicPersistentTileSchedulerILi128ELi80ELi256ELi128ELb1ELb1ELb1ELb0ELb1ELb1EEEEEEEEEvNT_6ParamsE)
	.align		4
        /*001c*/ 	.word	index@(__assertfail)
	.align		4
        /*0020*/ 	.word	index@(_ZN7cutlass13device_kernelIN5flash11enable_sm90INS1_16FlashAttnFwdSm90INS1_25CollectiveMainloopFwdSm90ILi2EN4cute5tupleIJNS5_1CILi1EEES8_S8_EEENS6_IJNS7_ILi128EEENS7_ILi64EEENS7_ILi256EEEEEELi256ENS_6half_tEfNS_4arch4Sm90ELb0ELb1ELb1ELb0ELb1ELb0ELb0ELb1ELb1ELb1ELb1ELb0EEENS1_21CollectiveEpilogueFwdINS6_IJSA_SC_SB_EEES9_SE_SG_Li256ELb0ELb1ELb1ELb0EEENS1_19SingleTileSchedulerILb0ELb1ELb1ELi128EEEEEEEEEvNT_6ParamsE)
	.align		4
        /*0024*/ 	.word	index@(__assertfail)
	.align		4
        /*0028*/ 	.word	index@(_ZN7cutlass13device_kernelIN5flash11enable_sm90INS1_16FlashAttnFwdSm90INS1_25CollectiveMainloopFwdSm90ILi2EN4cute5tupleIJNS5_1CILi1EEES8_S8_EEENS6_IJNS7_ILi128EEENS7_ILi64EEENS7_ILi256EEEEEELi256ENS_6half_tEfNS_4arch4Sm90ELb0ELb1ELb1ELb1ELb1ELb0ELb0ELb1ELb1ELb1ELb1ELb0EEENS1_21CollectiveEpilogueFwdINS6_IJSA_SC_SB_EEES9_SE_SG_Li256ELb1ELb1ELb1ELb0EEENS1_36VarlenDynamicPersistentTileSchedulerILi128ELi64ELi256ELi128ELb1ELb1ELb1ELb1ELb0ELb1EEEEEEEEEvNT_6ParamsE)
	.align		4
        /*002c*/ 	.word	index@(__assertfail)
	.align		4
        /*0030*/ 	.word	index@(_ZN7cutlass13device_kernelIN5flash11enable_sm90INS1_16FlashAttnFwdSm90INS1_25CollectiveMainloopFwdSm90ILi2EN4cute5tupleIJNS5_1CILi1EEES8_S8_EEENS6_IJNS7_ILi128EEENS7_ILi64EEENS7_ILi256EEEEEELi256ENS_6half_tEfNS_4arch4Sm90ELb0ELb1ELb1ELb1ELb1ELb1ELb0ELb1ELb1ELb1ELb1ELb0EEENS1_21CollectiveEpilogueFwdINS6_IJSA_SC_SB_EEES9_SE_SG_Li256ELb1ELb1ELb1ELb0EEENS1_36VarlenDynamicPersistentTileSchedulerILi128ELi64ELi256ELi128ELb1ELb1ELb1ELb1ELb0ELb1EEEEEEEEEvNT_6ParamsE)
	.align		4
        /*0034*/ 	.word	index@(__assertfail)
	.align		4
        /*0038*/ 	.word	index@(_ZN7cutlass13device_kernelIN5flash11enable_sm90INS1_16FlashAttnFwdSm90INS1_25CollectiveMainloopFwdSm90ILi2EN4cute5tupleIJNS5_1CILi1EEES8_S8_EEENS6_IJNS7_ILi128EEENS7_ILi80EEENS7_ILi256EEEEEELi256ENS_6half_tEfNS_4arch4Sm90ELb1ELb0ELb1ELb0ELb1ELb0ELb0ELb1ELb1ELb1ELb1ELb0EEENS1_21CollectiveEpilogueFwdINS6_IJSA_SC_SB_EEES9_SE_SG_Li256ELb0ELb1ELb1ELb0EEENS1_19SingleTileSchedulerILb0ELb1ELb1ELi128EEEEEEEEEvNT_6ParamsE)
	.align		4
        /*003c*/ 	.word	index@(__assertfail)
	.align		4
        /*0040*/ 	.word	index@(_ZN7cutlass13device_kernelIN5flash11enable_sm90INS1_16FlashAttnFwdSm90INS1_25CollectiveMainloopFwdSm90ILi2EN4cute5tupleIJNS5_1CILi1EEES8_S8_EEENS6_IJNS7_ILi128EEENS7_ILi80EEENS7_ILi256EEEEEELi256ENS_6half_tEfNS_4arch4Sm90ELb1ELb0ELb1ELb1ELb1ELb0ELb0ELb1ELb1ELb1ELb1ELb0EEENS1_21CollectiveEpilogueFwdINS6_IJSA_SC_SB_EEES9_SE_SG_Li256ELb1ELb1ELb1ELb0EEENS1_36VarlenDynamicPersistentTileSchedulerILi128ELi80ELi256ELi128ELb1ELb1ELb1ELb1ELb1ELb1EEEEEEEEEvNT_6ParamsE)
	.align		4
        /*0044*/ 	.word	index@(__assertfail)
	.align		4
        /*0048*/ 	.word	index@(_ZN7cutlass13device_kernelIN5flash11enable_sm90INS1_16FlashAttnFwdSm90INS1_25CollectiveMainloopFwdSm90ILi2EN4cute5tupleIJNS5_1CILi1EEES8_S8_EEENS6_IJNS7_ILi128EEENS7_ILi80EEENS7_ILi256EEEEEELi256ENS_6half_tEfNS_4arch4Sm90ELb1ELb0ELb1ELb1ELb1ELb1ELb0ELb1ELb1ELb1ELb1ELb0EEENS1_21CollectiveEpilogueFwdINS6_IJSA_SC_SB_EEES9_SE_SG_Li256ELb1ELb1ELb1ELb0EEENS1_36VarlenDynamicPersistentTileSchedulerILi128ELi80ELi256ELi128ELb1ELb1ELb1ELb1ELb1ELb1EEEEEEEEEvNT_6ParamsE)
	.align		4
        /*004c*/ 	.word	index@(__assertfail)
	.align		4
        /*0050*/ 	.word	0x00000000
	.align		4
        /*0054*/ 	.word	0xfffffffe
	.align		4
        /*0058*/ 	.word	0x00000000
	.align		4
        /*005c*/ 	.word	0xfffffffd
	.align		4
        /*0060*/ 	.word	0x00000000
	.align		4
        /*0064*/ 	.word	0xfffffffc


//--------------------- .nv.constant4             --------------------------
	.section	.nv.constant4,"a",@progbits
	.align	8
	.align		8
.nv.constant4:
        /*0000*/ 	.dword	__assertfail
	.align		8
        /*0008*/ 	.dword	__unnamed_1
	.align		8
        /*0010*/ 	.dword	__unnamed_2
	.align		8
        /*0018*/ 	.dword	__unnamed_3
	.align		8
        /*0020*/ 	.dword	__unnamed_4
	.align		8
        /*0028*/ 	.dword	__unnamed_5
	.align		8
        /*0030*/ 	.dword	__unnamed_6
	.align		8
        /*0038*/ 	.dword	__unnamed_7
	.align		8
        /*0040*/ 	.dword	__unnamed_8
	.align		8
        /*0048*/ 	.dword	__unnamed_9
	.align		8
        /*0050*/ 	.dword	_ZN86_INTERNAL_aadd2001_50_flash_fwd_hdim256_fp16_paged_split_softcap_sm90_cu_b81ac279_33424cuda3std3__45__cpo5beginE
	.align		8
        /*0058*/ 	.dword	_ZN86_INTERNAL_aadd2001_50_flash_fwd_hdim256_fp16_paged_split_softcap_sm90_cu_b81ac279_33424cuda3std3__45__cpo3endE
	.align		8
        /*0060*/ 	.dword	_ZN86_INTERNAL_aadd2001_50_flash_fwd_hdim256_fp16_paged_split_softcap_sm90_cu_b81ac279_33424cuda3std3__45__cpo6cbeginE
	.align		8
        /*0068*/ 	.dword	_ZN86_INTERNAL_aadd2001_50_flash_fwd_hdim256_fp16_paged_split_softcap_sm90_cu_b81ac279_33424cuda3std3__45__cpo4cendE
	.align		8
        /*0070*/ 	.dword	_ZN86_INTERNAL_aadd2001_50_flash_fwd_hdim256_fp16_paged_split_softcap_sm90_cu_b81ac279_33424cuda3std3__488_GLOBAL__N__aadd2001_50_flash_fwd_hdim256_fp16_paged_split_softcap_sm90_cu_b81ac279_33426ignoreE
	.align		8
        /*0078*/ 	.dword	_ZN86_INTERNAL_aadd2001_50_flash_fwd_hdim256_fp16_paged_split_softcap_sm90_cu_b81ac279_33424cuda3std3__419piecewise_constructE
	.align		8
        /*0080*/ 	.dword	_ZN86_INTERNAL_aadd2001_50_flash_fwd_hdim256_fp16_paged_split_softcap_sm90_cu_b81ac279_33424cuda3std3__48in_placeE
	.align		8
        /*0088*/ 	.dword	_ZN86_INTERNAL_aadd2001_50_flash_fwd_hdim256_fp16_paged_split_softcap_sm90_cu_b81ac279_33424cuda3std6ranges3__45__cpo4swapE
	.align		8
        /*0090*/ 	.dword	_ZN86_INTERNAL_aadd2001_50_flash_fwd_hdim256_fp16_paged_split_softcap_sm90_cu_b81ac279_33424cuda3std6ranges3__45__cpo9iter_moveE
	.align		8
        /*0098*/ 	.dword	_ZN86_INTERNAL_aadd2001_50_flash_fwd_hdim256_fp16_paged_split_softcap_sm90_cu_b81ac279_33424cute7productE
	.align		8
        /*00a0*/ 	.dword	_ZN86_INTERNAL_aadd2001_50_flash_fwd_hdim256_fp16_paged_split_softcap_sm90_cu_b81ac279_33424cute1_E
	.align		8
        /*00a8*/ 	.dword	$str$23
	.align		8
        /*00b0*/ 	.dword	$str$24


//--------------------- .text._ZN7cutlass13device_kernelIN5flash11enable_sm90INS1_16FlashAttnFwdSm90INS1_25CollectiveMainloopFwdSm90ILi2EN4cute5tupleIJNS5_1CILi1EEES8_S8_EEENS6_IJNS7_ILi128EEENS7_ILi80EEENS7_ILi256EEEEEELi256ENS_6half_tEfNS_4arch4Sm90ELb0ELb0ELb1ELb0ELb1ELb0ELb0ELb1ELb1ELb1ELb1ELb0EEENS1_21CollectiveEpilogueFwdINS6_IJSA_SC_SB_EEES9_SE_SG_Li256ELb0ELb1ELb1ELb0EEENS1_19SingleTileSchedulerILb0ELb1ELb1ELi128EEEEEEEEEvNT_6ParamsE --------------------------
	.section	.text._ZN7cutlass13device_kernelIN5flash11enable_sm90INS1_16FlashAttnFwdSm90INS1_25CollectiveMainloopFwdSm90ILi2EN4cute5tupleIJNS5_1CILi1EEES8_S8_EEENS6_IJNS7_ILi128EEENS7_ILi80EEENS7_ILi256EEEEEELi256ENS_6half_tEfNS_4arch4Sm90ELb0ELb0ELb1ELb0ELb1ELb0ELb0ELb1ELb1ELb1ELb1ELb0EEENS1_21CollectiveEpilogueFwdINS6_IJSA_SC_SB_EEES9_SE_SG_Li256ELb0ELb1ELb1ELb0EEENS1_19SingleTileSchedulerILb0ELb1ELb1ELi128EEEEEEEEEvNT_6ParamsE,"ax",@progbits
	.align	128
.text._ZN7cutlass13device_kernelIN5flash11enable_sm90INS1_16FlashAttnFwdSm90INS1_25CollectiveMainloopFwdSm90ILi2EN4cute5tupleIJNS5_1CILi1EEES8_S8_EEENS6_IJNS7_ILi128EEENS7_ILi80EEENS7_ILi256EEEEEELi256ENS_6half_tEfNS_4arch4Sm90ELb0ELb0ELb1ELb0ELb1ELb0ELb0ELb1ELb1ELb1ELb1ELb0EEENS1_21CollectiveEpilogueFwdINS6_IJSA_SC_SB_EEES9_SE_SG_Li256ELb0ELb1ELb1ELb0EEENS1_19SingleTileSchedulerILb0ELb1ELb1ELi128EEEEEEEEEvNT_6ParamsE:
        .type           _ZN7cutlass13device_kernelIN5flash11enable_sm90INS1_16FlashAttnFwdSm90INS1_25CollectiveMainloopFwdSm90ILi2EN4cute5tupleIJNS5_1CILi1EEES8_S8_EEENS6_IJNS7_ILi128EEENS7_ILi80EEENS7_ILi256EEEEEELi256ENS_6half_tEfNS_4arch4Sm90ELb0ELb0ELb1ELb0ELb1ELb0ELb0ELb1ELb1ELb1ELb1ELb0EEENS1_21CollectiveEpilogueFwdINS6_IJSA_SC_SB_EEES9_SE_SG_Li256ELb0ELb1ELb1ELb0EEENS1_19SingleTileSchedulerILb0ELb1ELb1ELi128EEEEEEEEEvNT_6ParamsE,@function
        .size           _ZN7cutlass13device_kernelIN5flash11enable_sm90INS1_16FlashAttnFwdSm90INS1_25CollectiveMainloopFwdSm90ILi2EN4cute5tupleIJNS5_1CILi1EEES8_S8_EEENS6_IJNS7_ILi128EEENS7_ILi80EEENS7_ILi256EEEEEELi256ENS_6half_tEfNS_4arch4Sm90ELb0ELb0ELb1ELb0ELb1ELb0ELb0ELb1ELb1ELb1ELb1ELb0EEENS1_21CollectiveEpilogueFwdINS6_IJSA_SC_SB_EEES9_SE_SG_Li256ELb0ELb1ELb1ELb0EEENS1_19SingleTileSchedulerILb0ELb1ELb1ELi128EEEEEEEEEvNT_6ParamsE,(.L_x_3271 - _ZN7cutlass13device_kernelIN5flash11enable_sm90INS1_16FlashAttnFwdSm90INS1_25CollectiveMainloopFwdSm90ILi2EN4cute5tupleIJNS5_1CILi1EEES8_S8_EEENS6_IJNS7_ILi128EEENS7_ILi80EEENS7_ILi256EEEEEELi256ENS_6half_tEfNS_4arch4Sm90ELb0ELb0ELb1ELb0ELb1ELb0ELb0ELb1ELb1ELb1ELb1ELb0EEENS1_21CollectiveEpilogueFwdINS6_IJSA_SC_SB_EEES9_SE_SG_Li256ELb0ELb1ELb1ELb0EEENS1_19SingleTileSchedulerILb0ELb1ELb1ELi128EEEEEEEEEvNT_6ParamsE)
        .other          _ZN7cutlass13device_kernelIN5flash11enable_sm90INS1_16FlashAttnFwdSm90INS1_25CollectiveMainloopFwdSm90ILi2EN4cute5tupleIJNS5_1CILi1EEES8_S8_EEENS6_IJNS7_ILi128EEENS7_ILi80EEENS7_ILi256EEEEEELi256ENS_6half_tEfNS_4arch4Sm90ELb0ELb0ELb1ELb0ELb1ELb0ELb0ELb1ELb1ELb1ELb1ELb0EEENS1_21CollectiveEpilogueFwdINS6_IJSA_SC_SB_EEES9_SE_SG_Li256ELb0ELb1ELb1ELb0EEENS1_19SingleTileSchedulerILb0ELb1ELb1ELi128EEEEEEEEEvNT_6ParamsE,@"STO_CUDA_ENTRY STV_DEFAULT"
_ZN7cutlass13device_kernelIN5flash11enable_sm90INS1_16FlashAttnFwdSm90INS1_25CollectiveMainloopFwdSm90ILi2EN4cute5tupleIJNS5_1CILi1EEES8_S8_EEENS6_IJNS7_ILi128EEENS7_ILi80EEENS7_ILi256EEEEEELi256ENS_6half_tEfNS_4arch4Sm90ELb0ELb0ELb1ELb0ELb1ELb0ELb0ELb1ELb1ELb1ELb1ELb0EEENS1_21CollectiveEpilogueFwdINS6_IJSA_SC_SB_EEES9_SE_SG_Li256ELb0ELb1ELb1ELb0EEENS1_19SingleTileSchedulerILb0ELb1ELb1ELi128EEEEEEEEEvNT_6ParamsE:
[----:B------:R-:W0:Y:S02]  /*0000*/  LDC R1, c[0x0][0x28] ;  /* 0x00000a00ff017b82 */ /* 0x000e240000000800 */
[----:B0-----:R-:W-:Y:S01]  /*0010*/  VIADD R1, R1, 0xfffffff8 ;  /* 0xfffffff801017836 */ /* 0x001fe20000000000 */
[----:B------:R-:W0:Y:S01]  /*0020*/  S2R R25, SR_TID.X ;  /* 0x0000000000197919 */ /* 0x000e220000002100 */
[----:B------:R-:W-:Y:S01]  /*0030*/  ELECT P0, URZ, PT ;  /* 0x00000000003f782f */ /* 0x000fe20003800000 */
[----:B------:R-:W-:Y:S01]  /*0040*/  UMOV UR4, 0x80 ;  /* 0x0000008000047882 */ /* 0x000fe20000000000 */
[----:B------:R-:W-:Y:S01]  /*0050*/  UMOV UR7, 0x100 ;  /* 0x0000010000077882 */ /* 0x000fe20000000000 */
[----:B0-----:R-:W-:-:S05]  /*0060*/  SHF.R.U32.HI R0, RZ, 0x5, R25 ;  /* 0x00000005ff007819 */ /* 0x001fca0000011619 */
[----:B------:R-:W0:Y:S02]  /*0070*/  SHFL.IDX PT, R2, R0, RZ, 0x1f ;  /* 0x00001fff00027589 */ /* 0x000e2400000e0000 */
[C---:B0-----:R-:W-:Y:S02]  /*0080*/  ISETP.NE.OR P0, PT, R2.reuse, RZ, !P0 ;  /* 0x000000ff0200720c */ /* 0x041fe40004705670 */
[----:B------:R-:W-:Y:S02]  /*0090*/  ISETP.NE.AND P1, PT, R2, RZ, PT ;  /* 0x000000ff0200720c */ /* 0x000fe40003f25270 */
[----:B------:R-:W-:-:S06]  /*00a0*/  SHF.R.U32.HI R2, RZ, 0x7, R25 ;  /* 0x00000007ff027819 */ /* 0x000fcc0000011619 */
[----:B------:R-:W0:Y:S03]  /*00b0*/  SHFL.IDX PT, R2, R2, RZ, 0x1f ;  /* 0x00001fff02027589 */ /* 0x000e2600000e0000 */
[----:B------:R-:W-:Y:S01]  /*00c0*/  VOTEU.ALL UP0, P0 ;  /* 0x00000000003f7886 */ /* 0x000fe20000000000 */
[----:B------:R-:W-:-:S04]  /*00d0*/  VOTEU.ALL UP1, P0 ;  /* 0x00000000003f7886 */ /* 0x000fc80000020000 */
[----:B------:R-:W1:Y:S01]  /*00e0*/  @!UP0 S2UR UR8, SR_CgaCtaId ;  /* 0x00000000000889c3 */ /* 0x000e620000008800 */
[----:B------:R-:W-:Y:S01]  /*00f0*/  @!UP0 UMOV UR6, 0x400 ;  /* 0x0000040000068882 */ /* 0x000fe20000000000 */
[----:B------:R-:W-:-:S04]  /*0100*/  @!UP0 UIADD3 UR4, -UR4, 0x100000, URZ ;  /* 0x0010000004048890 */ /* 0x000fc8000fffe13f */
[----:B------:R-:W-:Y:S02]  /*0110*/  @!UP0 USHF.L.U32 UR5, UR4, 0xb, URZ ;  /* 0x0000000b04058899 */ /* 0x000fe4000800063f */
[----:B------:R-:W-:Y:S02]  /*0120*/  @!UP0 USHF.L.U32 UR4, UR4, 0x1, URZ ;  /* 0x0000000104048899 */ /* 0x000fe4000800063f */
[----:B-1----:R-:W-:Y:S02]  /*0130*/  @!UP0 ULEA UR8, UR8, UR6, 0x18 ;  /* 0x0000000608088291 */ /* 0x002fe4000f8ec03f */
[----:B------:R-:W-:-:S04]  /*0140*/  @!UP0 UIADD3 UR6, -UR7, 0x100000, URZ ;  /* 0x0010000007068890 */ /* 0x000fc8000fffe13f */
[----:B------:R-:W-:Y:S02]  /*0150*/  @!UP0 USHF.L.U32 UR7, UR6, 0xb, URZ ;  /* 0x0000000b06078899 */ /* 0x000fe4000800063f */
[----:B------:R-:W-:Y:S01]  /*0160*/  @!UP0 USHF.L.U32 UR6, UR6, 0x1, URZ ;  /* 0x0000000106068899 */ /* 0x000fe2000800063f */
[----:B------:R-:W-:-:S05]  /*0170*/  VOTEU.ALL UP0, P0 ;  /* 0x00000000003f7886 */ /* 0x000fca0000000000 */
[----:B------:R1:W2:Y:S06]  /*0180*/  @!UP0 SYNCS.EXCH.64 URZ, [UR8+0x38800], UR4 ;  /* 0x03880004083f85b2 */ /* 0x0002ac0008000100 */
[----:B------:R1:W3:Y:S02]  /*0190*/  @!UP1 SYNCS.EXCH.64 URZ, [UR8+0x38820], UR6 ;  /* 0x03882006083f95b2 */ /* 0x0002e40008000100 */
[----:B01----:R-:W-:Y:S05]  /*01a0*/  @P1 BRA `(.L_x_0) ;  /* 0x0000000000481947 */ /* 0x003fea0003800000 */
[----:B------:R-:W0:Y:S01]  /*01b0*/  S2UR UR5, SR_CgaCtaId ;  /* 0x00000000000579c3 */ /* 0x000e220000008800 */
[----:B------:R-:W-:Y:S01]  /*01c0*/  UMOV UR4, 0x400 ;  /* 0x0000040000047882 */ /* 0x000fe20000000000 */
[----:B------:R-:W-:Y:S01]  /*01d0*/  UMOV UR6, 0x80 ;  /* 0x0000008000067882 */ /* 0x000fe20000000000 */
[----:B------:R-:W-:Y:S01]  /*01e0*/  UMOV UR7, 0x100 ;  /* 0x0000010000077882 */ /* 0x000fe20000000000 */
[----:B------:R-:W-:Y:S01]  /*01f0*/  ELECT P0, URZ, PT ;  /* 0x00000000003f782f */ /* 0x000fe20003800000 */
[----:B0-----:R-:W-:Y:S02]  /*0200*/  ULEA UR8, UR5, UR4, 0x18 ;  /* 0x0000000405087291 */ /* 0x001fe4000f8ec03f */
[----:B------:R-:W-:-:S04]  /*0210*/  UIADD3 UR4, -UR6, 0x100000, URZ ;  /* 0x0010000006047890 */ /* 0x000fc8000fffe13f */
[----:B------:R-:W-:Y:S02]  /*0220*/  USHF.L.U32 UR5, UR4, 0xb, URZ ;  /* 0x0000000b04057899 */ /* 0x000fe4000800063f */
[----:B------:R-:W-:Y:S02]  /*0230*/  USHF.L.U32 UR4, UR4, 0x1, URZ ;  /* 0x0000000104047899 */ /* 0x000fe4000800063f */
[----:B------:R-:W-:-:S04]  /*0240*/  UIADD3 UR6, -UR7, 0x100000, URZ ;  /* 0x0010000007067890 */ /* 0x000fc8000fffe13f */
[----:B------:R-:W-:Y:S02]  /*0250*/  USHF.L.U32 UR7, UR6, 0xb, URZ ;  /* 0x0000000b06077899 */ /* 0x000fe4000800063f */
[----:B------:R-:W-:Y:S01]  /*0260*/  USHF.L.U32 UR6, UR6, 0x1, URZ ;  /* 0x0000000106067899 */ /* 0x000fe2000800063f */
[----:B------:R-:W0:Y:S03]  /*0270*/  FENCE.VIEW.ASYNC.S ;  /* 0x00000000000073c6 */ /* 0x000e260000000000 */
[----:B0-----:R0:W1:Y:S08]  /*0280*/  SYNCS.EXCH.64 URZ, [UR8+0x38830], UR4 ;  /* 0x03883004083f75b2 */ /* 0x0010700008000100 */
[----:B------:R0:W4:Y:S01]  /*0290*/  SYNCS.EXCH.64 URZ, [UR8+0x38840], UR6 ;  /* 0x03884006083f75b2 */ /* 0x0001220008000100 */
[----:B------:R0:W0:Y:S01]  /*02a0*/  SYNCS.EXCH.64 URZ, [UR8+0x38838], UR4 ;  /* 0x03883804083f75b2 */ /* 0x0000220008000100 */
[----:B------:R0:W0:Y:S01]  /*02b0*/  SYNCS.EXCH.64 URZ, [UR8+0x38848], UR6 ;  /* 0x03884806083f75b2 */ /* 0x0000220008000100 */
[----:B------:R-:W-:Y:S01]  /*02c0*/  NOP ;  /* 0x0000000000007918 */ /* 0x000fe20000000000 */
.L_x_0:
[----:B------:R-:W5:Y:S01]  /*02d0*/  SHFL.IDX PT, R3, R0, RZ, 0x1f ;  /* 0x00001fff00037589 */ /* 0x000f6200000e0000 */
[----:B------:R-:W-:Y:S01]  /*02e0*/  NOP ;  /* 0x0000000000007918 */ /* 0x000fe20000000000 */
[----:B-----5:R-:W-:-:S13]  /*02f0*/  ISETP.NE.AND P0, PT, R3, RZ, PT ;  /* 0x000000ff0300720c */ /* 0x020fda0003f05270 */
[----:B------:R-:W-:Y:S05]  /*0300*/  @P0 BRA `(.L_x_1) ;  /* 0x0000000000480947 */ /* 0x000fea0003800000 */
[----:B0-----:R-:W0:Y:S01]  /*0310*/  S2UR UR5, SR_CgaCtaId ;  /* 0x00000000000579c3 */ /* 0x001e220000008800 */
        /* <DEDUP_REMOVED lines=12> */
[----:B0-----:R0:W0:Y:S08]  /*03e0*/  SYNCS.EXCH.64 URZ, [UR8+0x38850], UR4 ;  /* 0x03885004083f75b2 */ /* 0x0010300008000100 */
[----:B------:R0:W0:Y:S01]  /*03f0*/  SYNCS.EXCH.64 URZ, [UR8+0x38860], UR6 ;  /* 0x03886006083f75b2 */ /* 0x0000220008000100 */
[----:B------:R0:W0:Y:S01]  /*0400*/  SYNCS.EXCH.64 URZ, [UR8+0x38858], UR4 ;  /* 0x03885804083f75b2 */ /* 0x0000220008000100 */
[----:B------:R0:W0:Y:S01]  /*0410*/  SYNCS.EXCH.64 URZ, [UR8+0x38868], UR6 ;  /* 0x03886806083f75b2 */ /* 0x0000220008000100 */
[----:B------:R-:W-:Y:S01]  /*0420*/  NOP ;  /* 0x0000000000007918 */ /* 0x000fe20000000000 */
.L_x_1:
[----:B------:R-:W5:Y:S01]  /*0430*/  SHFL.IDX PT, R3, R0, RZ, 0x1f ;  /* 0x00001fff00037589 */ /* 0x000f6200000e0000 */
[----:B------:R-:W-:Y:S01]  /*0440*/  NOP ;  /* 0x0000000000007918 */ /* 0x000fe20000000000 */
[----:B-----5:R-:W-:-:S13]  /*0450*/  ISETP.NE.AND P0, PT, R3, RZ, PT ;  /* 0x000000ff0300720c */ /* 0x020fda0003f05270 */
[----:B------:R-:W-:Y:S05]  /*0460*/  @P0 BRA `(.L_x_2) ;  /* 0x0000000000380947 */ /* 0x000fea0003800000 */
[----:B0-----:R-:W0:Y:S01]  /*0470*/  S2UR UR5, SR_CgaCtaId ;  /* 0x00000000000579c3 */ /* 0x001e220000008800 */
[----:B------:R-:W-:Y:S01]  /*0480*/  UMOV UR4, 0x400 ;  /* 0x0000040000047882 */ /* 0x000fe20000000000 */
[----:B------:R-:W-:Y:S01]  /*0490*/  UMOV UR7, 0x80 ;  /* 0x0000008000077882 */ /* 0x000fe20000000000 */
[----:B------:R-:W-:Y:S01]  /*04a0*/  ELECT P0, URZ, PT ;  /* 0x00000000003f782f */ /* 0x000fe20003800000 */
[----:B0-----:R-:W-:Y:S02]  /*04b0*/  ULEA UR6, UR5, UR4, 0x18 ;  /* 0x0000000405067291 */ /* 0x001fe4000f8ec03f */
[----:B------:R-:W-:-:S04]  /*04c0*/  UIADD3 UR4, -UR7, 0x100000, URZ ;  /* 0x0010000007047890 */ /* 0x000fc8000fffe13f */
[----:B------:R-:W-:Y:S02]  /*04d0*/  USHF.L.U32 UR5, UR4, 0xb, URZ ;  /* 0x0000000b04057899 */ /* 0x000fe4000800063f */
[----:B------:R-:W-:Y:S01]  /*04e0*/  USHF.L.U32 UR4, UR4, 0x1, URZ ;  /* 0x0000000104047899 */ /* 0x000fe2000800063f */
[----:B------:R-:W0:Y:S11]  /*04f0*/  FENCE.VIEW.ASYNC.S ;  /* 0x00000000000073c6 */ /* 0x000e360000000000 */
[----:B0-----:R0:W0:Y:S01]  /*0500*/  SYNCS.EXCH.64 URZ, [UR6+0x38870], UR4 ;  /* 0x03887004063f75b2 */ /* 0x0010220008000100 */
[----:B------:R0:W0:Y:S01]  /*0510*/  SYNCS.EXCH.64 URZ, [UR6+0x38880], UR4 ;  /* 0x03888004063f75b2 */ /* 0x0000220008000100 */
[----:B------:R0:W0:Y:S01]  /*0520*/  SYNCS.EXCH.64 URZ, [UR6+0x38878], UR4 ;  /* 0x03887804063f75b2 */ /* 0x0000220008000100 */
[----:B------:R0:W0:Y:S01]  /*0530*/  SYNCS.EXCH.64 URZ, [UR6+0x38888], UR4 ;  /* 0x03888804063f75b2 */ /* 0x0000220008000100 */
[----:B------:R-:W-:Y:S01]  /*0540*/  NOP ;  /* 0x0000000000007918 */ /* 0x000fe20000000000 */
.L_x_2:
        /* <DEDUP_REMOVED lines=22> */
.L_x_3:
[----:B------:R-:W5:Y:S01]  /*06b0*/  SHFL.IDX PT, R3, R0, RZ, 0x1f ;  /* 0x00001fff00037589 */ /* 0x000f6200000e0000 */
[----:B------:R-:W-:Y:S01]  /*06c0*/  R2UR UR9, R2 ;  /* 0x00000000020972ca */ /* 0x000fe200000e0000 */
        /* <DEDUP_REMOVED lines=21> */
.L_x_4:
[----:B------:R-:W-:Y:S01]  /*0820*/  UISETP.NE.AND UP0, UPT, UR9, URZ, UPT ;  /* 0x0000003f0900728c */ /* 0x000fe2000bf05270 */
[----:B------:R-:W-:Y:S01]  /*0830*/  NOP ;  /* 0x0000000000007918 */ /* 0x000fe20000000000 */
[----:B0-----:R-:W-:Y:S01]  /*0840*/  UMOV UR4, 0x1 ;  /* 0x0000000100047882 */ /* 0x001fe20000000000 */
[----:B------:R-:W-:Y:S01]  /*0850*/  BSSY B6, `(.L_x_5) ;  /* 0x00010d3000067945 */ /* 0x000fe20003800000 */
[----:B------:R-:W-:Y:S01]  /*0860*/  USEL UR4, UR4, 0x2, !UP0 ;  /* 0x0000000204047887 */ /* 0x000fe2000c000000 */
[----:B-1234-:R-:W-:Y:S01]  /*0870*/  BAR.SYNC.DEFER_BLOCKING 0x0 ;  /* 0x0000000000007b1d */ /* 0x01efe20000010000 */
[----:B------:R-:W-:-:S04]  /*0880*/  PLOP3.LUT P0, PT, PT, PT, UP0, 0x80, 0x0 ;  /* 0x000000000000781c */ /* 0x000fc80003f0f008 */
[----:B------:R-:W-:-:S05]  /*0890*/  IMAD.U32 R2, RZ, RZ, UR4 ;  /* 0x00000004ff027e24 */ /* 0x000fca000f8e00ff */
[----:B------:R0:W-:Y:S04]  /*08a0*/  STL [R1+0x4], R2 ;  /* 0x0000040201007387 */ /* 0x0001e80000100800 */
[----:B------:R-:W-:Y:S05]  /*08b0*/  @!P0 BRA `(.L_x_6) ;  /* 0x000000cc009c8947 */ /* 0x000fea0003800000 */
.L_x_7:
[----:B------:R-:W-:-:S08]  /*08c0*/  NOP ;  /* 0x0000000000007918 */ /* 0x000fd00000000000 */
[----:B------:R-:W1:Y:S02]  /*08d0*/  USETMAXREG.TRY_ALLOC.CTAPOOL UP0, 0xe8 ;  /* 0x000000e8000079c8 */ /* 0x000e640008000600 */
[----:B-1----:R-:W-:-:S13]  /*08e0*/  PLOP3.LUT P0, PT, PT, PT, UP0, 0x80, 0x0 ;  /* 0x000000000000781c */ /* 0x002fda0003f0f008 */
[----:B------:R-:W-:Y:S05]  /*08f0*/  @!P0 BRA `(.L_x_7) ;  /* 0xfffffffc00f08947 */ /* 0x000fea000383ffff */
[----:B------:R-:W1:Y:S01]  /*0900*/  S2UR UR6, SR_CTAID.Y ;  /* 0x00000000000679c3 */ /* 0x000e620000002600 */
[----:B------:R-:W-:Y:S02]  /*0910*/  ULDC UR7, c[0x0][0xc50] ;  /* 0x0003140000077ab9 */ /* 0x000fe40000000800 */
[----:B------:R-:W-:-:S05]  /*0920*/  UISETP.NE.AND UP0, UPT, UR7, 0x1, UPT ;  /* 0x000000010700788c */ /* 0x000fca000bf05270 */
[----:B------:R-:W2:Y:S06]  /*0930*/  S2UR UR8, SR_CTAID.Z ;  /* 0x00000000000879c3 */ /* 0x000eac0000002700 */
[----:B------:R-:W-:Y:S01]  /*0940*/  @UP0 ULDC UR4, c[0x0][0xc54] ;  /* 0x0003150000040ab9 */ /* 0x000fe20000000800 */
[----:B------:R-:W-:Y:S01]  /*0950*/  @UP0 ULDC UR9, c[0x0][0xc58] ;  /* 0x0003160000090ab9 */ /* 0x000fe20000000800 */
[----:B-1----:R-:W-:Y:S02]  /*0960*/  UIMAD.WIDE.U32 UR4, UR6, UR4, URZ ;  /* 0x00000004060472a5 */ /* 0x002fe4000f8e003f */
[----:B------:R-:W-:-:S02]  /*0970*/  UMOV UR10, UR6 ;  /* 0x00000006000a7c82 */ /* 0x000fc40008000000 */
[----:B------:R-:W-:Y:S01]  /*0980*/  @UP0 USHF.R.U32.HI UR10, URZ, UR9, UR5 ;  /* 0x000000093f0a0299 */ /* 0x000fe20008011605 */
[----:B------:R-:W-:Y:S06]  /*0990*/  BAR.ARV 0x8, 0x180 ;  /* 0x0206000000007b1d */ /* 0x000fec0000002000 */
[----:B--2---:R-:W-:Y:S01]  /*09a0*/  ISETP.LE.AND P0, PT, RZ, UR8, PT ;  /* 0x00000008ff007c0c */ /* 0x004fe2000bf03270 */
[----:B------:R-:W-:Y:S02]  /*09b0*/  UIADD3 UR4, -UR10, URZ, URZ ;  /* 0x0000003f0a047290 */ /* 0x000fe4000fffe13f */
[----:B------:R-:W-:-:S02]  /*09c0*/  IMAD.U32 R18, RZ, RZ, UR10 ;  /* 0x0000000aff127e24 */ /* 0x000fc4000f8e00ff */
[----:B------:R-:W-:-:S08]  /*09d0*/  UIMAD UR7, UR7, UR4, UR6 ;  /* 0x00000004070772a4 */ /* 0x000fd0000f8e0206 */
[----:B------:R-:W-:Y:S05]  /*09e0*/  @!P0 BRA `(.L_x_8) ;  /* 0x0000010800e48947 */ /* 0x000fea0003800000 */
[----:B------:R-:W-:Y:S01]  /*09f0*/  ULDC.64 UR4, c[0x0][0x418] ;  /* 0x0001060000047ab9 */ /* 0x000fe20000000a00 */
[----:B------:R-:W-:Y:S01]  /*0a00*/  ULDC UR61, c[0x0][0x424] ;  /* 0x00010900003d7ab9 */ /* 0x000fe20000000800 */
[----:B------:R-:W-:Y:S02]  /*0a10*/  UISETP.NE.U32.AND UP0, UPT, UR4, URZ, UPT ;  /* 0x0000003f0400728c */ /* 0x000fe4000bf05070 */
[----:B------:R-:W-:Y:S02]  /*0a20*/  ULOP3.LUT UR9, UR7, 0xffff, URZ, 0xc0, !UPT ;  /* 0x0000ffff07097892 */ /* 0x000fe4000f8ec03f */
[----:B------:R-:W-:Y:S01]  /*0a30*/  UISETP.NE.AND.EX UP0, UPT, UR5, URZ, UPT, UP0 ;  /* 0x0000003f0500728c */ /* 0x000fe2000bf05300 */
[----:B------:R-:W-:-:S03]  /*0a40*/  ULDC UR4, c[0x0][0x2f0] ;  /* 0x0000bc0000047ab9 */ /* 0x000fc60000000800 */
[----:B------:R-:W-:-:S04]  /*0a50*/  USEL UR61, UR61, 0x1, UP0 ;  /* 0x000000013d3d7887 */ /* 0x000fc80008000000 */
[----:B------:R-:W-:-:S04]  /*0a60*/  UIMAD UR61, UR61, UR4, URZ ;  /* 0x000000043d3d72a4 */ /* 0x000fc8000f8e023f */
[----:B------:R-:W-:Y:S02]  /*0a70*/  UISETP.GE.AND UP0, UPT, UR61, 0x1, UPT ;  /* 0x000000013d00788c */ /* 0x000fe4000bf06270 */
[----:B------:R-:W-:-:S04]  /*0a80*/  UIADD3 UR4, UR61, 0x4f, URZ ;  /* 0x0000004f3d047890 */ /* 0x000fc8000fffe03f */
[----:B------:R-:W-:Y:S01]  /*0a90*/  PLOP3.LUT P0, PT, PT, PT, UP0, 0x80, 0x0 ;  /* 0x000000000000781c */ /* 0x000fe20003f0f008 */
[----:B------:R-:W-:-:S04]  /*0aa0*/  UIMAD.WIDE UR4, UR4, 0x66666667, URZ ;  /* 0x66666667040478a5 */ /* 0x000fc8000f8e023f */
[----:B------:R-:W-:-:S03]  /*0ab0*/  USHF.R.U32.HI UR6, URZ, 0x1f, UR5 ;  /* 0x0000001f3f067899 */ /* 0x000fc60008011605 */
[----:B------:R-:W-:Y:S01]  /*0ac0*/  UMOV UR4, URZ ;  /* 0x0000003f00047c82 */ /* 0x000fe20008000000 */
[----:B------:R-:W-:-:S04]  /*0ad0*/  ULEA.HI.SX32 UR6, UR5, UR6, 0x1b ;  /* 0x0000000605067291 */ /* 0x000fc8000f8fda3f */
[----:B------:R-:W-:Y:S08]  /*0ae0*/  @!P0 BRA `(.L_x_9) ;  /* 0x0000000000908947 */ /* 0x000ff00003800000 */
[----:B------:R-:W-:Y:S01]  /*0af0*/  USHF.R.U32.HI UR7, URZ, 0x10, UR7 ;  /* 0x000000103f077899 */ /* 0x000fe20008011607 */
[----:B------:R-:W-:-:S03]  /*0b00*/  UMOV UR4, URZ ;  /* 0x0000003f00047c82 */ /* 0x000fc60008000000 */
[----:B------:R-:W-:-:S11]  /*0b10*/  UISETP.NE.AND UP0, UPT, UR7, URZ, UPT ;  /* 0x0000003f0700728c */ /* 0x000fd6000bf05270 */
[----:B------:R-:W-:Y:S02]  /*0b20*/  @!UP0 ULDC UR7, c[0x0][0x9f0] ;  /* 0x00027c0000078ab9 */ /* 0x000fe40000000800 */
[----:B------:R-:W-:Y:S01]  /*0b30*/  MOV R3, UR7 ;  /* 0x0000000700037c02 */ /* 0x000fe20008000f00 */
[----:B------:R-:W-:-:S03]  /*0b40*/  UIADD3 UR8, UR6, -0x1, UR7 ;  /* 0xffffffff06087890 */ /* 0x000fc6000fffe007 */
[-C--:B------:R-:W-:Y:S02]  /*0b50*/  IABS R0, R3.reuse ;  /* 0x0000000300007213 */ /* 0x080fe40000000000 */
[----:B------:R-:W-:Y:S01]  /*0b60*/  IABS R5, R3 ;  /* 0x0000000300057213 */ /* 0x000fe20000000000 */
[----:B------:R-:W-:Y:S01]  /*0b70*/  IMAD.U32 R4, RZ, RZ, UR8 ;  /* 0x00000008ff047e24 */ /* 0x000fe2000f8e00ff */
[----:B------:R-:W-:Y:S01]  /*0b80*/  R2UR UR12, R0 ;  /* 0x00000000000c72ca */ /* 0x000fe200000e0000 */
[----:B------:R-:W-:-:S03]  /*0b90*/  ULOP3.LUT UR8, UR8, UR7, URZ, 0x3c, !UPT ;  /* 0x0000000708087292 */ /* 0x000fc6000f8e3c3f */
[----:B------:R-:W-:-:S05]  /*0ba0*/  IABS R4, R4 ;  /* 0x0000000400047213 */ /* 0x000fca0000000000 */
[----:B------:R-:W-:-:S04]  /*0bb0*/  IMAD.MOV.U32 R3, RZ, RZ, R4 ;  /* 0x000000ffff037224 */ /* 0x000fc800078e0004 */
[----:B------:R-:W1:Y:S01]  /*0bc0*/  I2F.RP R0, UR12 ;  /* 0x0000000c00007d06 */ /* 0x000e620008209400 */
[----:B------:R-:W-:-:S07]  /*0bd0*/  R2UR UR11, R3 ;  /* 0x00000000030b72ca */ /* 0x000fce00000e0000 */
[----:B-1----:R-:W0:Y:S02]  /*0be0*/  MUFU.RCP R0, R0 ;  /* 0x0000000000007308 */ /* 0x002e240000001000 */
[----:B0-----:R-:W-:Y:S01]  /*0bf0*/  VIADD R2, R0, 0xffffffe ;  /* 0x0ffffffe00027836 */ /* 0x001fe20000000000 */
[----:B------:R-:W-:-:S05]  /*0c00*/  IADD3 R0, RZ, -R5, RZ ;  /* 0x80000005ff007210 */ /* 0x000fca0007ffe0ff */
[----:B------:R-:W0:Y:S02]  /*0c10*/  F2I.FTZ.U32.TRUNC.NTZ R2, R2 ;  /* 0x0000000200027305 */ /* 0x000e24000021f000 */
[----:B0-----:R-:W-:-:S13]  /*0c20*/  R2UR UR5, R2 ;  /* 0x00000000020572ca */ /* 0x001fda00000e0000 */
[----:B------:R-:W-:-:S04]  /*0c30*/  UIADD3 UR10, URZ, -UR5, URZ ;  /* 0x800000053f0a7290 */ /* 0x000fc8000fffe03f */
[----:B------:R-:W-:-:S04]  /*0c40*/  UIMAD UR10, UR10, UR12, URZ ;  /* 0x0000000c0a0a72a4 */ /* 0x000fc8000f8e023f */
[----:B------:R-:W-:-:S03]  /*0c50*/  UIMAD.WIDE.U32 UR4, UR5, UR10, UR4 ;  /* 0x0000000a050472a5 */ /* 0x000fc6000f8e0004 */
[----:B------:R-:W-:Y:S01]  /*0c60*/  R2UR UR10, R0 ;  /* 0x00000000000a72ca */ /* 0x000fe200000e0000 */
[----:B------:R-:W-:-:S12]  /*0c70*/  UIMAD.WIDE.U32 UR4, UR5, UR11, URZ ;  /* 0x0000000b050472a5 */ /* 0x000fd8000f8e003f */
[----:B------:R-:W-:-:S04]  /*0c80*/  UIMAD UR4, UR5, UR10, UR11 ;  /* 0x0000000a050472a4 */ /* 0x000fc8000f8e020b */
[----:B------:R-:W-:-:S11]  /*0c90*/  UISETP.GT.U32.AND UP0, UPT, UR12, UR4, UPT ;  /* 0x000000040c00728c */ /* 0x000fd6000bf04070 */
[----:B------:R-:W-:Y:S02]  /*0ca0*/  @!UP0 UIADD3 UR4, UR4, -UR12, URZ ;  /* 0x8000000c04048290 */ /* 0x000fe4000fffe03f */
[----:B------:R-:W-:Y:S02]  /*0cb0*/  @!UP0 UIADD3 UR5, UR5, 0x1, URZ ;  /* 0x0000000105058890 */ /* 0x000fe4000fffe03f */
[----:B------:R-:W-:Y:S02]  /*0cc0*/  UISETP.GE.U32.AND UP1, UPT, UR4, UR12, UPT ;  /* 0x0000000c0400728c */ /* 0x000fe4000bf26070 */
[----:B------:R-:W-:-:S09]  /*0cd0*/  UISETP.GE.AND UP0, UPT, UR8, URZ, UPT ;  /* 0x0000003f0800728c */ /* 0x000fd2000bf06270 */
[----:B------:R-:W-:Y:S02]  /*0ce0*/  @UP1 UIADD3 UR5, UR5, 0x1, URZ ;  /* 0x0000000105051890 */ /* 0x000fe4000fffe03f */
[----:B------:R-:W-:-:S05]  /*0cf0*/  UISETP.NE.AND UP1, UPT, UR7, URZ, UPT ;  /* 0x0000003f0700728c */ /* 0x000fca000bf25270 */
[----:B------:R-:W-:Y:S02]  /*0d00*/  UMOV UR4, UR5 ;  /* 0x0000000500047c82 */ /* 0x000fe40008000000 */
[----:B------:R-:W-:-:S04]  /*0d10*/  @!UP0 UIADD3 UR4, -UR4, URZ, URZ ;  /* 0x0000003f04048290 */ /* 0x000fc8000fffe13f */
[----:B------:R-:W-:-:S12]  /*0d20*/  @!UP1 ULOP3.LUT UR4, URZ, UR7, URZ, 0x33, !UPT ;  /* 0x000000073f049292 */ /* 0x000fd8000f8e333f */
.L_x_9:
[----:B------:R-:W-:Y:S01]  /*0d30*/  UIMAD UR5, UR9, UR4, URZ ;  /* 0x00000004090572a4 */ /* 0x000fe2000f8e023f */
[----:B------:R-:W-:Y:S01]  /*0d40*/  IMAD.U32 R0, RZ, RZ, UR6 ;  /* 0x00000006ff007e24 */ /* 0x000fe2000f8e00ff */
[----:B------:R-:W-:Y:S01]  /*0d50*/  IADD3 R19, R25, -0x80, RZ ;  /* 0xffffff8019137810 */ /* 0x000fe20007ffe0ff */
[----:B------:R-:W-:Y:S01]  /*0d60*/  IMAD.U32 R3, RZ, RZ, UR4 ;  /* 0x00000004ff037e24 */ /* 0x000fe2000f8e00ff */
[----:B------:R-:W-:Y:S01]  /*0d70*/  PLOP3.LUT P0, PT, PT, PT, PT, 0x80, 0x0 ;  /* 0x000000000000781c */ /* 0x000fe20003f0f070 */
[----:B0-----:R-:W-:Y:S01]  /*0d80*/  IMAD.MOV.U32 R2, RZ, RZ, RZ ;  /* 0x000000ffff027224 */ /* 0x001fe200078e00ff */
[----:B------:R-:W-:Y:S01]  /*0d90*/  CS2R R150, SRZ ;  /* 0x0000000000967805 */ /* 0x000fe2000001ff00 */
[----:B------:R-:W-:Y:S01]  /*0da0*/  IMAD.U32 R17, RZ, RZ, UR5 ;  /* 0x00000005ff117e24 */ /* 0x000fe2000f8e00ff */
[----:B------:R-:W-:Y:S02]  /*0db0*/  VIADDMNMX R0, R3, UR5, R0, PT ;  /* 0x0000000503007c46 */ /* 0x000fe4000b800100 */
[----:B------:R-:W-:-:S02]  /*0dc0*/  CS2R R148, SRZ ;  /* 0x0000000000947805 */ /* 0x000fc4000001ff00 */
[----:B------:R-:W-:Y:S02]  /*0dd0*/  CS2R R146, SRZ ;  /* 0x0000000000927805 */ /* 0x000fe4000001ff00 */
[----:B------:R-:W-:Y:S02]  /*0de0*/  CS2R R144, SRZ ;  /* 0x0000000000907805 */ /* 0x000fe4000001ff00 */
[----:B------:R-:W-:Y:S01]  /*0df0*/  R2UR UR60, R0 ;  /* 0x00000000003c72ca */ /* 0x000fe200000e0000 */
[----:B------:R-:W-:Y:S01]  /*0e00*/  IMAD.MOV.U32 R0, RZ, RZ, RZ ;  /* 0x000000ffff007224 */ /* 0x000fe200078e00ff */
[----:B------:R-:W-:Y:S02]  /*0e10*/  CS2R R142, SRZ ;  /* 0x00000000008e7805 */ /* 0x000fe4000001ff00 */
[----:B------:R-:W-:Y:S02]  /*0e20*/  CS2R R140, SRZ ;  /* 0x00000000008c7805 */ /* 0x000fe4000001ff00 */
[----:B------:R-:W-:-:S02]  /*0e30*/  CS2R R138, SRZ ;  /* 0x00000000008a7805 */ /* 0x000fc4000001ff00 */
[----:B------:R-:W-:Y:S02]  /*0e40*/  CS2R R136, SRZ ;  /* 0x0000000000887805 */ /* 0x000fe4000001ff00 */
[----:B------:R-:W-:Y:S02]  /*0e50*/  CS2R R134, SRZ ;  /* 0x0000000000867805 */ /* 0x000fe4000001ff00 */
[----:B------:R-:W-:Y:S02]  /*0e60*/  CS2R R132, SRZ ;  /* 0x0000000000847805 */ /* 0x000fe4000001ff00 */
[----:B------:R-:W-:Y:S02]  /*0e70*/  CS2R R130, SRZ ;  /* 0x0000000000827805 */ /* 0x000fe4000001ff00 */
[----:B------:R-:W-:Y:S02]  /*0e80*/  CS2R R128, SRZ ;  /* 0x0000000000807805 */ /* 0x000fe4000001ff00 */
[----:B------:R-:W-:-:S02]  /*0e90*/  CS2R R126, SRZ ;  /* 0x00000000007e7805 */ /* 0x000fc4000001ff00 */
[----:B------:R-:W-:Y:S02]  /*0ea0*/  CS2R R124, SRZ ;  /* 0x00000000007c7805 */ /* 0x000fe4000001ff00 */
[----:B------:R-:W-:Y:S01]  /*0eb0*/  CS2R R122, SRZ ;  /* 0x00000000007a7805 */ /* 0x000fe2000001ff00 */
[----:B------:R-:W-:Y:S01]  /*0ec0*/  UISETP.GT.AND UP0, UPT, UR60, UR5, UPT ;  /* 0x000000053c00728c */ /* 0x000fe2000bf04270 */
[----:B------:R-:W-:Y:S02]  /*0ed0*/  CS2R R120, SRZ ;  /* 0x0000000000787805 */ /* 0x000fe4000001ff00 */
[----:B------:R-:W-:Y:S02]  /*0ee0*/  CS2R R118, SRZ ;  /* 0x0000000000767805 */ /* 0x000fe4000001ff00 */
[----:B------:R-:W-:Y:S02]  /*0ef0*/  CS2R R116, SRZ ;  /* 0x0000000000747805 */ /* 0x000fe4000001ff00 */
[----:B------:R-:W-:-:S02]  /*0f00*/  CS2R R114, SRZ ;  /* 0x0000000000727805 */ /* 0x000fc4000001ff00 */
[----:B------:R-:W-:Y:S02]  /*0f10*/  CS2R R112, SRZ ;  /* 0x0000000000707805 */ /* 0x000fe4000001ff00 */
[----:B------:R-:W-:Y:S02]  /*0f20*/  PLOP3.LUT P1, PT, PT, PT, UP0, 0x80, 0x0 ;  /* 0x000000000000781c */ /* 0x000fe40003f2f008 */
[----:B------:R-:W-:Y:S02]  /*0f30*/  CS2R R110, SRZ ;  /* 0x00000000006e7805 */ /* 0x000fe4000001ff00 */
        /* <DEDUP_REMOVED lines=42> */
[----:B------:R-:W-:Y:S01]  /*11e0*/  CS2R R24, SRZ ;  /* 0x0000000000187805 */ /* 0x000fe2000001ff00 */
[----:B------:R-:W-:Y:S06]  /*11f0*/  @!P1 BRA `(.L_x_10) ;  /* 0x0000009c00f09947 */ /* 0x000fec0003800000 */
[----:B------:R-:W-:Y:S01]  /*1200*/  SHF.R.S32.HI R0, RZ, 0x1f, R19 ;  /* 0x0000001fff007819 */ /* 0x000fe20000011413 */
[----:B------:R-:W0:Y:S01]  /*1210*/  S2UR UR7, SR_CgaCtaId ;  /* 0x00000000000779c3 */ /* 0x000e220000008800 */
[----:B------:R-:W-:Y:S02]  /*1220*/  UMOV UR6, 0x400 ;  /* 0x0000040000067882 */ /* 0x000fe40000000000 */
[----:B------:R-:W-:-:S04]  /*1230*/  LEA.HI R22, R0, R19, RZ, 0x7 ;  /* 0x0000001300167211 */ /* 0x000fc800078f38ff */
[----:B------:R-:W-:-:S06]  /*1240*/  SHF.R.S32.HI R0, RZ, 0x7, R22 ;  /* 0x00000007ff007819 */ /* 0x000fcc0000011416 */
[----:B------:R-:W1:Y:S01]  /*1250*/  SHFL.IDX PT, R0, R0, RZ, 0x1f ;  /* 0x00001fff00007589 */ /* 0x000e6200000e0000 */
[----:B0-----:R-:W-:-:S04]  /*1260*/  ULEA UR8, UR7, UR6, 0x18 ;  /* 0x0000000607087291 */ /* 0x001fc8000f8ec03f */
[----:B------:R-:W-:Y:S02]  /*1270*/  UIADD3 UR6, UR8, 0x14400, URZ ;  /* 0x0001440008067890 */ /* 0x000fe4000fffe03f */
[----:B------:R-:W-:Y:S02]  /*1280*/  IMAD.U32 R16, RZ, RZ, UR8 ;  /* 0x00000008ff107e24 */ /* 0x000fe4000f8e00ff */
[----:B------:R-:W-:Y:S01]  /*1290*/  ULOP3.LUT UP0, URZ, UR6, 0x9f, URZ, 0xc0, !UPT ;  /* 0x0000009f063f7892 */ /* 0x000fe2000f80c03f */
[----:B-1----:R-:W-:-:S05]  /*12a0*/  R2UR UR4, R0 ;  /* 0x00000000000472ca */ /* 0x002fca00000e0000 */
[----:B------:R-:W-:-:S08]  /*12b0*/  PLOP3.LUT P0, PT, PT, PT, UP0, 0x80, 0x0 ;  /* 0x000000000000781c */ /* 0x000fd00003f0f008 */
[----:B------:R-:W-:-:S04]  /*12c0*/  ULEA.HI UR5, UR4, UR4, URZ, 0x1 ;  /* 0x0000000404057291 */ /* 0x000fc8000f8f083f */
[----:B------:R-:W-:-:S04]  /*12d0*/  ULOP3.LUT UR5, UR5, 0x1e, URZ, 0xc0, !UPT ;  /* 0x0000001e05057892 */ /* 0x000fc8000f8ec03f */
[----:B------:R-:W-:-:S04]  /*12e0*/  UIADD3 UR5, UR4, -UR5, URZ ;  /* 0x8000000504057290 */ /* 0x000fc8000fffe03f */
[----:B------:R-:W-:-:S04]  /*12f0*/  ULEA UR5, UR5, UR6, 0xd ;  /* 0x0000000605057291 */ /* 0x000fc8000f8e683f */
[----:B------:R-:W-:-:S04]  /*1300*/  USHF.R.U32.HI UR5, URZ, 0x4, UR5 ;  /* 0x000000043f057899 */ /* 0x000fc80008011605 */
[----:B------:R-:W-:Y:S01]  /*1310*/  ULOP3.LUT UR36, UR5, 0x3fff, URZ, 0xc0, !UPT ;  /* 0x00003fff05247892 */ /* 0x000fe2000f8ec03f */
[----:B------:R-:W-:Y:S11]  /*1320*/  @!P0 BRA `(.L_x_11) ;  /* 0x0000000000408947 */ /* 0x000ff60003800000 */
[----:B------:R-:W-:Y:S01]  /*1330*/  MOV R0, 0x0 ;  /* 0x0000000000007802 */ /* 0x000fe20000000f00 */
[----:B------:R-:W-:Y:S01]  /*1340*/  ULDC.64 UR4, c[0x4][0xa8] ;  /* 0x01002a0000047ab9 */ /* 0x000fe20000000a00 */
[----:B------:R-:W-:Y:S01]  /*1350*/  ULDC.64 UR6, c[0x4][0x28] ;  /* 0x01000a0000067ab9 */ /* 0x000fe20000000a00 */
[----:B------:R-:W-:Y:S01]  /*1360*/  MOV R4, UR4 ;  /* 0x0000000400047c02 */ /* 0x000fe20008000f00 */
[----:B------:R0:W1:Y:S01]  /*1370*/  LDC.64 R2, c[0x4][R0] ;  /* 0x0100000000027b82 */ /* 0x0000620000000a00 */
[----:B------:R-:W-:Y:S01]  /*1380*/  IMAD.U32 R5, RZ, RZ, UR5 ;  /* 0x00000005ff057e24 */ /* 0x000fe2000f8e00ff */
[----:B------:R-:W-:Y:S01]  /*1390*/  ULDC.64 UR4, c[0x4][0xb0] ;  /* 0x01002c0000047ab9 */ /* 0x000fe20000000a00 */
[----:B------:R-:W-:Y:S01]  /*13a0*/  MOV R10, UR6 ;  /* 0x00000006000a7c02 */ /* 0x000fe20008000f00 */
[----:B------:R-:W-:Y:S01]  /*13b0*/  IMAD.U32 R6, RZ, RZ, UR4 ;  /* 0x00000004ff067e24 */ /* 0x000fe2000f8e00ff */
[----:B------:R-:W-:Y:S01]  /*13c0*/  MOV R13, RZ ;  /* 0x000000ff000d7202 */ /* 0x000fe20000000f00 */
[----:B------:R-:W-:-:S02]  /*13d0*/  IMAD.U32 R7, RZ, RZ, UR5 ;  /* 0x00000005ff077e24 */ /* 0x000fc4000f8e00ff */
[----:B------:R-:W-:Y:S02]  /*13e0*/  IMAD.U32 R11, RZ, RZ, UR7 ;  /* 0x00000007ff0b7e24 */ /* 0x000fe4000f8e00ff */
[----:B------:R-:W-:Y:S02]  /*13f0*/  IMAD.MOV.U32 R8, RZ, RZ, 0x70 ;  /* 0x00000070ff087424 */ /* 0x000fe400078e00ff */
[----:B0-----:R-:W-:-:S07]  /*1400*/  IMAD.MOV.U32 R12, RZ, RZ, 0x1 ;  /* 0x00000001ff0c7424 */ /* 0x001fce00078e00ff */
[----:B------:R-:W-:-:S07]  /*1410*/  LEPC R20, `(.L_x_11) ;  /* 0x000000001014794e */ /* 0x000fce0000000000 */
[----:B-1----:R-:W-:Y:S05]  /*1420*/  CALL.ABS.NOINC R2 ;  /* 0x0000000002007343 */ /* 0x002fea0003c00000 */
.L_x_11:
[----:B------:R-:W-:Y:S02]  /*1430*/  R2UR UR4, R16 ;  /* 0x00000000100472ca */ /* 0x000fe400000e0000 */
[----:B------:R-:W-:-:S11]  /*1440*/  SHF.L.U32 R0, RZ, 0x1f, RZ ;  /* 0x0000001fff007819 */ /* 0x000fd600000006ff */
[----:B------:R-:W0:Y:S02]  /*1450*/  SYNCS.PHASECHK.TRANS64.TRYWAIT P0, [UR4+0x38800], R0 ;  /* 0x03880000ff0075a7 */ /* 0x000e240008000144 */
[----:B0-----:R-:W-:Y:S05]  /*1460*/  @!P0 BRA `(.L_x_12) ;  /* 0x00000100004c8947 */ /* 0x001fea0003800000 */
.L_x_87:
[----:B------:R-:W2:Y:S02]  /*1470*/  LDL R2, [R1+0x4] ;  /* 0x0000040001027983 */ /* 0x000ea40000100800 */
[----:B--2---:R-:W-:-:S13]  /*1480*/  R2UR UR4, R2 ;  /* 0x00000000020472ca */ /* 0x004fda00000e0000 */
[----:B------:R-:W-:-:S06]  /*1490*/  ULOP3.LUT UR4, UR4, 0x1, URZ, 0xfc, !UPT ;  /* 0x0000000104047892 */ /* 0x000fcc000f8efc3f */
[----:B------:R-:W-:-:S05]  /*14a0*/  IMAD.U32 R2, RZ, RZ, UR4 ;  /* 0x00000004ff027e24 */ /* 0x000fca000f8e00ff */
[----:B------:R-:W-:-:S13]  /*14b0*/  ISETP.NE.AND P0, PT, R2, 0x3, PT ;  /* 0x000000030200780c */ /* 0x000fda0003f05270 */
[----:B------:R-:W-:Y:S05]  /*14c0*/  @!P0 BRA `(.L_x_13) ;  /* 0x0000000000048947 */ /* 0x000fea0003800000 */
[----:B------:R-:W-:Y:S01]  /*14d0*/  BPT.TRAP 0x1 ;  /* 0x000000040000795c */ /* 0x000fe20000300000 */
.L_x_13:
[----:B------:R-:W-:-:S13]  /*14e0*/  R2UR UR4, R16 ;  /* 0x00000000100472ca */ /* 0x000fda00000e0000 */
[----:B------:R1:W2:Y:S01]  /*14f0*/  SYNCS.PHASECHK.TRANS64.TRYWAIT P1, [UR4+0x38830], R0 ;  /* 0x03883000ff0075a7 */ /* 0x0002a20008020144 */
[----:B------:R-:W-:Y:S05]  /*1500*/  @!P0 BRA `(.L_x_14) ;  /* 0x0000000000048947 */ /* 0x000fea0003800000 */
[----:B------:R-:W-:Y:S01]  /*1510*/  BPT.TRAP 0x1 ;  /* 0x000000040000795c */ /* 0x000fe20000300000 */
.L_x_14:
[----:B------:R-:W-:Y:S02]  /*1520*/  IMAD.U32 R4, RZ, RZ, UR36 ;  /* 0x00000024ff047e24 */ /* 0x000fe4000f8e00ff */
[----:B------:R-:W-:Y:S01]  /*1530*/  IMAD.MOV.U32 R8, RZ, RZ, RZ ;  /* 0x000000ffff087224 */ /* 0x000fe200078e00ff */
[----:B--2---:R-:W-:Y:S06]  /*1540*/  @P1 BRA `(.L_x_15) ;  /* 0x00000000000c1947 */ /* 0x004fec0003800000 */
[----:B------:R-:W-:-:S13]  /*1550*/  R2UR UR4, R16 ;  /* 0x00000000100472ca */ /* 0x000fda00000e0000 */
[----:B------:R-:W2:Y:S02]  /*1560*/  SYNCS.PHASECHK.TRANS64.TRYWAIT P1, [UR4+0x38830], R0 ;  /* 0x03883000ff0075a7 */ /* 0x000ea40008020144 */
[----:B--2---:R-:W-:Y:S05]  /*1570*/  @!P1 BRA `(.L_x_16) ;  /* 0x0000010000249947 */ /* 0x004fea0003800000 */
.L_x_15:
[----:B------:R-:W-:Y:S05]  /*1580*/  WARPSYNC.ALL ;  /* 0x0000000000007948 */ /* 0x000fea0003800000 */
[----:B------:R-:W-:Y:S01]  /*1590*/  MOV R151, RZ ;  /* 0x000000ff00977202 */ /* 0x000fe20000000f00 */
[----:B------:R-:W-:Y:S01]  /*15a0*/  IMAD.MOV.U32 R5, RZ, RZ, 0x40000040 ;  /* 0x40000040ff057424 */ /* 0x000fe200078e00ff */
[----:B------:R-:W-:Y:S02]  /*15b0*/  LOP3.LUT R4, R4, 0x10000, RZ, 0xfc, !PT ;  /* 0x0001000004047812 */ /* 0x000fe400078efcff */
[----:B------:R-:W-:Y:S01]  /*15c0*/  R2UR UR4, R16 ;  /* 0x00000000100472ca */ /* 0x000fe200000e0000 */
[----:B------:R-:W-:Y:S01]  /*15d0*/  WARPGROUP.ARRIVE ;  /* 0x00000000000079c5 */ /* 0x000fe20000000000 */
[C---:B------:R-:W-:Y:S01]  /*15e0*/  R2UR UR8, R4.reuse ;  /* 0x00000000040872ca */ /* 0x040fe200000e0000 */
[----:B------:R-:W-:Y:S01]  /*15f0*/  UMOV UR11, 0x40000040 ;  /* 0x40000040000b7882 */ /* 0x000fe20000000000 */
        /* <DEDUP_REMOVED lines=9> */
[----:B------:R-:W-:Y:S01]  /*1690*/  UIADD3 UR4, UR4, 0x24400, URZ ;  /* 0x0002440004047890 */ /* 0x000fe2000fffe03f */
[C---:B------:R-:W-:Y:S01]  /*16a0*/  R2UR UR20, R4.reuse ;  /* 0x00000000041472ca */ /* 0x040fe200000e0000 */
[----:B------:R-:W-:Y:S01]  /*16b0*/  UMOV UR31, 0x40000040 ;  /* 0x40000040001f7882 */ /* 0x000fe20000000000 */
[C---:B------:R-:W-:Y:S01]  /*16c0*/  R2UR UR21, R5.reuse ;  /* 0x00000000051572ca */ /* 0x040fe200000e0000 */
[----:B------:R-:W-:Y:S01]  /*16d0*/  USHF.R.U32.HI UR4, URZ, 0x4, UR4 ;  /* 0x000000043f047899 */ /* 0x000fe20008011604 */
[C---:B------:R-:W-:Y:S01]  /*16e0*/  R2UR UR16, R4.reuse ;  /* 0x00000000041072ca */ /* 0x040fe200000e0000 */
[----:B------:R-:W-:Y:S01]  /*16f0*/  IMAD.U32 R13, RZ, RZ, UR31 ;  /* 0x0000001fff0d7e24 */ /* 0x000fe2000f8e00ff */
[----:B------:R-:W-:Y:S01]  /*1700*/  R2UR UR17, R5 ;  /* 0x00000000051172ca */ /* 0x000fe200000e0000 */
[----:B------:R-:W-:Y:S01]  /*1710*/  ULOP3.LUT UR4, UR4, 0x3fff, URZ, 0xc0, !UPT ;  /* 0x00003fff04047892 */ /* 0x000fe2000f8ec03f */
[----:B------:R-:W-:Y:S01]  /*1720*/  R2UR UR6, R4 ;  /* 0x00000000040672ca */ /* 0x000fe200000e0000 */
[----:B------:R-:W-:Y:S01]  /*1730*/  UMOV UR35, 0x40000040 ;  /* 0x4000004000237882 */ /* 0x000fe20000000000 */
[----:B------:R-:W-:Y:S01]  /*1740*/  UMOV UR39, 0x40000040 ;  /* 0x4000004000277882 */ /* 0x000fe20000000000 */
[----:B------:R-:W-:Y:S01]  /*1750*/  ULOP3.LUT UR28, UR4, 0x10000, URZ, 0xfc, !UPT ;  /* 0x00010000041c7892 */ /* 0x000fe2000f8efc3f */
[----:B------:R-:W-:Y:S01]  /*1760*/  UMOV UR43, 0x40000040 ;  /* 0x40000040002b7882 */ /* 0x000fe20000000000 */
[----:B------:R-:W-:-:S02]  /*1770*/  UMOV UR47, 0x40000040 ;  /* 0x40000040002f7882 */ /* 0x000fc40000000000 */
[----:B------:R-:W-:Y:S02]  /*1780*/  UIADD3 UR4, UR28, 0x80, URZ ;  /* 0x000000801c047890 */ /* 0x000fe4000fffe03f */
[----:B------:R-:W-:Y:S02]  /*1790*/  UIADD3 UR26, UR28, 0x100, URZ ;  /* 0x000001001c1a7890 */ /* 0x000fe4000fffe03f */
[----:B------:R-:W-:Y:S01]  /*17a0*/  IMAD.U32 R15, RZ, RZ, UR28 ;  /* 0x0000001cff0f7e24 */ /* 0x000fe2000f8e00ff */
[----:B------:R-:W-:Y:S01]  /*17b0*/  UMOV UR10, UR28 ;  /* 0x0000001c000a7c82 */ /* 0x000fe20008000000 */
[----:B------:R-:W-:Y:S01]  /*17c0*/  UIADD3 UR22, UR28, 0x180, URZ ;  /* 0x000001801c167890 */ /* 0x000fe2000fffe03f */
[----:B------:R-:W-:Y:S01]  /*17d0*/  HGMMA.64x16x16.F32 R56, gdesc[UR8], RZ, !UPT, gsb0 ;  /* 0x00200000083879f0 */ /* 0x000fe2000c0008ff */
[----:B------:R-:W-:Y:S01]  /*17e0*/  UMOV UR14, UR4 ;  /* 0x00000004000e7c82 */ /* 0x000fe20008000000 */
[----:B------:R-:W-:Y:S02]  /*17f0*/  UIADD3 UR18, UR28, 0x200, URZ ;  /* 0x000002001c127890 */ /* 0x000fe4000fffe03f */
[----:B------:R-:W-:-:S02]  /*1800*/  UIADD3 UR4, UR6, 0x2, URZ ;  /* 0x0000000206047890 */ /* 0x000fc4000fffe03f */
[----:B------:R-:W-:Y:S01]  /*1810*/  UIADD3 UR10, UR28, 0x102, URZ ;  /* 0x000001021c0a7890 */ /* 0x000fe2000fffe03f */
[----:B------:R-:W-:Y:S01]  /*1820*/  UMOV UR9, UR31 ;  /* 0x0000001f00097c82 */ /* 0x000fe20008000000 */
[----:B------:R-:W-:Y:S01]  /*1830*/  UMOV UR11, 0x40000040 ;  /* 0x40000040000b7882 */ /* 0x000fe20000000000 */
[----:B------:R-:W-:Y:S02]  /*1840*/  UIADD3 UR5, UR28, 0x202, URZ ;  /* 0x000002021c057890 */ /* 0x000fe4000fffe03f */
[----:B------:R-:W-:Y:S01]  /*1850*/  UMOV UR30, UR4 ;  /* 0x00000004001e7c82 */ /* 0x000fe20008000000 */
[----:B------:R-:W-:Y:S01]  /*1860*/  UIADD3 UR4, UR28, 0x182, URZ ;  /* 0x000001821c047890 */ /* 0x000fe2000fffe03f */
[----:B------:R-:W-:Y:S01]  /*1870*/  MOV R12, UR30 ;  /* 0x0000001e000c7c02 */ /* 0x000fe20008000f00 */
[----:B------:R-:W-:Y:S01]  /*1880*/  UMOV UR8, UR30 ;  /* 0x0000001e00087c82 */ /* 0x000fe20008000000 */
[----:B------:R-:W-:Y:S01]  /*1890*/  UIADD3 UR7, UR28, 0x184, URZ ;  /* 0x000001841c077890 */ /* 0x000fe2000fffe03f */
[----:B------:R-:W-:Y:S01]  /*18a0*/  UMOV UR51, 0x40000040 ;  /* 0x4000004000337882 */ /* 0x000fe20000000000 */
[----:B------:R-:W-:Y:S01]  /*18b0*/  UMOV UR55, 0x40000040 ;  /* 0x4000004000377882 */ /* 0x000fe20000000000 */
[----:B------:R-:W-:Y:S01]  /*18c0*/  UMOV UR59, 0x40000040 ;  /* 0x40000040003b7882 */ /* 0x000fe20000000000 */
[----:B------:R-:W-:-:S02]  /*18d0*/  WARPGROUP.DEPBAR.LE gsb0, 0x0 ;  /* 0x00008000000079c5 */ /* 0x000fc40000010000 */
[----:B------:R-:W-:-:S06]  /*18e0*/  WARPGROUP.ARRIVE ;  /* 0x00000000000079c5 */ /* 0x000fcc0000000000 */
[----:B------:R-:W-:Y:S01]  /*18f0*/  HGMMA.64x16x16.F32 R48, gdesc[UR12], RZ, !UPT, gsb0 ;  /* 0x002000000c3079f0 */ /* 0x000fe2000c0008ff */
[----:B------:R-:W-:Y:S01]  /*1900*/  UIADD3 UR14, UR28, 0x2, URZ ;  /* 0x000000021c0e7890 */ /* 0x000fe2000fffe03f */
[----:B------:R-:W-:Y:S01]  /*1910*/  UMOV UR12, UR30 ;  /* 0x0000001e000c7c82 */ /* 0x000fe20008000000 */
[----:B------:R-:W-:Y:S01]  /*1920*/  UMOV UR13, UR31 ;  /* 0x0000001f000d7c82 */ /* 0x000fe20008000000 */
[----:B------:R-:W-:Y:S01]  /*1930*/  UMOV UR15, 0x40000040 ;  /* 0x40000040000f7882 */ /* 0x000fe20000000000 */
[----:B------:R-:W-:Y:S02]  /*1940*/  WARPGROUP.DEPBAR.LE gsb0, 0x0 ;  /* 0x00008000000079c5 */ /* 0x000fe40000010000 */
[----:B------:R-:W-:-:S06]  /*1950*/  WARPGROUP.ARRIVE ;  /* 0x00000000000079c5 */ /* 0x000fcc0000000000 */
[----:B------:R-:W-:Y:S01]  /*1960*/  HGMMA.64x16x16.F32 R40, gdesc[UR24], RZ, !UPT, gsb0 ;  /* 0x00200000182879f0 */ /* 0x000fe2000c0008ff */
[----:B------:R-:W-:Y:S02]  /*1970*/  UMOV UR27, 0x40000040 ;  /* 0x40000040001b7882 */ /* 0x000fe40000000000 */
[----:B------:R-:W-:Y:S02]  /*1980*/  WARPGROUP.DEPBAR.LE gsb0, 0x0 ;  /* 0x00008000000079c5 */ /* 0x000fe40000010000 */
[----:B------:R-:W-:-:S06]  /*1990*/  WARPGROUP.ARRIVE ;  /* 0x00000000000079c5 */ /* 0x000fcc0000000000 */
[----:B------:R-:W-:Y:S01]  /*19a0*/  HGMMA.64x16x16.F32 R32, gdesc[UR20], RZ, !UPT, gsb0 ;  /* 0x00200000142079f0 */ /* 0x000fe2000c0008ff */
[----:B------:R-:W-:Y:S02]  /*19b0*/  UMOV UR23, 0x40000040 ;  /* 0x4000004000177882 */ /* 0x000fe40000000000 */
[----:B------:R-:W-:Y:S02]  /*19c0*/  WARPGROUP.DEPBAR.LE gsb0, 0x0 ;  /* 0x00008000000079c5 */ /* 0x000fe40000010000 */
        /* <DEDUP_REMOVED lines=8> */
[----:B------:R-:W-:Y:S01]  /*1a50*/  HGMMA.64x16x16.F32 R56, gdesc[UR12], R56, gsb0 ;  /* 0x002000000c3879f0 */ /* 0x000fe20008000838 */
[----:B------:R-:W-:Y:S01]  /*1a60*/  UIADD3 UR14, UR28, 0x84, URZ ;  /* 0x000000841c0e7890 */ /* 0x000fe2000fffe03f */
        /* <DEDUP_REMOVED lines=9> */
[----:B------:R-:W-:Y:S01]  /*1b00*/  UMOV UR8, UR30 ;  /* 0x0000001e00087c82 */ /* 0x000fe20008000000 */
[----:B------:R-:W-:Y:S01]  /*1b10*/  UMOV UR9, UR31 ;  /* 0x0000001f00097c82 */ /* 0x000fe20008000000 */
[----:B------:R-:W-:Y:S01]  /*1b20*/  UMOV UR10, UR4 ;  /* 0x00000004000a7c82 */ /* 0x000fe20008000000 */
[----:B------:R-:W-:Y:S01]  /*1b30*/  UMOV UR11, 0x40000040 ;  /* 0x40000040000b7882 */ /* 0x000fe20000000000 */
[----:B------:R-:W-:-:S07]  /*1b40*/  UIADD3 UR4, UR6, 0x4, URZ ;  /* 0x0000000406047890 */ /* 0x000fce000fffe03f */
[----:B------:R-:W-:Y:S01]  /*1b50*/  UMOV UR16, UR4 ;  /* 0x0000000400107c82 */ /* 0x000fe20008000000 */
[----:B------:R-:W-:Y:S01]  /*1b60*/  UMOV UR12, UR4 ;  /* 0x00000004000c7c82 */ /* 0x000fe20008000000 */
[----:B------:R-:W-:Y:S02]  /*1b70*/  WARPGROUP.DEPBAR.LE gsb0, 0x0 ;  /* 0x00008000000079c5 */ /* 0x000fe40000010000 */
[----:B------:R-:W-:-:S06]  /*1b80*/  WARPGROUP.ARRIVE ;  /* 0x00000000000079c5 */ /* 0x000fcc0000000000 */
[----:B------:R-:W-:Y:S01]  /*1b90*/  HGMMA.64x16x16.F32 R32, gdesc[UR8], R32, gsb0 ;  /* 0x00200000082079f0 */ /* 0x000fe20008000820 */
[----:B------:R-:W-:Y:S01]  /*1ba0*/  UMOV UR8, UR30 ;  /* 0x0000001e00087c82 */ /* 0x000fe20008000000 */
[----:B------:R-:W-:Y:S01]  /*1bb0*/  UMOV UR9, UR31 ;  /* 0x0000001f00097c82 */ /* 0x000fe20008000000 */
[----:B------:R-:W-:Y:S01]  /*1bc0*/  UMOV UR10, UR5 ;  /* 0x00000005000a7c82 */ /* 0x000fe20008000000 */
[----:B------:R-:W-:Y:S01]  /*1bd0*/  UMOV UR11, 0x40000040 ;  /* 0x40000040000b7882 */ /* 0x000fe20000000000 */
[----:B------:R-:W-:Y:S01]  /*1be0*/  UMOV UR5, 0x40000040 ;  /* 0x4000004000057882 */ /* 0x000fe20000000000 */
[----:B------:R-:W-:Y:S01]  /*1bf0*/  UMOV UR31, 0x40000040 ;  /* 0x40000040001f7882 */ /* 0x000fe20000000000 */
[----:B------:R-:W-:Y:S01]  /*1c00*/  UMOV UR17, UR5 ;  /* 0x0000000500117c82 */ /* 0x000fe20008000000 */
[----:B------:R-:W-:Y:S01]  /*1c10*/  UMOV UR13, UR5 ;  /* 0x00000005000d7c82 */ /* 0x000fe20008000000 */
[----:B------:R-:W-:Y:S02]  /*1c20*/  WARPGROUP.DEPBAR.LE gsb0, 0x0 ;  /* 0x00008000000079c5 */ /* 0x000fe40000010000 */
[----:B------:R-:W-:-:S06]  /*1c30*/  WARPGROUP.ARRIVE ;  /* 0x00000000000079c5 */ /* 0x000fcc0000000000 */
[----:B------:R-:W-:Y:S01]  /*1c40*/  HGMMA.64x16x16.F32 R24, gdesc[UR8], R24, gsb0 ;  /* 0x00200000081879f0 */ /* 0x000fe20008000818 */
        /* <DEDUP_REMOVED lines=12> */
[----:B------:R-:W-:Y:S02]  /*1d10*/  UIADD3 UR12, UR28, 0x204, URZ ;  /* 0x000002041c0c7890 */ /* 0x000fe4000fffe03f */
        /* <DEDUP_REMOVED lines=9> */
[----:B------:R-:W-:Y:S01]  /*1db0*/  UIADD3 UR7, UR28, 0x206, URZ ;  /* 0x000002061c077890 */ /* 0x000fe2000fffe03f */
[----:B------:R-:W-:Y:S02]  /*1dc0*/  WARPGROUP.DEPBAR.LE gsb0, 0x0 ;  /* 0x00008000000079c5 */ /* 0x000fe40000010000 */
[----:B------:R-:W-:-:S06]  /*1dd0*/  WARPGROUP.ARRIVE ;  /* 0x00000000000079c5 */ /* 0x000fcc0000000000 */
[----:B------:R-:W-:Y:S01]  /*1de0*/  HGMMA.64x16x16.F32 R32, gdesc[UR8], R32, gsb0 ;  /* 0x00200000082079f0 */ /* 0x000fe20008000820 */
[----:B------:R-:W-:Y:S01]  /*1df0*/  UMOV UR8, UR4 ;  /* 0x0000000400087c82 */ /* 0x000fe20008000000 */
[----:B------:R-:W-:Y:S01]  /*1e00*/  UMOV UR9, UR5 ;  /* 0x0000000500097c82 */ /* 0x000fe20008000000 */
[----:B------:R-:W-:Y:S01]  /*1e10*/  UMOV UR10, UR12 ;  /* 0x0000000c000a7c82 */ /* 0x000fe20008000000 */
[----:B------:R-:W-:Y:S01]  /*1e20*/  UMOV UR11, 0x40000040 ;  /* 0x40000040000b7882 */ /* 0x000fe20000000000 */
[----:B------:R-:W-:Y:S02]  /*1e30*/  WARPGROUP.DEPBAR.LE gsb0, 0x0 ;  /* 0x00008000000079c5 */ /* 0x000fe40000010000 */
[----:B------:R-:W-:-:S06]  /*1e40*/  WARPGROUP.ARRIVE ;  /* 0x00000000000079c5 */ /* 0x000fcc0000000000 */
[----:B------:R-:W-:Y:S01]  /*1e50*/  HGMMA.64x16x16.F32 R24, gdesc[UR8], R24, gsb0 ;  /* 0x00200000081879f0 */ /* 0x000fe20008000818 */
[----:B------:R-:W-:Y:S02]  /*1e60*/  UIADD3 UR8, UR6, 0x6, URZ ;  /* 0x0000000606087890 */ /* 0x000fe4000fffe03f */
[----:B------:R-:W-:Y:S01]  /*1e70*/  UIADD3 UR10, UR28, 0x6, URZ ;  /* 0x000000061c0a7890 */ /* 0x000fe2000fffe03f */
[----:B------:R-:W-:Y:S01]  /*1e80*/  UMOV UR9, 0x40000040 ;  /* 0x4000004000097882 */ /* 0x000fe20000000000 */
[----:B------:R-:W-:Y:S01]  /*1e90*/  UMOV UR11, 0x40000040 ;  /* 0x40000040000b7882 */ /* 0x000fe20000000000 */
[----:B------:R-:W-:Y:S02]  /*1ea0*/  UMOV UR13, UR9 ;  /* 0x00000009000d7c82 */ /* 0x000fe40008000000 */
[----:B------:R-:W-:Y:S01]  /*1eb0*/  UMOV UR12, UR8 ;  /* 0x00000008000c7c82 */ /* 0x000fe20008000000 */
[----:B------:R-:W-:Y:S01]  /*1ec0*/  UMOV UR16, UR8 ;  /* 0x0000000800107c82 */ /* 0x000fe20008000000 */
[----:B------:R-:W-:Y:S01]  /*1ed0*/  UMOV UR17, UR9 ;  /* 0x0000000900117c82 */ /* 0x000fe20008000000 */
[----:B------:R-:W-:-:S02]  /*1ee0*/  WARPGROUP.DEPBAR.LE gsb0, 0x0 ;  /* 0x00008000000079c5 */ /* 0x000fc40000010000 */
        /* <DEDUP_REMOVED lines=9> */
[----:B------:R-:W-:Y:S01]  /*1f80*/  UMOV UR15, 0x40000040 ;  /* 0x40000040000f7882 */ /* 0x000fe20000000000 */
[----:B------:R-:W-:-:S04]  /*1f90*/  UMOV UR21, UR13 ;  /* 0x0000000d00157c82 */ /* 0x000fc80008000000 */
[----:B------:R-:W-:Y:S01]  /*1fa0*/  UMOV UR20, UR12 ;  /* 0x0000000c00147c82 */ /* 0x000fe20008000000 */
[----:B------:R-:W-:Y:S02]  /*1fb0*/  WARPGROUP.DEPBAR.LE gsb0, 0x0 ;  /* 0x00008000000079c5 */ /* 0x000fe40000010000 */
[----:B------:R-:W-:-:S06]  /*1fc0*/  WARPGROUP.ARRIVE ;  /* 0x00000000000079c5 */ /* 0x000fcc0000000000 */
[----:B------:R-:W-:Y:S01]  /*1fd0*/  HGMMA.64x16x16.F32 R40, gdesc[UR16], R40, gsb0 ;  /* 0x00200000102879f0 */ /* 0x000fe20008000828 */
[----:B------:R-:W-:Y:S01]  /*1fe0*/  UMOV UR16, UR12 ;  /* 0x0000000c00107c82 */ /* 0x000fe20008000000 */
[----:B------:R-:W-:Y:S01]  /*1ff0*/  UMOV UR17, UR13 ;  /* 0x0000000d00117c82 */ /* 0x000fe20008000000 */
[----:B------:R-:W-:Y:S01]  /*2000*/  UMOV UR19, 0x40000040 ;  /* 0x4000004000137882 */ /* 0x000fe20000000000 */
[----:B------:R-:W-:Y:S02]  /*2010*/  WARPGROUP.DEPBAR.LE gsb0, 0x0 ;  /* 0x00008000000079c5 */ /* 0x000fe40000010000 */
[----:B------:R-:W-:-:S06]  /*2020*/  WARPGROUP.ARRIVE ;  /* 0x00000000000079c5 */ /* 0x000fcc0000000000 */
[----:B------:R-:W-:Y:S01]  /*2030*/  HGMMA.64x16x16.F32 R32, gdesc[UR8], R32, gsb0 ;  /* 0x00200000082079f0 */ /* 0x000fe20008000820 */
[----:B------:R-:W-:Y:S01]  /*2040*/  UMOV UR10, UR7 ;  /* 0x00000007000a7c82 */ /* 0x000fe20008000000 */
[----:B------:R-:W-:Y:S01]  /*2050*/  UMOV UR11, 0x40000040 ;  /* 0x40000040000b7882 */ /* 0x000fe20000000000 */
[----:B------:R-:W-:Y:S02]  /*2060*/  WARPGROUP.DEPBAR.LE gsb0, 0x0 ;  /* 0x00008000000079c5 */ /* 0x000fe40000010000 */
[----:B------:R-:W-:-:S06]  /*2070*/  WARPGROUP.ARRIVE ;  /* 0x00000000000079c5 */ /* 0x000fcc0000000000 */
[----:B------:R-:W-:Y:S01]  /*2080*/  HGMMA.64x16x16.F32 R24, gdesc[UR8], R24, gsb0 ;  /* 0x00200000081879f0 */ /* 0x000fe20008000818 */
[----:B------:R-:W-:Y:S02]  /*2090*/  UMOV UR11, UR28 ;  /* 0x0000001c000b7c82 */ /* 0x000fe40008000000 */
[----:B------:R-:W-:Y:S02]  /*20a0*/  UIADD3 UR14, UR11, 0x280, URZ ;  /* 0x000002800b0e7890 */ /* 0x000fe4000fffe03f */
[----:B------:R-:W-:Y:S02]  /*20b0*/  UIADD3 UR18, UR11, 0x300, URZ ;  /* 0x000003000b127890 */ /* 0x000fe4000fffe03f */
[----:B------:R-:W-:Y:S02]  /*20c0*/  UIADD3 UR22, UR11, 0x380, URZ ;  /* 0x000003800b167890 */ /* 0x000fe4000fffe03f */
[----:B------:R-:W-:Y:S02]  /*20d0*/  UIADD3 UR7, UR11, 0x480, URZ ;  /* 0x000004800b077890 */ /* 0x000fe4000fffe03f */
[----:B------:R-:W-:-:S02]  /*20e0*/  UIADD3 UR26, UR11, 0x382, URZ ;  /* 0x000003820b1a7890 */ /* 0x000fc4000fffe03f */
[----:B------:R-:W-:Y:S02]  /*20f0*/  UIADD3 UR30, UR11, 0x384, URZ ;  /* 0x000003840b1e7890 */ /* 0x000fe4000fffe03f */
[----:B------:R-:W-:Y:S02]  /*2100*/  UIADD3 UR34, UR11, 0x386, URZ ;  /* 0x000003860b227890 */ /* 0x000fe4000fffe03f */
[----:B------:R-:W-:Y:S02]  /*2110*/  UIADD3 UR38, UR11, 0x600, URZ ;  /* 0x000006000b267890 */ /* 0x000fe4000fffe03f */
[----:B------:R-:W-:Y:S02]  /*2120*/  UIADD3 UR42, UR11, 0x602, URZ ;  /* 0x000006020b2a7890 */ /* 0x000fe4000fffe03f */
[----:B------:R-:W-:Y:S02]  /*2130*/  UIADD3 UR46, UR11, 0x604, URZ ;  /* 0x000006040b2e7890 */ /* 0x000fe4000fffe03f */
[----:B------:R-:W-:-:S02]  /*2140*/  UIADD3 UR50, UR11, 0x506, URZ ;  /* 0x000005060b327890 */ /* 0x000fc4000fffe03f */
[----:B------:R-:W-:Y:S02]  /*2150*/  UIADD3 UR10, UR11, 0x706, URZ ;  /* 0x000007060b0a7890 */ /* 0x000fe4000fffe03f */
[----:B------:R-:W-:Y:S02]  /*2160*/  UIADD3 UR54, UR11, 0x780, URZ ;  /* 0x000007800b367890 */ /* 0x000fe4000fffe03f */
[----:B------:R-:W-:Y:S01]  /*2170*/  UIADD3 UR58, UR11, 0x782, URZ ;  /* 0x000007820b3a7890 */ /* 0x000fe2000fffe03f */
        /* <DEDUP_REMOVED lines=14> */
[----:B0-----:R-:W-:Y:S02]  /*2260*/  MOV R3, UR17 ;  /* 0x0000001100037c02 */ /* 0x001fe40008000f00 */
[----:B------:R-:W-:Y:S01]  /*2270*/  MOV R6, UR16 ;  /* 0x0000001000067c02 */ /* 0x000fe20008000f00 */
[----:B------:R-:W-:-:S02]  /*2280*/  WARPGROUP.DEPBAR.LE gsb0, 0x0 ;  /* 0x00008000000079c5 */ /* 0x000fc40000010000 */
        /* <DEDUP_REMOVED lines=11> */
[----:B------:R-:W-:Y:S01]  /*2340*/  UIADD3 UR7, UR11, 0x482, URZ ;  /* 0x000004820b077890 */ /* 0x000fe2000fffe03f */
[----:B------:R-:W-:Y:S02]  /*2350*/  WARPGROUP.DEPBAR.LE gsb0, 0x0 ;  /* 0x00008000000079c5 */ /* 0x000fe40000010000 */
[----:B------:R-:W-:-:S06]  /*2360*/  WARPGROUP.ARRIVE ;  /* 0x00000000000079c5 */ /* 0x000fcc0000000000 */
[----:B------:R-:W-:Y:S01]  /*2370*/  HGMMA.64x16x16.F32 R24, gdesc[UR12], R24, gsb0 ;  /* 0x002000000c1879f0 */ /* 0x000fe20008000818 */
[----:B------:R-:W-:Y:S02]  /*2380*/  UMOV UR15, 0x40000040 ;  /* 0x40000040000f7882 */ /* 0x000fe40000000000 */
[----:B------:R-:W-:Y:S01]  /*2390*/  MOV R11, UR15 ;  /* 0x0000000f000b7c02 */ /* 0x000fe20008000f00 */
        /* <DEDUP_REMOVED lines=14> */
[----:B-1----:R-:W-:Y:S02]  /*2480*/  MOV R0, UR21 ;  /* 0x0000001500007c02 */ /* 0x002fe40008000f00 */
        /* <DEDUP_REMOVED lines=79> */
[----:B------:R-:W-:Y:S03]  /*2980*/  HGMMA.64x16x16.F32 R24, gdesc[UR24], R24, gsb0 ;  /* 0x00200000181879f0 */ /* 0x000fe60008000818 */
        /* <DEDUP_REMOVED lines=70> */
[----:B------:R-:W-:Y:S01]  /*2df0*/  UIADD3 UR42, UR11, 0x586, URZ ;  /* 0x000005860b2a7890 */ /* 0x000fe2000fffe03f */
[----:B------:R-:W-:Y:S01]  /*2e00*/  UMOV UR49, UR41 ;  /* 0x0000002900317c82 */ /* 0x000fe20008000000 */
[----:B------:R-:W-:-:S03]  /*2e10*/  UMOV UR43, 0x40000040 ;  /* 0x40000040002b7882 */ /* 0x000fc60000000000 */
        /* <DEDUP_REMOVED lines=31> */
[----:B------:R-:W-:Y:S01]  /*3010*/  UIADD3 UR44, UR6, 0xc00, URZ ;  /* 0x00000c00062c7890 */ /* 0x000fe2000fffe03f */
[----:B------:R-:W-:Y:S01]  /*3020*/  UMOV UR45, 0x40000040 ;  /* 0x40000040002d7882 */ /* 0x000fe20000000000 */
[----:B------:R-:W-:Y:S01]  /*3030*/  UIADD3 UR46, UR11, 0x880, URZ ;  /* 0x000008800b2e7890 */ /* 0x000fe2000fffe03f */
[----:B------:R-:W-:Y:S01]  /*3040*/  UMOV UR53, UR45 ;  /* 0x0000002d00357c82 */ /* 0x000fe20008000000 */
[----:B------:R-:W-:-:S03]  /*3050*/  UMOV UR49, UR45 ;  /* 0x0000002d00317c82 */ /* 0x000fc60008000000 */
        /* <DEDUP_REMOVED lines=59> */
[----:B------:R-:W-:-:S07]  /*3410*/  UIADD3 UR6, UR6, 0xc06, URZ ;  /* 0x00000c0606067890 */ /* 0x000fce000fffe03f */
[----:B------:R-:W-:Y:S01]  /*3420*/  UMOV UR14, UR6 ;  /* 0x00000006000e7c82 */ /* 0x000fe20008000000 */
[----:B------:R-:W-:Y:S01]  /*3430*/  UIADD3 UR6, UR11, 0x786, URZ ;  /* 0x000007860b067890 */ /* 0x000fe2000fffe03f */
[----:B------:R-:W-:Y:S01]  /*3440*/  IMAD.U32 R10, RZ, RZ, UR14 ;  /* 0x0000000eff0a7e24 */ /* 0x000fe2000f8e00ff */
[----:B------:R-:W-:-:S05]  /*3450*/  UMOV UR20, UR14 ;  /* 0x0000000e00147c82 */ /* 0x000fca0008000000 */
[----:B------:R-:W-:Y:S01]  /*3460*/  UMOV UR22, UR6 ;  /* 0x0000000600167c82 */ /* 0x000fe20008000000 */
[----:B------:R-:W-:Y:S01]  /*3470*/  UIADD3 UR6, UR11, 0x906, URZ ;  /* 0x000009060b067890 */ /* 0x000fe2000fffe03f */
[----:B------:R-:W-:Y:S02]  /*3480*/  WARPGROUP.DEPBAR.LE gsb0, 0x0 ;  /* 0x00008000000079c5 */ /* 0x000fe40000010000 */
[----:B------:R-:W-:-:S06]  /*3490*/  WARPGROUP.ARRIVE ;  /* 0x00000000000079c5 */ /* 0x000fcc0000000000 */
[----:B------:R-:W-:Y:S01]  /*34a0*/  HGMMA.64x16x16.F32 R40, gdesc[UR48], R40, gsb0 ;  /* 0x00200000302879f0 */ /* 0x000fe20008000828 */
[----:B------:R-:W-:Y:S01]  /*34b0*/  UMOV UR50, UR7 ;  /* 0x0000000700327c82 */ /* 0x000fe20008000000 */
[----:B------:R-:W-:Y:S01]  /*34c0*/  UMOV UR51, 0x40000040 ;  /* 0x4000004000337882 */ /* 0x000fe20000000000 */
[----:B------:R-:W-:-:S07]  /*34d0*/  UIADD3 UR7, UR11, 0x784, URZ ;  /* 0x000007840b077890 */ /* 0x000fce000fffe03f */
[----:B------:R-:W-:Y:S01]  /*34e0*/  UMOV UR18, UR7 ;  /* 0x0000000700127c82 */ /* 0x000fe20008000000 */
        /* <DEDUP_REMOVED lines=38> */
[----:B------:R-:W-:Y:S03]  /*3750*/  HGMMA.64x16x16.F32 R24, gdesc[UR52], R24, gsb0 ;  /* 0x00200000341879f0 */ /* 0x000fe60008000818 */
[----:B------:R-:W-:Y:S02]  /*3760*/  WARPGROUP.DEPBAR.LE gsb0, 0x0 ;  /* 0x00008000000079c5 */ /* 0x000fe40000010000 */
[----:B------:R-:W-:-:S06]  /*3770*/  WARPGROUP.ARRIVE ;  /* 0x00000000000079c5 */ /* 0x000fcc0000000000 */
[----:B------:R-:W-:Y:S01]  /*3780*/  HGMMA.64x16x16.F32 R56, gdesc[UR20], R56, gsb0 ;  /* 0x00200000143879f0 */ /* 0x000fe20008000838 */
[----:B------:R-:W-:Y:S02]  /*3790*/  R2UR UR21, R0 ;  /* 0x00000000001572ca */ /* 0x000fe400000e0000 */
[----:B------:R-:W-:Y:S01]  /*37a0*/  R2UR UR20, R2 ;  /* 0x00000000021472ca */ /* 0x000fe200000e0000 */
        /* <DEDUP_REMOVED lines=21> */
[----:B------:R-:W-:Y:S03]  /*3900*/  HGMMA.64x16x16.F32 R24, gdesc[UR56], R24, gsb0 ;  /* 0x00200000381879f0 */ /* 0x000fe60008000818 */
[----:B------:R-:W-:Y:S02]  /*3910*/  WARPGROUP.DEPBAR.LE gsb0, 0x0 ;  /* 0x00008000000079c5 */ /* 0x000fe40000010000 */
[----:B------:R-:W-:Y:S05]  /*3920*/  @!P0 BRA `(.L_x_17) ;  /* 0x0000000000048947 */ /* 0x000fea0003800000 */
[----:B------:R-:W-:Y:S01]  /*3930*/  BPT.TRAP 0x1 ;  /* 0x000000040000795c */ /* 0x000fe20000300000 */
.L_x_17:
[----:B------:R-:W-:Y:S01]  /*3940*/  LOP3.LUT R22, R22, 0xffffff80, RZ, 0xc0, !PT ;  /* 0xffffff8016167812 */ /* 0x000fe200078ec0ff */
[----:B------:R-:W-:Y:S01]  /*3950*/  ULDC UR6, c[0x0][0x9d8] ;  /* 0x0002760000067ab9 */ /* 0x000fe20000000800 */
[----:B------:R-:W-:Y:S01]  /*3960*/  MOV R0, 0xfffffffe ;  /* 0xfffffffe00007802 */ /* 0x000fe20000000f00 */
[----:B------:R-:W-:Y:S01]  /*3970*/  FMUL.FTZ R58, R58, UR6 ;  /* 0x000000063a3a7c20 */ /* 0x000fe20008410000 */
[----:B------:R-:W-:Y:S01]  /*3980*/  FMUL.FTZ R59, R59, UR6 ;  /* 0x000000063b3b7c20 */ /* 0x000fe20008410000 */
[----:B------:R-:W-:Y:S02]  /*3990*/  IMAD.IADD R22, R19, 0x1, -R22 ;  /* 0x0000000113167824 */ /* 0x000fe400078e0a16 */
[----:B------:R-:W-:Y:S01]  /*39a0*/  FMUL.FTZ R62, R62, UR6 ;  /* 0x000000063e3e7c20 */ /* 0x000fe20008410000 */
[----:B------:R-:W-:Y:S01]  /*39b0*/  FMUL.FTZ R63, R63, UR6 ;  /* 0x000000063f3f7c20 */ /* 0x000fe20008410000 */
[----:B------:R-:W-:Y:S01]  /*39c0*/  FMUL.FTZ R50, R50, UR6 ;  /* 0x0000000632327c20 */ /* 0x000fe20008410000 */
[----:B------:R-:W0:Y:S01]  /*39d0*/  MUFU.TANH R58, R58 ;  /* 0x0000003a003a7308 */ /* 0x000e220000002400 */
[----:B------:R-:W-:Y:S01]  /*39e0*/  SHF.R.S32.HI R3, RZ, 0x1f, R22 ;  /* 0x0000001fff037819 */ /* 0x000fe20000011416 */
[----:B------:R-:W-:Y:S01]  /*39f0*/  FMUL.FTZ R56, R56, UR6 ;  /* 0x0000000638387c20 */ /* 0x000fe20008410000 */
[----:B------:R-:W-:Y:S01]  /*3a00*/  FMUL.FTZ R51, R51, UR6 ;  /* 0x0000000633337c20 */ /* 0x000fe20008410000 */
[----:B------:R-:W-:Y:S01]  /*3a10*/  FMUL.FTZ R57, R57, UR6 ;  /* 0x0000000639397c20 */ /* 0x000fe20008410000 */
[----:B------:R-:W-:Y:S01]  /*3a20*/  LEA.HI R3, R3, R22, RZ, 0x2 ;  /* 0x0000001603037211 */ /* 0x000fe200078f10ff */
[----:B------:R-:W-:Y:S01]  /*3a30*/  FMUL.FTZ R54, R54, UR6 ;  /* 0x0000000636367c20 */ /* 0x000fe20008410000 */
[----:B------:R-:W-:Y:S01]  /*3a40*/  FMUL.FTZ R60, R60, UR6 ;  /* 0x000000063c3c7c20 */ /* 0x000fe20008410000 */
[----:B------:R-:W1:Y:S01]  /*3a50*/  MUFU.TANH R59, R59 ;  /* 0x0000003b003b7308 */ /* 0x000e620000002400 */
[----:B------:R-:W-:Y:S01]  /*3a60*/  LOP3.LUT R3, R3, 0x7ffffffc, RZ, 0xc0, !PT ;  /* 0x7ffffffc03037812 */ /* 0x000fe200078ec0ff */
[----:B------:R-:W-:Y:S01]  /*3a70*/  FMUL.FTZ R55, R55, UR6 ;  /* 0x0000000637377c20 */ /* 0x000fe20008410000 */
[----:B------:R-:W-:Y:S01]  /*3a80*/  FMUL.FTZ R61, R61, UR6 ;  /* 0x000000063d3d7c20 */ /* 0x000fe20008410000 */
[----:B------:R-:W-:Y:S01]  /*3a90*/  FMUL.FTZ R42, R42, UR6 ;  /* 0x000000062a2a7c20 */ /* 0x000fe20008410000 */
[----:B------:R-:W-:Y:S01]  /*3aa0*/  FMUL.FTZ R48, R48, UR6 ;  /* 0x0000000630307c20 */ /* 0x000fe20008410000 */
[----:B------:R-:W-:-:S02]  /*3ab0*/  IMAD.IADD R3, R22, 0x1, -R3 ;  /* 0x0000000116037824 */ /* 0x000fc400078e0a03 */
[----:B------:R-:W-:Y:S01]  /*3ac0*/  FMUL.FTZ R43, R43, UR6 ;  /* 0x000000062b2b7c20 */ /* 0x000fe20008410000 */
[----:B------:R-:W2:Y:S01]  /*3ad0*/  MUFU.TANH R62, R62 ;  /* 0x0000003e003e7308 */ /* 0x000ea20000002400 */
[----:B------:R-:W-:Y:S01]  /*3ae0*/  FMUL.FTZ R49, R49, UR6 ;  /* 0x0000000631317c20 */ /* 0x000fe20008410000 */
[----:B------:R-:W-:Y:S02]  /*3af0*/  IMAD R3, R3, R0, 0x50 ;  /* 0x0000005003037424 */ /* 0x000fe400078e0200 */
[----:B------:R-:W-:Y:S01]  /*3b00*/  FMUL.FTZ R46, R46, UR6 ;  /* 0x000000062e2e7c20 */ /* 0x000fe20008410000 */
[----:B------:R-:W-:Y:S02]  /*3b10*/  IMAD.U32 R0, RZ, RZ, UR60 ;  /* 0x0000003cff007e24 */ /* 0x000fe4000f8e00ff */
[----:B------:R-:W-:Y:S01]  /*3b20*/  FMUL.FTZ R52, R52, UR6 ;  /* 0x0000000634347c20 */ /* 0x000fe20008410000 */
[----:B------:R-:W-:Y:S02]  /*3b30*/  VIADD R3, R3, UR61 ;  /* 0x0000003d03037c36 */ /* 0x000fe40008000000 */
[----:B------:R-:W-:Y:S01]  /*3b40*/  FMUL.FTZ R47, R47, UR6 ;  /* 0x000000062f2f7c20 */ /* 0x000fe20008410000 */
[----:B------:R-:W3:Y:S01]  /*3b50*/  MUFU.TANH R63, R63 ;  /* 0x0000003f003f7308 */ /* 0x000ee20000002400 */
[----:B------:R-:W-:Y:S01]  /*3b60*/  FMUL.FTZ R53, R53, UR6 ;  /* 0x0000000635357c20 */ /* 0x000fe20008410000 */
[----:B------:R-:W-:-:S02]  /*3b70*/  IMAD R3, R0, -0x50, R3 ;  /* 0xffffffb000037824 */ /* 0x000fc400078e0203 */
[----:B------:R-:W-:Y:S01]  /*3b80*/  FMUL.FTZ R34, R34, UR6 ;  /* 0x0000000622227c20 */ /* 0x000fe20008410000 */
[----:B------:R-:W-:Y:S01]  /*3b90*/  FMUL.FTZ R40, R40, UR6 ;  /* 0x0000000628287c20 */ /* 0x000fe20008410000 */
[----:B------:R-:W-:Y:S01]  /*3ba0*/  FMUL.FTZ R35, R35, UR6 ;  /* 0x0000000623237c20 */ /* 0x000fe20008410000 */
[----:B------:R-:W-:Y:S01]  /*3bb0*/  FMUL.FTZ R41, R41, UR6 ;  /* 0x0000000629297c20 */ /* 0x000fe20008410000 */
[C---:B------:R-:W-:Y:S01]  /*3bc0*/  ISETP.GT.AND P2, PT, R3.reuse, RZ, PT ;  /* 0x000000ff0300720c */ /* 0x040fe20003f44270 */
[----:B------:R-:W4:Y:S01]  /*3bd0*/  MUFU.TANH R50, R50 ;  /* 0x0000003200327308 */ /* 0x000f220000002400 */
[C---:B------:R-:W-:Y:S01]  /*3be0*/  ISETP.GT.AND P1, PT, R3.reuse, 0x1, PT ;  /* 0x000000010300780c */ /* 0x040fe20003f24270 */
[----:B------:R-:W-:Y:S01]  /*3bf0*/  FMUL.FTZ R38, R38, UR6 ;  /* 0x0000000626267c20 */ /* 0x000fe20008410000 */
[----:B------:R-:W-:Y:S01]  /*3c00*/  ISETP.GT.AND P6, PT, R3, 0x8, PT ;  /* 0x000000080300780c */ /* 0x000fe20003fc4270 */
[----:B------:R-:W-:Y:S01]  /*3c10*/  FMUL.FTZ R44, R44, UR6 ;  /* 0x000000062c2c7c20 */ /* 0x000fe20008410000 */
[----:B0-----:R-:W-:Y:S01]  /*3c20*/  FSEL R58, R58, -INF , P2 ;  /* 0xff8000003a3a7808 */ /* 0x001fe20001000000 */
[----:B------:R-:W-:Y:S01]  /*3c30*/  FMUL.FTZ R39, R39, UR6 ;  /* 0x0000000627277c20 */ /* 0x000fe20008410000 */
[----:B-1----:R-:W-:Y:S01]  /*3c40*/  FSEL R59, R59, -INF , P1 ;  /* 0xff8000003b3b7808 */ /* 0x002fe20000800000 */
[----:B------:R-:W0:Y:S01]  /*3c50*/  MUFU.TANH R56, R56 ;  /* 0x0000003800387308 */ /* 0x000e220000002400 */
[----:B------:R-:W-:Y:S01]  /*3c60*/  ISETP.GT.AND P5, PT, R3, 0x9, PT ;  /* 0x000000090300780c */ /* 0x000fe20003fa4270 */
[----:B------:R-:W-:Y:S01]  /*3c70*/  FMUL.FTZ R45, R45, UR6 ;  /* 0x000000062d2d7c20 */ /* 0x000fe20008410000 */
[----:B--2---:R-:W-:Y:S01]  /*3c80*/  FSEL R62, R62, -INF , P6 ;  /* 0xff8000003e3e7808 */ /* 0x004fe20003000000 */
[----:B------:R-:W-:Y:S01]  /*3c90*/  FMUL.FTZ R26, R26, UR6 ;  /* 0x000000061a1a7c20 */ /* 0x000fe20008410000 */
[----:B------:R-:W-:Y:S01]  /*3ca0*/  FMNMX.FTZ R7, R58, R59, !PT ;  /* 0x0000003b3a077209 */ /* 0x000fe20007810000 */
[----:B------:R-:W-:Y:S01]  /*3cb0*/  FMUL.FTZ R32, R32, UR6 ;  /* 0x0000000620207c20 */ /* 0x000fe20008410000 */
[----:B------:R-:W-:Y:S01]  /*3cc0*/  ISETP.GT.AND P4, PT, R3, 0x10, PT ;  /* 0x000000100300780c */ /* 0x000fe20003f84270 */
[----:B------:R-:W1:Y:S01]  /*3cd0*/  MUFU.TANH R51, R51 ;  /* 0x0000003300337308 */ /* 0x000e620000002400 */
[----:B---3--:R-:W-:Y:S01]  /*3ce0*/  FSEL R63, R63, -INF , P5 ;  /* 0xff8000003f3f7808 */ /* 0x008fe20002800000 */
[----:B------:R-:W-:Y:S01]  /*3cf0*/  FMUL.FTZ R27, R27, UR6 ;  /* 0x000000061b1b7c20 */ /* 0x000fe20008410000 */
[----:B------:R-:W-:Y:S01]  /*3d00*/  FMNMX.FTZ R0, R62, R7, !PT ;  /* 0x000000073e007209 */ /* 0x000fe20007810000 */
[----:B------:R-:W-:Y:S01]  /*3d10*/  FMUL.FTZ R33, R33, UR6 ;  /* 0x0000000621217c20 */ /* 0x000fe20008410000 */
[----:B------:R-:W-:Y:S01]  /*3d20*/  ISETP.GT.AND P3, PT, R3, 0x11, PT ;  /* 0x000000110300780c */ /* 0x000fe20003f64270 */
[----:B------:R-:W-:Y:S01]  /*3d30*/  FMUL.FTZ R30, R30, UR6 ;  /* 0x000000061e1e7c20 */ /* 0x000fe20008410000 */
[----:B----4-:R-:W-:Y:S01]  /*3d40*/  FSEL R50, R50, -INF , P4 ;  /* 0xff80000032327808 */ /* 0x010fe20002000000 */
[----:B------:R-:W2:Y:S01]  /*3d50*/  MUFU.TANH R57, R57 ;  /* 0x0000003900397308 */ /* 0x000ea20000002400 */
[----:B------:R-:W-:Y:S01]  /*3d60*/  FMNMX.FTZ R7, R63, R0, !PT ;  /* 0x000000003f077209 */ /* 0x000fe20007810000 */
[----:B------:R-:W-:Y:S01]  /*3d70*/  FMUL.FTZ R31, R31, UR6 ;  /* 0x000000061f1f7c20 */ /* 0x000fe20008410000 */
[----:B0-----:R-:W-:Y:S01]  /*3d80*/  FSEL R56, R56, -INF , P2 ;  /* 0xff80000038387808 */ /* 0x001fe20001000000 */
[----:B------:R-:W-:Y:S01]  /*3d90*/  FMUL.FTZ R36, R36, UR6 ;  /* 0x0000000624247c20 */ /* 0x000fe20008410000 */
[----:B------:R-:W-:Y:S01]  /*3da0*/  ISETP.GT.AND P2, PT, R3, 0x18, PT ;  /* 0x000000180300780c */ /* 0x000fe20003f44270 */
[----:B------:R-:W-:Y:S01]  /*3db0*/  FMUL.FTZ R37, R37, UR6 ;  /* 0x0000000625257c20 */ /* 0x000fe20008410000 */
[----:B------:R-:W-:Y:S01]  /*3dc0*/  FMNMX.FTZ R0, R50, R7, !PT ;  /* 0x0000000732007209 */ /* 0x000fe20007810000 */
[----:B------:R-:W0:Y:S01]  /*3dd0*/  MUFU.TANH R54, R54 ;  /* 0x0000003600367308 */ /* 0x000e220000002400 */
[----:B-1----:R-:W-:Y:S01]  /*3de0*/  FSEL R51, R51, -INF , P3 ;  /* 0xff80000033337808 */ /* 0x002fe20001800000 */
[----:B------:R-:W-:Y:S01]  /*3df0*/  FMUL.FTZ R24, R24, UR6 ;  /* 0x0000000618187c20 */ /* 0x000fe20008410000 */
[----:B------:R-:W-:Y:S01]  /*3e00*/  FMUL.FTZ R25, R25, UR6 ;  /* 0x0000000619197c20 */ /* 0x000fe20008410000 */
[----:B------:R-:W-:Y:S01]  /*3e10*/  FMUL.FTZ R28, R28, UR6 ;  /* 0x000000061c1c7c20 */ /* 0x000fe20008410000 */
[----:B------:R-:W-:Y:S01]  /*3e20*/  FMNMX.FTZ R7, R51, R0, !PT ;  /* 0x0000000033077209 */ /* 0x000fe20007810000 */
[----:B------:R-:W-:Y:S01]  /*3e30*/  FMUL.FTZ R29, R29, UR6 ;  /* 0x000000061d1d7c20 */ /* 0x000fe20008410000 */
[----:B------:R-:W-:Y:S01]  /*3e40*/  ULDC UR7, c[0x0][0x988] ;  /* 0x0002620000077ab9 */ /* 0x000fe20000000800 */
[----:B------:R-:W1:Y:S01]  /*3e50*/  MUFU.TANH R60, R60 ;  /* 0x0000003c003c7308 */ /* 0x000e620000002400 */
[----:B--2---:R-:W-:Y:S01]  /*3e60*/  FSEL R57, R57, -INF , P1 ;  /* 0xff80000039397808 */ /* 0x004fe20000800000 */
[----:B------:R-:W2:Y:S01]  /*3e70*/  S2UR UR11, SR_CgaCtaId ;  /* 0x00000000000b79c3 */ /* 0x000ea20000008800 */
[C---:B------:R-:W-:Y:S01]  /*3e80*/  ISETP.GT.AND P1, PT, R3.reuse, 0x19, PT ;  /* 0x000000190300780c */ /* 0x040fe20003f24270 */
[----:B------:R-:W-:Y:S01]  /*3e90*/  UIADD3 UR60, UR60, -0x2, URZ ;  /* 0xfffffffe3c3c7890 */ /* 0x000fe2000fffe03f */
[----:B------:R-:W-:Y:S01]  /*3ea0*/  P2R R9, PR, RZ, 0x1 ;  /* 0x00000001ff097803 */ /* 0x000fe20000000000 */
[--C-:B------:R-:W-:Y:S01]  /*3eb0*/  IMAD.MOV.U32 R150, RZ, RZ, R151.reuse ;  /* 0x000000ffff967224 */ /* 0x100fe200078e0097 */
[----:B------:R-:W-:Y:S01]  /*3ec0*/  R2UR UR10, R16 ;  /* 0x00000000100a72ca */ /* 0x000fe200000e0000 */
[----:B------:R-:W3:Y:S01]  /*3ed0*/  MUFU.TANH R55, R55 ;  /* 0x0000003700377308 */ /* 0x000ee20000002400 */
[----:B0-----:R-:W-:Y:S01]  /*3ee0*/  FSEL R54, R54, -INF , P2 ;  /* 0xff80000036367808 */ /* 0x001fe20001000000 */
[--C-:B------:R-:W-:Y:S01]  /*3ef0*/  IMAD.MOV.U32 R148, RZ, RZ, R151.reuse ;  /* 0x000000ffff947224 */ /* 0x100fe200078e0097 */
[----:B------:R-:W-:Y:S01]  /*3f00*/  MOV R149, R151 ;  /* 0x0000009700957202 */ /* 0x000fe20000000f00 */
[--C-:B------:R-:W-:Y:S01]  /*3f10*/  IMAD.MOV.U32 R147, RZ, RZ, R151.reuse ;  /* 0x000000ffff937224 */ /* 0x100fe200078e0097 */
[----:B------:R-:W-:Y:S01]  /*3f20*/  FMNMX.FTZ R0, R54, R7, !PT ;  /* 0x0000000736007209 */ /* 0x000fe20007810000 */
[--C-:B------:R-:W-:Y:S01]  /*3f30*/  IMAD.MOV.U32 R145, RZ, RZ, R151.reuse ;  /* 0x000000ffff917224 */ /* 0x100fe200078e0097 */
[-C--:B------:R-:W-:Y:S01]  /*3f40*/  MOV R146, R151.reuse ;  /* 0x0000009700927202 */ /* 0x080fe20000000f00 */
[----:B------:R-:W0:Y:S01]  /*3f50*/  MUFU.TANH R61, R61 ;  /* 0x0000003d003d7308 */ /* 0x000e220000002400 */
[----:B-1----:R-:W-:Y:S01]  /*3f60*/  FSEL R60, R60, -INF , P6 ;  /* 0xff8000003c3c7808 */ /* 0x002fe20003000000 */
[--C-:B------:R-:W-:Y:S01]  /*3f70*/  IMAD.MOV.U32 R144, RZ, RZ, R151.reuse ;  /* 0x000000ffff907224 */ /* 0x100fe200078e0097 */
[----:B------:R-:W-:Y:S01]  /*3f80*/  ISETP.GT.AND P6, PT, R3, 0x20, PT ;  /* 0x000000200300780c */ /* 0x000fe20003fc4270 */
[----:B------:R-:W-:Y:S01]  /*3f90*/  UIADD3 UR6, UR10, 0x38840, URZ ;  /* 0x000388400a067890 */ /* 0x000fe2000fffe03f */
[----:B------:R-:W-:Y:S01]  /*3fa0*/  R2UR UR10, R17 ;  /* 0x00000000110a72ca */ /* 0x000fe200000e0000 */
[--C-:B------:R-:W-:Y:S01]  /*3fb0*/  IMAD.MOV.U32 R142, RZ, RZ, R151.reuse ;  /* 0x000000ffff8e7224 */ /* 0x100fe200078e0097 */
[-C--:B------:R-:W-:Y:S01]  /*3fc0*/  MOV R143, R151.reuse ;  /* 0x00000097008f7202 */ /* 0x080fe20000000f00 */
[----:B------:R-:W1:Y:S01]  /*3fd0*/  MUFU.TANH R42, R42 ;  /* 0x0000002a002a7308 */ /* 0x000e620000002400 */
[----:B---3--:R-:W-:Y:S01]  /*3fe0*/  FSEL R55, R55, -INF , P1 ;  /* 0xff80000037377808 */ /* 0x008fe20000800000 */
[----:B--2---:R-:W-:Y:S01]  /*3ff0*/  UPRMT UR6, UR11, 0x654, UR6 ;  /* 0x000006540b067896 */ /* 0x004fe20008000006 */
[--C-:B------:R-:W-:Y:S01]  /*4000*/  IMAD.MOV.U32 R141, RZ, RZ, R151.reuse ;  /* 0x000000ffff8d7224 */ /* 0x100fe200078e0097 */
[-C--:B------:R-:W-:Y:S01]  /*4010*/  MOV R140, R151.reuse ;  /* 0x00000097008c7202 */ /* 0x080fe20000000f00 */
[--C-:B------:R-:W-:Y:S01]  /*4020*/  IMAD.MOV.U32 R139, RZ, RZ, R151.reuse ;  /* 0x000000ffff8b7224 */ /* 0x100fe200078e0097 */
[----:B------:R-:W-:Y:S01]  /*4030*/  FMNMX.FTZ R7, R55, R0, !PT ;  /* 0x0000000037077209 */ /* 0x000fe20007810000 */
[--C-:B------:R-:W-:Y:S01]  /*4040*/  IMAD.MOV.U32 R138, RZ, RZ, R151.reuse ;  /* 0x000000ffff8a7224 */ /* 0x100fe200078e0097 */
[----:B------:R-:W2:Y:S01]  /*4050*/  MUFU.TANH R48, R48 ;  /* 0x0000003000307308 */ /* 0x000ea20000002400 */
[----:B0-----:R-:W-:Y:S01]  /*4060*/  FSEL R61, R61, -INF , P5 ;  /* 0xff8000003d3d7808 */ /* 0x001fe20002800000 */
[----:B------:R-:W-:Y:S01]  /*4070*/  UISETP.GE.AND UP0, UPT, UR60, UR10, UPT ;  /* 0x0000000a3c00728c */ /* 0x000fe2000bf06270 */
[C---:B------:R-:W-:Y:S01]  /*4080*/  ISETP.GT.AND P5, PT, R3.reuse, 0x21, PT ;  /* 0x000000210300780c */ /* 0x040fe20003fa4270 */
[----:B------:R-:W-:Y:S01]  /*4090*/  SYNCS.ARRIVE.TRANS64.RED.A1T0 RZ, [UR6], RZ ;  /* 0x000000ffffff79a7 */ /* 0x000fe20008100406 */
[----:B------:R-:W-:Y:S01]  /*40a0*/  UMOV UR6, URZ ;  /* 0x0000003f00067c82 */ /* 0x000fe20008000000 */
[-C--:B------:R-:W-:Y:S01]  /*40b0*/  MOV R137, R151.reuse ;  /* 0x0000009700897202 */ /* 0x080fe20000000f00 */
[--C-:B------:R-:W-:Y:S01]  /*40c0*/  IMAD.MOV.U32 R136, RZ, RZ, R151.reuse ;  /* 0x000000ffff887224 */ /* 0x100fe200078e0097 */
[----:B------:R-:W0:Y:S01]  /*40d0*/  MUFU.TANH R43, R43 ;  /* 0x0000002b002b7308 */ /* 0x000e220000002400 */
[----:B-1----:R-:W-:Y:S01]  /*40e0*/  FSEL R42, R42, -INF , P6 ;  /* 0xff8000002a2a7808 */ /* 0x002fe20003000000 */
[--C-:B------:R-:W-:Y:S01]  /*40f0*/  IMAD.MOV.U32 R135, RZ, RZ, R151.reuse ;  /* 0x000000ffff877224 */ /* 0x100fe200078e0097 */
[----:B------:R-:W-:Y:S01]  /*4100*/  MOV R134, R151 ;  /* 0x0000009700867202 */ /* 0x000fe20000000f00 */
[--C-:B------:R-:W-:Y:S01]  /*4110*/  IMAD.MOV.U32 R133, RZ, RZ, R151.reuse ;  /* 0x000000ffff857224 */ /* 0x100fe200078e0097 */
[----:B------:R-:W-:Y:S01]  /*4120*/  FMNMX.FTZ R0, R42, R7, !PT ;  /* 0x000000072a007209 */ /* 0x000fe20007810000 */
[--C-:B------:R-:W-:Y:S01]  /*4130*/  IMAD.MOV.U32 R132, RZ, RZ, R151.reuse ;  /* 0x000000ffff847224 */ /* 0x100fe200078e0097 */
[-C--:B------:R-:W-:Y:S01]  /*4140*/  MOV R131, R151.reuse ;  /* 0x0000009700837202 */ /* 0x080fe20000000f00 */
[----:B------:R-:W1:Y:S01]  /*4150*/  MUFU.TANH R49, R49 ;  /* 0x0000003100317308 */ /* 0x000e620000002400 */
[----:B--2---:R-:W-:Y:S01]  /*4160*/  FSEL R48, R48, -INF , P4 ;  /* 0xff80000030307808 */ /* 0x004fe20002000000 */
[--C-:B------:R-:W-:Y:S01]  /*4170*/  IMAD.MOV.U32 R130, RZ, RZ, R151.reuse ;  /* 0x000000ffff827224 */ /* 0x100fe200078e0097 */
[----:B------:R-:W-:Y:S01]  /*4180*/  ISETP.GT.AND P4, PT, R3, 0x28, PT ;  /* 0x000000280300780c */ /* 0x000fe20003f84270 */
[--C-:B------:R-:W-:Y:S01]  /*4190*/  IMAD.MOV.U32 R129, RZ, RZ, R151.reuse ;  /* 0x000000ffff817224 */ /* 0x100fe200078e0097 */
[-C--:B------:R-:W-:Y:S01]  /*41a0*/  MOV R128, R151.reuse ;  /* 0x0000009700807202 */ /* 0x080fe20000000f00 */
[--C-:B------:R-:W-:Y:S01]  /*41b0*/  IMAD.MOV.U32 R127, RZ, RZ, R151.reuse ;  /* 0x000000ffff7f7224 */ /* 0x100fe200078e0097 */
[-C--:B------:R-:W-:Y:S01]  /*41c0*/  MOV R125, R151.reuse ;  /* 0x00000097007d7202 */ /* 0x080fe20000000f00 */
[----:B------:R-:W2:Y:S01]  /*41d0*/  MUFU.TANH R46, R46 ;  /* 0x0000002e002e7308 */ /* 0x000ea20000002400 */
[----:B0-----:R-:W-:Y:S01]  /*41e0*/  FSEL R43, R43, -INF , P5 ;  /* 0xff8000002b2b7808 */ /* 0x001fe20002800000 */
[--C-:B------:R-:W-:Y:S01]  /*41f0*/  IMAD.MOV.U32 R126, RZ, RZ, R151.reuse ;  /* 0x000000ffff7e7224 */ /* 0x100fe200078e0097 */
[-C--:B------:R-:W-:Y:S01]  /*4200*/  MOV R122, R151.reuse ;  /* 0x00000097007a7202 */ /* 0x080fe20000000f00 */
[--C-:B------:R-:W-:Y:S01]  /*4210*/  IMAD.MOV.U32 R124, RZ, RZ, R151.reuse ;  /* 0x000000ffff7c7224 */ /* 0x100fe200078e0097 */
[----:B------:R-:W-:Y:S01]  /*4220*/  FMNMX.FTZ R7, R43, R0, !PT ;  /* 0x000000002b077209 */ /* 0x000fe20007810000 */
[--C-:B------:R-:W-:Y:S01]  /*4230*/  IMAD.MOV.U32 R123, RZ, RZ, R151.reuse ;  /* 0x000000ffff7b7224 */ /* 0x100fe200078e0097 */
[-C--:B------:R-:W-:Y:S01]  /*4240*/  MOV R119, R151.reuse ;  /* 0x0000009700777202 */ /* 0x080fe20000000f00 */
[----:B------:R-:W0:Y:S01]  /*4250*/  MUFU.TANH R52, R52 ;  /* 0x0000003400347308 */ /* 0x000e220000002400 */
[----:B-1----:R-:W-:Y:S01]  /*4260*/  FSEL R49, R49, -INF , P3 ;  /* 0xff80000031317808 */ /* 0x002fe20001800000 */
[--C-:B------:R-:W-:Y:S01]  /*4270*/  IMAD.MOV.U32 R121, RZ, RZ, R151.reuse ;  /* 0x000000ffff797224 */ /* 0x100fe200078e0097 */
[C---:B------:R-:W-:Y:S01]  /*4280*/  ISETP.GT.AND P3, PT, R3.reuse, 0x29, PT ;  /* 0x000000290300780c */ /* 0x040fe20003f64270 */
[--C-:B------:R-:W-:Y:S01]  /*4290*/  IMAD.MOV.U32 R120, RZ, RZ, R151.reuse ;  /* 0x000000ffff787224 */ /* 0x100fe200078e0097 */
[-C--:B------:R-:W-:Y:S01]  /*42a0*/  MOV R116, R151.reuse ;  /* 0x0000009700747202 */ /* 0x080fe20000000f00 */
[--C-:B------:R-:W-:Y:S01]  /*42b0*/  IMAD.MOV.U32 R118, RZ, RZ, R151.reuse ;  /* 0x000000ffff767224 */ /* 0x100fe200078e0097 */
[-C--:B------:R-:W-:Y:S01]  /*42c0*/  MOV R113, R151.reuse ;  /* 0x0000009700717202 */ /* 0x080fe20000000f00 */
[----:B------:R-:W1:Y:S01]  /*42d0*/  MUFU.TANH R47, R47 ;  /* 0x0000002f002f7308 */ /* 0x000e620000002400 */
[----:B--2---:R-:W-:Y:S01]  /*42e0*/  FSEL R46, R46, -INF , P4 ;  /* 0xff8000002e2e7808 */ /* 0x004fe20002000000 */
[--C-:B------:R-:W-:Y:S01]  /*42f0*/  IMAD.MOV.U32 R117, RZ, RZ, R151.reuse ;  /* 0x000000ffff757224 */ /* 0x100fe200078e0097 */
[----:B------:R-:W-:Y:S01]  /*4300*/  MOV R110, R151 ;  /* 0x00000097006e7202 */ /* 0x000fe20000000f00 */
[--C-:B------:R-:W-:Y:S01]  /*4310*/  IMAD.MOV.U32 R115, RZ, RZ, R151.reuse ;  /* 0x000000ffff737224 */ /* 0x100fe200078e0097 */
[----:B------:R-:W-:Y:S01]  /*4320*/  FMNMX.FTZ R0, R46, R7, !PT ;  /* 0x000000072e007209 */ /* 0x000fe20007810000 */
[--C-:B------:R-:W-:Y:S01]  /*4330*/  IMAD.MOV.U32 R114, RZ, RZ, R151.reuse ;  /* 0x000000ffff727224 */ /* 0x100fe200078e0097 */
[-C--:B------:R-:W-:Y:S01]  /*4340*/  MOV R107, R151.reuse ;  /* 0x00000097006b7202 */ /* 0x080fe20000000f00 */
[----:B------:R-:W2:Y:S01]  /*4350*/  MUFU.TANH R53, R53 ;  /* 0x0000003500357308 */ /* 0x000ea20000002400 */
[----:B0-----:R-:W-:Y:S01]  /*4360*/  FSEL R52, R52, -INF , P2 ;  /* 0xff80000034347808 */ /* 0x001fe20001000000 */
[--C-:B------:R-:W-:Y:S01]  /*4370*/  IMAD.MOV.U32 R112, RZ, RZ, R151.reuse ;  /* 0x000000ffff707224 */ /* 0x100fe200078e0097 */
[----:B------:R-:W-:Y:S01]  /*4380*/  ISETP.GT.AND P2, PT, R3, 0x30, PT ;  /* 0x000000300300780c */ /* 0x000fe20003f44270 */
[--C-:B------:R-:W-:Y:S01]  /*4390*/  IMAD.MOV.U32 R111, RZ, RZ, R151.reuse ;  /* 0x000000ffff6f7224 */ /* 0x100fe200078e0097 */
[-C--:B------:R-:W-:Y:S01]  /*43a0*/  MOV R104, R151.reuse ;  /* 0x0000009700687202 */ /* 0x080fe20000000f00 */
[--C-:B------:R-:W-:Y:S01]  /*43b0*/  IMAD.MOV.U32 R109, RZ, RZ, R151.reuse ;  /* 0x000000ffff6d7224 */ /* 0x100fe200078e0097 */
[-C--:B------:R-:W-:Y:S01]  /*43c0*/  MOV R101, R151.reuse ;  /* 0x0000009700657202 */ /* 0x080fe20000000f00 */
[----:B------:R-:W0:Y:S01]  /*43d0*/  MUFU.TANH R34, R34 ;  /* 0x0000002200227308 */ /* 0x000e220000002400 */
[----:B-1----:R-:W-:Y:S01]  /*43e0*/  FSEL R47, R47, -INF , P3 ;  /* 0xff8000002f2f7808 */ /* 0x002fe20001800000 */
[--C-:B------:R-:W-:Y:S01]  /*43f0*/  IMAD.MOV.U32 R108, RZ, RZ, R151.reuse ;  /* 0x000000ffff6c7224 */ /* 0x100fe200078e0097 */
[-C--:B------:R-:W-:Y:S01]  /*4400*/  MOV R98, R151.reuse ;  /* 0x0000009700627202 */ /* 0x080fe20000000f00 */
[--C-:B------:R-:W-:Y:S01]  /*4410*/  IMAD.MOV.U32 R106, RZ, RZ, R151.reuse ;  /* 0x000000ffff6a7224 */ /* 0x100fe200078e0097 */
[----:B------:R-:W-:Y:S01]  /*4420*/  FMNMX.FTZ R7, R47, R0, !PT ;  /* 0x000000002f077209 */ /* 0x000fe20007810000 */
[--C-:B------:R-:W-:Y:S01]  /*4430*/  IMAD.MOV.U32 R105, RZ, RZ, R151.reuse ;  /* 0x000000ffff697224 */ /* 0x100fe200078e0097 */
[-C--:B------:R-:W-:Y:S01]  /*4440*/  MOV R95, R151.reuse ;  /* 0x00000097005f7202 */ /* 0x080fe20000000f00 */
[----:B------:R-:W1:Y:S01]  /*4450*/  MUFU.TANH R40, R40 ;  /* 0x0000002800287308 */ /* 0x000e620000002400 */
[----:B--2---:R-:W-:Y:S01]  /*4460*/  FSEL R53, R53, -INF , P1 ;  /* 0xff80000035357808 */ /* 0x004fe20000800000 */
[--C-:B------:R-:W-:Y:S01]  /*4470*/  IMAD.MOV.U32 R103, RZ, RZ, R151.reuse ;  /* 0x000000ffff677224 */ /* 0x100fe200078e0097 */
[C---:B------:R-:W-:Y:S01]  /*4480*/  ISETP.GT.AND P1, PT, R3.reuse, 0x31, PT ;  /* 0x000000310300780c */ /* 0x040fe20003f24270 */
[--C-:B------:R-:W-:Y:S01]  /*4490*/  IMAD.MOV.U32 R102, RZ, RZ, R151.reuse ;  /* 0x000000ffff667224 */ /* 0x100fe200078e0097 */
[-C--:B------:R-:W-:Y:S01]  /*44a0*/  MOV R92, R151.reuse ;  /* 0x00000097005c7202 */ /* 0x080fe20000000f00 */
[--C-:B------:R-:W-:Y:S01]  /*44b0*/  IMAD.MOV.U32 R100, RZ, RZ, R151.reuse ;  /* 0x000000ffff647224 */ /* 0x100fe200078e0097 */
[-C--:B------:R-:W-:Y:S01]  /*44c0*/  MOV R89, R151.reuse ;  /* 0x0000009700597202 */ /* 0x080fe20000000f00 */
[----:B------:R-:W2:Y:S01]  /*44d0*/  MUFU.TANH R35, R35 ;  /* 0x0000002300237308 */ /* 0x000ea20000002400 */
        /* <DEDUP_REMOVED lines=11> */
[--C-:B------:R-:W-:Y:S01]  /*4590*/  IMAD.MOV.U32 R93, RZ, RZ, R151.reuse ;  /* 0x000000ffff5d7224 */ /* 0x100fe200078e0097 */
[-C--:B------:R-:W-:Y:S01]  /*45a0*/  MOV R80, R151.reuse ;  /* 0x0000009700507202 */ /* 0x080fe20000000f00 */
[--C-:B------:R-:W-:Y:S01]  /*45b0*/  IMAD.MOV.U32 R91, RZ, RZ, R151.reuse ;  /* 0x000000ffff5b7224 */ /* 0x100fe200078e0097 */
[-C--:B------:R-:W-:Y:S01]  /*45c0*/  MOV R77, R151.reuse ;  /* 0x00000097004d7202 */ /* 0x080fe20000000f00 */
[----:B------:R-:W1:Y:S01]  /*45d0*/  MUFU.TANH R38, R38 ;  /* 0x0000002600267308 */ /* 0x000e620000002400 */
[----:B--2---:R-:W-:Y:S01]  /*45e0*/  FSEL R35, R35, -INF , P1 ;  /* 0xff80000023237808 */ /* 0x004fe20000800000 */
[--C-:B------:R-:W-:Y:S01]  /*45f0*/  IMAD.MOV.U32 R90, RZ, RZ, R151.reuse ;  /* 0x000000ffff5a7224 */ /* 0x100fe200078e0097 */
[-C--:B------:R-:W-:Y:S01]  /*4600*/  MOV R74, R151.reuse ;  /* 0x00000097004a7202 */ /* 0x080fe20000000f00 */
        /* <DEDUP_REMOVED lines=11> */
[----:B------:R-:W-:Y:S01]  /*46c0*/  MOV R65, R151 ;  /* 0x0000009700417202 */ /* 0x000fe20000000f00 */
[----:B------:R-:W0:Y:S01]  /*46d0*/  MUFU.TANH R39, R39 ;  /* 0x0000002700277308 */ /* 0x000e220000002400 */
[----:B-1----:R-:W-:Y:S01]  /*46e0*/  FSEL R38, R38, -INF , P6 ;  /* 0xff80000026267808 */ /* 0x002fe20003000000 */
[----:B------:R-:W-:-:S02]  /*46f0*/  IMAD.MOV.U32 R81, RZ, RZ, R151 ;  /* 0x000000ffff517224 */ /* 0x000fc400078e0097 */
[--C-:B------:R-:W-:Y:S01]  /*4700*/  IMAD.MOV.U32 R79, RZ, RZ, R151.reuse ;  /* 0x000000ffff4f7224 */ /* 0x100fe200078e0097 */
[----:B------:R-:W-:Y:S01]  /*4710*/  FMNMX.FTZ R0, R38, R7, !PT ;  /* 0x0000000726007209 */ /* 0x000fe20007810000 */
[--C-:B------:R-:W-:Y:S02]  /*4720*/  IMAD.MOV.U32 R78, RZ, RZ, R151.reuse ;  /* 0x000000ffff4e7224 */ /* 0x100fe400078e0097 */
[----:B------:R-:W1:Y:S01]  /*4730*/  MUFU.TANH R45, R45 ;  /* 0x0000002d002d7308 */ /* 0x000e620000002400 */
[----:B--2---:R-:W-:Y:S01]  /*4740*/  FSEL R44, R44, -INF , P4 ;  /* 0xff8000002c2c7808 */ /* 0x004fe20002000000 */
[--C-:B------:R-:W-:Y:S01]  /*4750*/  IMAD.MOV.U32 R76, RZ, RZ, R151.reuse ;  /* 0x000000ffff4c7224 */ /* 0x100fe200078e0097 */
[----:B------:R-:W-:Y:S01]  /*4760*/  ISETP.GT.AND P4, PT, R3, 0x40, PT ;  /* 0x000000400300780c */ /* 0x000fe20003f84270 */
[--C-:B------:R-:W-:Y:S02]  /*4770*/  IMAD.MOV.U32 R75, RZ, RZ, R151.reuse ;  /* 0x000000ffff4b7224 */ /* 0x100fe400078e0097 */
[----:B------:R-:W-:-:S02]  /*4780*/  IMAD.MOV.U32 R73, RZ, RZ, R151 ;  /* 0x000000ffff497224 */ /* 0x000fc400078e0097 */
[----:B------:R-:W2:Y:S01]  /*4790*/  MUFU.TANH R26, R26 ;  /* 0x0000001a001a7308 */ /* 0x000ea20000002400 */
[----:B0-----:R-:W-:Y:S01]  /*47a0*/  FSEL R39, R39, -INF , P5 ;  /* 0xff80000027277808 */ /* 0x001fe20002800000 */
[--C-:B------:R-:W-:Y:S02]  /*47b0*/  IMAD.MOV.U32 R72, RZ, RZ, R151.reuse ;  /* 0x000000ffff487224 */ /* 0x100fe400078e0097 */
[--C-:B------:R-:W-:Y:S01]  /*47c0*/  IMAD.MOV.U32 R70, RZ, RZ, R151.reuse ;  /* 0x000000ffff467224 */ /* 0x100fe200078e0097 */
[----:B------:R-:W-:Y:S01]  /*47d0*/  FMNMX.FTZ R7, R39, R0, !PT ;  /* 0x0000000027077209 */ /* 0x000fe20007810000 */
[--C-:B------:R-:W-:Y:S02]  /*47e0*/  IMAD.MOV.U32 R69, RZ, RZ, R151.reuse ;  /* 0x000000ffff457224 */ /* 0x100fe400078e0097 */
[----:B------:R-:W0:Y:S01]  /*47f0*/  MUFU.TANH R32, R32 ;  /* 0x0000002000207308 */ /* 0x000e220000002400 */
[----:B-1----:R-:W-:Y:S01]  /*4800*/  FSEL R45, R45, -INF , P3 ;  /* 0xff8000002d2d7808 */ /* 0x002fe20001800000 */
[--C-:B------:R-:W-:Y:S01]  /*4810*/  IMAD.MOV.U32 R67, RZ, RZ, R151.reuse ;  /* 0x000000ffff437224 */ /* 0x100fe200078e0097 */
[----:B------:R-:W-:Y:S01]  /*4820*/  ISETP.GT.AND P3, PT, R3, 0x41, PT ;  /* 0x000000410300780c */ /* 0x000fe20003f64270 */
[----:B------:R-:W-:-:S02]  /*4830*/  IMAD.MOV.U32 R66, RZ, RZ, R151 ;  /* 0x000000ffff427224 */ /* 0x000fc400078e0097 */
[----:B------:R-:W-:Y:S02]  /*4840*/  IMAD.MOV.U32 R64, RZ, RZ, R151 ;  /* 0x000000ffff407224 */ /* 0x000fe400078e0097 */
[----:B------:R-:W1:Y:S01]  /*4850*/  MUFU.TANH R27, R27 ;  /* 0x0000001b001b7308 */ /* 0x000e620000002400 */
[----:B--2---:R-:W-:-:S04]  /*4860*/  FSEL R26, R26, -INF , P4 ;  /* 0xff8000001a1a7808 */ /* 0x004fc80002000000 */
[----:B------:R-:W-:-:S03]  /*4870*/  FMNMX.FTZ R0, R26, R7, !PT ;  /* 0x000000071a007209 */ /* 0x000fc60007810000 */
[----:B------:R-:W2:Y:S01]  /*4880*/  MUFU.TANH R33, R33 ;  /* 0x0000002100217308 */ /* 0x000ea20000002400 */
[----:B0-----:R-:W-:Y:S02]  /*4890*/  FSEL R32, R32, -INF , P2 ;  /* 0xff80000020207808 */ /* 0x001fe40001000000 */
[----:B------:R-:W-:-:S05]  /*48a0*/  ISETP.GT.AND P2, PT, R3, 0x48, PT ;  /* 0x000000480300780c */ /* 0x000fca0003f44270 */
[----:B------:R-:W0:Y:S01]  /*48b0*/  MUFU.TANH R30, R30 ;  /* 0x0000001e001e7308 */ /* 0x000e220000002400 */
[----:B-1----:R-:W-:-:S07]  /*48c0*/  FSEL R27, R27, -INF , P3 ;  /* 0xff8000001b1b7808 */ /* 0x002fce0001800000 */
[----:B------:R-:W1:Y:S01]  /*48d0*/  MUFU.TANH R31, R31 ;  /* 0x0000001f001f7308 */ /* 0x000e620000002400 */
[----:B--2---:R-:W-:Y:S02]  /*48e0*/  FSEL R33, R33, -INF , P1 ;  /* 0xff80000021217808 */ /* 0x004fe40000800000 */
[----:B------:R-:W-:Y:S02]  /*48f0*/  ISETP.GT.AND P1, PT, R3, 0x49, PT ;  /* 0x000000490300780c */ /* 0x000fe40003f24270 */
[----:B------:R-:W-:-:S03]  /*4900*/  FMNMX.FTZ R3, R27, R0, !PT ;  /* 0x000000001b037209 */ /* 0x000fc60007810000 */
[----:B------:R-:W2:Y:S01]  /*4910*/  MUFU.TANH R36, R36 ;  /* 0x0000002400247308 */ /* 0x000ea20000002400 */
[----:B0-----:R-:W-:-:S04]  /*4920*/  FSEL R30, R30, -INF , P2 ;  /* 0xff8000001e1e7808 */ /* 0x001fc80001000000 */
[----:B------:R-:W-:-:S03]  /*4930*/  FMNMX.FTZ R0, R30, R3, !PT ;  /* 0x000000031e007209 */ /* 0x000fc60007810000 */
[----:B------:R-:W0:Y:S01]  /*4940*/  MUFU.TANH R37, R37 ;  /* 0x0000002500257308 */ /* 0x000e220000002400 */
[----:B-1----:R-:W-:-:S04]  /*4950*/  FSEL R31, R31, -INF , P1 ;  /* 0xff8000001f1f7808 */ /* 0x002fc80000800000 */
[----:B------:R-:W-:-:S03]  /*4960*/  FMNMX.FTZ R0, R31, R0, !PT ;  /* 0x000000001f007209 */ /* 0x000fc60007810000 */
[----:B------:R-:W1:Y:S01]  /*4970*/  MUFU.TANH R24, R24 ;  /* 0x0000001800187308 */ /* 0x000e620000002400 */
[----:B--2---:R-:W-:Y:S01]  /*4980*/  FSEL R36, R36, -INF , P6 ;  /* 0xff80000024247808 */ /* 0x004fe20003000000 */
[----:B------:R-:W2:Y:S06]  /*4990*/  SHFL.BFLY PT, R3, R0, 0x2, 0x1f ;  /* 0x0c401f0000037f89 */ /* 0x000eac00000e0000 */
[----:B------:R-:W3:Y:S01]  /*49a0*/  MUFU.TANH R25, R25 ;  /* 0x0000001900197308 */ /* 0x000ee20000002400 */
[----:B0-----:R-:W-:-:S07]  /*49b0*/  FSEL R37, R37, -INF , P5 ;  /* 0xff80000025257808 */ /* 0x001fce0002800000 */
[----:B------:R-:W0:Y:S01]  /*49c0*/  MUFU.TANH R28, R28 ;  /* 0x0000001c001c7308 */ /* 0x000e220000002400 */
[----:B-1----:R-:W-:-:S07]  /*49d0*/  FSEL R24, R24, -INF , P4 ;  /* 0xff80000018187808 */ /* 0x002fce0002000000 */
[----:B------:R-:W1:Y:S01]  /*49e0*/  MUFU.TANH R29, R29 ;  /* 0x0000001d001d7308 */ /* 0x000e620000002400 */
[----:B---3--:R-:W-:Y:S02]  /*49f0*/  FSEL R25, R25, -INF , P3 ;  /* 0xff80000019197808 */ /* 0x008fe40001800000 */
[----:B--2---:R-:W-:-:S05]  /*4a00*/  FMNMX.FTZ R3, R0, R3, !PT ;  /* 0x0000000300037209 */ /* 0x004fca0007810000 */
[----:B------:R-:W2:Y:S01]  /*4a10*/  SHFL.BFLY PT, R6, R3, 0x1, 0x1f ;  /* 0x0c201f0003067f89 */ /* 0x000ea200000e0000 */
[----:B0-----:R-:W-:Y:S02]  /*4a20*/  FSEL R28, R28, -INF , P2 ;  /* 0xff8000001c1c7808 */ /* 0x001fe40001000000 */
[----:B-1----:R-:W-:Y:S02]  /*4a30*/  FSEL R29, R29, -INF , P1 ;  /* 0xff8000001d1d7808 */ /* 0x002fe40000800000 */
[----:B--2---:R-:W-:Y:S02]  /*4a40*/  FMNMX.FTZ R6, R3, R6, !PT ;  /* 0x0000000603067209 */ /* 0x004fe40007810000 */
[----:B------:R-:W-:Y:S02]  /*4a50*/  FMNMX.FTZ R3, R56, R57, !PT ;  /* 0x0000003938037209 */ /* 0x000fe40007810000 */
[C---:B------:R-:W-:Y:S01]  /*4a60*/  FSETP.NEU.FTZ.AND P0, PT, R6.reuse, -INF , PT ;  /* 0xff8000000600780b */ /* 0x040fe20003f1d000 */
[----:B------:R-:W-:Y:S01]  /*4a70*/  FMUL.FTZ R2, R6, UR7 ;  /* 0x0000000706027c20 */ /* 0x000fe20008410000 */
[----:B------:R-:W-:-:S04]  /*4a80*/  FMNMX.FTZ R0, R60, R3, !PT ;  /* 0x000000033c007209 */ /* 0x000fc80007810000 */
[----:B------:R-:W-:Y:S02]  /*4a90*/  FMNMX.FTZ R3, R61, R0, !PT ;  /* 0x000000003d037209 */ /* 0x000fe40007810000 */
[----:B------:R-:W-:Y:S02]  /*4aa0*/  FSEL R7, R2, RZ, P0 ;  /* 0x000000ff02077208 */ /* 0x000fe40000000000 */
[----:B------:R-:W-:Y:S02]  /*4ab0*/  FMNMX.FTZ R0, R48, R3, !PT ;  /* 0x0000000330007209 */ /* 0x000fe40007810000 */
[----:B------:R-:W-:Y:S01]  /*4ac0*/  ISETP.NE.AND P0, PT, R9, RZ, PT ;  /* 0x000000ff0900720c */ /* 0x000fe20003f05270 */
[--C-:B------:R-:W-:Y:S01]  /*4ad0*/  FFMA.FTZ R58, R58, UR7, -R7.reuse ;  /* 0x000000073a3a7c23 */ /* 0x100fe20008010807 */
[----:B------:R-:W-:Y:S01]  /*4ae0*/  FMNMX.FTZ R3, R49, R0, !PT ;  /* 0x0000000031037209 */ /* 0x000fe20007810000 */
[--C-:B------:R-:W-:Y:S01]  /*4af0*/  FFMA.FTZ R59, R59, UR7, -R7.reuse ;  /* 0x000000073b3b7c23 */ /* 0x100fe20008010807 */
[--C-:B------:R-:W-:Y:S01]  /*4b00*/  FFMA.FTZ R62, R62, UR7, -R7.reuse ;  /* 0x000000073e3e7c23 */ /* 0x100fe20008010807 */
[--C-:B------:R-:W-:Y:S01]  /*4b10*/  FFMA.FTZ R63, R63, UR7, -R7.reuse ;  /* 0x000000073f3f7c23 */ /* 0x100fe20008010807 */
[----:B------:R-:W-:Y:S01]  /*4b20*/  FMNMX.FTZ R0, R52, R3, !PT ;  /* 0x0000000334007209 */ /* 0x000fe20007810000 */
[----:B------:R-:W-:Y:S01]  /*4b30*/  MUFU.EX2 R58, R58 ;  /* 0x0000003a003a7308 */ /* 0x000fe20000000800 */
[--C-:B------:R-:W-:Y:S01]  /*4b40*/  FFMA.FTZ R50, R50, UR7, -R7.reuse ;  /* 0x0000000732327c23 */ /* 0x100fe20008010807 */
[--C-:B------:R-:W-:Y:S01]  /*4b50*/  FFMA.FTZ R51, R51, UR7, -R7.reuse ;  /* 0x0000000733337c23 */ /* 0x100fe20008010807 */
[----:B------:R-:W-:Y:S01]  /*4b60*/  FMNMX.FTZ R3, R53, R0, !PT ;  /* 0x0000000035037209 */ /* 0x000fe20007810000 */
[--C-:B------:R-:W-:Y:S01]  /*4b70*/  FFMA.FTZ R54, R54, UR7, -R7.reuse ;  /* 0x0000000736367c23 */ /* 0x100fe20008010807 */
[--C-:B------:R-:W-:Y:S01]  /*4b80*/  FFMA.FTZ R55, R55, UR7, -R7.reuse ;  /* 0x0000000737377c23 */ /* 0x100fe20008010807 */
[--C-:B------:R-:W-:Y:S01]  /*4b90*/  FFMA.FTZ R42, R42, UR7, -R7.reuse ;  /* 0x000000072a2a7c23 */ /* 0x100fe20008010807 */
[----:B------:R-:W-:Y:S01]  /*4ba0*/  FMNMX.FTZ R0, R40, R3, !PT ;  /* 0x0000000328007209 */ /* 0x000fe20007810000 */
[----:B------:R-:W0:Y:S01]  /*4bb0*/  MUFU.EX2 R59, R59 ;  /* 0x0000003b003b7308 */ /* 0x000e220000000800 */
[--C-:B------:R-:W-:Y:S01]  /*4bc0*/  FFMA.FTZ R43, R43, UR7, -R7.reuse ;  /* 0x000000072b2b7c23 */ /* 0x100fe20008010807 */
        /* <DEDUP_REMOVED lines=14> */
[----:B------:R-:W1:Y:S01]  /*4cb0*/  MUFU.EX2 R63, R63 ;  /* 0x0000003f003f7308 */ /* 0x000e620000000800 */
[----:B------:R-:W-:Y:S01]  /*4cc0*/  FFMA.FTZ R7, R31, UR7, -R7 ;  /* 0x000000071f077c23 */ /* 0x000fe20008010807 */
[----:B0-----:R-:W-:Y:S01]  /*4cd0*/  F2FP.F16.F32.PACK_AB R209, R59, R58 ;  /* 0x0000003a3bd1723e */ /* 0x001fe200000000ff */
[----:B------:R-:W-:Y:S01]  /*4ce0*/  IMAD.MOV.U32 R31, RZ, RZ, R151 ;  /* 0x000000ffff1f7224 */ /* 0x000fe200078e0097 */
[----:B------:R-:W-:-:S04]  /*4cf0*/  FMNMX.FTZ R3, R33, R0, !PT ;  /* 0x0000000021037209 */ /* 0x000fc80007810000 */
[----:B------:R-:W-:Y:S01]  /*4d00*/  FMNMX.FTZ R0, R36, R3, !PT ;  /* 0x0000000324007209 */ /* 0x000fe20007810000 */
[----:B------:R-:W-:Y:S03]  /*4d10*/  MUFU.EX2 R50, R50 ;  /* 0x0000003200327308 */ /* 0x000fe60000000800 */
[----:B------:R-:W-:-:S04]  /*4d20*/  FMNMX.FTZ R3, R37, R0, !PT ;  /* 0x0000000025037209 */ /* 0x000fc80007810000 */
[----:B------:R-:W-:Y:S01]  /*4d30*/  FMNMX.FTZ R0, R24, R3, !PT ;  /* 0x0000000318007209 */ /* 0x000fe20007810000 */
[----:B------:R-:W0:Y:S01]  /*4d40*/  MUFU.EX2 R51, R51 ;  /* 0x0000003300337308 */ /* 0x000e220000000800 */
[----:B-1----:R-:W-:Y:S02]  /*4d50*/  F2FP.F16.F32.PACK_AB R211, R63, R62 ;  /* 0x0000003e3fd3723e */ /* 0x002fe400000000ff */
[----:B------:R-:W-:-:S04]  /*4d60*/  FMNMX.FTZ R3, R25, R0, !PT ;  /* 0x0000000019037209 */ /* 0x000fc80007810000 */
[----:B------:R-:W-:Y:S01]  /*4d70*/  FMNMX.FTZ R0, R28, R3, !PT ;  /* 0x000000031c007209 */ /* 0x000fe20007810000 */
[----:B------:R1:W-:Y:S03]  /*4d80*/  MUFU.EX2 R195, R7 ;  /* 0x0000000700c37308 */ /* 0x0003e60000000800 */
[----:B------:R-:W-:-:S05]  /*4d90*/  FMNMX.FTZ R0, R29, R0, !PT ;  /* 0x000000001d007209 */ /* 0x000fca0007810000 */
[----:B------:R-:W2:Y:S01]  /*4da0*/  SHFL.BFLY PT, R3, R0, 0x2, 0x1f ;  /* 0x0c401f0000037f89 */ /* 0x000ea200000e0000 */
[----:B-1----:R-:W-:Y:S01]  /*4db0*/  FADD.FTZ R7, R58, R59 ;  /* 0x0000003b3a077221 */ /* 0x002fe20000010000 */
[----:B------:R-:W-:Y:S01]  /*4dc0*/  MUFU.EX2 R54, R54 ;  /* 0x0000003600367308 */ /* 0x000fe20000000800 */
[----:B0-----:R-:W-:Y:S01]  /*4dd0*/  F2FP.F16.F32.PACK_AB R205, R51, R50 ;  /* 0x0000003233cd723e */ /* 0x001fe200000000ff */
[----:B------:R-:W-:Y:S01]  /*4de0*/  IMAD.MOV.U32 R58, RZ, RZ, R151 ;  /* 0x000000ffff3a7224 */ /* 0x000fe200078e0097 */
[----:B------:R-:W-:-:S05]  /*4df0*/  MOV R59, R151 ;  /* 0x00000097003b7202 */ /* 0x000fca0000000f00 */
[----:B------:R-:W0:Y:S08]  /*4e00*/  MUFU.EX2 R55, R55 ;  /* 0x0000003700377308 */ /* 0x000e300000000800 */
[----:B------:R-:W-:Y:S01]  /*4e10*/  MUFU.EX2 R42, R42 ;  /* 0x0000002a002a7308 */ /* 0x000fe20000000800 */
[----:B--2---:R-:W-:-:S07]  /*4e20*/  FMNMX.FTZ R2, R0, R3, !PT ;  /* 0x0000000300027209 */ /* 0x004fce0007810000 */
[----:B------:R-:W1:Y:S01]  /*4e30*/  MUFU.EX2 R43, R43 ;  /* 0x0000002b002b7308 */ /* 0x000e620000000800 */
[----:B0-----:R-:W-:Y:S01]  /*4e40*/  F2FP.F16.F32.PACK_AB R207, R55, R54 ;  /* 0x0000003637cf723e */ /* 0x001fe200000000ff */
[----:B------:R-:W0:Y:S06]  /*4e50*/  SHFL.BFLY PT, R3, R2, 0x1, 0x1f ;  /* 0x0c201f0002037f89 */ /* 0x000e2c00000e0000 */
[----:B------:R-:W-:Y:S08]  /*4e60*/  MUFU.EX2 R46, R46 ;  /* 0x0000002e002e7308 */ /* 0x000ff00000000800 */
[----:B------:R-:W2:Y:S01]  /*4e70*/  MUFU.EX2 R47, R47 ;  /* 0x0000002f002f7308 */ /* 0x000ea20000000800 */
[----:B-1----:R-:W-:-:S07]  /*4e80*/  F2FP.F16.F32.PACK_AB R201, R43, R42 ;  /* 0x0000002a2bc9723e */ /* 0x002fce00000000ff */
[----:B------:R-:W-:Y:S01]  /*4e90*/  MUFU.EX2 R34, R34 ;  /* 0x0000002200227308 */ /* 0x000fe20000000800 */
[----:B0-----:R-:W-:Y:S01]  /*4ea0*/  FMNMX.FTZ R3, R2, R3, !PT ;  /* 0x0000000302037209 */ /* 0x001fe20007810000 */
[----:B------:R-:W-:Y:S01]  /*4eb0*/  FADD.FTZ R2, R62, R7 ;  /* 0x000000073e027221 */ /* 0x000fe20000010000 */
[----:B------:R-:W-:Y:S02]  /*4ec0*/  MOV R62, R151 ;  /* 0x00000097003e7202 */ /* 0x000fe40000000f00 */
[C---:B------:R-:W-:Y:S01]  /*4ed0*/  FSETP.NEU.FTZ.AND P1, PT, R3.reuse, -INF , PT ;  /* 0xff8000000300780b */ /* 0x040fe20003f3d000 */
[----:B------:R-:W-:Y:S01]  /*4ee0*/  FMUL.FTZ R0, R3, UR7 ;  /* 0x0000000703007c20 */ /* 0x000fe20008410000 */
[----:B------:R-:W-:Y:S01]  /*4ef0*/  FADD.FTZ R7, R63, R2 ;  /* 0x000000023f077221 */ /* 0x000fe20000010000 */
[----:B------:R-:W0:Y:S01]  /*4f00*/  MUFU.EX2 R35, R35 ;  /* 0x0000002300237308 */ /* 0x000e220000000800 */
[----:B--2---:R-:W-:Y:S01]  /*4f10*/  F2FP.F16.F32.PACK_AB R203, R47, R46 ;  /* 0x0000002e2fcb723e */ /* 0x004fe200000000ff */
[----:B------:R-:W-:Y:S01]  /*4f20*/  IMAD.MOV.U32 R63, RZ, RZ, R151 ;  /* 0x000000ffff3f7224 */ /* 0x000fe200078e0097 */
[----:B------:R-:W-:Y:S01]  /*4f30*/  FSEL R0, R0, RZ, P1 ;  /* 0x000000ff00007208 */ /* 0x000fe20000800000 */
[----:B------:R-:W-:Y:S01]  /*4f40*/  FADD.FTZ R2, R50, R7 ;  /* 0x0000000732027221 */ /* 0x000fe20000010000 */
[----:B------:R-:W-:-:S02]  /*4f50*/  PLOP3.LUT P1, PT, PT, PT, UP0, 0x80, 0x0 ;  /* 0x000000000000781c */ /* 0x000fc40003f2f008 */
[-C--:B------:R-:W-:Y:S01]  /*4f60*/  MOV R50, R151.reuse ;  /* 0x0000009700327202 */ /* 0x080fe20000000f00 */
[--C-:B------:R-:W-:Y:S01]  /*4f70*/  FFMA.FTZ R56, R56, UR7, -R0.reuse ;  /* 0x0000000738387c23 */ /* 0x100fe20008010800 */
[--C-:B------:R-:W-:Y:S01]  /*4f80*/  FFMA.FTZ R57, R57, UR7, -R0.reuse ;  /* 0x0000000739397c23 */ /* 0x100fe20008010800 */
[--C-:B------:R-:W-:Y:S01]  /*4f90*/  FFMA.FTZ R60, R60, UR7, -R0.reuse ;  /* 0x000000073c3c7c23 */ /* 0x100fe20008010800 */
[--C-:B------:R-:W-:Y:S01]  /*4fa0*/  FFMA.FTZ R61, R61, UR7, -R0.reuse ;  /* 0x000000073d3d7c23 */ /* 0x100fe20008010800 */
[--C-:B------:R-:W-:Y:S01]  /*4fb0*/  FFMA.FTZ R48, R48, UR7, -R0.reuse ;  /* 0x0000000730307c23 */ /* 0x100fe20008010800 */
[--C-:B------:R-:W-:Y:S01]  /*4fc0*/  FFMA.FTZ R49, R49, UR7, -R0.reuse ;  /* 0x0000000731317c23 */ /* 0x100fe20008010800 */
[----:B------:R-:W-:Y:S01]  /*4fd0*/  MUFU.EX2 R56, R56 ;  /* 0x0000003800387308 */ /* 0x000fe20000000800 */
[--C-:B------:R-:W-:Y:S01]  /*4fe0*/  FFMA.FTZ R52, R52, UR7, -R0.reuse ;  /* 0x0000000734347c23 */ /* 0x100fe20008010800 */
[----:B------:R-:W-:Y:S01]  /*4ff0*/  FFMA.FTZ R53, R53, UR7, -R0 ;  /* 0x0000000735357c23 */ /* 0x000fe20008010800 */
[----:B------:R-:W-:Y:S01]  /*5000*/  FADD.FTZ R9, R51, R2 ;  /* 0x0000000233097221 */ /* 0x000fe20000010000 */
[--C-:B------:R-:W-:Y:S01]  /*5010*/  FFMA.FTZ R40, R40, UR7, -R0.reuse ;  /* 0x0000000728287c23 */ /* 0x100fe20008010800 */
[--C-:B------:R-:W-:Y:S01]  /*5020*/  FFMA.FTZ R41, R41, UR7, -R0.reuse ;  /* 0x0000000729297c23 */ /* 0x100fe20008010800 */
[--C-:B------:R-:W-:Y:S01]  /*5030*/  FFMA.FTZ R44, R44, UR7, -R0.reuse ;  /* 0x000000072c2c7c23 */ /* 0x100fe20008010800 */
[----:B------:R-:W-:Y:S01]  /*5040*/  FADD.FTZ R14, R54, R9 ;  /* 0x00000009360e7221 */ /* 0x000fe20000010000 */
[----:B------:R-:W1:Y:S01]  /*5050*/  MUFU.EX2 R57, R57 ;  /* 0x0000003900397308 */ /* 0x000e620000000800 */
[--C-:B------:R-:W-:Y:S01]  /*5060*/  FFMA.FTZ R45, R45, UR7, -R0.reuse ;  /* 0x000000072d2d7c23 */ /* 0x100fe20008010800 */
[----:B------:R-:W-:Y:S01]  /*5070*/  FFMA.FTZ R32, R32, UR7, -R0 ;  /* 0x0000000720207c23 */ /* 0x000fe20008010800 */
[----:B------:R-:W-:Y:S01]  /*5080*/  FADD.FTZ R9, R55, R14 ;  /* 0x0000000e37097221 */ /* 0x000fe20000010000 */
[--C-:B------:R-:W-:Y:S01]  /*5090*/  FFMA.FTZ R33, R33, UR7, -R0.reuse ;  /* 0x0000000721217c23 */ /* 0x100fe20008010800 */
[--C-:B------:R-:W-:Y:S01]  /*50a0*/  FFMA.FTZ R36, R36, UR7, -R0.reuse ;  /* 0x0000000724247c23 */ /* 0x100fe20008010800 */
[--C-:B------:R-:W-:Y:S01]  /*50b0*/  FFMA.FTZ R37, R37, UR7, -R0.reuse ;  /* 0x0000000725257c23 */ /* 0x100fe20008010800 */
[----:B------:R-:W-:Y:S01]  /*50c0*/  FADD.FTZ R14, R42, R9 ;  /* 0x000000092a0e7221 */ /* 0x000fe20000010000 */
[----:B------:R-:W2:Y:S01]  /*50d0*/  MUFU.EX2 R60, R60 ;  /* 0x0000003c003c7308 */ /* 0x000ea20000000800 */
[--C-:B------:R-:W-:Y:S01]  /*50e0*/  FFMA.FTZ R24, R24, UR7, -R0.reuse ;  /* 0x0000000718187c23 */ /* 0x100fe20008010800 */
[----:B------:R-:W-:Y:S01]  /*50f0*/  FFMA.FTZ R25, R25, UR7, -R0 ;  /* 0x0000000719197c23 */ /* 0x000fe20008010800 */
[----:B------:R-:W-:Y:S01]  /*5100*/  FADD.FTZ R9, R43, R14 ;  /* 0x0000000e2b097221 */ /* 0x000fe20000010000 */
[--C-:B------:R-:W-:Y:S01]  /*5110*/  FFMA.FTZ R28, R28, UR7, -R0.reuse ;  /* 0x000000071c1c7c23 */ /* 0x100fe20008010800 */
[----:B------:R-:W-:Y:S01]  /*5120*/  FFMA.FTZ R0, R29, UR7, -R0 ;  /* 0x000000071d007c23 */ /* 0x000fe20008010800 */
[----:B0-----:R-:W-:Y:S01]  /*5130*/  F2FP.F16.F32.PACK_AB R197, R35, R34 ;  /* 0x0000002223c5723e */ /* 0x001fe200000000ff */
[----:B------:R-:W-:Y:S01]  /*5140*/  FADD.FTZ R14, R46, R9 ;  /* 0x000000092e0e7221 */ /* 0x000fe20000010000 */
[----:B------:R-:W0:Y:S01]  /*5150*/  MUFU.EX2 R61, R61 ;  /* 0x0000003d003d7308 */ /* 0x000e220000000800 */
[----:B-1----:R-:W-:Y:S01]  /*5160*/  FADD.FTZ R7, R56, R57 ;  /* 0x0000003938077221 */ /* 0x002fe20000010000 */
[----:B------:R-:W-:Y:S01]  /*5170*/  F2FP.F16.F32.PACK_AB R208, R57, R56 ;  /* 0x0000003839d0723e */ /* 0x000fe200000000ff */
[----:B------:R-:W-:Y:S01]  /*5180*/  FADD.FTZ R9, R47, R14 ;  /* 0x0000000e2f097221 */ /* 0x000fe20000010000 */
[--C-:B------:R-:W-:Y:S01]  /*5190*/  IMAD.MOV.U32 R57, RZ, RZ, R151.reuse ;  /* 0x000000ffff397224 */ /* 0x100fe200078e0097 */
[----:B------:R-:W-:Y:S01]  /*51a0*/  MOV R56, R151 ;  /* 0x0000009700387202 */ /* 0x000fe20000000f00 */
[----:B------:R-:W-:-:S02]  /*51b0*/  IMAD.MOV.U32 R55, RZ, RZ, R151 ;  /* 0x000000ffff377224 */ /* 0x000fc400078e0097 */
[----:B------:R-:W-:Y:S01]  /*51c0*/  FADD.FTZ R14, R34, R9 ;  /* 0x00000009220e7221 */ /* 0x000fe20000010000 */
[----:B------:R-:W1:Y:S01]  /*51d0*/  MUFU.EX2 R48, R48 ;  /* 0x0000003000307308 */ /* 0x000e620000000800 */
[----:B--2---:R-:W-:Y:S01]  /*51e0*/  FADD.FTZ R2, R60, R7 ;  /* 0x000000073c027221 */ /* 0x004fe20000010000 */
[--C-:B------:R-:W-:Y:S02]  /*51f0*/  IMAD.MOV.U32 R54, RZ, RZ, R151.reuse ;  /* 0x000000ffff367224 */ /* 0x100fe400078e0097 */
[----:B------:R-:W-:Y:S01]  /*5200*/  FADD.FTZ R9, R35, R14 ;  /* 0x0000000e23097221 */ /* 0x000fe20000010000 */
[--C-:B------:R-:W-:Y:S01]  /*5210*/  IMAD.MOV.U32 R51, RZ, RZ, R151.reuse ;  /* 0x000000ffff337224 */ /* 0x100fe200078e0097 */
[-C--:B------:R-:W-:Y:S01]  /*5220*/  MOV R47, R151.reuse ;  /* 0x00000097002f7202 */ /* 0x080fe20000000f00 */
[--C-:B------:R-:W-:Y:S01]  /*5230*/  IMAD.MOV.U32 R46, RZ, RZ, R151.reuse ;  /* 0x000000ffff2e7224 */ /* 0x100fe200078e0097 */
[-C--:B------:R-:W-:Y:S01]  /*5240*/  MOV R35, R151.reuse ;  /* 0x0000009700237202 */ /* 0x080fe20000000f00 */
[----:B------:R-:W2:Y:S01]  /*5250*/  MUFU.EX2 R49, R49 ;  /* 0x0000003100317308 */ /* 0x000ea20000000800 */
[C---:B0-----:R-:W-:Y:S01]  /*5260*/  FADD.FTZ R7, R61.reuse, R2 ;  /* 0x000000023d077221 */ /* 0x041fe20000010000 */
[----:B------:R-:W-:Y:S01]  /*5270*/  F2FP.F16.F32.PACK_AB R210, R61, R60 ;  /* 0x0000003c3dd2723e */ /* 0x000fe200000000ff */
[--C-:B------:R-:W-:Y:S01]  /*5280*/  IMAD.MOV.U32 R61, RZ, RZ, R151.reuse ;  /* 0x000000ffff3d7224 */ /* 0x100fe200078e0097 */
[----:B------:R-:W-:Y:S01]  /*5290*/  MOV R29, R151 ;  /* 0x00000097001d7202 */ /* 0x000fe20000000f00 */
[----:B------:R-:W-:-:S02]  /*52a0*/  IMAD.MOV.U32 R60, RZ, RZ, R151 ;  /* 0x000000ffff3c7224 */ /* 0x000fc400078e0097 */
[----:B------:R-:W-:Y:S01]  /*52b0*/  IMAD.MOV.U32 R43, RZ, RZ, R151 ;  /* 0x000000ffff2b7224 */ /* 0x000fe200078e0097 */
[----:B------:R-:W0:Y:S01]  /*52c0*/  MUFU.EX2 R52, R52 ;  /* 0x0000003400347308 */ /* 0x000e220000000800 */
[----:B-1----:R-:W-:Y:S01]  /*52d0*/  FADD.FTZ R2, R48, R7 ;  /* 0x0000000730027221 */ /* 0x002fe20000010000 */
[--C-:B------:R-:W-:Y:S02]  /*52e0*/  IMAD.MOV.U32 R42, RZ, RZ, R151.reuse ;  /* 0x000000ffff2a7224 */ /* 0x100fe400078e0097 */
[----:B------:R-:W-:-:S04]  /*52f0*/  IMAD.MOV.U32 R34, RZ, RZ, R151 ;  /* 0x000000ffff227224 */ /* 0x000fc800078e0097 */
[----:B------:R-:W1:Y:S01]  /*5300*/  MUFU.EX2 R53, R53 ;  /* 0x0000003500357308 */ /* 0x000e620000000800 */
[C---:B--2---:R-:W-:Y:S01]  /*5310*/  FADD.FTZ R7, R49.reuse, R2 ;  /* 0x0000000231077221 */ /* 0x044fe20000010000 */
[----:B------:R-:W-:Y:S01]  /*5320*/  F2FP.F16.F32.PACK_AB R204, R49, R48 ;  /* 0x0000003031cc723e */ /* 0x000fe200000000ff */
[--C-:B------:R-:W-:Y:S02]  /*5330*/  IMAD.MOV.U32 R49, RZ, RZ, R151.reuse ;  /* 0x000000ffff317224 */ /* 0x100fe400078e0097 */
[----:B------:R-:W-:-:S03]  /*5340*/  IMAD.MOV.U32 R48, RZ, RZ, R151 ;  /* 0x000000ffff307224 */ /* 0x000fc600078e0097 */
[----:B------:R-:W2:Y:S01]  /*5350*/  MUFU.EX2 R40, R40 ;  /* 0x0000002800287308 */ /* 0x000ea20000000800 */
[----:B0-----:R-:W-:-:S07]  /*5360*/  FADD.FTZ R2, R52, R7 ;  /* 0x0000000734027221 */ /* 0x001fce0000010000 */
[----:B------:R-:W0:Y:S01]  /*5370*/  MUFU.EX2 R41, R41 ;  /* 0x0000002900297308 */ /* 0x000e220000000800 */
[C---:B-1----:R-:W-:Y:S01]  /*5380*/  FADD.FTZ R7, R53.reuse, R2 ;  /* 0x0000000235077221 */ /* 0x042fe20000010000 */
[----:B------:R-:W-:Y:S01]  /*5390*/  F2FP.F16.F32.PACK_AB R206, R53, R52 ;  /* 0x0000003435ce723e */ /* 0x000fe200000000ff */
[----:B------:R-:W-:Y:S01]  /*53a0*/  IMAD.MOV.U32 R52, RZ, RZ, R151 ;  /* 0x000000ffff347224 */ /* 0x000fe200078e0097 */
[----:B------:R-:W-:-:S04]  /*53b0*/  MOV R53, R151 ;  /* 0x0000009700357202 */ /* 0x000fc80000000f00 */
[----:B------:R-:W1:Y:S01]  /*53c0*/  MUFU.EX2 R44, R44 ;  /* 0x0000002c002c7308 */ /* 0x000e620000000800 */
[----:B--2---:R-:W-:-:S07]  /*53d0*/  FADD.FTZ R2, R40, R7 ;  /* 0x0000000728027221 */ /* 0x004fce0000010000 */
[----:B------:R-:W2:Y:S01]  /*53e0*/  MUFU.EX2 R45, R45 ;  /* 0x0000002d002d7308 */ /* 0x000ea20000000800 */
[C---:B0-----:R-:W-:Y:S01]  /*53f0*/  FADD.FTZ R7, R41.reuse, R2 ;  /* 0x0000000229077221 */ /* 0x041fe20000010000 */
[----:B------:R-:W-:Y:S01]  /*5400*/  F2FP.F16.F32.PACK_AB R200, R41, R40 ;  /* 0x0000002829c8723e */ /* 0x000fe200000000ff */
[----:B------:R-:W-:Y:S01]  /*5410*/  IMAD.MOV.U32 R40, RZ, RZ, R151 ;  /* 0x000000ffff287224 */ /* 0x000fe200078e0097 */
[----:B------:R-:W-:-:S04]  /*5420*/  MOV R41, R151 ;  /* 0x0000009700297202 */ /* 0x000fc80000000f00 */
[----:B------:R-:W0:Y:S01]  /*5430*/  MUFU.EX2 R32, R32 ;  /* 0x0000002000207308 */ /* 0x000e220000000800 */
[----:B-1----:R-:W-:-:S07]  /*5440*/  FADD.FTZ R2, R44, R7 ;  /* 0x000000072c027221 */ /* 0x002fce0000010000 */
[----:B------:R-:W1:Y:S01]  /*5450*/  MUFU.EX2 R38, R38 ;  /* 0x0000002600267308 */ /* 0x000e620000000800 */
[C---:B--2---:R-:W-:Y:S01]  /*5460*/  FADD.FTZ R7, R45.reuse, R2 ;  /* 0x000000022d077221 */ /* 0x044fe20000010000 */
[----:B------:R-:W-:Y:S01]  /*5470*/  F2FP.F16.F32.PACK_AB R202, R45, R44 ;  /* 0x0000002c2dca723e */ /* 0x000fe200000000ff */
[----:B------:R-:W-:Y:S01]  /*5480*/  IMAD.MOV.U32 R45, RZ, RZ, R151 ;  /* 0x000000ffff2d7224 */ /* 0x000fe200078e0097 */
[----:B------:R-:W-:-:S04]  /*5490*/  MOV R44, R151 ;  /* 0x00000097002c7202 */ /* 0x000fc80000000f00 */
[----:B------:R-:W2:Y:S01]  /*54a0*/  MUFU.EX2 R33, R33 ;  /* 0x0000002100217308 */ /* 0x000ea20000000800 */
[----:B0-----:R-:W-:-:S07]  /*54b0*/  FADD.FTZ R2, R32, R7 ;  /* 0x0000000720027221 */ /* 0x001fce0000010000 */
        /* <DEDUP_REMOVED lines=15> */
[----:B--2---:R-:W-:-:S07]  /*55b0*/  FADD.FTZ R14, R26, R9 ;  /* 0x000000091a0e7221 */ /* 0x004fce0000010000 */
[----:B------:R-:W2:Y:S01]  /*55c0*/  MUFU.EX2 R24, R24 ;  /* 0x0000001800187308 */ /* 0x000ea20000000800 */
[C---:B0-----:R-:W-:Y:S01]  /*55d0*/  FADD.FTZ R19, R37.reuse, R2 ;  /* 0x0000000225137221 */ /* 0x041fe20000010000 */
[----:B------:R-:W-:Y:S01]  /*55e0*/  F2FP.F16.F32.PACK_AB R198, R37, R36 ;  /* 0x0000002425c6723e */ /* 0x000fe200000000ff */
[--C-:B------:R-:W-:Y:S02]  /*55f0*/  IMAD.MOV.U32 R37, RZ, RZ, R151.reuse ;  /* 0x000000ffff257224 */ /* 0x100fe400078e0097 */
[----:B------:R-:W-:-:S03]  /*5600*/  IMAD.MOV.U32 R36, RZ, RZ, R151 ;  /* 0x000000ffff247224 */ /* 0x000fc600078e0097 */
        /* <DEDUP_REMOVED lines=8> */
[----:B0-----:R-:W-:-:S04]  /*5690*/  FADD.FTZ R14, R30, R9 ;  /* 0x000000091e0e7221 */ /* 0x001fc80000010000 */
[C---:B------:R-:W-:Y:S01]  /*56a0*/  FADD.FTZ R9, R195.reuse, R14 ;  /* 0x0000000ec3097221 */ /* 0x040fe20000010000 */
[----:B------:R-:W-:Y:S01]  /*56b0*/  F2FP.F16.F32.PACK_AB R195, R195, R30 ;  /* 0x0000001ec3c3723e */ /* 0x000fe200000000ff */
[--C-:B------:R-:W-:Y:S01]  /*56c0*/  IMAD.MOV.U32 R30, RZ, RZ, R151.reuse ;  /* 0x000000ffff1e7224 */ /* 0x100fe200078e0097 */
[----:B------:R0:W3:Y:S01]  /*56d0*/  MUFU.EX2 R7, R0 ;  /* 0x0000000000077308 */ /* 0x0000e20000000800 */
[C---:B-1----:R-:W-:Y:S01]  /*56e0*/  FADD.FTZ R19, R25.reuse, R2 ;  /* 0x0000000219137221 */ /* 0x042fe20000010000 */
[----:B------:R-:W-:Y:S01]  /*56f0*/  F2FP.F16.F32.PACK_AB R192, R25, R24 ;  /* 0x0000001819c0723e */ /* 0x000fe200000000ff */
[--C-:B------:R-:W-:Y:S01]  /*5700*/  IMAD.MOV.U32 R25, RZ, RZ, R151.reuse ;  /* 0x000000ffff197224 */ /* 0x100fe200078e0097 */
[----:B------:R-:W-:Y:S01]  /*5710*/  MOV R2, 0x3f800000 ;  /* 0x3f80000000027802 */ /* 0x000fe20000000f00 */
[----:B------:R-:W-:Y:S02]  /*5720*/  IMAD.MOV.U32 R24, RZ, RZ, R151 ;  /* 0x000000ffff187224 */ /* 0x000fe400078e0097 */
[----:B--2---:R-:W-:Y:S01]  /*5730*/  FADD.FTZ R14, R28, R19 ;  /* 0x000000131c0e7221 */ /* 0x004fe20000010000 */
[----:B0-----:R-:W-:-:S03]  /*5740*/  IMAD.MOV.U32 R0, RZ, RZ, 0x3f800000 ;  /* 0x3f800000ff007424 */ /* 0x001fc600078e00ff */
[C---:B---3--:R-:W-:Y:S01]  /*5750*/  FADD.FTZ R14, R7.reuse, R14 ;  /* 0x0000000e070e7221 */ /* 0x048fe20000010000 */
[----:B------:R-:W-:Y:S01]  /*5760*/  F2FP.F16.F32.PACK_AB R194, R7, R28 ;  /* 0x0000001c07c2723e */ /* 0x000fe200000000ff */
[----:B------:R-:W-:Y:S01]  /*5770*/  IMAD.MOV.U32 R28, RZ, RZ, R151 ;  /* 0x000000ffff1c7224 */ /* 0x000fe200078e0097 */
[----:B------:R-:W-:Y:S01]  /*5780*/  MOV R7, UR6 ;  /* 0x0000000600077c02 */ /* 0x000fe20008000f00 */
[----:B------:R-:W-:Y:S06]  /*5790*/  @!P1 BRA `(.L_x_18) ;  /* 0x00000044002c9947 */ /* 0x000fec0003800000 */
[----:B------:R-:W-:Y:S01]  /*57a0*/  UMOV UR6, URZ ;  /* 0x0000003f00067c82 */ /* 0x000fe20008000000 */
[----:B------:R-:W-:Y:S01]  /*57b0*/  IMAD.U32 R212, RZ, RZ, UR60 ;  /* 0x0000003cffd47e24 */ /* 0x000fe2000f8e00ff */
[----:B------:R-:W-:Y:S01]  /*57c0*/  MOV R20, R3 ;  /* 0x0000000300147202 */ /* 0x000fe20000000f00 */
[----:B------:R-:W-:Y:S01]  /*57d0*/  IMAD.MOV.U32 R19, RZ, RZ, R6 ;  /* 0x000000ffff137224 */ /* 0x000fe200078e0006 */
[----:B------:R-:W-:Y:S01]  /*57e0*/  CS2R R150, SRZ ;  /* 0x0000000000967805 */ /* 0x000fe2000001ff00 */
[----:B------:R-:W-:Y:S01]  /*57f0*/  IMAD.U32 R216, RZ, RZ, UR6 ;  /* 0x00000006ffd87e24 */ /* 0x000fe2000f8e00ff */
[----:B------:R-:W-:Y:S01]  /*5800*/  MOV R21, UR6 ;  /* 0x0000000600157c02 */ /* 0x000fe20008000f00 */
[----:B------:R-:W-:Y:S01]  /*5810*/  IMAD.MOV.U32 R2, RZ, RZ, 0x3f800000 ;  /* 0x3f800000ff027424 */ /* 0x000fe200078e00ff */
        /* <DEDUP_REMOVED lines=62> */
[----:B------:R-:W-:Y:S01]  /*5c00*/  CS2R R24, SRZ ;  /* 0x0000000000187805 */ /* 0x000fe2000001ff00 */
[----:B------:R-:W-:-:S06]  /*5c10*/  ULDC UR61, c[0x0][0x9d8] ;  /* 0x00027600003d7ab9 */ /* 0x000fcc0000000800 */
.L_x_29:
[----:B------:R-:W-:Y:S02]  /*5c20*/  R2UR UR6, R21 ;  /* 0x00000000150672ca */ /* 0x000fe400000e0000 */
[----:B------:R-:W-:-:S11]  /*5c30*/  R2UR UR7, R216 ;  /* 0x00000000d80772ca */ /* 0x000fd600000e0000 */
[----:B------:R-:W-:-:S04]  /*5c40*/  UISETP.NE.AND UP0, UPT, UR6, 0x1, UPT ;  /* 0x000000010600788c */ /* 0x000fc8000bf05270 */
[----:B------:R-:W-:-:S04]  /*5c50*/  USEL UR6, URZ, 0x1, UP0 ;  /* 0x000000013f067887 */ /* 0x000fc80008000000 */
[----:B------:R-:W-:-:S06]  /*5c60*/  ULOP3.LUT UR6, UR7, UR6, URZ, 0x3c, !UPT ;  /* 0x0000000607067292 */ /* 0x000fcc000f8e3c3f */
[----:B------:R-:W-:Y:S01]  /*5c70*/  IMAD.U32 R7, RZ, RZ, UR6 ;  /* 0x00000006ff077e24 */ /* 0x000fe2000f8e00ff */
[----:B------:R-:W-:Y:S06]  /*5c80*/  @!P0 BRA `(.L_x_19) ;  /* 0x0000000000048947 */ /* 0x000fec0003800000 */
[----:B------:R-:W-:Y:S01]  /*5c90*/  BPT.TRAP 0x1 ;  /* 0x000000040000795c */ /* 0x000fe20000300000 */
.L_x_19:
[----:B------:R-:W-:Y:S02]  /*5ca0*/  R2UR UR6, R21 ;  /* 0x00000000150672ca */ /* 0x000fe400000e0000 */
[----:B------:R-:W-:Y:S02]  /*5cb0*/  R2UR UR7, R16 ;  /* 0x00000000100772ca */ /* 0x000fe400000e0000 */
[----:B------:R-:W-:-:S09]  /*5cc0*/  R2UR UR10, R7 ;  /* 0x00000000070a72ca */ /* 0x000fd200000e0000 */
[----:B------:R-:W-:-:S04]  /*5cd0*/  UIADD3 UR6, UR6, 0x1, URZ ;  /* 0x0000000106067890 */ /* 0x000fc8000fffe03f */
[----:B------:R-:W-:Y:S01]  /*5ce0*/  UISETP.NE.AND UP0, UPT, UR6, 0x2, UPT ;  /* 0x000000020600788c */ /* 0x000fe2000bf05270 */
[----:B------:R-:W-:-:S03]  /*5cf0*/  IMAD.U32 R3, RZ, RZ, UR10 ;  /* 0x0000000aff037e24 */ /* 0x000fc6000f8e00ff */
[----:B------:R-:W-:Y:S02]  /*5d00*/  USEL UR6, UR6, URZ, UP0 ;  /* 0x0000003f06067287 */ /* 0x000fe40008000000 */
[----:B------:R-:W-:Y:S02]  /*5d10*/  SHF.L.U32 R3, R3, 0x1f, RZ ;  /* 0x0000001f03037819 */ /* 0x000fe400000006ff */
[----:B------:R-:W-:Y:S02]  /*5d20*/  ULEA UR7, UR6, UR7, 0x3 ;  /* 0x0000000706077291 */ /* 0x000fe4000f8e183f */
[----:B------:R-:W-:-:S04]  /*5d30*/  IMAD.U32 R8, RZ, RZ, UR6 ;  /* 0x00000006ff087e24 */ /* 0x000fc8000f8e00ff */
[----:B------:R-:W-:-:S03]  /*5d40*/  MOV R213, UR7 ;  /* 0x0000000700d57c02 */ /* 0x000fc60008000f00 */
[----:B------:R0:W1:Y:S01]  /*5d50*/  SYNCS.PHASECHK.TRANS64.TRYWAIT P1, [UR7+0x38830], R3 ;  /* 0x03883003ff0075a7 */ /* 0x0000620008020147 */
[----:B------:R-:W-:Y:S05]  /*5d60*/  @!P0 BRA `(.L_x_20) ;  /* 0x0000000000048947 */ /* 0x000fea0003800000 */
[----:B------:R-:W-:Y:S01]  /*5d70*/  BPT.TRAP 0x1 ;  /* 0x000000040000795c */ /* 0x000fe20000300000 */
.L_x_20:
[----:B-1----:R-:W-:Y:S05]  /*5d80*/  @P1 BRA `(.L_x_21) ;  /* 0x00000000000c1947 */ /* 0x002fea0003800000 */
[----:B------:R-:W-:-:S13]  /*5d90*/  R2UR UR6, R213 ;  /* 0x00000000d50672ca */ /* 0x000fda00000e0000 */
[----:B------:R-:W1:Y:S02]  /*5da0*/  SYNCS.PHASECHK.TRANS64.TRYWAIT P1, [UR6+0x38830], R3 ;  /* 0x03883003ff0075a7 */ /* 0x000e640008020146 */
[----:B-1----:R-:W-:Y:S05]  /*5db0*/  @!P1 BRA `(.L_x_22) ;  /* 0x000000b800309947 */ /* 0x002fea0003800000 */
.L_x_21:
[----:B------:R-:W-:Y:S01]  /*5dc0*/  R2UR UR6, R15 ;  /* 0x000000000f0672ca */ /* 0x000fe200000e0000 */
[----:B------:R-:W-:Y:S01]  /*5dd0*/  WARPGROUP.ARRIVE ;  /* 0x00000000000079c5 */ /* 0x000fe20000000000 */
[----:B------:R-:W-:Y:S01]  /*5de0*/  R2UR UR60, R8 ;  /* 0x00000000083c72ca */ /* 0x000fe200000e0000 */
[----:B------:R-:W-:Y:S01]  /*5df0*/  UMOV UR59, 0x40000040 ;  /* 0x40000040003b7882 */ /* 0x000fe20000000000 */
[C---:B------:R-:W-:Y:S01]  /*5e00*/  R2UR UR56, R4.reuse ;  /* 0x00000000043872ca */ /* 0x040fe200000e0000 */
[----:B------:R-:W-:Y:S01]  /*5e10*/  UMOV UR43, 0x40000040 ;  /* 0x40000040002b7882 */ /* 0x000fe20000000000 */
[C---:B------:R-:W-:Y:S01]  /*5e20*/  R2UR UR57, R5.reuse ;  /* 0x00000000053972ca */ /* 0x040fe200000e0000 */
[----:B------:R-:W-:Y:S01]  /*5e30*/  UMOV UR47, 0x40000040 ;  /* 0x40000040002f7882 */ /* 0x000fe20000000000 */
[----:B01----:R-:W-:Y:S01]  /*5e40*/  MOV R3, UR41 ;  /* 0x0000002900037c02 */ /* 0x003fe20008000f00 */
[----:B------:R-:W-:Y:S01]  /*5e50*/  UMOV UR51, 0x40000040 ;  /* 0x4000004000337882 */ /* 0x000fe20000000000 */
[----:B------:R-:W-:Y:S01]  /*5e60*/  MOV R6, UR40 ;  /* 0x0000002800067c02 */ /* 0x000fe20008000f00 */
[----:B------:R-:W-:Y:S01]  /*5e70*/  UMOV UR55, 0x40000040 ;  /* 0x4000004000377882 */ /* 0x000fe20000000000 */
[C---:B------:R-:W-:Y:S01]  /*5e80*/  R2UR UR40, R4.reuse ;  /* 0x00000000042872ca */ /* 0x040fe200000e0000 */
[----:B------:R-:W-:Y:S01]  /*5e90*/  UMOV UR15, 0x40000040 ;  /* 0x40000040000f7882 */ /* 0x000fe20000000000 */
[C---:B------:R-:W-:Y:S01]  /*5ea0*/  R2UR UR41, R5.reuse ;  /* 0x00000000052972ca */ /* 0x040fe200000e0000 */
[----:B------:R-:W-:Y:S01]  /*5eb0*/  UIMAD UR60, UR60, 0xa00, UR6 ;  /* 0x00000a003c3c78a4 */ /* 0x000fe2000f8e0206 */
[----:B------:R-:W-:Y:S01]  /*5ec0*/  MOV R22, UR45 ;  /* 0x0000002d00167c02 */ /* 0x000fe20008000f00 */
[----:B------:R-:W-:Y:S01]  /*5ed0*/  UMOV UR19, 0x40000040 ;  /* 0x4000004000137882 */ /* 0x000fe20000000000 */
[----:B------:R-:W-:Y:S01]  /*5ee0*/  MOV R23, UR44 ;  /* 0x0000002c00177c02 */ /* 0x000fe20008000f00 */
[----:B------:R-:W-:Y:S01]  /*5ef0*/  UIADD3 UR6, UR60, 0x80, URZ ;  /* 0x000000803c067890 */ /* 0x000fe2000fffe03f */
[C---:B------:R-:W-:Y:S01]  /*5f00*/  R2UR UR44, R4.reuse ;  /* 0x00000000042c72ca */ /* 0x040fe200000e0000 */
[----:B------:R-:W-:Y:S01]  /*5f10*/  UIADD3 UR7, UR60, 0x100, URZ ;  /* 0x000001003c077890 */ /* 0x000fe2000fffe03f */
[C---:B------:R-:W-:Y:S01]  /*5f20*/  R2UR UR45, R5.reuse ;  /* 0x00000000052d72ca */ /* 0x040fe200000e0000 */
[----:B------:R-:W-:Y:S01]  /*5f30*/  UMOV UR58, UR60 ;  /* 0x0000003c003a7c82 */ /* 0x000fe20008000000 */
[----:B------:R-:W-:Y:S01]  /*5f40*/  MOV R152, UR49 ;  /* 0x0000003100987c02 */ /* 0x000fe20008000f00 */
[----:B------:R-:W-:Y:S01]  /*5f50*/  HGMMA.64x16x16.F32 R184, gdesc[UR56], RZ, !UPT, gsb0 ;  /* 0x0020000038b879f0 */ /* 0x000fe2000c0008ff */
[----:B------:R-:W-:Y:S01]  /*5f60*/  UMOV UR42, UR6 ;  /* 0x00000006002a7c82 */ /* 0x000fe20008000000 */
[----:B------:R-:W-:Y:S01]  /*5f70*/  MOV R153, UR48 ;  /* 0x0000003000997c02 */ /* 0x000fe20008000f00 */
[----:B------:R-:W-:Y:S01]  /*5f80*/  UMOV UR46, UR7 ;  /* 0x00000007002e7c82 */ /* 0x000fe20008000000 */
[C---:B------:R-:W-:Y:S01]  /*5f90*/  R2UR UR48, R4.reuse ;  /* 0x00000000043072ca */ /* 0x040fe200000e0000 */
[----:B------:R-:W-:Y:S01]  /*5fa0*/  UIADD3 UR6, UR60, 0x180, URZ ;  /* 0x000001803c067890 */ /* 0x000fe2000fffe03f */
[C---:B------:R-:W-:Y:S01]  /*5fb0*/  R2UR UR49, R5.reuse ;  /* 0x00000000053172ca */ /* 0x040fe200000e0000 */
[----:B------:R-:W-:Y:S01]  /*5fc0*/  UIADD3 UR58, UR60, 0x200, URZ ;  /* 0x000002003c3a7890 */ /* 0x000fe2000fffe03f */
[----:B------:R-:W-:Y:S01]  /*5fd0*/  R2UR UR56, R4 ;  /* 0x00000000043872ca */ /* 0x000fe200000e0000 */
[----:B------:R-:W-:Y:S01]  /*5fe0*/  UMOV UR59, 0x40000040 ;  /* 0x40000040003b7882 */ /* 0x000fe20000000000 */
[----:B------:R-:W-:Y:S01]  /*5ff0*/  R2UR UR57, R5 ;  /* 0x00000000053972ca */ /* 0x000fe200000e0000 */
[----:B------:R-:W-:Y:S01]  /*6000*/  UIADD3 UR7, UR60, 0x182, URZ ;  /* 0x000001823c077890 */ /* 0x000fe2000fffe03f */
[----:B------:R-:W-:Y:S01]  /*6010*/  MOV R214, UR53 ;  /* 0x0000003500d67c02 */ /* 0x000fe20008000f00 */
[----:B------:R-:W-:Y:S01]  /*6020*/  UMOV UR50, UR6 ;  /* 0x0000000600327c82 */ /* 0x000fe20008000000 */
[----:B------:R-:W-:Y:S01]  /*6030*/  MOV R215, UR52 ;  /* 0x0000003400d77c02 */ /* 0x000fe20008000f00 */
[----:B------:R-:W-:Y:S01]  /*6040*/  UIADD3 UR6, UR60, 0x2, URZ ;  /* 0x000000023c067890 */ /* 0x000fe2000fffe03f */
[----:B------:R-:W-:Y:S01]  /*6050*/  R2UR UR52, R12 ;  /* 0x000000000c3472ca */ /* 0x000fe200000e0000 */
[----:B------:R-:W-:Y:S01]  /*6060*/  UIADD3 UR14, UR60, 0x280, URZ ;  /* 0x000002803c0e7890 */ /* 0x000fe2000fffe03f */
[----:B------:R-:W-:Y:S01]  /*6070*/  R2UR UR53, R13 ;  /* 0x000000000d3572ca */ /* 0x000fe200000e0000 */
[----:B------:R-:W-:Y:S01]  /*6080*/  UIADD3 UR18, UR60, 0x282, URZ ;  /* 0x000002823c127890 */ /* 0x000fe2000fffe03f */
[-C--:B------:R-:W-:Y:S01]  /*6090*/  FMUL.FTZ R24, R24, R0.reuse ;  /* 0x0000000018187220 */ /* 0x080fe20000410000 */
[----:B------:R-:W-:Y:S01]  /*60a0*/  UIADD3 UR22, UR60, 0x284, URZ ;  /* 0x000002843c167890 */ /* 0x000fe2000fffe03f */
[-C--:B------:R-:W-:Y:S01]  /*60b0*/  FMUL.FTZ R25, R25, R0.reuse ;  /* 0x0000000019197220 */ /* 0x080fe20000410000 */
[----:B------:R-:W-:Y:S01]  /*60c0*/  UMOV UR54, UR6 ;  /* 0x0000000600367c82 */ /* 0x000fe20008000000 */
[----:B------:R-:W-:Y:S01]  /*60d0*/  UIADD3 UR6, UR60, 0x102, URZ ;  /* 0x000001023c067890 */ /* 0x000fe2000fffe03f */
[-C--:B------:R-:W-:Y:S01]  /*60e0*/  FMUL.FTZ R28, R28, R0.reuse ;  /* 0x000000001c1c7220 */ /* 0x080fe20000410000 */
[----:B------:R-:W-:Y:S01]  /*60f0*/  UMOV UR23, 0x40000040 ;  /* 0x4000004000177882 */ /* 0x000fe20000000000 */
[----:B------:R-:W-:Y:S01]  /*6100*/  UIADD3 UR26, UR60, 0x286, URZ ;  /* 0x000002863c1a7890 */ /* 0x000fe2000fffe03f */
[-C--:B------:R-:W-:Y:S01]  /*6110*/  FMUL.FTZ R29, R29, R0.reuse ;  /* 0x000000001d1d7220 */ /* 0x080fe20000410000 */
[----:B------:R-:W-:Y:S01]  /*6120*/  UMOV UR10, UR52 ;  /* 0x00000034000a7c82 */ /* 0x000fe20008000000 */
[----:B------:R-:W-:Y:S01]  /*6130*/  UMOV UR27, 0x40000040 ;  /* 0x40000040001b7882 */ /* 0x000fe20000000000 */
[----:B------:R-:W-:Y:S01]  /*6140*/  UMOV UR11, UR53 ;  /* 0x00000035000b7c82 */ /* 0x000fe20008000000 */
[----:B------:R-:W-:Y:S01]  /*6150*/  UIADD3 UR30, UR60, 0x500, URZ ;  /* 0x000005003c1e7890 */ /* 0x000fe2000fffe03f */
[-C--:B------:R-:W-:Y:S01]  /*6160*/  FMUL.FTZ R32, R32, R0.reuse ;  /* 0x0000000020207220 */ /* 0x080fe20000410000 */
[----:B------:R-:W-:Y:S01]  /*6170*/  UMOV UR31, 0x40000040 ;  /* 0x40000040001f7882 */ /* 0x000fe20000000000 */
[----:B------:R-:W-:Y:S01]  /*6180*/  UIADD3 UR34, UR60, 0x502, URZ ;  /* 0x000005023c227890 */ /* 0x000fe2000fffe03f */
[-C--:B------:R-:W-:Y:S01]  /*6190*/  FMUL.FTZ R33, R33, R0.reuse ;  /* 0x0000000021217220 */ /* 0x080fe20000410000 */
[----:B------:R-:W-:Y:S01]  /*61a0*/  UMOV UR35, 0x40000040 ;  /* 0x4000004000237882 */ /* 0x000fe20000000000 */
[----:B------:R-:W-:Y:S01]  /*61b0*/  UIADD3 UR38, UR60, 0x504, URZ ;  /* 0x000005043c267890 */ /* 0x000fe2000fffe03f */
[-C--:B------:R-:W-:Y:S01]  /*61c0*/  FMUL.FTZ R36, R36, R0.reuse ;  /* 0x0000000024247220 */ /* 0x080fe20000410000 */
[----:B------:R-:W-:Y:S01]  /*61d0*/  UMOV UR39, 0x40000040 ;  /* 0x4000004000277882 */ /* 0x000fe20000000000 */
[-C--:B------:R-:W-:Y:S01]  /*61e0*/  FMUL.FTZ R37, R37, R0.reuse ;  /* 0x0000000025257220 */ /* 0x080fe20000410000 */
        /* <DEDUP_REMOVED lines=9> */
[----:B------:R-:W-:Y:S01]  /*6280*/  FMUL.FTZ R57, R57, R0 ;  /* 0x0000000039397220 */ /* 0x000fe20000410000 */
[----:B------:R-:W-:-:S02]  /*6290*/  WARPGROUP.DEPBAR.LE gsb0, 0x0 ;  /* 0x00008000000079c5 */ /* 0x000fc40000010000 */
[----:B------:R-:W-:Y:S01]  /*62a0*/  WARPGROUP.ARRIVE ;  /* 0x00000000000079c5 */ /* 0x000fe20000000000 */
[-C--:B------:R-:W-:Y:S01]  /*62b0*/  FMUL.FTZ R60, R60, R0.reuse ;  /* 0x000000003c3c7220 */ /* 0x080fe20000410000 */
[-C--:B------:R-:W-:Y:S01]  /*62c0*/  FMUL.FTZ R61, R61, R0.reuse ;  /* 0x000000003d3d7220 */ /* 0x080fe20000410000 */
[-C--:B------:R-:W-:Y:S01]  /*62d0*/  FMUL.FTZ R64, R64, R0.reuse ;  /* 0x0000000040407220 */ /* 0x080fe20000410000 */
[-C--:B------:R-:W-:Y:S01]  /*62e0*/  FMUL.FTZ R65, R65, R0.reuse ;  /* 0x0000000041417220 */ /* 0x080fe20000410000 */
[-C--:B------:R-:W-:Y:S01]  /*62f0*/  FMUL.FTZ R68, R68, R0.reuse ;  /* 0x0000000044447220 */ /* 0x080fe20000410000 */
[----:B------:R-:W-:Y:S01]  /*6300*/  HGMMA.64x16x16.F32 R176, gdesc[UR40], RZ, !UPT, gsb0 ;  /* 0x0020000028b079f0 */ /* 0x000fe2000c0008ff */
[----:B------:R-:W-:Y:S01]  /*6310*/  R2UR UR41, R3 ;  /* 0x00000000032972ca */ /* 0x000fe200000e0000 */
[----:B------:R-:W-:Y:S01]  /*6320*/  UIADD3 UR42, UR60, 0x506, URZ ;  /* 0x000005063c2a7890 */ /* 0x000fe2000fffe03f */
[----:B------:R-:W-:Y:S01]  /*6330*/  R2UR UR40, R6 ;  /* 0x00000000062872ca */ /* 0x000fe200000e0000 */
[----:B------:R-:W-:Y:S01]  /*6340*/  UMOV UR43, 0x40000040 ;  /* 0x40000040002b7882 */ /* 0x000fe20000000000 */
[----:B------:R-:W-:Y:S01]  /*6350*/  MOV R3, UR9 ;  /* 0x0000000900037c02 */ /* 0x000fe20008000f00 */
[-C--:B------:R-:W-:Y:S01]  /*6360*/  FMUL.FTZ R69, R69, R0.reuse ;  /* 0x0000000045457220 */ /* 0x080fe20000410000 */
[----:B------:R-:W-:Y:S01]  /*6370*/  MOV R6, UR8 ;  /* 0x0000000800067c02 */ /* 0x000fe20008000f00 */
        /* <DEDUP_REMOVED lines=117> */
[----:B------:R-:W-:Y:S01]  /*6ad0*/  FMUL.FTZ R151, R151, R2 ;  /* 0x0000000297977220 */ /* 0x000fe20000410000 */
        /* <DEDUP_REMOVED lines=10> */
[----:B------:R-:W-:Y:S01]  /*6b80*/  R2UR UR53, R214 ;  /* 0x00000000d63572ca */ /* 0x000fe200000e0000 */
[----:B------:R-:W-:Y:S01]  /*6b90*/  UIADD3 UR54, UR60, 0x784, URZ ;  /* 0x000007843c367890 */ /* 0x000fe2000fffe03f */
[----:B------:R-:W-:Y:S01]  /*6ba0*/  R2UR UR52, R215 ;  /* 0x00000000d73472ca */ /* 0x000fe200000e0000 */
        /* <DEDUP_REMOVED lines=24> */
[----:B------:R-:W-:Y:S02]  /*6d30*/  UIADD3 UR6, UR60, 0x4, URZ ;  /* 0x000000043c067890 */ /* 0x000fe4000fffe03f */
[----:B------:R-:W-:Y:S02]  /*6d40*/  UIADD3 UR10, UR60, 0x84, URZ ;  /* 0x000000843c0a7890 */ /* 0x000fe4000fffe03f */
[----:B------:R-:W-:Y:S01]  /*6d50*/  UIADD3 UR11, UR60, 0x104, URZ ;  /* 0x000001043c0b7890 */ /* 0x000fe2000fffe03f */
        /* <DEDUP_REMOVED lines=28> */
[----:B------:R-:W-:Y:S01]  /*6f20*/  UMOV UR11, 0x40000040 ;  /* 0x40000040000b7882 */ /* 0x000fe20000000000 */
[----:B------:R-:W-:Y:S02]  /*6f30*/  WARPGROUP.DEPBAR.LE gsb0, 0x0 ;  /* 0x00008000000079c5 */ /* 0x000fe40000010000 */
[----:B------:R-:W-:-:S06]  /*6f40*/  WARPGROUP.ARRIVE ;  /* 0x00000000000079c5 */ /* 0x000fcc0000000000 */
[----:B------:R-:W-:Y:S01]  /*6f50*/  HGMMA.64x16x16.F32 R152, gdesc[UR4], R152, gsb0 ;  /* 0x00200000049879f0 */ /* 0x000fe20008000898 */
[----:B------:R-:W-:Y:S02]  /*6f60*/  UIADD3 UR6, UR60, 0x86, URZ ;  /* 0x000000863c067890 */ /* 0x000fe4000fffe03f */
        /* <DEDUP_REMOVED lines=28> */
[----:B------:R-:W-:Y:S01]  /*7130*/  R2UR UR8, R10 ;  /* 0x000000000a0872ca */ /* 0x000fe200000e0000 */
[----:B------:R-:W-:Y:S01]  /*7140*/  UMOV UR11, 0x40000040 ;  /* 0x40000040000b7882 */ /* 0x000fe20000000000 */
[----:B------:R-:W-:Y:S01]  /*7150*/  R2UR UR9, R11 ;  /* 0x000000000b0972ca */ /* 0x000fe200000e0000 */
        /* <DEDUP_REMOVED lines=295> */
[----:B------:R-:W-:Y:S02]  /*83d0*/  UIADD3 UR7, UR60, 0x906, URZ ;  /* 0x000009063c077890 */ /* 0x000fe4000fffe03f */
        /* <DEDUP_REMOVED lines=9> */
[----:B------:R-:W-:Y:S01]  /*8470*/  UMOV UR56, UR10 ;  /* 0x0000000a00387c82 */ /* 0x000fe20008000000 */
[----:B------:R-:W-:Y:S01]  /*8480*/  UMOV UR57, UR11 ;  /* 0x0000000b00397c82 */ /* 0x000fe20008000000 */
        /* <DEDUP_REMOVED lines=29> */
.L_x_23:
[----:B------:R-:W-:Y:S02]  /*8660*/  R2UR UR10, R16 ;  /* 0x00000000100a72ca */ /* 0x000fe400000e0000 */
[----:B------:R-:W-:Y:S02]  /*8670*/  R2UR UR6, R21 ;  /* 0x00000000150672ca */ /* 0x000fe400000e0000 */
[----:B------:R-:W-:-:S11]  /*8680*/  R2UR UR7, R216 ;  /* 0x00000000d80772ca */ /* 0x000fd600000e0000 */
[----:B------:R-:W-:Y:S02]  /*8690*/  ULEA UR6, UR6, UR10, 0x3 ;  /* 0x0000000a06067291 */ /* 0x000fe4000f8e183f */
[----:B------:R-:W-:-:S05]  /*86a0*/  IMAD.U32 R0, RZ, RZ, UR7 ;  /* 0x00000007ff007e24 */ /* 0x000fca000f8e00ff */
[----:B------:R-:W-:-:S04]  /*86b0*/  SHF.L.U32 R0, R0, 0x1f, RZ ;  /* 0x0000001f00007819 */ /* 0x000fc800000006ff */
[----:B------:R0:W1:Y:S01]  /*86c0*/  SYNCS.PHASECHK.TRANS64.TRYWAIT P1, [UR6+0x38850], R0 ;  /* 0x03885000ff0075a7 */ /* 0x0000620008020146 */
[----:B------:R-:W-:Y:S05]  /*86d0*/  @!P0 BRA `(.L_x_24) ;  /* 0x0000000000048947 */ /* 0x000fea0003800000 */
[----:B------:R-:W-:Y:S01]  /*86e0*/  BPT.TRAP 0x1 ;  /* 0x000000040000795c */ /* 0x000fe20000300000 */
.L_x_24:
[----:B-1----:R-:W-:Y:S05]  /*86f0*/  @P1 BRA `(.L_x_25) ;  /* 0x0000000000081947 */ /* 0x002fea0003800000 */
[----:B------:R-:W1:Y:S02]  /*8700*/  SYNCS.PHASECHK.TRANS64.TRYWAIT P1, [UR6+0x38850], R0 ;  /* 0x03885000ff0075a7 */ /* 0x000e640008020146 */
[----:B-1----:R-:W-:Y:S05]  /*8710*/  @!P1 BRA `(.L_x_26) ;  /* 0x0000008c00f49947 */ /* 0x002fea0003800000 */
.L_x_25:
[----:B------:R-:W-:Y:S01]  /*8720*/  R2UR UR7, R16 ;  /* 0x00000000100772ca */ /* 0x000fe200000e0000 */
[----:B------:R-:W-:Y:S01]  /*8730*/  WARPGROUP.ARRIVE ;  /* 0x00000000000079c5 */ /* 0x000fe20000000000 */
[----:B------:R-:W-:Y:S01]  /*8740*/  R2UR UR10, R21 ;  /* 0x00000000150a72ca */ /* 0x000fe200000e0000 */
[----:B------:R-:W-:-:S10]  /*8750*/  UMOV UR11, 0x40000040 ;  /* 0x40000040000b7882 */ /* 0x000fd40000000000 */
[----:B------:R-:W-:-:S04]  /*8760*/  UIADD3 UR7, UR7, 0x400, URZ ;  /* 0x0000040007077890 */ /* 0x000fc8000fffe03f */
[----:B------:R-:W-:-:S04]  /*8770*/  USHF.R.U32.HI UR7, URZ, 0x4, UR7 ;  /* 0x000000043f077899 */ /* 0x000fc80008011607 */
[----:B------:R-:W-:-:S04]  /*8780*/  ULOP3.LUT UR7, UR7, 0x3fff, URZ, 0xc0, !UPT ;  /* 0x00003fff07077892 */ /* 0x000fc8000f8ec03f */
[----:B------:R-:W-:-:S04]  /*8790*/  ULOP3.LUT UR7, UR7, 0x2800000, URZ, 0xfc, !UPT ;  /* 0x0280000007077892 */ /* 0x000fc8000f8efc3f */
[----:B------:R-:W-:-:S07]  /*87a0*/  UIMAD UR7, UR10, 0xa00, UR7 ;  /* 0x00000a000a0778a4 */ /* 0x000fce000f8e0207 */
[----:B------:R-:W-:Y:S02]  /*87b0*/  UMOV UR10, UR7 ;  /* 0x00000007000a7c82 */ /* 0x000fe40008000000 */
[----:B------:R-:W-:Y:S01]  /*87c0*/  HGMMA.64x256x16.F32 R24, R208, gdesc[UR8].tnspB, R24, gsb0 ;  /* 0x43e00008d0187df0 */ /* 0x000fe20008000818 */
[----:B------:R-:W-:Y:S01]  /*87d0*/  UIADD3 UR10, UR7, 0x80, URZ ;  /* 0x00000080070a7890 */ /* 0x000fe2000fffe03f */
[----:B------:R-:W-:Y:S01]  /*87e0*/  UMOV UR11, 0x40000040 ;  /* 0x40000040000b7882 */ /* 0x000fe20000000000 */
[----:B------:R-:W-:Y:S02]  /*87f0*/  WARPGROUP.DEPBAR.LE gsb0, 0x0 ;  /* 0x00008000000079c5 */ /* 0x000fe40000010000 */
[----:B------:R-:W-:-:S15]  /*8800*/  WARPGROUP.ARRIVE ;  /* 0x00000000000079c5 */ /* 0x000fde0000000000 */
[----:B------:R-:W-:-:S08]  /*8810*/  NOP ;  /* 0x0000000000007918 */ /* 0x000fd00000000000 */
        /* <DEDUP_REMOVED lines=18> */
[----:B------:R-:W-:Y:S03]  /*8940*/  HGMMA.64x256x16.F32 R24, R192, gdesc[UR8].tnspB, R24, gsb0 ;  /* 0x43e00008c0187df0 */ /* 0x000fe60008000818 */
[----:B------:R-:W-:Y:S02]  /*8950*/  WARPGROUP.DEPBAR.LE gsb0, 0x0 ;  /* 0x00008000000079c5 */ /* 0x000fe40000010000 */
[----:B------:R-:W-:Y:S05]  /*8960*/  @!P0 BRA `(.L_x_27) ;  /* 0x0000000000048947 */ /* 0x000fea0003800000 */
[----:B------:R-:W-:Y:S01]  /*8970*/  BPT.TRAP 0x1 ;  /* 0x000000040000795c */ /* 0x000fe20000300000 */
.L_x_27:
[----:B------:R-:W-:Y:S01]  /*8980*/  FMUL.FTZ R21, R184, UR61 ;  /* 0x0000003db8157c20 */ /* 0x000fe20008410000 */
[----:B------:R-:W-:Y:S01]  /*8990*/  FMUL.FTZ R184, R186, UR61 ;  /* 0x0000003dbab87c20 */ /* 0x000fe20008410000 */
[----:B------:R-:W-:Y:S01]  /*89a0*/  FMUL.FTZ R22, R185, UR61 ;  /* 0x0000003db9167c20 */ /* 0x000fe20008410000 */
[----:B------:R-:W-:Y:S01]  /*89b0*/  FMUL.FTZ R23, R187, UR61 ;  /* 0x0000003dbb177c20 */ /* 0x000fe20008410000 */
[----:B------:R-:W-:Y:S01]  /*89c0*/  FMUL.FTZ R187, R188, UR61 ;  /* 0x0000003dbcbb7c20 */ /* 0x000fe20008410000 */
[----:B------:R-:W-:Y:S01]  /*89d0*/  FMUL.FTZ R185, R190, UR61 ;  /* 0x0000003dbeb97c20 */ /* 0x000fe20008410000 */
[----:B------:R-:W1:Y:S01]  /*89e0*/  MUFU.TANH R21, R21 ;  /* 0x0000001500157308 */ /* 0x000e620000002400 */
[----:B------:R-:W-:Y:S01]  /*89f0*/  FMUL.FTZ R188, R189, UR61 ;  /* 0x0000003dbdbc7c20 */ /* 0x000fe20008410000 */
[----:B------:R-:W-:Y:S01]  /*8a00*/  FMUL.FTZ R186, R191, UR61 ;  /* 0x0000003dbfba7c20 */ /* 0x000fe20008410000 */
[----:B------:R-:W-:Y:S01]  /*8a10*/  FMUL.FTZ R189, R176, UR61 ;  /* 0x0000003db0bd7c20 */ /* 0x000fe20008410000 */
[----:B------:R-:W-:Y:S01]  /*8a20*/  FMUL.FTZ R176, R178, UR61 ;  /* 0x0000003db2b07c20 */ /* 0x000fe20008410000 */
[----:B------:R-:W-:Y:S01]  /*8a30*/  FMUL.FTZ R190, R177, UR61 ;  /* 0x0000003db1be7c20 */ /* 0x000fe20008410000 */
[----:B------:R-:W-:Y:S01]  /*8a40*/  FMUL.FTZ R177, R179, UR61 ;  /* 0x0000003db3b17c20 */ /* 0x000fe20008410000 */
[----:B------:R-:W-:Y:S01]  /*8a50*/  FMUL.FTZ R180, R180, UR61 ;  /* 0x0000003db4b47c20 */ /* 0x000fe20008410000 */
[----:B------:R-:W0:Y:S01]  /*8a60*/  MUFU.TANH R184, R184 ;  /* 0x000000b800b87308 */ /* 0x000e220000002400 */
[----:B------:R-:W-:Y:S01]  /*8a70*/  FMUL.FTZ R179, R183, UR61 ;  /* 0x0000003db7b37c20 */ /* 0x000fe20008410000 */
[----:B------:R-:W-:Y:S01]  /*8a80*/  FMUL.FTZ R183, R169, UR61 ;  /* 0x0000003da9b77c20 */ /* 0x000fe20008410000 */
[----:B------:R-:W-:Y:S01]  /*8a90*/  FMUL.FTZ R181, R181, UR61 ;  /* 0x0000003db5b57c20 */ /* 0x000fe20008410000 */
[----:B------:R-:W-:Y:S01]  /*8aa0*/  FMUL.FTZ R169, R171, UR61 ;  /* 0x0000003daba97c20 */ /* 0x000fe20008410000 */
[----:B------:R-:W-:Y:S01]  /*8ab0*/  FMUL.FTZ R171, R175, UR61 ;  /* 0x0000003dafab7c20 */ /* 0x000fe20008410000 */
[----:B------:R-:W-:Y:S01]  /*8ac0*/  FMUL.FTZ R175, R161, UR61 ;  /* 0x0000003da1af7c20 */ /* 0x000fe20008410000 */
[----:B------:R-:W-:Y:S01]  /*8ad0*/  FMUL.FTZ R178, R182, UR61 ;  /* 0x0000003db6b27c20 */ /* 0x000fe20008410000 */
[----:B------:R-:W2:Y:S01]  /*8ae0*/  MUFU.TANH R22, R22 ;  /* 0x0000001600167308 */ /* 0x000ea20000002400 */
[----:B-1----:R-:W-:Y:S01]  /*8af0*/  FMNMX.FTZ R3, R21, R20, !PT ;  /* 0x0000001415037209 */ /* 0x002fe20007810000 */
[----:B------:R-:W-:Y:S01]  /*8b00*/  FMUL.FTZ R161, R163, UR61 ;  /* 0x0000003da3a17c20 */ /* 0x000fe20008410000 */
[----:B------:R-:W-:Y:S01]  /*8b10*/  FMUL.FTZ R182, R168, UR61 ;  /* 0x0000003da8b67c20 */ /* 0x000fe20008410000 */
[----:B------:R-:W-:Y:S01]  /*8b20*/  FMUL.FTZ R163, R167, UR61 ;  /* 0x0000003da7a37c20 */ /* 0x000fe20008410000 */
[----:B------:R-:W-:Y:S01]  /*8b30*/  FMUL.FTZ R167, R153, UR61 ;  /* 0x0000003d99a77c20 */ /* 0x000fe20008410000 */
[----:B------:R-:W-:Y:S01]  /*8b40*/  FMUL.FTZ R168, R170, UR61 ;  /* 0x0000003daaa87c20 */ /* 0x000fe20008410000 */
[----:B------:R-:W-:Y:S01]  /*8b50*/  FMUL.FTZ R172, R172, UR61 ;  /* 0x0000003dacac7c20 */ /* 0x000fe20008410000 */
[----:B------:R-:W1:Y:S01]  /*8b60*/  MUFU.TANH R23, R23 ;  /* 0x0000001700177308 */ /* 0x000e620000002400 */
[----:B0-----:R-:W-:Y:S01]  /*8b70*/  FMNMX.FTZ R0, R184, R19, !PT ;  /* 0x00000013b8007209 */ /* 0x001fe20007810000 */
[----:B------:R-:W-:Y:S01]  /*8b80*/  FMUL.FTZ R173, R173, UR61 ;  /* 0x0000003dadad7c20 */ /* 0x000fe20008410000 */
[----:B------:R-:W-:Y:S01]  /*8b90*/  FMUL.FTZ R170, R174, UR61 ;  /* 0x0000003daeaa7c20 */ /* 0x000fe20008410000 */
[----:B------:R-:W-:Y:S01]  /*8ba0*/  FMUL.FTZ R174, R160, UR61 ;  /* 0x0000003da0ae7c20 */ /* 0x000fe20008410000 */
[----:B------:R-:W-:Y:S01]  /*8bb0*/  FMUL.FTZ R160, R162, UR61 ;  /* 0x0000003da2a07c20 */ /* 0x000fe20008410000 */
[----:B------:R-:W-:Y:S01]  /*8bc0*/  FMUL.FTZ R164, R164, UR61 ;  /* 0x0000003da4a47c20 */ /* 0x000fe20008410000 */
[----:B------:R-:W-:Y:S01]  /*8bd0*/  FMUL.FTZ R165, R165, UR61 ;  /* 0x0000003da5a57c20 */ /* 0x000fe20008410000 */
[----:B------:R-:W0:Y:S01]  /*8be0*/  MUFU.TANH R187, R187 ;  /* 0x000000bb00bb7308 */ /* 0x000e220000002400 */
[----:B--2---:R-:W-:Y:S01]  /*8bf0*/  FMNMX.FTZ R2, R22, R3, !PT ;  /* 0x0000000316027209 */ /* 0x004fe20007810000 */
        /* <DEDUP_REMOVED lines=8> */
[----:B------:R-:W-:Y:S01]  /*8c80*/  ULDC UR7, c[0x0][0x988] ;  /* 0x0002620000077ab9 */ /* 0x000fe20000000800 */
[----:B------:R-:W1:Y:S01]  /*8c90*/  S2UR UR11, SR_CgaCtaId ;  /* 0x00000000000b79c3 */ /* 0x000e620000008800 */
[----:B------:R-:W-:-:S04]  /*8ca0*/  R2UR UR10, R213 ;  /* 0x00000000d50a72ca */ /* 0x000fc800000e0000 */
[----:B------:R-:W3:Y:S01]  /*8cb0*/  MUFU.TANH R188, R188 ;  /* 0x000000bc00bc7308 */ /* 0x000ee20000002400 */
[----:B0-----:R-:W-:-:S07]  /*8cc0*/  FMNMX.FTZ R3, R187, R2, !PT ;  /* 0x00000002bb037209 */ /* 0x001fce0007810000 */
[----:B------:R-:W0:Y:S01]  /*8cd0*/  MUFU.TANH R186, R186 ;  /* 0x000000ba00ba7308 */ /* 0x000e220000002400 */
[----:B--2---:R-:W-:Y:S01]  /*8ce0*/  FMNMX.FTZ R153, R185, R0, !PT ;  /* 0x00000000b9997209 */ /* 0x004fe20007810000 */
[----:B------:R-:W-:-:S06]  /*8cf0*/  UIADD3 UR10, UR10, 0x38840, URZ ;  /* 0x000388400a0a7890 */ /* 0x000fcc000fffe03f */
[----:B------:R-:W2:Y:S01]  /*8d00*/  MUFU.TANH R189, R189 ;  /* 0x000000bd00bd7308 */ /* 0x000ea20000002400 */
[----:B---3--:R-:W-:Y:S01]  /*8d10*/  FMNMX.FTZ R0, R188, R3, !PT ;  /* 0x00000003bc007209 */ /* 0x008fe20007810000 */
[----:B-1----:R-:W-:-:S06]  /*8d20*/  UPRMT UR10, UR11, 0x654, UR10 ;  /* 0x000006540b0a7896 */ /* 0x002fcc000800000a */
[----:B------:R-:W1:Y:S01]  /*8d30*/  MUFU.TANH R176, R176 ;  /* 0x000000b000b07308 */ /* 0x000e620000002400 */
[----:B0-----:R-:W-:Y:S02]  /*8d40*/  FMNMX.FTZ R153, R186, R153, !PT ;  /* 0x00000099ba997209 */ /* 0x001fe40007810000 */
[----:B------:R-:W-:Y:S05]  /*8d50*/  SYNCS.ARRIVE.TRANS64.RED.A1T0 RZ, [UR10], RZ ;  /* 0x000000ffffff79a7 */ /* 0x000fea000810040a */
[----:B------:R-:W0:Y:S01]  /*8d60*/  MUFU.TANH R190, R190 ;  /* 0x000000be00be7308 */ /* 0x000e220000002400 */
[----:B--2---:R-:W-:-:S07]  /*8d70*/  FMNMX.FTZ R3, R189, R0, !PT ;  /* 0x00000000bd037209 */ /* 0x004fce0007810000 */
[----:B------:R-:W2:Y:S01]  /*8d80*/  MUFU.TANH R177, R177 ;  /* 0x000000b100b17308 */ /* 0x000ea20000002400 */
[----:B-1----:R-:W-:Y:S01]  /*8d90*/  FMNMX.FTZ R0, R176, R153, !PT ;  /* 0x00000099b0007209 */ /* 0x002fe20007810000 */
[----:B------:R-:W-:-:S06]  /*8da0*/  FMUL.FTZ R153, R155, UR61 ;  /* 0x0000003d9b997c20 */ /* 0x000fcc0008410000 */
[----:B------:R-:W1:Y:S01]  /*8db0*/  MUFU.TANH R180, R180 ;  /* 0x000000b400b47308 */ /* 0x000e620000002400 */
[----:B0-----:R-:W-:-:S07]  /*8dc0*/  FMNMX.FTZ R3, R190, R3, !PT ;  /* 0x00000003be037209 */ /* 0x001fce0007810000 */
[----:B------:R-:W0:Y:S01]  /*8dd0*/  MUFU.TANH R181, R181 ;  /* 0x000000b500b57308 */ /* 0x000e220000002400 */
[----:B--2---:R-:W-:-:S07]  /*8de0*/  FMNMX.FTZ R191, R177, R0, !PT ;  /* 0x00000000b1bf7209 */ /* 0x004fce0007810000 */
[----:B------:R-:W2:Y:S01]  /*8df0*/  MUFU.TANH R178, R178 ;  /* 0x000000b200b27308 */ /* 0x000ea20000002400 */
[----:B-1----:R-:W-:-:S07]  /*8e00*/  FMNMX.FTZ R0, R180, R3, !PT ;  /* 0x00000003b4007209 */ /* 0x002fce0007810000 */
        /* <DEDUP_REMOVED lines=27> */
[----:B--2---:R-:W-:Y:S01]  /*8fc0*/  FMNMX.FTZ R2, R160, R155, !PT ;  /* 0x0000009ba0027209 */ /* 0x004fe20007810000 */
[----:B------:R-:W-:-:S06]  /*8fd0*/  FMUL.FTZ R155, R159, UR61 ;  /* 0x0000003d9f9b7c20 */ /* 0x000fcc0008410000 */
        /* <DEDUP_REMOVED lines=21> */
[----:B0-----:R-:W-:-:S05]  /*9130*/  FMNMX.FTZ R0, R157, R0, !PT ;  /* 0x000000009d007209 */ /* 0x001fca0007810000 */
[----:B------:R-:W0:Y:S01]  /*9140*/  SHFL.BFLY PT, R3, R0, 0x2, 0x1f ;  /* 0x0c401f0000037f89 */ /* 0x000e2200000e0000 */
[----:B--2---:R-:W-:-:S04]  /*9150*/  FMNMX.FTZ R2, R154, R159, !PT ;  /* 0x0000009f9a027209 */ /* 0x004fc80007810000 */
[----:B-1----:R-:W-:-:S05]  /*9160*/  FMNMX.FTZ R2, R155, R2, !PT ;  /* 0x000000029b027209 */ /* 0x002fca0007810000 */
[----:B------:R-:W1:Y:S01]  /*9170*/  SHFL.BFLY PT, R159, R2, 0x2, 0x1f ;  /* 0x0c401f00029f7f89 */ /* 0x000e6200000e0000 */
[----:B0-----:R-:W-:-:S05]  /*9180*/  FMNMX.FTZ R158, R0, R3, !PT ;  /* 0x00000003009e7209 */ /* 0x001fca0007810000 */
[----:B------:R-:W0:Y:S01]  /*9190*/  SHFL.BFLY PT, R3, R158, 0x1, 0x1f ;  /* 0x0c201f009e037f89 */ /* 0x000e2200000e0000 */
[----:B-1----:R-:W-:-:S05]  /*91a0*/  FMNMX.FTZ R159, R2, R159, !PT ;  /* 0x0000009f029f7209 */ /* 0x002fca0007810000 */
[----:B------:R-:W1:Y:S01]  /*91b0*/  SHFL.BFLY PT, R6, R159, 0x1, 0x1f ;  /* 0x0c201f009f067f89 */ /* 0x000e6200000e0000 */
[----:B0-----:R-:W-:-:S05]  /*91c0*/  FMNMX.FTZ R3, R158, R3, !PT ;  /* 0x000000039e037209 */ /* 0x001fca0007810000 */
[C---:B------:R-:W-:Y:S01]  /*91d0*/  FADD.FTZ R20, -R3.reuse, R20 ;  /* 0x0000001403147221 */ /* 0x040fe20000010100 */
[----:B------:R-:W-:-:S03]  /*91e0*/  FMUL.FTZ R191, R3, UR7 ;  /* 0x0000000703bf7c20 */ /* 0x000fc60008410000 */
[----:B------:R-:W-:Y:S01]  /*91f0*/  FMUL.FTZ R20, R20, UR7 ;  /* 0x0000000714147c20 */ /* 0x000fe20008410000 */
[--C-:B------:R-:W-:Y:S01]  /*9200*/  FFMA.FTZ R208, R22, UR7, -R191.reuse ;  /* 0x0000000716d07c23 */ /* 0x100fe200080108bf */
[--C-:B------:R-:W-:Y:S01]  /*9210*/  FFMA.FTZ R210, R187, UR7, -R191.reuse ;  /* 0x00000007bbd27c23 */ /* 0x100fe200080108bf */
[--C-:B------:R-:W-:Y:S01]  /*9220*/  FFMA.FTZ R194, R156, UR7, -R191.reuse ;  /* 0x000000079cc27c23 */ /* 0x100fe200080108bf */
[----:B------:R0:W-:Y:S01]  /*9230*/  MUFU.EX2 R0, R20 ;  /* 0x0000001400007308 */ /* 0x0001e20000000800 */
[--C-:B------:R-:W-:Y:S01]  /*9240*/  FFMA.FTZ R204, R189, UR7, -R191.reuse ;  /* 0x00000007bdcc7c23 */ /* 0x100fe200080108bf */
[--C-:B------:R-:W-:Y:S01]  /*9250*/  FFMA.FTZ R206, R180, UR7, -R191.reuse ;  /* 0x00000007b4ce7c23 */ /* 0x100fe200080108bf */
[----:B-1----:R-:W-:Y:S01]  /*9260*/  FMNMX.FTZ R6, R159, R6, !PT ;  /* 0x000000069f067209 */ /* 0x002fe20007810000 */
[--C-:B------:R-:W-:Y:S01]  /*9270*/  FFMA.FTZ R159, R190, UR7, -R191.reuse ;  /* 0x00000007be9f7c23 */ /* 0x100fe200080108bf */
[--C-:B------:R-:W-:Y:S01]  /*9280*/  FFMA.FTZ R181, R181, UR7, -R191.reuse ;  /* 0x00000007b5b57c23 */ /* 0x100fe200080108bf */
[--C-:B------:R-:W-:Y:S01]  /*9290*/  FFMA.FTZ R198, R164, UR7, -R191.reuse ;  /* 0x00000007a4c67c23 */ /* 0x100fe200080108bf */
[----:B------:R-:W-:Y:S01]  /*92a0*/  FFMA.FTZ R200, R182, UR7, -R191 ;  /* 0x00000007b6c87c23 */ /* 0x000fe200080108bf */
[C---:B------:R-:W-:Y:S01]  /*92b0*/  FADD.FTZ R19, -R6.reuse, R19 ;  /* 0x0000001306137221 */ /* 0x040fe20000010100 */
[----:B0-----:R-:W-:Y:S01]  /*92c0*/  FMUL.FTZ R20, R6, UR7 ;  /* 0x0000000706147c20 */ /* 0x001fe20008410000 */
[----:B------:R-:W-:Y:S01]  /*92d0*/  MUFU.EX2 R208, R208 ;  /* 0x000000d000d07308 */ /* 0x000fe20000000800 */
[--C-:B------:R-:W-:Y:S01]  /*92e0*/  FFMA.FTZ R183, R183, UR7, -R191.reuse ;  /* 0x00000007b7b77c23 */ /* 0x100fe200080108bf */
[----:B------:R-:W-:Y:S01]  /*92f0*/  FMUL.FTZ R2, R19, UR7 ;  /* 0x0000000713027c20 */ /* 0x000fe20008410000 */
[--C-:B------:R-:W-:Y:S01]  /*9300*/  FFMA.FTZ R19, R21, UR7, -R191.reuse ;  /* 0x0000000715137c23 */ /* 0x100fe200080108bf */
[--C-:B------:R-:W-:Y:S01]  /*9310*/  FFMA.FTZ R209, R184, UR7, -R20.reuse ;  /* 0x00000007b8d17c23 */ /* 0x100fe20008010814 */
[--C-:B------:R-:W-:Y:S01]  /*9320*/  FFMA.FTZ R22, R23, UR7, -R20.reuse ;  /* 0x0000000717167c23 */ /* 0x100fe20008010814 */
[--C-:B------:R-:W-:Y:S01]  /*9330*/  FFMA.FTZ R211, R185, UR7, -R20.reuse ;  /* 0x00000007b9d37c23 */ /* 0x100fe20008010814 */
[--C-:B------:R-:W-:Y:S01]  /*9340*/  FFMA.FTZ R21, R188, UR7, -R191.reuse ;  /* 0x00000007bc157c23 */ /* 0x100fe200080108bf */
[----:B------:R-:W-:Y:S01]  /*9350*/  MUFU.EX2 R2, R2 ;  /* 0x0000000200027308 */ /* 0x000fe20000000800 */
[--C-:B------:R-:W-:Y:S01]  /*9360*/  FFMA.FTZ R156, R186, UR7, -R20.reuse ;  /* 0x00000007ba9c7c23 */ /* 0x100fe20008010814 */
[--C-:B------:R-:W-:Y:S01]  /*9370*/  FFMA.FTZ R205, R176, UR7, -R20.reuse ;  /* 0x00000007b0cd7c23 */ /* 0x100fe20008010814 */
[--C-:B------:R-:W-:Y:S01]  /*9380*/  FFMA.FTZ R158, R177, UR7, -R20.reuse ;  /* 0x00000007b19e7c23 */ /* 0x100fe20008010814 */
[--C-:B------:R-:W-:Y:S01]  /*9390*/  FFMA.FTZ R207, R178, UR7, -R20.reuse ;  /* 0x00000007b2cf7c23 */ /* 0x100fe20008010814 */
[--C-:B------:R-:W-:Y:S01]  /*93a0*/  FFMA.FTZ R164, R179, UR7, -R20.reuse ;  /* 0x00000007b3a47c23 */ /* 0x100fe20008010814 */
[--C-:B------:R-:W-:Y:S01]  /*93b0*/  FFMA.FTZ R203, R170, UR7, -R20.reuse ;  /* 0x00000007aacb7c23 */ /* 0x100fe20008010814 */
[--C-:B------:R-:W-:Y:S01]  /*93c0*/  FFMA.FTZ R201, R168, UR7, -R20.reuse ;  /* 0x00000007a8c97c23 */ /* 0x100fe20008010814 */
[----:B------:R-:W0:Y:S01]  /*93d0*/  MUFU.EX2 R19, R19 ;  /* 0x0000001300137308 */ /* 0x000e220000000800 */
[--C-:B------:R-:W-:Y:S01]  /*93e0*/  FFMA.FTZ R192, R166, UR7, -R191.reuse ;  /* 0x00000007a6c07c23 */ /* 0x100fe200080108bf */
[--C-:B------:R-:W-:Y:S01]  /*93f0*/  FFMA.FTZ R166, R169, UR7, -R20.reuse ;  /* 0x00000007a9a67c23 */ /* 0x100fe20008010814 */
[--C-:B------:R-:W-:Y:S01]  /*9400*/  FFMA.FTZ R199, R162, UR7, -R20.reuse ;  /* 0x00000007a2c77c23 */ /* 0x100fe20008010814 */
[--C-:B------:R-:W-:Y:S01]  /*9410*/  FFMA.FTZ R202, R172, UR7, -R191.reuse ;  /* 0x00000007acca7c23 */ /* 0x100fe200080108bf */
[--C-:B------:R-:W-:Y:S01]  /*9420*/  FFMA.FTZ R173, R173, UR7, -R191.reuse ;  /* 0x00000007adad7c23 */ /* 0x100fe200080108bf */
[--C-:B------:R-:W-:Y:S01]  /*9430*/  FFMA.FTZ R168, R171, UR7, -R20.reuse ;  /* 0x00000007aba87c23 */ /* 0x100fe20008010814 */
[--C-:B------:R-:W-:Y:S01]  /*9440*/  FFMA.FTZ R196, R174, UR7, -R191.reuse ;  /* 0x00000007aec47c23 */ /* 0x100fe200080108bf */
[----:B------:R-:W1:Y:S01]  /*9450*/  MUFU.EX2 R209, R209 ;  /* 0x000000d100d17308 */ /* 0x000e620000000800 */
[--C-:B------:R-:W-:Y:S01]  /*9460*/  FFMA.FTZ R197, R160, UR7, -R20.reuse ;  /* 0x00000007a0c57c23 */ /* 0x100fe20008010814 */
[--C-:B------:R-:W-:Y:S01]  /*9470*/  FFMA.FTZ R175, R175, UR7, -R191.reuse ;  /* 0x00000007afaf7c23 */ /* 0x100fe200080108bf */
[--C-:B------:R-:W-:Y:S01]  /*9480*/  FFMA.FTZ R160, R161, UR7, -R20.reuse ;  /* 0x00000007a1a07c23 */ /* 0x100fe20008010814 */
[--C-:B------:R-:W-:Y:S01]  /*9490*/  FFMA.FTZ R193, R152, UR7, -R20.reuse ;  /* 0x0000000798c17c23 */ /* 0x100fe20008010814 */
[--C-:B------:R-:W-:Y:S01]  /*94a0*/  FFMA.FTZ R165, R165, UR7, -R191.reuse ;  /* 0x00000007a5a57c23 */ /* 0x100fe200080108bf */
[----:B------:R-:W-:Y:S01]  /*94b0*/  FFMA.FTZ R167, R167, UR7, -R191 ;  /* 0x00000007a7a77c23 */ /* 0x000fe200080108bf */
[--C-:B------:R-:W-:Y:S01]  /*94c0*/  FFMA.FTZ R153, R153, UR7, -R20.reuse ;  /* 0x0000000799997c23 */ /* 0x100fe20008010814 */
[----:B------:R-:W2:Y:S01]  /*94d0*/  MUFU.EX2 R22, R22 ;  /* 0x0000001600167308 */ /* 0x000ea20000000800 */
[----:B0-----:R-:W-:Y:S01]  /*94e0*/  FFMA.FTZ R23, R0, R14, R19 ;  /* 0x0000000e00177223 */ /* 0x001fe20000010013 */
[----:B------:R-:W-:Y:S01]  /*94f0*/  FFMA.FTZ R154, R154, UR7, -R20 ;  /* 0x000000079a9a7c23 */ /* 0x000fe20008010814 */
[----:B------:R-:W-:-:S02]  /*9500*/  FFMA.FTZ R157, R157, UR7, -R191 ;  /* 0x000000079d9d7c23 */ /* 0x000fc400080108bf */
[----:B------:R-:W-:-:S03]  /*9510*/  FADD.FTZ R23, R208, R23 ;  /* 0x00000017d0177221 */ /* 0x000fc60000010000 */
[----:B------:R-:W0:Y:S01]  /*9520*/  MUFU.EX2 R210, R210 ;  /* 0x000000d200d27308 */ /* 0x000e220000000800 */
[----:B-1----:R-:W-:-:S07]  /*9530*/  FFMA.FTZ R9, R2, R9, R209 ;  /* 0x0000000902097223 */ /* 0x002fce00000100d1 */
[----:B------:R-:W1:Y:S01]  /*9540*/  MUFU.EX2 R211, R211 ;  /* 0x000000d300d37308 */ /* 0x000e620000000800 */
[----:B--2---:R-:W-:-:S07]  /*9550*/  FADD.FTZ R14, R22, R9 ;  /* 0x00000009160e7221 */ /* 0x004fce0000010000 */
[----:B------:R-:W2:Y:S01]  /*9560*/  MUFU.EX2 R21, R21 ;  /* 0x0000001500157308 */ /* 0x000ea20000000800 */
[----:B0-----:R-:W-:-:S07]  /*9570*/  FADD.FTZ R170, R210, R23 ;  /* 0x00000017d2aa7221 */ /* 0x001fce0000010000 */
[----:B------:R-:W0:Y:S01]  /*9580*/  MUFU.EX2 R156, R156 ;  /* 0x0000009c009c7308 */ /* 0x000e220000000800 */
[----:B-1----:R-:W-:-:S07]  /*9590*/  FADD.FTZ R9, R211, R14 ;  /* 0x0000000ed3097221 */ /* 0x002fce0000010000 */
        /* <DEDUP_REMOVED lines=9> */
[----:B0-----:R-:W-:Y:S01]  /*9630*/  FADD.FTZ R23, R159, R162 ;  /* 0x000000a29f177221 */ /* 0x001fe20000010000 */
[--C-:B------:R-:W-:Y:S01]  /*9640*/  FFMA.FTZ R162, R163, UR7, -R20.reuse ;  /* 0x00000007a3a27c23 */ /* 0x100fe20008010814 */
[----:B------:R-:W-:-:S05]  /*9650*/  FFMA.FTZ R20, R155, UR7, -R20 ;  /* 0x000000079b147c23 */ /* 0x000fca0008010814 */
        /* <DEDUP_REMOVED lines=54> */
[----:B-1----:R-:W-:-:S03]  /*99c0*/  FADD.FTZ R14, R157, R152 ;  /* 0x000000989d0e7221 */ /* 0x002fc60000010000 */
[----:B--2---:R-:W-:Y:S01]  /*99d0*/  FADD.FTZ R9, R20, R9 ;  /* 0x0000000914097221 */ /* 0x004fe20000010000 */
[----:B------:R-:W-:Y:S06]  /*99e0*/  @!P0 BRA `(.L_x_28) ;  /* 0x0000000000048947 */ /* 0x000fec0003800000 */
[----:B------:R-:W-:Y:S01]  /*99f0*/  BPT.TRAP 0x1 ;  /* 0x000000040000795c */ /* 0x000fe20000300000 */
.L_x_28:
[----:B------:R-:W0:Y:S01]  /*9a00*/  S2UR UR14, SR_CgaCtaId ;  /* 0x00000000000e79c3 */ /* 0x000e220000008800 */
[----:B------:R-:W-:Y:S01]  /*9a10*/  UIADD3 UR6, UR6, 0x38860, URZ ;  /* 0x0003886006067890 */ /* 0x000fe2000fffe03f */
[----:B------:R-:W-:Y:S02]  /*9a20*/  R2UR UR11, R17 ;  /* 0x00000000110b72ca */ /* 0x000fe400000e0000 */
[----:B------:R-:W-:Y:S02]  /*9a30*/  R2UR UR10, R212 ;  /* 0x00000000d40a72ca */ /* 0x000fe400000e0000 */
[----:B------:R-:W-:Y:S02]  /*9a40*/  F2FP.F16.F32.PACK_AB R210, R21, R210 ;  /* 0x000000d215d2723e */ /* 0x000fe400000000ff */
[----:B------:R-:W-:Y:S01]  /*9a50*/  F2FP.F16.F32.PACK_AB R208, R208, R19 ;  /* 0x00000013d0d0723e */ /* 0x000fe200000000ff */
[----:B------:R-:W-:Y:S01]  /*9a60*/  IMAD.MOV.U32 R19, RZ, RZ, R6 ;  /* 0x000000ffff137224 */ /* 0x000fe200078e0006 */
[----:B------:R-:W-:Y:S01]  /*9a70*/  F2FP.F16.F32.PACK_AB R195, R20, R195 ;  /* 0x000000c314c3723e */ /* 0x000fe200000000ff */
[----:B------:R-:W-:Y:S01]  /*9a80*/  IMAD.MOV.U32 R20, RZ, RZ, R3 ;  /* 0x000000ffff147224 */ /* 0x000fe200078e0003 */
[----:B------:R-:W-:-:S02]  /*9a90*/  F2FP.F16.F32.PACK_AB R209, R22, R209 ;  /* 0x000000d116d1723e */ /* 0x000fc400000000ff */
[----:B------:R-:W-:Y:S02]  /*9aa0*/  F2FP.F16.F32.PACK_AB R211, R156, R211 ;  /* 0x000000d39cd3723e */ /* 0x000fe400000000ff */
[----:B------:R-:W-:Y:S01]  /*9ab0*/  F2FP.F16.F32.PACK_AB R204, R159, R204 ;  /* 0x000000cc9fcc723e */ /* 0x000fe200000000ff */
[----:B------:R-:W-:Y:S01]  /*9ac0*/  UISETP.GT.AND UP0, UPT, UR10, UR11, UPT ;  /* 0x0000000b0a00728c */ /* 0x000fe2000bf04270 */
[----:B------:R-:W-:Y:S02]  /*9ad0*/  F2FP.F16.F32.PACK_AB R205, R158, R205 ;  /* 0x000000cd9ecd723e */ /* 0x000fe400000000ff */
[----:B------:R-:W-:Y:S02]  /*9ae0*/  F2FP.F16.F32.PACK_AB R206, R181, R206 ;  /* 0x000000ceb5ce723e */ /* 0x000fe400000000ff */
[----:B------:R-:W-:Y:S01]  /*9af0*/  F2FP.F16.F32.PACK_AB R207, R164, R207 ;  /* 0x000000cfa4cf723e */ /* 0x000fe200000000ff */
[----:B0-----:R-:W-:Y:S01]  /*9b00*/  UPRMT UR6, UR14, 0x654, UR6 ;  /* 0x000006540e067896 */ /* 0x001fe20008000006 */
[----:B------:R-:W-:-:S02]  /*9b10*/  PLOP3.LUT P1, PT, PT, PT, UP0, 0x80, 0x0 ;  /* 0x000000000000781c */ /* 0x000fc40003f2f008 */
[----:B------:R-:W-:Y:S02]  /*9b20*/  F2FP.F16.F32.PACK_AB R200, R183, R200 ;  /* 0x000000c8b7c8723e */ /* 0x000fe400000000ff */
[----:B------:R-:W-:Y:S02]  /*9b30*/  F2FP.F16.F32.PACK_AB R201, R166, R201 ;  /* 0x000000c9a6c9723e */ /* 0x000fe400000000ff */
[----:B------:R-:W-:Y:S02]  /*9b40*/  F2FP.F16.F32.PACK_AB R202, R173, R202 ;  /* 0x000000caadca723e */ /* 0x000fe400000000ff */
[----:B------:R-:W-:Y:S01]  /*9b50*/  SYNCS.ARRIVE.TRANS64.RED.A1T0 RZ, [UR6], RZ ;  /* 0x000000ffffff79a7 */ /* 0x000fe20008100406 */
[----:B------:R-:W-:Y:S02]  /*9b60*/  R2UR UR6, R8 ;  /* 0x00000000080672ca */ /* 0x000fe400000e0000 */
[----:B------:R-:W-:Y:S02]  /*9b70*/  F2FP.F16.F32.PACK_AB R203, R168, R203 ;  /* 0x000000cba8cb723e */ /* 0x000fe400000000ff */
[----:B------:R-:W-:-:S02]  /*9b80*/  F2FP.F16.F32.PACK_AB R196, R175, R196 ;  /* 0x000000c4afc4723e */ /* 0x000fc400000000ff */
[----:B------:R-:W-:Y:S02]  /*9b90*/  F2FP.F16.F32.PACK_AB R197, R160, R197 ;  /* 0x000000c5a0c5723e */ /* 0x000fe400000000ff */
[----:B------:R-:W-:Y:S02]  /*9ba0*/  F2FP.F16.F32.PACK_AB R198, R165, R198 ;  /* 0x000000c6a5c6723e */ /* 0x000fe400000000ff */
[----:B------:R-:W-:Y:S02]  /*9bb0*/  F2FP.F16.F32.PACK_AB R199, R162, R199 ;  /* 0x000000c7a2c7723e */ /* 0x000fe400000000ff */
[----:B------:R-:W-:Y:S02]  /*9bc0*/  F2FP.F16.F32.PACK_AB R192, R167, R192 ;  /* 0x000000c0a7c0723e */ /* 0x000fe400000000ff */
[----:B------:R-:W-:Y:S01]  /*9bd0*/  MOV R21, UR6 ;  /* 0x0000000600157c02 */ /* 0x000fe20008000f00 */
[----:B------:R-:W-:Y:S01]  /*9be0*/  UIADD3 UR6, UR10, -0x1, URZ ;  /* 0xffffffff0a067890 */ /* 0x000fe2000fffe03f */
[----:B------:R-:W-:-:S02]  /*9bf0*/  R2UR UR10, R7 ;  /* 0x00000000070a72ca */ /* 0x000fc400000e0000 */
[----:B------:R-:W-:Y:S02]  /*9c00*/  F2FP.F16.F32.PACK_AB R193, R153, R193 ;  /* 0x000000c199c1723e */ /* 0x000fe400000000ff */
[----:B------:R-:W-:Y:S02]  /*9c10*/  F2FP.F16.F32.PACK_AB R194, R157, R194 ;  /* 0x000000c29dc2723e */ /* 0x000fe400000000ff */
[----:B------:R-:W-:-:S07]  /*9c20*/  MOV R212, UR6 ;  /* 0x0000000600d47c02 */ /* 0x000fce0008000f00 */
[----:B------:R-:W-:Y:S01]  /*9c30*/  IMAD.U32 R216, RZ, RZ, UR10 ;  /* 0x0000000affd87e24 */ /* 0x000fe2000f8e00ff */
[----:B------:R-:W-:Y:S06]  /*9c40*/  @P1 BRA `(.L_x_29) ;  /* 0xffffffbc00f41947 */ /* 0x000fec000383ffff */
.L_x_18:
[----:B------:R-:W-:Y:S06]  /*9c50*/  BAR.ARV 0x8, 0x180 ;  /* 0x0206000000007b1d */ /* 0x000fec0000002000 */
        /* <DEDUP_REMOVED lines=128> */
[----:B------:R-:W-:Y:S06]  /*a460*/  @!P0 BRA `(.L_x_30) ;  /* 0x0000000000048947 */ /* 0x000fec0003800000 */
[----:B------:R-:W-:Y:S01]  /*a470*/  BPT.TRAP 0x1 ;  /* 0x000000040000795c */ /* 0x000fe20000300000 */
.L_x_30:
[----:B------:R-:W-:Y:S02]  /*a480*/  R2UR UR6, R16 ;  /* 0x00000000100672ca */ /* 0x000fe400000e0000 */
[----:B------:R-:W-:Y:S02]  /*a490*/  R2UR UR4, R7 ;  /* 0x00000000070472ca */ /* 0x000fe400000e0000 */
[----:B------:R-:W-:-:S11]  /*a4a0*/  R2UR UR5, R8 ;  /* 0x00000000080572ca */ /* 0x000fd600000e0000 */
[----:B------:R-:W-:Y:S02]  /*a4b0*/  IMAD.U32 R0, RZ, RZ, UR4 ;  /* 0x00000004ff007e24 */ /* 0x000fe4000f8e00ff */
[----:B------:R-:W-:-:S03]  /*a4c0*/  ULEA UR5, UR5, UR6, 0x3 ;  /* 0x0000000605057291 */ /* 0x000fc6000f8e183f */
[----:B------:R-:W-:-:S06]  /*a4d0*/  SHF.L.U32 R0, R0, 0x1f, RZ ;  /* 0x0000001f00007819 */ /* 0x000fcc00000006ff */
[----:B------:R0:W1:Y:S01]  /*a4e0*/  SYNCS.PHASECHK.TRANS64.TRYWAIT P1, [UR5+0x38850], R0 ;  /* 0x03885000ff0075a7 */ /* 0x0000620008020145 */
[----:B------:R-:W-:Y:S05]  /*a4f0*/  @!P0 BRA `(.L_x_31) ;  /* 0x0000000000048947 */ /* 0x000fea0003800000 */
[----:B------:R-:W-:Y:S01]  /*a500*/  BPT.TRAP 0x1 ;  /* 0x000000040000795c */ /* 0x000fe20000300000 */
.L_x_31:
[----:B-1----:R-:W-:Y:S05]  /*a510*/  @P1 BRA `(.L_x_32) ;  /* 0x0000000000081947 */ /* 0x002fea0003800000 */
[----:B------:R-:W1:Y:S02]  /*a520*/  SYNCS.PHASECHK.TRANS64.TRYWAIT P1, [UR5+0x38850], R0 ;  /* 0x03885000ff0075a7 */ /* 0x000e640008020145 */
[----:B-1----:R-:W-:Y:S05]  /*a530*/  @!P1 BRA `(.L_x_33) ;  /* 0x0000007000849947 */ /* 0x002fea0003800000 */
.L_x_32:
[----:B------:R-:W-:Y:S01]  /*a540*/  R2UR UR4, R16 ;  /* 0x00000000100472ca */ /* 0x000fe200000e0000 */
[----:B------:R-:W-:Y:S01]  /*a550*/  WARPGROUP.ARRIVE ;  /* 0x00000000000079c5 */ /* 0x000fe20000000000 */
[----:B------:R-:W-:Y:S01]  /*a560*/  R2UR UR6, R8 ;  /* 0x00000000080672ca */ /* 0x000fe200000e0000 */
[----:B------:R-:W-:Y:S01]  /*a570*/  UMOV UR11, 0x40000040 ;  /* 0x40000040000b7882 */ /* 0x000fe20000000000 */
[----:B-1----:R-:W1:Y:S01]  /*a580*/  SHFL.BFLY PT, R5, R14, 0x2, 0x1f ;  /* 0x0c401f000e057f89 */ /* 0x002e6200000e0000 */
[----:B------:R-:W-:Y:S02]  /*a590*/  IMAD.MOV.U32 R4, RZ, RZ, RZ ;  /* 0x000000ffff047224 */ /* 0x000fe400078e00ff */
[----:B------:R-:W-:Y:S01]  /*a5a0*/  IMAD.U32 R8, RZ, RZ, UR7 ;  /* 0x00000007ff087e24 */ /* 0x000fe2000f8e00ff */
[----:B0-----:R-:W0:Y:S05]  /*a5b0*/  SHFL.BFLY PT, R0, R9, 0x2, 0x1f ;  /* 0x0c401f0009007f89 */ /* 0x001e2a00000e0000 */
[----:B------:R-:W-:-:S04]  /*a5c0*/  UIADD3 UR4, UR4, 0x400, URZ ;  /* 0x0000040004047890 */ /* 0x000fc8000fffe03f */
[----:B------:R-:W-:-:S04]  /*a5d0*/  USHF.R.U32.HI UR4, URZ, 0x4, UR4 ;  /* 0x000000043f047899 */ /* 0x000fc80008011604 */
[----:B------:R-:W-:-:S04]  /*a5e0*/  ULOP3.LUT UR4, UR4, 0x3fff, URZ, 0xc0, !UPT ;  /* 0x00003fff04047892 */ /* 0x000fc8000f8ec03f */
[----:B------:R-:W-:Y:S01]  /*a5f0*/  ULOP3.LUT UR4, UR4, 0x2800000, URZ, 0xfc, !UPT ;  /* 0x0280000004047892 */ /* 0x000fe2000f8efc3f */
[----:B-1----:R-:W-:-:S03]  /*a600*/  FADD.FTZ R5, R5, R14 ;  /* 0x0000000e05057221 */ /* 0x002fc60000010000 */
[----:B------:R-:W-:Y:S01]  /*a610*/  UIMAD UR4, UR6, 0xa00, UR4 ;  /* 0x00000a00060478a4 */ /* 0x000fe2000f8e0204 */
[----:B------:R-:W-:Y:S01]  /*a620*/  MOV R14, UR7 ;  /* 0x00000007000e7c02 */ /* 0x000fe20008000f00 */
[----:B0-----:R-:W-:Y:S02]  /*a630*/  FADD.FTZ R2, R0, R9 ;  /* 0x0000000900027221 */ /* 0x001fe40000010000 */
[----:B------:R-:W-:Y:S01]  /*a640*/  UIADD3 UR6, UR4, 0x80, URZ ;  /* 0x0000008004067890 */ /* 0x000fe2000fffe03f */
[----:B------:R-:W0:Y:S02]  /*a650*/  SHFL.BFLY PT, R0, R5, 0x1, 0x1f ;  /* 0x0c201f0005007f89 */ /* 0x000e2400000e0000 */
[----:B------:R-:W-:Y:S02]  /*a660*/  UMOV UR10, UR4 ;  /* 0x00000004000a7c82 */ /* 0x000fe40008000000 */
[----:B------:R-:W-:Y:S01]  /*a670*/  HGMMA.64x256x16.F32 R24, R208, gdesc[UR8].tnspB, R24, gsb0 ;  /* 0x43e00008d0187df0 */ /* 0x000fe20008000818 */
[----:B------:R-:W-:Y:S01]  /*a680*/  UMOV UR11, 0x40000040 ;  /* 0x40000040000b7882 */ /* 0x000fe20000000000 */
[----:B------:R-:W-:Y:S01]  /*a690*/  UMOV UR10, UR6 ;  /* 0x00000006000a7c82 */ /* 0x000fe20008000000 */
[----:B------:R-:W-:Y:S01]  /*a6a0*/  UIADD3 UR6, UR4, 0x100, URZ ;  /* 0x0000010004067890 */ /* 0x000fe2000fffe03f */
[----:B------:R-:W1:Y:S01]  /*a6b0*/  SHFL.BFLY PT, R7, R2, 0x1, 0x1f ;  /* 0x0c201f0002077f89 */ /* 0x000e6200000e0000 */
[----:B0-----:R-:W-:Y:S01]  /*a6c0*/  FADD.FTZ R12, R5, R0 ;  /* 0x00000000050c7221 */ /* 0x001fe20000010000 */
[----:B------:R-:W-:-:S04]  /*a6d0*/  IMAD.MOV.U32 R0, RZ, RZ, -0x800000 ;  /* 0xff800000ff007424 */ /* 0x000fc800078e00ff */
[----:B------:R-:W-:Y:S01]  /*a6e0*/  FSETP.NE.FTZ.AND P1, PT, R12, RZ, PT ;  /* 0x000000ff0c00720b */ /* 0x000fe20003f35000 */
[----:B-1----:R-:W-:Y:S01]  /*a6f0*/  FADD.FTZ R13, R2, R7 ;  /* 0x00000007020d7221 */ /* 0x002fe20000010000 */
[----:B------:R-:W-:Y:S01]  /*a700*/  MOV R7, RZ ;  /* 0x000000ff00077202 */ /* 0x000fe20000000f00 */
[----:B------:R-:W-:-:S03]  /*a710*/  IMAD.MOV.U32 R2, RZ, RZ, -0x800000 ;  /* 0xff800000ff027424 */ /* 0x000fc600078e00ff */
[----:B------:R-:W-:-:S07]  /*a720*/  FSETP.NE.FTZ.AND P2, PT, R13, RZ, PT ;  /* 0x000000ff0d00720b */ /* 0x000fce0003f55000 */
[----:B------:R-:W0:Y:S01]  /*a730*/  @P1 MUFU.LG2 R10, R12 ;  /* 0x0000000c000a1308 */ /* 0x000e220000000c00 */
[----:B------:R-:W-:-:S07]  /*a740*/  @P1 FMUL.FTZ R8, R8, 0.69314718246459960938 ;  /* 0x3f31721808081820 */ /* 0x000fce0000410000 */
[----:B------:R-:W1:Y:S01]  /*a750*/  @P2 MUFU.LG2 R11, R13 ;  /* 0x0000000d000b2308 */ /* 0x000e620000000c00 */
[----:B------:R-:W-:-:S07]  /*a760*/  @P2 FMUL.FTZ R14, R14, 0.69314718246459960938 ;  /* 0x3f3172180e0e2820 */ /* 0x000fce0000410000 */
[----:B------:R2:W3:Y:S01]  /*a770*/  @P1 MUFU.RCP R7, R12 ;  /* 0x0000000c00071308 */ /* 0x0004e20000001000 */
[----:B0-----:R-:W-:-:S04]  /*a780*/  @P1 FMUL.FTZ R5, R10, 0.69314718246459960938 ;  /* 0x3f3172180a051820 */ /* 0x001fc80000410000 */
[----:B------:R-:W-:-:S03]  /*a790*/  @P1 FFMA.FTZ R0, R8, R3, R5 ;  /* 0x0000000308001223 */ /* 0x000fc60000010005 */
[----:B------:R2:W0:Y:S01]  /*a7a0*/  @P2 MUFU.RCP R4, R13 ;  /* 0x0000000d00042308 */ /* 0x0004220000001000 */
[----:B-1----:R-:W-:-:S04]  /*a7b0*/  @P2 FMUL.FTZ R11, R11, 0.69314718246459960938 ;  /* 0x3f3172180b0b2820 */ /* 0x002fc80000410000 */
[----:B------:R-:W-:Y:S01]  /*a7c0*/  @P2 FFMA.FTZ R2, R14, R6, R11 ;  /* 0x000000060e022223 */ /* 0x000fe2000001000b */
[----:B------:R-:W-:Y:S02]  /*a7d0*/  WARPGROUP.DEPBAR.LE gsb0, 0x0 ;  /* 0x00008000000079c5 */ /* 0x000fe40000010000 */
[----:B------:R-:W-:-:S06]  /*a7e0*/  WARPGROUP.ARRIVE ;  /* 0x00000000000079c5 */ /* 0x000fcc0000000000 */
[----:B------:R-:W-:Y:S01]  /*a7f0*/  HGMMA.64x256x16.F32 R24, R204, gdesc[UR8].tnspB, R24, gsb0 ;  /* 0x43e00008cc187df0 */ /* 0x000fe20008000818 */
[----:B------:R-:W-:Y:S01]  /*a800*/  UMOV UR10, UR6 ;  /* 0x00000006000a7c82 */ /* 0x000fe20008000000 */
[----:B------:R-:W-:Y:S01]  /*a810*/  UMOV UR11, 0x40000040 ;  /* 0x40000040000b7882 */ /* 0x000fe20000000000 */
[----:B------:R-:W-:Y:S02]  /*a820*/  UIADD3 UR6, UR4, 0x180, URZ ;  /* 0x0000018004067890 */ /* 0x000fe4000fffe03f */
[----:B------:R-:W-:Y:S01]  /*a830*/  UIADD3 UR4, UR4, 0x200, URZ ;  /* 0x0000020004047890 */ /* 0x000fe2000fffe03f */
[----:B------:R-:W-:Y:S02]  /*a840*/  WARPGROUP.DEPBAR.LE gsb0, 0x0 ;  /* 0x00008000000079c5 */ /* 0x000fe40000010000 */
[----:B------:R-:W-:-:S15]  /*a850*/  WARPGROUP.ARRIVE ;  /* 0x00000000000079c5 */ /* 0x000fde0000000000 */
[----:B------:R-:W-:-:S05]  /*a860*/  NOP ;  /* 0x0000000000007918 */ /* 0x000fca0000000000 */
[----:B------:R-:W-:Y:S01]  /*a870*/  HGMMA.64x256x16.F32 R24, R200, gdesc[UR8].tnspB, R24, gsb0 ;  /* 0x43e00008c8187df0 */ /* 0x000fe20008000818 */
[----:B------:R-:W-:Y:S01]  /*a880*/  UMOV UR10, UR6 ;  /* 0x00000006000a7c82 */ /* 0x000fe20008000000 */
[----:B------:R-:W-:Y:S01]  /*a890*/  UMOV UR11, 0x40000040 ;  /* 0x40000040000b7882 */ /* 0x000fe20000000000 */
[----:B------:R-:W-:Y:S02]  /*a8a0*/  WARPGROUP.DEPBAR.LE gsb0, 0x0 ;  /* 0x00008000000079c5 */ /* 0x000fe40000010000 */
[----:B------:R-:W-:-:S15]  /*a8b0*/  WARPGROUP.ARRIVE ;  /* 0x00000000000079c5 */ /* 0x000fde0000000000 */
[----:B------:R-:W-:-:S08]  /*a8c0*/  NOP ;  /* 0x0000000000007918 */ /* 0x000fd00000000000 */
[----:B------:R-:W-:Y:S01]  /*a8d0*/  HGMMA.64x256x16.F32 R24, R196, gdesc[UR8].tnspB, R24, gsb0 ;  /* 0x43e00008c4187df0 */ /* 0x000fe20008000818 */
[----:B------:R-:W-:Y:S01]  /*a8e0*/  UMOV UR10, UR4 ;  /* 0x00000004000a7c82 */ /* 0x000fe20008000000 */
[----:B------:R-:W-:Y:S01]  /*a8f0*/  UMOV UR11, 0x40000040 ;  /* 0x40000040000b7882 */ /* 0x000fe20000000000 */
[----:B------:R-:W-:Y:S02]  /*a900*/  WARPGROUP.DEPBAR.LE gsb0, 0x0 ;  /* 0x00008000000079c5 */ /* 0x000fe40000010000 */
[----:B------:R-:W-:-:S15]  /*a910*/  WARPGROUP.ARRIVE ;  /* 0x00000000000079c5 */ /* 0x000fde0000000000 */
[----:B------:R-:W-:-:S08]  /*a920*/  NOP ;  /* 0x0000000000007918 */ /* 0x000fd00000000000 */
[----:B------:R-:W-:Y:S03]  /*a930*/  HGMMA.64x256x16.F32 R24, R192, gdesc[UR8].tnspB, R24, gsb0 ;  /* 0x43e00008c0187df0 */ /* 0x000fe60008000818 */
[----:B------:R-:W-:Y:S02]  /*a940*/  WARPGROUP.DEPBAR.LE gsb0, 0x0 ;  /* 0x00008000000079c5 */ /* 0x000fe40000010000 */
[----:B0-23--:R-:W-:Y:S05]  /*a950*/  @!P0 BRA `(.L_x_34) ;  /* 0x0000000000048947 */ /* 0x00dfea0003800000 */
[----:B------:R-:W-:Y:S01]  /*a960*/  BPT.TRAP 0x1 ;  /* 0x000000040000795c */ /* 0x000fe20000300000 */
.L_x_34:
[----:B------:R-:W0:Y:S01]  /*a970*/  S2UR UR6, SR_CgaCtaId ;  /* 0x00000000000679c3 */ /* 0x000e220000008800 */
[----:B------:R-:W-:Y:S01]  /*a980*/  UIADD3 UR4, UR5, 0x38860, URZ ;  /* 0x0003886005047890 */ /* 0x000fe2000fffe03f */
        /* <DEDUP_REMOVED lines=22> */
[----:B0-----:R-:W-:Y:S01]  /*aaf0*/  UPRMT UR4, UR6, 0x654, UR4 ;  /* 0x0000065406047896 */ /* 0x001fe20008000004 */
        /* <DEDUP_REMOVED lines=8> */
[----:B------:R-:W-:Y:S01]  /*ab80*/  SYNCS.ARRIVE.TRANS64.RED.A1T0 RZ, [UR4], RZ ;  /* 0x000000ffffff79a7 */ /* 0x000fe20008100404 */
        /* <DEDUP_REMOVED lines=34> */
[----:B------:R-:W-:Y:S01]  /*adb0*/  PLOP3.LUT P0, PT, PT, PT, PT, 0x8, 0x0 ;  /* 0x000000000000781c */ /* 0x000fe20003f0e170 */
        /* <DEDUP_REMOVED lines=63> */
[----:B------:R-:W-:-:S07]  /*b1b0*/  FMUL.FTZ R151, R151, R4 ;  /* 0x0000000497977220 */ /* 0x000fce0000410000 */
.L_x_10:
[----:B------:R-:W-:Y:S05]  /*b1c0*/  @P0 BRA `(.L_x_35) ;  /* 0x0000002000600947 */ /* 0x000fea0003800000 */
[----:B------:R-:W0:Y:S01]  /*b1d0*/  S2R R3, SR_TID.X ;  /* 0x0000000000037919 */ /* 0x000e220000002100 */
[----:B------:R-:W1:Y:S01]  /*b1e0*/  LDC R8, c[0x0][0xbe8] ;  /* 0x0002fa00ff087b82 */ /* 0x000e620000000800 */
[----:B------:R-:W-:Y:S01]  /*b1f0*/  R2UR UR13, R18 ;  /* 0x00000000120d72ca */ /* 0x000fe200000e0000 */
[----:B------:R-:W-:Y:S01]  /*b200*/  ULDC.64 UR8, c[0x0][0xbd0] ;  /* 0x0002f40000087ab9 */ /* 0x000fe20000000a00 */
[----:B------:R-:W-:Y:S01]  /*b210*/  ULDC.64 UR14, c[0x0][0x208] ;  /* 0x00008200000e7ab9 */ /* 0x000fe20000000a00 */
[----:B------:R-:W-:Y:S04]  /*b220*/  BSSY B0, `(.L_x_36) ;  /* 0x000014c000007945 */ /* 0x000fe80003800000 */
[----:B------:R-:W2:Y:S06]  /*b230*/  S2UR UR12, SR_CTAID.Z ;  /* 0x00000000000c79c3 */ /* 0x000eac0000002700 */
[----:B------:R-:W-:-:S02]  /*b240*/  USHF.R.S32.HI UR7, URZ, 0x1f, UR13 ;  /* 0x0000001f3f077899 */ /* 0x000fc4000801140d */
[----:B------:R-:W-:Y:S01]  /*b250*/  IMAD R19, RZ, RZ, -UR13 ;  /* 0x8000000dff137e24 */ /* 0x000fe2000f8e02ff */
[----:B------:R-:W3:Y:S01]  /*b260*/  LDC.64 R20, c[0x0][0xbd8] ;  /* 0x0002f600ff147b82 */ /* 0x000ee20000000a00 */
[----:B------:R-:W-:Y:S02]  /*b270*/  UIMAD.WIDE.U32 UR4, UR13, UR8, URZ ;  /* 0x000000080d0472a5 */ /* 0x000fe4000f8e003f */
[----:B------:R-:W-:-:S04]  /*b280*/  UIMAD UR6, UR7, UR8, URZ ;  /* 0x00000008070672a4 */ /* 0x000fc8000f8e023f */
[----:B------:R-:W-:Y:S01]  /*b290*/  UIMAD UR6, UR13, UR9, UR6 ;  /* 0x000000090d0672a4 */ /* 0x000fe2000f8e0206 */
[----:B-1----:R-:W-:Y:S01]  /*b2a0*/  ISETP.NE.AND P0, PT, R8, 0x1, PT ;  /* 0x000000010800780c */ /* 0x002fe20003f05270 */
[----:B------:R-:W1:Y:S01]  /*b2b0*/  S2UR UR11, SR_CTAID.Y ;  /* 0x00000000000b79c3 */ /* 0x000e620000002600 */
[----:B------:R-:W-:Y:S01]  /*b2c0*/  ULDC.64 UR8, c[0x0][0xb38] ;  /* 0x0002ce0000087ab9 */ /* 0x000fe20000000a00 */
[----:B------:R-:W-:Y:S02]  /*b2d0*/  UIADD3 UR6, UR5, UR6, URZ ;  /* 0x0000000605067290 */ /* 0x000fe4000fffe03f */
[----:B------:R-:W-:Y:S01]  /*b2e0*/  UIMAD UR7, UR7, UR8, URZ ;  /* 0x00000008070772a4 */ /* 0x000fe2000f8e023f */
[----:B0-----:R-:W-:Y:S01]  /*b2f0*/  IADD3 R14, R3, -0x80, RZ ;  /* 0xffffff80030e7810 */ /* 0x001fe20007ffe0ff */
[----:B--2---:R-:W-:Y:S02]  /*b300*/  USHF.R.S32.HI UR10, URZ, 0x1f, UR12 ;  /* 0x0000001f3f0a7899 */ /* 0x004fe4000801140c */
[----:B------:R-:W1:Y:S01]  /*b310*/  LDC R152, c[0x0][0xc50] ;  /* 0x00031400ff987b82 */ /* 0x000e620000000800 */
[----:B------:R-:W-:-:S04]  /*b320*/  SHF.R.S32.HI R7, RZ, 0x1f, R14 ;  /* 0x0000001fff077819 */ /* 0x000fc8000001140e */
[CC--:B------:R-:W-:Y:S02]  /*b330*/  LEA.HI R4, R7.reuse, R14.reuse, RZ, 0x7 ;  /* 0x0000000e07047211 */ /* 0x0c0fe400078f38ff */
[----:B------:R-:W-:Y:S01]  /*b340*/  LEA.HI R7, R7, R14, RZ, 0x2 ;  /* 0x0000000e07077211 */ /* 0x000fe200078f10ff */
[----:B------:R-:W0:Y:S01]  /*b350*/  LDC.64 R22, c[0x0][0xb40] ;  /* 0x0002d000ff167b82 */ /* 0x000e220000000a00 */
[----:B------:R-:W-:Y:S02]  /*b360*/  LOP3.LUT R3, R4, 0xffffff80, RZ, 0xc0, !PT ;  /* 0xffffff8004037812 */ /* 0x000fe400078ec0ff */
[----:B------:R-:W-:Y:S02]  /*b370*/  SHF.R.S32.HI R9, RZ, 0x7, R4 ;  /* 0x00000007ff097819 */ /* 0x000fe40000011404 */
[----:B------:R-:W-:Y:S01]  /*b380*/  LOP3.LUT R7, R7, 0xfffffffc, RZ, 0xc0, !PT ;  /* 0xfffffffc07077812 */ /* 0x000fe200078ec0ff */
[----:B------:R-:W-:Y:S01]  /*b390*/  IMAD.IADD R3, R14, 0x1, -R3 ;  /* 0x000000010e037824 */ /* 0x000fe200078e0a03 */
[----:B------:R-:W-:Y:S01]  /*b3a0*/  LEA.HI R4, R4, R9, RZ, 0x1 ;  /* 0x0000000904047211 */ /* 0x000fe200078f08ff */
[----:B------:R-:W2:Y:S02]  /*b3b0*/  @P0 LDC R17, c[0x0][0xbf0] ;  /* 0x0002fc00ff110b82 */ /* 0x000ea40000000800 */
[----:B------:R-:W-:Y:S01]  /*b3c0*/  IMAD.IADD R7, R14, 0x1, -R7 ;  /* 0x000000010e077824 */ /* 0x000fe200078e0a07 */
[----:B------:R-:W-:-:S02]  /*b3d0*/  SHF.R.S32.HI R16, RZ, 0x1f, R3 ;  /* 0x0000001fff107819 */ /* 0x000fc40000011403 */
[----:B------:R-:W-:Y:S02]  /*b3e0*/  LOP3.LUT R4, R4, 0x3fffffe, RZ, 0xc0, !PT ;  /* 0x03fffffe04047812 */ /* 0x000fe400078ec0ff */
[----:B------:R-:W-:Y:S01]  /*b3f0*/  LEA.HI R10, R16, R3, RZ, 0x2 ;  /* 0x00000003100a7211 */ /* 0x000fe200078f10ff */
[----:B------:R-:W4:Y:S01]  /*b400*/  @P0 LDC R14, c[0x0][0xbec] ;  /* 0x0002fb00ff0e0b82 */ /* 0x000f220000000800 */
[----:B------:R-:W-:Y:S02]  /*b410*/  LEA.HI R11, R7, R7, RZ, 0x1 ;  /* 0x00000007070b7211 */ /* 0x000fe400078f08ff */
[--C-:B------:R-:W-:Y:S02]  /*b420*/  SHF.R.S32.HI R5, RZ, 0x2, R10.reuse ;  /* 0x00000002ff057819 */ /* 0x100fe4000001140a */
[----:B------:R-:W-:Y:S02]  /*b430*/  SHF.R.S32.HI R6, RZ, 0x1f, R10 ;  /* 0x0000001fff067819 */ /* 0x000fe4000001140a */
[----:B------:R-:W-:Y:S01]  /*b440*/  LOP3.LUT R10, R10, 0x7ffffffc, RZ, 0xc0, !PT ;  /* 0x7ffffffc0a0a7812 */ /* 0x000fe200078ec0ff */
[----:B------:R-:W5:Y:S01]  /*b450*/  @P0 LDC R154, c[0x0][0xbec] ;  /* 0x0002fb00ff9a0b82 */ /* 0x000f620000000800 */
[----:B------:R-:W-:-:S04]  /*b460*/  LEA.HI R6, R6, R5, RZ, 0x3 ;  /* 0x0000000506067211 */ /* 0x000fc800078f18ff */
[----:B------:R-:W-:Y:S02]  /*b470*/  LOP3.LUT R12, R6, 0xfffffff8, RZ, 0xc0, !PT ;  /* 0xfffffff8060c7812 */ /* 0x000fe400078ec0ff */
[----:B------:R-:W-:Y:S01]  /*b480*/  IADD3 R6, R9, -R4, RZ ;  /* 0x8000000409067210 */ /* 0x000fe20007ffe0ff */
[----:B------:R-:W5:Y:S01]  /*b490*/  @P0 LDC R153, c[0x0][0xbf0] ;  /* 0x0002fc00ff990b82 */ /* 0x000f620000000800 */
[----:B------:R-:W0:Y:S01]  /*b4a0*/  S2R R9, SR_CTAID.X ;  /* 0x0000000000097919 */ /* 0x000e220000002500 */
[----:B------:R-:W-:Y:S01]  /*b4b0*/  LEA.HI R4, R16, R3, RZ, 0x5 ;  /* 0x0000000310047211 */ /* 0x000fe200078f28ff */
[----:B------:R-:W-:Y:S01]  /*b4c0*/  IMAD.IADD R5, R5, 0x1, -R12 ;  /* 0x0000000105057824 */ /* 0x000fe200078e0a0c */
[----:B------:R-:W-:Y:S02]  /*b4d0*/  LOP3.LUT R12, R11, 0x1ffffffe, RZ, 0xc0, !PT ;  /* 0x1ffffffe0b0c7812 */ /* 0x000fe400078ec0ff */
[----:B------:R-:W-:-:S03]  /*b4e0*/  SHF.R.S32.HI R4, RZ, 0x5, R4 ;  /* 0x00000005ff047819 */ /* 0x000fc60000011404 */
[----:B------:R-:W-:Y:S01]  /*b4f0*/  IMAD.IADD R11, R7, 0x1, -R12 ;  /* 0x00000001070b7824 */ /* 0x000fe200078e0a0c */
[----:B------:R-:W-:Y:S01]  /*b500*/  LEA R7, R4, R5, 0x4 ;  /* 0x0000000504077211 */ /* 0x000fe200078e20ff */
[----:B------:R-:W-:Y:S01]  /*b510*/  IMAD.U32 R5, RZ, RZ, UR5 ;  /* 0x00000005ff057e24 */ /* 0x000fe2000f8e00ff */
[----:B------:R-:W-:Y:S01]  /*b520*/  MOV R5, UR6 ;  /* 0x0000000600057c02 */ /* 0x000fe20008000f00 */
[----:B------:R-:W-:Y:S01]  /*b530*/  IMAD.U32 R4, RZ, RZ, UR4 ;  /* 0x00000004ff047e24 */ /* 0x000fe2000f8e00ff */
[----:B------:R-:W-:Y:S01]  /*b540*/  UIMAD.WIDE.U32 UR4, UR13, UR8, URZ ;  /* 0x000000080d0472a5 */ /* 0x000fe2000f8e003f */
[----:B------:R-:W-:Y:S01]  /*b550*/  IMAD R16, R6, 0x40, R7 ;  /* 0x0000004006107824 */ /* 0x000fe200078e0207 */
[----:B------:R-:W-:Y:S01]  /*b560*/  UIMAD UR6, UR13, UR9, UR7 ;  /* 0x000000090d0672a4 */ /* 0x000fe2000f8e0207 */
[----:B---3--:R-:W-:Y:S02]  /*b570*/  IMAD R12, R20, UR10, RZ ;  /* 0x0000000a140c7c24 */ /* 0x008fe4000f8e02ff */
[----:B------:R-:W-:Y:S01]  /*b580*/  IMAD R6, R11, 0x8, R16 ;  /* 0x000000080b067824 */ /* 0x000fe200078e0210 */
[----:B------:R-:W-:Y:S01]  /*b590*/  UIADD3 UR6, UR5, UR6, URZ ;  /* 0x0000000605067290 */ /* 0x000fe2000fffe03f */
[----:B------:R-:W-:Y:S01]  /*b5a0*/  IMAD R15, R21, UR12, R12 ;  /* 0x0000000c150f7c24 */ /* 0x000fe2000f8e020c */
[----:B------:R-:W-:Y:S01]  /*b5b0*/  ULDC.64 UR8, c[0x0][0xb28] ;  /* 0x0002ca0000087ab9 */ /* 0x000fe20000000a00 */
[----:B------:R-:W-:-:S02]  /*b5c0*/  IMAD.U32 R7, RZ, RZ, UR5 ;  /* 0x00000005ff077e24 */ /* 0x000fc4000f8e00ff */
[----:B------:R-:W-:Y:S01]  /*b5d0*/  IMAD.WIDE.U32 R4, R20, UR12, R4 ;  /* 0x0000000c14047c25 */ /* 0x000fe2000f8e0004 */
[----:B------:R-:W-:Y:S01]  /*b5e0*/  MOV R7, UR6 ;  /* 0x0000000600077c02 */ /* 0x000fe20008000f00 */
[----:B------:R-:W-:Y:S02]  /*b5f0*/  ULDC.64 UR6, c[0x0][0xb48] ;  /* 0x0002d20000067ab9 */ /* 0x000fe40000000a00 */
[----:B-1----:R-:W-:Y:S01]  /*b600*/  IMAD R21, R152, R19, UR11 ;  /* 0x0000000b98157e24 */ /* 0x002fe2000f8e0213 */
[----:B------:R-:W-:Y:S02]  /*b610*/  IADD3 R5, R5, R15, RZ ;  /* 0x0000000f05057210 */ /* 0x000fe40007ffe0ff */
[----:B0-----:R-:W-:Y:S01]  /*b620*/  LEA R11, R9, R6, 0x7 ;  /* 0x00000006090b7211 */ /* 0x001fe200078e38ff */
[----:B------:R-:W-:Y:S01]  /*b630*/  IMAD.U32 R6, RZ, RZ, UR4 ;  /* 0x00000004ff067e24 */ /* 0x000fe2000f8e00ff */
[----:B------:R-:W-:Y:S02]  /*b640*/  ULDC.64 UR4, c[0x0][0xbe0] ;  /* 0x0002f80000047ab9 */ /* 0x000fe40000000a00 */
[----:B------:R-:W-:-:S04]  /*b650*/  IMAD.WIDE.U32 R4, R21, UR4, R4 ;  /* 0x0000000415047c25 */ /* 0x000fc8000f8e0004 */
[----:B----4-:R-:W-:-:S04]  /*b660*/  @P0 IMAD.HI.U32 R12, R11, R14, RZ ;  /* 0x0000000e0b0c0227 */ /* 0x010fc800078e00ff */
[C---:B------:R-:W-:Y:S02]  /*b670*/  IMAD R14, R22.reuse, UR10, RZ ;  /* 0x0000000a160e7c24 */ /* 0x040fe4000f8e02ff */
[----:B------:R-:W-:Y:S01]  /*b680*/  IMAD.MOV.U32 R13, RZ, RZ, R11 ;  /* 0x000000ffff0d7224 */ /* 0x000fe200078e000b */
[----:B--2---:R-:W-:Y:S01]  /*b690*/  @P0 SHF.R.U32.HI R13, RZ, R17, R12 ;  /* 0x00000011ff0d0219 */ /* 0x004fe2000001160c */
[----:B------:R-:W-:Y:S01]  /*b6a0*/  IMAD R17, R23, UR12, R14 ;  /* 0x0000000c17117c24 */ /* 0x000fe2000f8e020e */
[----:B------:R-:W-:Y:S01]  /*b6b0*/  SHF.R.S32.HI R14, RZ, 0x1f, R21 ;  /* 0x0000001fff0e7819 */ /* 0x000fe20000011415 */
[----:B------:R-:W-:-:S04]  /*b6c0*/  IMAD.WIDE.U32 R6, R22, UR12, R6 ;  /* 0x0000000c16067c25 */ /* 0x000fc8000f8e0006 */
[----:B-----5:R-:W-:-:S04]  /*b6d0*/  @P0 IMAD.HI.U32 R154, R11, R154, RZ ;  /* 0x0000009a0b9a0227 */ /* 0x020fc800078e00ff */
[----:B------:R-:W-:Y:S02]  /*b6e0*/  IMAD.IADD R7, R7, 0x1, R17 ;  /* 0x0000000107077824 */ /* 0x000fe400078e0211 */
[C---:B------:R-:W-:Y:S02]  /*b6f0*/  IMAD R17, R14.reuse, UR6, RZ ;  /* 0x000000060e117c24 */ /* 0x040fe4000f8e02ff */
[----:B------:R-:W-:Y:S01]  /*b700*/  IMAD.MOV.U32 R15, RZ, RZ, R11 ;  /* 0x000000ffff0f7224 */ /* 0x000fe200078e000b */
[----:B------:R-:W-:Y:S01]  /*b710*/  @P0 SHF.R.U32.HI R15, RZ, R153, R154 ;  /* 0x00000099ff0f0219 */ /* 0x000fe2000001169a */
[----:B------:R-:W-:Y:S01]  /*b720*/  IMAD R12, R14, UR4, RZ ;  /* 0x000000040e0c7c24 */ /* 0x000fe2000f8e02ff */
[----:B------:R-:W-:Y:S01]  /*b730*/  BAR.SYNC.DEFER_BLOCKING 0x1, 0x100 ;  /* 0x0044000000007b1d */ /* 0x000fe20000010000 */
[C---:B------:R-:W-:Y:S01]  /*b740*/  IMAD R19, R21.reuse, UR7, R17 ;  /* 0x0000000715137c24 */ /* 0x040fe2000f8e0211 */
[----:B------:R-:W-:Y:S01]  /*b750*/  SHF.R.S32.HI R17, RZ, 0x1f, R13 ;  /* 0x0000001fff117819 */ /* 0x000fe2000001140d */
[----:B------:R-:W-:Y:S01]  /*b760*/  IMAD R14, R21, UR5, R12 ;  /* 0x00000005150e7c24 */ /* 0x000fe2000f8e020c */
[----:B------:R-:W-:Y:S01]  /*b770*/  IADD3 R4, P0, R13, R4, RZ ;  /* 0x000000040d047210 */ /* 0x000fe20007f1e0ff */
[----:B------:R-:W-:Y:S01]  /*b780*/  IMAD.WIDE.U32 R6, R21, UR6, R6 ;  /* 0x0000000615067c25 */ /* 0x000fe2000f8e0006 */
[--C-:B------:R-:W-:Y:S01]  /*b790*/  SHF.R.S32.HI R12, RZ, 0x1f, R15.reuse ;  /* 0x0000001fff0c7819 */ /* 0x100fe2000001140f */
[----:B------:R-:W-:Y:S01]  /*b7a0*/  ULDC.64 UR4, c[0x0][0xb30] ;  /* 0x0002cc0000047ab9 */ /* 0x000fe20000000a00 */
[----:B------:R-:W-:Y:S01]  /*b7b0*/  IADD3 R13, -R13, RZ, RZ ;  /* 0x000000ff0d0d7210 */ /* 0x000fe20007ffe1ff */
[----:B------:R-:W-:Y:S01]  /*b7c0*/  IMAD.MOV R20, RZ, RZ, -R15 ;  /* 0x000000ffff147224 */ /* 0x000fe200078e0a0f */
[----:B------:R-:W-:Y:S01]  /*b7d0*/  IADD3.X R5, R17, R5, R14, P0, !PT ;  /* 0x0000000511057210 */ /* 0x000fe200007fe40e */
[----:B------:R-:W-:Y:S01]  /*b7e0*/  IMAD R12, R12, UR4, RZ ;  /* 0x000000040c0c7c24 */ /* 0x000fe2000f8e02ff */
[----:B------:R-:W-:Y:S01]  /*b7f0*/  ULDC.64 UR6, c[0x0][0xbc8] ;  /* 0x0002f20000067ab9 */ /* 0x000fe20000000a00 */
[----:B------:R-:W-:-:S02]  /*b800*/  IMAD R13, R8, R13, R11 ;  /* 0x0000000d080d7224 */ /* 0x000fc400078e020b */
[----:B------:R-:W-:Y:S02]  /*b810*/  IMAD.IADD R7, R7, 0x1, R19 ;  /* 0x0000000107077824 */ /* 0x000fe400078e0213 */
[----:B------:R-:W-:Y:S02]  /*b820*/  IMAD R11, R8, R20, R11 ;  /* 0x00000014080b7224 */ /* 0x000fe400078e020b */
[C---:B------:R-:W-:Y:S01]  /*b830*/  IMAD R17, R15.reuse, UR5, R12 ;  /* 0x000000050f117c24 */ /* 0x040fe2000f8e020c */
[----:B------:R-:W-:Y:S01]  /*b840*/  SHF.R.S32.HI R12, RZ, 0x1f, R13 ;  /* 0x0000001fff0c7819 */ /* 0x000fe2000001140d */
[----:B------:R-:W-:Y:S01]  /*b850*/  IMAD.WIDE.U32 R6, R15, UR4, R6 ;  /* 0x000000040f067c25 */ /* 0x000fe2000f8e0006 */
[----:B------:R-:W-:Y:S01]  /*b860*/  SHF.R.S32.HI R14, RZ, 0x1f, R11 ;  /* 0x0000001fff0e7819 */ /* 0x000fe2000001140b */
[----:B------:R-:W0:Y:S01]  /*b870*/  S2UR UR5, SR_CgaCtaId ;  /* 0x00000000000579c3 */ /* 0x000e220000008800 */
[----:B------:R-:W-:Y:S01]  /*b880*/  UMOV UR4, 0x400 ;  /* 0x0000040000047882 */ /* 0x000fe20000000000 */
[----:B------:R-:W-:Y:S01]  /*b890*/  IMAD R12, R12, UR6, RZ ;  /* 0x000000060c0c7c24 */ /* 0x000fe2000f8e02ff */
[----:B------:R-:W-:Y:S01]  /*b8a0*/  IADD3 R7, R7, R17, RZ ;  /* 0x0000001107077210 */ /* 0x000fe20007ffe0ff */
[----:B------:R-:W-:-:S02]  /*b8b0*/  IMAD R14, R14, UR8, RZ ;  /* 0x000000080e0e7c24 */ /* 0x000fc4000f8e02ff */
[C---:B------:R-:W-:Y:S02]  /*b8c0*/  IMAD R15, R13.reuse, UR7, R12 ;  /* 0x000000070d0f7c24 */ /* 0x040fe4000f8e020c */
[----:B------:R-:W-:Y:S01]  /*b8d0*/  IMAD.WIDE.U32 R4, R13, UR6, R4 ;  /* 0x000000060d047c25 */ /* 0x000fe2000f8e0004 */
[----:B------:R-:W-:-:S03]  /*b8e0*/  ULDC.64 UR6, c[0x0][0xba8] ;  /* 0x0002ea0000067ab9 */ /* 0x000fc60000000a00 */
[C---:B------:R-:W-:Y:S01]  /*b8f0*/  IMAD R17, R11.reuse, UR9, R14 ;  /* 0x000000090b117c24 */ /* 0x040fe2000f8e020e */
[----:B------:R-:W-:Y:S01]  /*b900*/  LEA R19, P0, R4, UR6, 0x2 ;  /* 0x0000000604137c11 */ /* 0x000fe2000f8010ff */
[----:B------:R-:W-:Y:S01]  /*b910*/  IMAD.WIDE.U32 R12, R11, UR8, R6 ;  /* 0x000000080b0c7c25 */ /* 0x000fe2000f8e0006 */
[----:B------:R-:W-:Y:S01]  /*b920*/  ULDC.64 UR8, c[0x0][0xb00] ;  /* 0x0002c00000087ab9 */ /* 0x000fe20000000a00 */
[----:B------:R-:W-:Y:S01]  /*b930*/  LEA R11, R9, R16, 0x7 ;  /* 0x00000010090b7211 */ /* 0x000fe200078e38ff */
[----:B------:R-:W-:Y:S01]  /*b940*/  ULDC UR6, c[0x0][0xa88] ;  /* 0x0002a20000067ab9 */ /* 0x000fe20000000800 */
[----:B------:R-:W-:Y:S01]  /*b950*/  IMAD.IADD R5, R5, 0x1, R15 ;  /* 0x0000000105057824 */ /* 0x000fe200078e020f */
[----:B------:R-:W-:Y:S01]  /*b960*/  LEA R6, P1, R12, UR8, 0x2 ;  /* 0x000000080c067c11 */ /* 0x000fe2000f8210ff */
[----:B------:R-:W-:Y:S01]  /*b970*/  IMAD.IADD R7, R13, 0x1, R17 ;  /* 0x000000010d077824 */ /* 0x000fe200078e0211 */
[----:B------:R-:W-:Y:S01]  /*b980*/  SHFL.IDX PT, R14, R19, 0x1, 0x1c1f ;  /* 0x003c1f00130e7f89 */ /* 0x000fe200000e0000 */
[----:B------:R-:W-:Y:S01]  /*b990*/  IMAD R8, R8, UR6, RZ ;  /* 0x0000000608087c24 */ /* 0x000fe2000f8e02ff */
[----:B------:R-:W-:Y:S01]  /*b9a0*/  LEA.HI.X R17, R4, UR7, R5, 0x2, P0 ;  /* 0x0000000704117c11 */ /* 0x000fe200080f1405 */
[----:B0-----:R-:W-:Y:S01]  /*b9b0*/  ULEA UR4, UR5, UR4, 0x18 ;  /* 0x0000000405047291 */ /* 0x001fe2000f8ec03f */
[----:B------:R-:W-:Y:S01]  /*b9c0*/  LEA.HI.X R7, R12, UR9, R7, 0x2, P1 ;  /* 0x000000090c077c11 */ /* 0x000fe200088f1407 */
[----:B------:R-:W-:Y:S01]  /*b9d0*/  VIADD R9, R11, 0x8 ;  /* 0x000000080b097836 */ /* 0x000fe20000000000 */
[----:B------:R-:W-:Y:S01]  /*b9e0*/  SHFL.IDX PT, R12, R19, RZ, 0x1c1f ;  /* 0x001c1fff130c7589 */ /* 0x000fe200000e0000 */
[----:B------:R-:W-:Y:S01]  /*b9f0*/  LOP3.LUT P0, RZ, R3, 0x3, RZ, 0xc0, !PT ;  /* 0x0000000303ff7812 */ /* 0x000fe2000780c0ff */
[----:B------:R-:W-:Y:S01]  /*ba00*/  UIADD3 UR4, UR4, 0x38820, URZ ;  /* 0x0003882004047890 */ /* 0x000fe2000fffe03f */
[CC--:B------:R-:W-:Y:S01]  /*ba10*/  ISETP.GE.AND P2, PT, R11.reuse, R8.reuse, PT ;  /* 0x000000080b00720c */ /* 0x0c0fe20003f46270 */
[----:B------:R-:W0:Y:S01]  /*ba20*/  SHFL.IDX PT, R13, R17, RZ, 0x1c1f ;  /* 0x001c1fff110d7589 */ /* 0x000e2200000e0000 */
[-C--:B------:R-:W-:Y:S01]  /*ba30*/  ISETP.GE.OR P1, PT, R11, R8.reuse, P0 ;  /* 0x000000080b00720c */ /* 0x080fe20000726670 */
[----:B------:R-:W-:Y:S01]  /*ba40*/  UPRMT UR4, URZ, 0x654, UR4 ;  /* 0x000006543f047896 */ /* 0x000fe20008000004 */
[----:B------:R-:W-:Y:S01]  /*ba50*/  ISETP.GE.OR P0, PT, R9, R8, P0 ;  /* 0x000000080900720c */ /* 0x000fe20000706670 */
[----:B------:R-:W1:Y:S01]  /*ba60*/  SHFL.IDX PT, R15, R17, 0x1, 0x1c1f ;  /* 0x003c1f00110f7f89 */ /* 0x000e6200000e0000 */
[----:B------:R-:W-:-:S03]  /*ba70*/  IMAD.IADD R3, R3, 0x1, -R10 ;  /* 0x0000000103037824 */ /* 0x000fc600078e0a0a */
[----:B------:R2:W3:Y:S02]  /*ba80*/  SHFL.IDX PT, R4, R6, RZ, 0x1c1f ;  /* 0x001c1fff06047589 */ /* 0x0004e400000e0000 */
[----:B------:R-:W-:Y:S01]  /*ba90*/  SHF.L.U32 R3, R3, 0x1, RZ ;  /* 0x0000000103037819 */ /* 0x000fe200000006ff */
[----:B------:R-:W-:Y:S01]  /*baa0*/  SYNCS.ARRIVE.TRANS64.RED.A1T0 RZ, [UR4], RZ ;  /* 0x000000ffffff79a7 */ /* 0x000fe20008100404 */
[----:B------:R2:W4:Y:S04]  /*bab0*/  SHFL.IDX PT, R5, R7, RZ, 0x1c1f ;  /* 0x001c1fff07057589 */ /* 0x00052800000e0000 */
[----:B0-----:R2:W-:Y:S04]  /*bac0*/  @!P1 ST.E desc[UR14][R12.64], R0 ;  /* 0x000000000c009985 */ /* 0x0015e8000c10190e */
[----:B-1----:R2:W-:Y:S01]  /*bad0*/  @!P0 ST.E desc[UR14][R14.64], R2 ;  /* 0x000000020e008985 */ /* 0x0025e2000c10190e */
[----:B------:R-:W-:Y:S05]  /*bae0*/  @P2 BRA `(.L_x_37) ;  /* 0x0000000800fc2947 */ /* 0x000fea0003800000 */
[C---:B--2---:R-:W-:Y:S01]  /*baf0*/  VIADD R0, R3.reuse, 0x8 ;  /* 0x0000000803007836 */ /* 0x044fe20000000000 */
[----:B------:R-:W-:Y:S01]  /*bb00*/  ULDC UR4, c[0x0][0xac8] ;  /* 0x0002b20000047ab9 */ /* 0x000fe20000000800 */
[C---:B------:R-:W-:Y:S01]  /*bb10*/  VIADD R2, R3.reuse, 0x10 ;  /* 0x0000001003027836 */ /* 0x040fe20000000000 */
[C---:B------:R-:W-:Y:S01]  /*bb20*/  IADD3 R10, R3.reuse, 0x18, RZ ;  /* 0x00000018030a7810 */ /* 0x040fe20007ffe0ff */
[C---:B------:R-:W-:Y:S01]  /*bb30*/  VIADD R19, R3.reuse, 0x20 ;  /* 0x0000002003137836 */ /* 0x040fe20000000000 */
[----:B------:R-:W-:Y:S01]  /*bb40*/  ISETP.GE.AND P3, PT, R0, UR4, PT ;  /* 0x0000000400007c0c */ /* 0x000fe2000bf66270 */
[C---:B------:R-:W-:Y:S01]  /*bb50*/  VIADD R20, R3.reuse, 0x28 ;  /* 0x0000002803147836 */ /* 0x040fe20000000000 */
[----:B------:R-:W-:Y:S01]  /*bb60*/  ISETP.GE.AND P4, PT, R2, UR4, PT ;  /* 0x0000000402007c0c */ /* 0x000fe2000bf86270 */
[----:B------:R-:W-:Y:S01]  /*bb70*/  ULDC.64 UR6, c[0x0][0x208] ;  /* 0x0000820000067ab9 */ /* 0x000fe20000000a00 */
[----:B------:R-:W-:Y:S01]  /*bb80*/  ISETP.GE.AND P5, PT, R10, UR4, PT ;  /* 0x000000040a007c0c */ /* 0x000fe2000bfa6270 */
[C---:B------:R-:W-:Y:S01]  /*bb90*/  VIADD R21, R3.reuse, 0x40 ;  /* 0x0000004003157836 */ /* 0x040fe20000000000 */
[C---:B------:R-:W-:Y:S01]  /*bba0*/  ISETP.GE.AND P2, PT, R3.reuse, UR4, PT ;  /* 0x0000000403007c0c */ /* 0x040fe2000bf46270 */
[----:B------:R-:W-:Y:S01]  /*bbb0*/  VIADD R23, R3, 0x50 ;  /* 0x0000005003177836 */ /* 0x000fe20000000000 */
[----:B------:R-:W-:-:S02]  /*bbc0*/  ISETP.GE.AND P0, PT, R19, UR4, PT ;  /* 0x0000000413007c0c */ /* 0x000fc4000bf06270 */
[----:B------:R-:W-:Y:S02]  /*bbd0*/  ISETP.GE.AND P1, PT, R20, UR4, PT ;  /* 0x0000000414007c0c */ /* 0x000fe4000bf26270 */
[----:B------:R-:W-:Y:S02]  /*bbe0*/  IADD3 R22, R3, 0x48, RZ ;  /* 0x0000004803167810 */ /* 0x000fe40007ffe0ff */
[----:B------:R-:W-:Y:S02]  /*bbf0*/  @!P3 LEA.HI R0, R0, R0, RZ, 0x1 ;  /* 0x000000000000b211 */ /* 0x000fe400078f08ff */
[----:B------:R-:W-:Y:S02]  /*bc00*/  @!P4 LEA.HI R2, R2, R2, RZ, 0x1 ;  /* 0x000000020202c211 */ /* 0x000fe400078f08ff */
[----:B------:R-:W-:Y:S02]  /*bc10*/  @!P5 LEA.HI R10, R10, R10, RZ, 0x1 ;  /* 0x0000000a0a0ad211 */ /* 0x000fe400078f08ff */
[----:B------:R-:W-:-:S02]  /*bc20*/  @!P3 LOP3.LUT R13, R0, 0xfffffffe, RZ, 0xc0, !PT ;  /* 0xfffffffe000db812 */ /* 0x000fc400078ec0ff */
[----:B------:R-:W-:Y:S01]  /*bc30*/  @!P4 LOP3.LUT R15, R2, 0xfffffffe, RZ, 0xc0, !PT ;  /* 0xfffffffe020fc812 */ /* 0x000fe200078ec0ff */
[C---:B------:R-:W-:Y:S01]  /*bc40*/  VIADD R2, R3.reuse, 0x38 ;  /* 0x0000003803027836 */ /* 0x040fe20000000000 */
[----:B------:R-:W-:Y:S01]  /*bc50*/  @!P5 LOP3.LUT R17, R10, 0xfffffffe, RZ, 0xc0, !PT ;  /* 0xfffffffe0a11d812 */ /* 0x000fe200078ec0ff */
[C-C-:B---34-:R-:W-:Y:S01]  /*bc60*/  @!P2 IMAD.WIDE R10, R3.reuse, 0x4, R4.reuse ;  /* 0x00000004030aa825 */ /* 0x158fe200078e0204 */
[----:B------:R-:W-:Y:S02]  /*bc70*/  IADD3 R0, R3, 0x30, RZ ;  /* 0x0000003003007810 */ /* 0x000fe40007ffe0ff */
[----:B------:R-:W-:Y:S01]  /*bc80*/  ISETP.GE.AND P6, PT, R23, UR4, PT ;  /* 0x0000000417007c0c */ /* 0x000fe2000bfc6270 */
[--C-:B------:R-:W-:Y:S01]  /*bc90*/  @!P3 IMAD.WIDE R12, R13, 0x4, R4.reuse ;  /* 0x000000040d0cb825 */ /* 0x100fe200078e0204 */
[----:B------:R0:W-:Y:S01]  /*bca0*/  @!P2 ST.E.64 desc[UR6][R10.64], R24 ;  /* 0x000000180a00a985 */ /* 0x0001e2000c101b06 */
[----:B------:R-:W-:Y:S02]  /*bcb0*/  ISETP.GE.AND P2, PT, R0, UR4, PT ;  /* 0x0000000400007c0c */ /* 0x000fe4000bf46270 */
[----:B------:R-:W-:Y:S01]  /*bcc0*/  @!P4 IMAD.WIDE R14, R15, 0x4, R4 ;  /* 0x000000040f0ec825 */ /* 0x000fe200078e0204 */
[----:B------:R1:W-:Y:S01]  /*bcd0*/  @!P3 ST.E.64 desc[UR6][R12.64], R28 ;  /* 0x0000001c0c00b985 */ /* 0x0003e2000c101b06 */
[----:B------:R-:W-:-:S02]  /*bce0*/  ISETP.GE.AND P3, PT, R2, UR4, PT ;  /* 0x0000000402007c0c */ /* 0x000fc4000bf66270 */
[----:B------:R-:W-:Y:S01]  /*bcf0*/  @!P5 IMAD.WIDE R16, R17, 0x4, R4 ;  /* 0x000000041110d825 */ /* 0x000fe200078e0204 */
[----:B------:R2:W-:Y:S01]  /*bd00*/  @!P4 ST.E.64 desc[UR6][R14.64], R32 ;  /* 0x000000200e00c985 */ /* 0x0005e2000c101b06 */
[----:B------:R-:W-:Y:S02]  /*bd10*/  ISETP.GE.AND P4, PT, R21, UR4, PT ;  /* 0x0000000415007c0c */ /* 0x000fe4000bf86270 */
[----:B------:R-:W-:Y:S01]  /*bd20*/  @!P0 LEA.HI R19, R19, R19, RZ, 0x1 ;  /* 0x0000001313138211 */ /* 0x000fe200078f08ff */
[----:B------:R3:W-:Y:S01]  /*bd30*/  @!P5 ST.E.64 desc[UR6][R16.64], R36 ;  /* 0x000000241000d985 */ /* 0x0007e2000c101b06 */
[----:B------:R-:W-:Y:S01]  /*bd40*/  ISETP.GE.AND P5, PT, R22, UR4, PT ;  /* 0x0000000416007c0c */ /* 0x000fe2000bfa6270 */
[----:B0-----:R-:W-:Y:S01]  /*bd50*/  VIADD R24, R3, 0x58 ;  /* 0x0000005803187836 */ /* 0x001fe20000000000 */
[----:B------:R-:W-:Y:S02]  /*bd60*/  @!P1 LEA.HI R20, R20, R20, RZ, 0x1 ;  /* 0x0000001414149211 */ /* 0x000fe400078f08ff */
[----:B------:R-:W-:-:S02]  /*bd70*/  @!P0 LOP3.LUT R11, R19, 0xfffffffe, RZ, 0xc0, !PT ;  /* 0xfffffffe130b8812 */ /* 0x000fc400078ec0ff */
[----:B-1----:R-:W-:Y:S02]  /*bd80*/  @!P1 LOP3.LUT R13, R20, 0xfffffffe, RZ, 0xc0, !PT ;  /* 0xfffffffe140d9812 */ /* 0x002fe400078ec0ff */
[----:B------:R-:W-:Y:S01]  /*bd90*/  @!P2 LEA.HI R0, R0, R0, RZ, 0x1 ;  /* 0x000000000000a211 */ /* 0x000fe200078f08ff */
[--C-:B------:R-:W-:Y:S01]  /*bda0*/  @!P0 IMAD.WIDE R10, R11, 0x4, R4.reuse ;  /* 0x000000040b0a8825 */ /* 0x100fe200078e0204 */
[----:B------:R-:W-:Y:S02]  /*bdb0*/  @!P3 LEA.HI R2, R2, R2, RZ, 0x1 ;  /* 0x000000020202b211 */ /* 0x000fe400078f08ff */
[----:B------:R-:W-:Y:S01]  /*bdc0*/  @!P4 LEA.HI R21, R21, R21, RZ, 0x1 ;  /* 0x000000151515c211 */ /* 0x000fe200078f08ff */
[----:B------:R-:W-:Y:S01]  /*bdd0*/  @!P1 IMAD.WIDE R12, R13, 0x4, R4 ;  /* 0x000000040d0c9825 */ /* 0x000fe200078e0204 */
[----:B------:R-:W-:Y:S01]  /*bde0*/  @!P5 LEA.HI R22, R22, R22, RZ, 0x1 ;  /* 0x000000161616d211 */ /* 0x000fe200078f08ff */
[----:B------:R0:W-:Y:S01]  /*bdf0*/  @!P0 ST.E.64 desc[UR6][R10.64], R40 ;  /* 0x000000280a008985 */ /* 0x0001e2000c101b06 */
[----:B------:R-:W-:-:S02]  /*be00*/  @!P6 LEA.HI R23, R23, R23, RZ, 0x1 ;  /* 0x000000171717e211 */ /* 0x000fc400078f08ff */
[----:B--2---:R-:W-:Y:S01]  /*be10*/  @!P2 LOP3.LUT R15, R0, 0xfffffffe, RZ, 0xc0, !PT ;  /* 0xfffffffe000fa812 */ /* 0x004fe200078ec0ff */
[----:B------:R1:W-:Y:S01]  /*be20*/  @!P1 ST.E.64 desc[UR6][R12.64], R44 ;  /* 0x0000002c0c009985 */ /* 0x0003e2000c101b06 */
[----:B---3--:R-:W-:Y:S01]  /*be30*/  @!P3 LOP3.LUT R17, R2, 0xfffffffe, RZ, 0xc0, !PT ;  /* 0xfffffffe0211b812 */ /* 0x008fe200078ec0ff */
[----:B------:R-:W-:Y:S01]  /*be40*/  VIADD R0, R3, 0x68 ;  /* 0x0000006803007836 */ /* 0x000fe20000000000 */
[----:B------:R-:W-:Y:S01]  /*be50*/  @!P4 LOP3.LUT R21, R21, 0xfffffffe, RZ, 0xc0, !PT ;  /* 0xfffffffe1515c812 */ /* 0x000fe200078ec0ff */
[C---:B------:R-:W-:Y:S01]  /*be60*/  VIADD R2, R3.reuse, 0x70 ;  /* 0x0000007003027836 */ /* 0x040fe20000000000 */
[----:B------:R-:W-:Y:S01]  /*be70*/  @!P5 LOP3.LUT R19, R22, 0xfffffffe, RZ, 0xc0, !PT ;  /* 0xfffffffe1613d812 */ /* 0x000fe200078ec0ff */
[----:B------:R-:W-:Y:S01]  /*be80*/  VIADD R22, R3, 0x80 ;  /* 0x0000008003167836 */ /* 0x000fe20000000000 */
[----:B------:R-:W-:Y:S02]  /*be90*/  @!P6 LOP3.LUT R23, R23, 0xfffffffe, RZ, 0xc0, !PT ;  /* 0xfffffffe1717e812 */ /* 0x000fe400078ec0ff */
[----:B------:R-:W-:Y:S01]  /*bea0*/  IADD3 R25, R3, 0x60, RZ ;  /* 0x0000006003197810 */ /* 0x000fe20007ffe0ff */
[----:B0-----:R-:W-:Y:S01]  /*beb0*/  @!P2 IMAD.WIDE R10, R15, 0x4, R4 ;  /* 0x000000040f0aa825 */ /* 0x001fe200078e0204 */
[----:B------:R-:W-:-:S02]  /*bec0*/  ISETP.GE.AND P1, PT, R24, UR4, PT ;  /* 0x0000000418007c0c */ /* 0x000fc4000bf26270 */
[----:B------:R-:W-:Y:S01]  /*bed0*/  ISETP.GE.AND P0, PT, R25, UR4, PT ;  /* 0x0000000419007c0c */ /* 0x000fe2000bf06270 */
[--C-:B-1----:R-:W-:Y:S01]  /*bee0*/  @!P3 IMAD.WIDE R12, R17, 0x4, R4.reuse ;  /* 0x00000004110cb825 */ /* 0x102fe200078e0204 */
[----:B------:R0:W-:Y:S01]  /*bef0*/  @!P2 ST.E.64 desc[UR6][R10.64], R48 ;  /* 0x000000300a00a985 */ /* 0x0001e2000c101b06 */
[----:B------:R-:W-:Y:S02]  /*bf00*/  ISETP.GE.AND P2, PT, R0, UR4, PT ;  /* 0x0000000400007c0c */ /* 0x000fe4000bf46270 */
[--C-:B------:R-:W-:Y:S01]  /*bf10*/  @!P4 IMAD.WIDE R14, R21, 0x4, R4.reuse ;  /* 0x00000004150ec825 */ /* 0x100fe200078e0204 */
[----:B------:R1:W-:Y:S03]  /*bf20*/  @!P3 ST.E.64 desc[UR6][R12.64], R52 ;  /* 0x000000340c00b985 */ /* 0x0003e6000c101b06 */
[----:B------:R-:W-:Y:S01]  /*bf30*/  @!P5 IMAD.WIDE R16, R19, 0x4, R4 ;  /* 0x000000041310d825 */ /* 0x000fe200078e0204 */
[----:B------:R2:W-:Y:S01]  /*bf40*/  @!P4 ST.E.64 desc[UR6][R14.64], R56 ;  /* 0x000000380e00c985 */ /* 0x0005e2000c101b06 */
[----:B------:R-:W-:-:S02]  /*bf50*/  IADD3 R19, R3, 0x78, RZ ;  /* 0x0000007803137810 */ /* 0x000fc40007ffe0ff */
[----:B------:R-:W-:Y:S01]  /*bf60*/  @!P6 IMAD.WIDE R20, R23, 0x4, R4 ;  /* 0x000000041714e825 */ /* 0x000fe200078e0204 */
[----:B------:R3:W-:Y:S01]  /*bf70*/  @!P5 ST.E.64 desc[UR6][R16.64], R60 ;  /* 0x0000003c1000d985 */ /* 0x0007e2000c101b06 */
[----:B------:R-:W-:Y:S02]  /*bf80*/  ISETP.GE.AND P5, PT, R19, UR4, PT ;  /* 0x0000000413007c0c */ /* 0x000fe4000bfa6270 */
[----:B------:R-:W-:Y:S01]  /*bf90*/  VIADD R23, R3, 0x88 ;  /* 0x0000008803177836 */ /* 0x000fe20000000000 */
[----:B------:R4:W-:Y:S01]  /*bfa0*/  @!P6 ST.E.64 desc[UR6][R20.64], R64 ;  /* 0x000000401400e985 */ /* 0x0009e2000c101b06 */
[----:B------:R-:W-:Y:S02]  /*bfb0*/  ISETP.GE.AND P6, PT, R2, UR4, PT ;  /* 0x0000000402007c0c */ /* 0x000fe4000bfc6270 */
[----:B------:R-:W-:Y:S02]  /*bfc0*/  ISETP.GE.AND P4, PT, R22, UR4, PT ;  /* 0x0000000416007c0c */ /* 0x000fe4000bf86270 */
[----:B------:R-:W-:-:S02]  /*bfd0*/  ISETP.GE.AND P3, PT, R23, UR4, PT ;  /* 0x0000000417007c0c */ /* 0x000fc4000bf66270 */
[----:B------:R-:W-:Y:S02]  /*bfe0*/  @!P1 LEA.HI R24, R24, R24, RZ, 0x1 ;  /* 0x0000001818189211 */ /* 0x000fe400078f08ff */
[----:B------:R-:W-:Y:S02]  /*bff0*/  @!P0 LEA.HI R25, R25, R25, RZ, 0x1 ;  /* 0x0000001919198211 */ /* 0x000fe400078f08ff */
[----:B0-----:R-:W-:Y:S02]  /*c000*/  @!P1 LOP3.LUT R11, R24, 0xfffffffe, RZ, 0xc0, !PT ;  /* 0xfffffffe180b9812 */ /* 0x001fe400078ec0ff */
[----:B-1----:R-:W-:Y:S01]  /*c010*/  @!P0 LOP3.LUT R13, R25, 0xfffffffe, RZ, 0xc0, !PT ;  /* 0xfffffffe190d8812 */ /* 0x002fe200078ec0ff */
[----:B------:R-:W-:Y:S01]  /*c020*/  VIADD R25, R3, 0x98 ;  /* 0x0000009803197836 */ /* 0x000fe20000000000 */
[----:B------:R-:W-:Y:S01]  /*c030*/  @!P2 LEA.HI R0, R0, R0, RZ, 0x1 ;  /* 0x000000000000a211 */ /* 0x000fe200078f08ff */
[----:B------:R-:W-:Y:S01]  /*c040*/  @!P1 IMAD.WIDE R10, R11, 0x4, R4 ;  /* 0x000000040b0a9825 */ /* 0x000fe200078e0204 */
[----:B------:R-:W-:-:S02]  /*c050*/  @!P6 LEA.HI R2, R2, R2, RZ, 0x1 ;  /* 0x000000020202e211 */ /* 0x000fc400078f08ff */
[----:B------:R-:W-:Y:S01]  /*c060*/  @!P5 LEA.HI R19, R19, R19, RZ, 0x1 ;  /* 0x000000131313d211 */ /* 0x000fe200078f08ff */
[----:B------:R-:W-:Y:S01]  /*c070*/  @!P0 IMAD.WIDE R12, R13, 0x4, R4 ;  /* 0x000000040d0c8825 */ /* 0x000fe200078e0204 */
[----:B------:R-:W-:Y:S01]  /*c080*/  @!P4 LEA.HI R22, R22, R22, RZ, 0x1 ;  /* 0x000000161616c211 */ /* 0x000fe200078f08ff */
[----:B------:R0:W-:Y:S01]  /*c090*/  @!P1 ST.E.64 desc[UR6][R10.64], R68 ;  /* 0x000000440a009985 */ /* 0x0001e2000c101b06 */
[----:B------:R-:W-:Y:S02]  /*c0a0*/  @!P3 LEA.HI R23, R23, R23, RZ, 0x1 ;  /* 0x000000171717b211 */ /* 0x000fe400078f08ff */
[----:B--2---:R-:W-:Y:S01]  /*c0b0*/  @!P2 LOP3.LUT R15, R0, 0xfffffffe, RZ, 0xc0, !PT ;  /* 0xfffffffe000fa812 */ /* 0x004fe200078ec0ff */
[----:B------:R1:W-:Y:S01]  /*c0c0*/  @!P0 ST.E.64 desc[UR6][R12.64], R72 ;  /* 0x000000480c008985 */ /* 0x0003e2000c101b06 */
[----:B---3--:R-:W-:Y:S01]  /*c0d0*/  @!P6 LOP3.LUT R17, R2, 0xfffffffe, RZ, 0xc0, !PT ;  /* 0xfffffffe0211e812 */ /* 0x008fe200078ec0ff */
[----:B------:R-:W-:Y:S01]  /*c0e0*/  VIADD R0, R3, 0xa0 ;  /* 0x000000a003007836 */ /* 0x000fe20000000000 */
[----:B------:R-:W-:-:S02]  /*c0f0*/  @!P5 LOP3.LUT R19, R19, 0xfffffffe, RZ, 0xc0, !PT ;  /* 0xfffffffe1313d812 */ /* 0x000fc400078ec0ff */
[----:B----4-:R-:W-:Y:S01]  /*c100*/  @!P4 LOP3.LUT R21, R22, 0xfffffffe, RZ, 0xc0, !PT ;  /* 0xfffffffe1615c812 */ /* 0x010fe200078ec0ff */
[----:B------:R-:W-:Y:S01]  /*c110*/  VIADD R22, R3, 0xb8 ;  /* 0x000000b803167836 */ /* 0x000fe20000000000 */
[----:B------:R-:W-:Y:S02]  /*c120*/  @!P3 LOP3.LUT R23, R23, 0xfffffffe, RZ, 0xc0, !PT ;  /* 0xfffffffe1717b812 */ /* 0x000fe400078ec0ff */
[----:B------:R-:W-:Y:S01]  /*c130*/  IADD3 R24, R3, 0x90, RZ ;  /* 0x0000009003187810 */ /* 0x000fe20007ffe0ff */
[--C-:B0-----:R-:W-:Y:S01]  /*c140*/  @!P2 IMAD.WIDE R10, R15, 0x4, R4.reuse ;  /* 0x000000040f0aa825 */ /* 0x101fe200078e0204 */
[----:B------:R-:W-:Y:S02]  /*c150*/  IADD3 R2, R3, 0xa8, RZ ;  /* 0x000000a803027810 */ /* 0x000fe40007ffe0ff */
[----:B------:R-:W-:Y:S01]  /*c160*/  ISETP.GE.AND P0, PT, R24, UR4, PT ;  /* 0x0000000418007c0c */ /* 0x000fe2000bf06270 */
[----:B-1----:R-:W-:Y:S01]  /*c170*/  @!P6 IMAD.WIDE R12, R17, 0x4, R4 ;  /* 0x00000004110ce825 */ /* 0x002fe200078e0204 */
[----:B------:R0:W-:Y:S01]  /*c180*/  @!P2 ST.E.64 desc[UR6][R10.64], R76 ;  /* 0x0000004c0a00a985 */ /* 0x0001e2000c101b06 */
[----:B------:R-:W-:-:S02]  /*c190*/  ISETP.GE.AND P1, PT, R25, UR4, PT ;  /* 0x0000000419007c0c */ /* 0x000fc4000bf26270 */
[--C-:B------:R-:W-:Y:S01]  /*c1a0*/  @!P5 IMAD.WIDE R14, R19, 0x4, R4.reuse ;  /* 0x00000004130ed825 */ /* 0x100fe200078e0204 */
[----:B------:R1:W-:Y:S01]  /*c1b0*/  @!P6 ST.E.64 desc[UR6][R12.64], R80 ;  /* 0x000000500c00e985 */ /* 0x0003e2000c101b06 */
[----:B------:R-:W-:Y:S02]  /*c1c0*/  ISETP.GE.AND P2, PT, R0, UR4, PT ;  /* 0x0000000400007c0c */ /* 0x000fe4000bf46270 */
[--C-:B------:R-:W-:Y:S01]  /*c1d0*/  @!P4 IMAD.WIDE R16, R21, 0x4, R4.reuse ;  /* 0x000000041510c825 */ /* 0x100fe200078e0204 */
[----:B------:R2:W-:Y:S01]  /*c1e0*/  @!P5 ST.E.64 desc[UR6][R14.64], R84 ;  /* 0x000000540e00d985 */ /* 0x0005e2000c101b06 */
[----:B------:R-:W-:Y:S02]  /*c1f0*/  ISETP.GE.AND P5, PT, R22, UR4, PT ;  /* 0x0000000416007c0c */ /* 0x000fe4000bfa6270 */
[----:B------:R-:W-:Y:S01]  /*c200*/  @!P3 IMAD.WIDE R20, R23, 0x4, R4 ;  /* 0x000000041714b825 */ /* 0x000fe200078e0204 */
[----:B------:R3:W-:Y:S01]  /*c210*/  @!P4 ST.E.64 desc[UR6][R16.64], R88 ;  /* 0x000000581000c985 */ /* 0x0007e2000c101b06 */
[----:B------:R-:W-:-:S02]  /*c220*/  IADD3 R23, R3, 0xc0, RZ ;  /* 0x000000c003177810 */ /* 0x000fc40007ffe0ff */
[----:B------:R-:W-:Y:S01]  /*c230*/  VIADD R19, R3, 0xb0 ;  /* 0x000000b003137836 */ /* 0x000fe20000000000 */
[----:B------:R4:W-:Y:S01]  /*c240*/  @!P3 ST.E.64 desc[UR6][R20.64], R92 ;  /* 0x0000005c1400b985 */ /* 0x0009e2000c101b06 */
[----:B------:R-:W-:Y:S02]  /*c250*/  ISETP.GE.AND P3, PT, R2, UR4, PT ;  /* 0x0000000402007c0c */ /* 0x000fe4000bf66270 */
[----:B------:R-:W-:Y:S02]  /*c260*/  ISETP.GE.AND P6, PT, R23, UR4, PT ;  /* 0x0000000417007c0c */ /* 0x000fe4000bfc6270 */
[----:B------:R-:W-:Y:S02]  /*c270*/  ISETP.GE.AND P4, PT, R19, UR4, PT ;  /* 0x0000000413007c0c */ /* 0x000fe4000bf86270 */
[----:B------:R-:W-:Y:S02]  /*c280*/  @!P0 LEA.HI R24, R24, R24, RZ, 0x1 ;  /* 0x0000001818188211 */ /* 0x000fe400078f08ff */
[----:B------:R-:W-:-:S02]  /*c290*/  @!P1 LEA.HI R25, R25, R25, RZ, 0x1 ;  /* 0x0000001919199211 */ /* 0x000fc400078f08ff */
[----:B0-----:R-:W-:Y:S02]  /*c2a0*/  @!P0 LOP3.LUT R11, R24, 0xfffffffe, RZ, 0xc0, !PT ;  /* 0xfffffffe180b8812 */ /* 0x001fe400078ec0ff */
[----:B------:R-:W-:Y:S02]  /*c2b0*/  @!P2 LEA.HI R0, R0, R0, RZ, 0x1 ;  /* 0x000000000000a211 */ /* 0x000fe400078f08ff */
[----:B------:R-:W-:Y:S01]  /*c2c0*/  @!P3 LEA.HI R2, R2, R2, RZ, 0x1 ;  /* 0x000000020202b211 */ /* 0x000fe200078f08ff */
[--C-:B------:R-:W-:Y:S01]  /*c2d0*/  @!P0 IMAD.WIDE R10, R11, 0x4, R4.reuse ;  /* 0x000000040b0a8825 */ /* 0x100fe200078e0204 */
[----:B-1----:R-:W-:Y:S02]  /*c2e0*/  @!P1 LOP3.LUT R13, R25, 0xfffffffe, RZ, 0xc0, !PT ;  /* 0xfffffffe190d9812 */ /* 0x002fe400078ec0ff */
[----:B------:R-:W-:Y:S02]  /*c2f0*/  @!P4 LEA.HI R19, R19, R19, RZ, 0x1 ;  /* 0x000000131313c211 */ /* 0x000fe400078f08ff */
[----:B--2---:R-:W-:Y:S01]  /*c300*/  @!P2 LOP3.LUT R15, R0, 0xfffffffe, RZ, 0xc0, !PT ;  /* 0xfffffffe000fa812 */ /* 0x004fe200078ec0ff */
[--C-:B------:R-:W-:Y:S01]  /*c310*/  @!P1 IMAD.WIDE R12, R13, 0x4, R4.reuse ;  /* 0x000000040d0c9825 */ /* 0x100fe200078e0204 */
[----:B------:R-:W-:Y:S01]  /*c320*/  @!P5 LEA.HI R22, R22, R22, RZ, 0x1 ;  /* 0x000000161616d211 */ /* 0x000fe200078f08ff */
[----:B------:R0:W-:Y:S01]  /*c330*/  @!P0 ST.E.64 desc[UR6][R10.64], R96 ;  /* 0x000000600a008985 */ /* 0x0001e2000c101b06 */
[----:B---3--:R-:W-:Y:S01]  /*c340*/  @!P3 LOP3.LUT R17, R2, 0xfffffffe, RZ, 0xc0, !PT ;  /* 0xfffffffe0211b812 */ /* 0x008fe200078ec0ff */
[----:B------:R-:W-:Y:S01]  /*c350*/  @!P2 IMAD.WIDE R14, R15, 0x4, R4 ;  /* 0x000000040f0ea825 */ /* 0x000fe200078e0204 */
[----:B------:R-:W-:Y:S01]  /*c360*/  @!P6 LEA.HI R23, R23, R23, RZ, 0x1 ;  /* 0x000000171717e211 */ /* 0x000fe200078f08ff */
[----:B------:R1:W-:Y:S01]  /*c370*/  @!P1 ST.E.64 desc[UR6][R12.64], R100 ;  /* 0x000000640c009985 */ /* 0x0003e2000c101b06 */
[----:B------:R-:W-:Y:S01]  /*c380*/  @!P4 LOP3.LUT R19, R19, 0xfffffffe, RZ, 0xc0, !PT ;  /* 0xfffffffe1313c812 */ /* 0x000fe200078ec0ff */
[----:B------:R-:W-:Y:S01]  /*c390*/  VIADD R0, R3, 0xc8 ;  /* 0x000000c803007836 */ /* 0x000fe20000000000 */
[----:B----4-:R-:W-:Y:S01]  /*c3a0*/  @!P5 LOP3.LUT R21, R22, 0xfffffffe, RZ, 0xc0, !PT ;  /* 0xfffffffe1615d812 */ /* 0x010fe200078ec0ff */
[----:B------:R2:W-:Y:S01]  /*c3b0*/  @!P2 ST.E.64 desc[UR6][R14.64], R104 ;  /* 0x000000680e00a985 */ /* 0x0005e2000c101b06 */
[----:B------:R-:W-:Y:S01]  /*c3c0*/  @!P6 LOP3.LUT R23, R23, 0xfffffffe, RZ, 0xc0, !PT ;  /* 0xfffffffe1717e812 */ /* 0x000fe200078ec0ff */
[C---:B------:R-:W-:Y:S01]  /*c3d0*/  VIADD R2, R3.reuse, 0xd0 ;  /* 0x000000d003027836 */ /* 0x040fe20000000000 */
[----:B------:R-:W-:Y:S01]  /*c3e0*/  ISETP.GE.AND P0, PT, R0, UR4, PT ;  /* 0x0000000400007c0c */ /* 0x000fe2000bf06270 */
[----:B------:R-:W-:-:S02]  /*c3f0*/  VIADD R22, R3, 0xe0 ;  /* 0x000000e003167836 */ /* 0x000fc40000000000 */
[----:B0-----:R-:W-:Y:S01]  /*c400*/  @!P3 IMAD.WIDE R10, R17, 0x4, R4 ;  /* 0x00000004110ab825 */ /* 0x001fe200078e0204 */
[----:B------:R-:W-:-:S03]  /*c410*/  ISETP.GE.AND P1, PT, R2, UR4, PT ;  /* 0x0000000402007c0c */ /* 0x000fc6000bf26270 */
[--C-:B-1----:R-:W-:Y:S01]  /*c420*/  @!P4 IMAD.WIDE R12, R19, 0x4, R4.reuse ;  /* 0x00000004130cc825 */ /* 0x102fe200078e0204 */
[----:B------:R0:W-:Y:S01]  /*c430*/  @!P3 ST.E.64 desc[UR6][R10.64], R108 ;  /* 0x0000006c0a00b985 */ /* 0x0001e2000c101b06 */
[----:B------:R-:W-:Y:S02]  /*c440*/  IADD3 R19, R3, 0xd8, RZ ;  /* 0x000000d803137810 */ /* 0x000fe40007ffe0ff */
[--C-:B------:R-:W-:Y:S01]  /*c450*/  @!P5 IMAD.WIDE R16, R21, 0x4, R4.reuse ;  /* 0x000000041510d825 */ /* 0x100fe200078e0204 */
[----:B------:R1:W-:Y:S01]  /*c460*/  @!P4 ST.E.64 desc[UR6][R12.64], R112 ;  /* 0x000000700c00c985 */ /* 0x0003e2000c101b06 */
[----:B--2---:R-:W-:Y:S02]  /*c470*/  IADD3 R15, R3, 0xf0, RZ ;  /* 0x000000f0030f7810 */ /* 0x004fe40007ffe0ff */
[----:B------:R-:W-:Y:S01]  /*c480*/  @!P6 IMAD.WIDE R20, R23, 0x4, R4 ;  /* 0x000000041714e825 */ /* 0x000fe200078e0204 */
[----:B------:R2:W-:Y:S01]  /*c490*/  @!P5 ST.E.64 desc[UR6][R16.64], R116 ;  /* 0x000000741000d985 */ /* 0x0005e2000c101b06 */
[----:B------:R-:W-:-:S02]  /*c4a0*/  ISETP.GE.AND P2, PT, R19, UR4, PT ;  /* 0x0000000413007c0c */ /* 0x000fc4000bf46270 */
[C---:B------:R-:W-:Y:S01]  /*c4b0*/  VIADD R14, R3.reuse, 0xe8 ;  /* 0x000000e8030e7836 */ /* 0x040fe20000000000 */
[----:B------:R3:W-:Y:S01]  /*c4c0*/  @!P6 ST.E.64 desc[UR6][R20.64], R120 ;  /* 0x000000781400e985 */ /* 0x0007e2000c101b06 */
[----:B------:R-:W-:Y:S01]  /*c4d0*/  ISETP.GE.AND P3, PT, R22, UR4, PT ;  /* 0x0000000416007c0c */ /* 0x000fe2000bf66270 */
[----:B0-----:R-:W-:Y:S01]  /*c4e0*/  VIADD R11, R3, 0xf8 ;  /* 0x000000f8030b7836 */ /* 0x001fe20000000000 */
[----:B------:R-:W-:Y:S02]  /*c4f0*/  ISETP.GE.AND P5, PT, R15, UR4, PT ;  /* 0x000000040f007c0c */ /* 0x000fe4000bfa6270 */
[----:B------:R-:W-:Y:S02]  /*c500*/  ISETP.GE.AND P4, PT, R14, UR4, PT ;  /* 0x000000040e007c0c */ /* 0x000fe4000bf86270 */
[----:B------:R-:W-:Y:S02]  /*c510*/  ISETP.GE.AND P6, PT, R11, UR4, PT ;  /* 0x000000040b007c0c */ /* 0x000fe4000bfc6270 */
[----:B------:R-:W-:-:S02]  /*c520*/  @!P0 LEA.HI R0, R0, R0, RZ, 0x1 ;  /* 0x0000000000008211 */ /* 0x000fc400078f08ff */
[----:B------:R-:W-:Y:S02]  /*c530*/  @!P1 LEA.HI R2, R2, R2, RZ, 0x1 ;  /* 0x0000000202029211 */ /* 0x000fe400078f08ff */
[----:B------:R-:W-:Y:S02]  /*c540*/  @!P2 LEA.HI R19, R19, R19, RZ, 0x1 ;  /* 0x000000131313a211 */ /* 0x000fe400078f08ff */
[----:B------:R-:W-:Y:S02]  /*c550*/  @!P3 LEA.HI R22, R22, R22, RZ, 0x1 ;  /* 0x000000161616b211 */ /* 0x000fe400078f08ff */
[----:B------:R-:W-:Y:S02]  /*c560*/  @!P5 LEA.HI R10, R15, R15, RZ, 0x1 ;  /* 0x0000000f0f0ad211 */ /* 0x000fe400078f08ff */
[----:B------:R-:W-:Y:S02]  /*c570*/  @!P4 LEA.HI R14, R14, R14, RZ, 0x1 ;  /* 0x0000000e0e0ec211 */ /* 0x000fe400078f08ff */
[----:B-1----:R-:W-:-:S02]  /*c580*/  @!P6 LEA.HI R12, R11, R11, RZ, 0x1 ;  /* 0x0000000b0b0ce211 */ /* 0x002fc400078f08ff */
[----:B------:R-:W-:Y:S02]  /*c590*/  @!P0 LOP3.LUT R11, R0, 0xfffffffe, RZ, 0xc0, !PT ;  /* 0xfffffffe000b8812 */ /* 0x000fe400078ec0ff */
[----:B------:R-:W-:Y:S02]  /*c5a0*/  @!P1 LOP3.LUT R13, R2, 0xfffffffe, RZ, 0xc0, !PT ;  /* 0xfffffffe020d9812 */ /* 0x000fe400078ec0ff */
[----:B------:R-:W-:Y:S02]  /*c5b0*/  @!P2 LOP3.LUT R15, R19, 0xfffffffe, RZ, 0xc0, !PT ;  /* 0xfffffffe130fa812 */ /* 0x000fe400078ec0ff */
[----:B--2---:R-:W-:Y:S02]  /*c5c0*/  @!P3 LOP3.LUT R17, R22, 0xfffffffe, RZ, 0xc0, !PT ;  /* 0xfffffffe1611b812 */ /* 0x004fe400078ec0ff */
[----:B---3--:R-:W-:Y:S01]  /*c5d0*/  @!P4 LOP3.LUT R21, R14, 0xfffffffe, RZ, 0xc0, !PT ;  /* 0xfffffffe0e15c812 */ /* 0x008fe200078ec0ff */
[----:B------:R-:W-:Y:S01]  /*c5e0*/  @!P2 IMAD.WIDE R14, R15, 0x4, R4 ;  /* 0x000000040f0ea825 */ /* 0x000fe200078e0204 */
[----:B------:R-:W-:-:S02]  /*c5f0*/  @!P5 LOP3.LUT R23, R10, 0xfffffffe, RZ, 0xc0, !PT ;  /* 0xfffffffe0a17d812 */ /* 0x000fc400078ec0ff */
[----:B------:R-:W-:Y:S01]  /*c600*/  @!P6 LOP3.LUT R19, R12, 0xfffffffe, RZ, 0xc0, !PT ;  /* 0xfffffffe0c13e812 */ /* 0x000fe200078ec0ff */
[----:B------:R-:W-:-:S04]  /*c610*/  @!P0 IMAD.WIDE R10, R11, 0x4, R4 ;  /* 0x000000040b0a8825 */ /* 0x000fc800078e0204 */
[--C-:B------:R-:W-:Y:S01]  /*c620*/  @!P1 IMAD.WIDE R12, R13, 0x4, R4.reuse ;  /* 0x000000040d0c9825 */ /* 0x100fe200078e0204 */
[----:B------:R0:W-:Y:S03]  /*c630*/  @!P0 ST.E.64 desc[UR6][R10.64], R124 ;  /* 0x0000007c0a008985 */ /* 0x0001e6000c101b06 */
[--C-:B------:R-:W-:Y:S01]  /*c640*/  @!P3 IMAD.WIDE R16, R17, 0x4, R4.reuse ;  /* 0x000000041110b825 */ /* 0x100fe200078e0204 */
[----:B------:R0:W-:Y:S03]  /*c650*/  @!P1 ST.E.64 desc[UR6][R12.64], R128 ;  /* 0x000000800c009985 */ /* 0x0001e6000c101b06 */
[--C-:B------:R-:W-:Y:S01]  /*c660*/  @!P4 IMAD.WIDE R20, R21, 0x4, R4.reuse ;  /* 0x000000041514c825 */ /* 0x100fe200078e0204 */
[----:B------:R0:W-:Y:S03]  /*c670*/  @!P2 ST.E.64 desc[UR6][R14.64], R132 ;  /* 0x000000840e00a985 */ /* 0x0001e6000c101b06 */
[--C-:B------:R-:W-:Y:S01]  /*c680*/  @!P5 IMAD.WIDE R22, R23, 0x4, R4.reuse ;  /* 0x000000041716d825 */ /* 0x100fe200078e0204 */
[----:B------:R0:W-:Y:S03]  /*c690*/  @!P3 ST.E.64 desc[UR6][R16.64], R136 ;  /* 0x000000881000b985 */ /* 0x0001e6000c101b06 */
[----:B------:R-:W-:Y:S01]  /*c6a0*/  @!P6 IMAD.WIDE R4, R19, 0x4, R4 ;  /* 0x000000041304e825 */ /* 0x000fe200078e0204 */
[----:B------:R0:W-:Y:S04]  /*c6b0*/  @!P4 ST.E.64 desc[UR6][R20.64], R140 ;  /* 0x0000008c1400c985 */ /* 0x0001e8000c101b06 */
[----:B------:R0:W-:Y:S04]  /*c6c0*/  @!P5 ST.E.64 desc[UR6][R22.64], R144 ;  /* 0x000000901600d985 */ /* 0x0001e8000c101b06 */
[----:B------:R0:W-:Y:S02]  /*c6d0*/  @!P6 ST.E.64 desc[UR6][R4.64], R148 ;  /* 0x000000940400e985 */ /* 0x0001e4000c101b06 */
.L_x_37:
[----:B------:R-:W-:Y:S05]  /*c6e0*/  BSYNC B0 ;  /* 0x0000000000007941 */ /* 0x000fea0003800000 */
.L_x_36:
[----:B------:R-:W-:Y:S01]  /*c6f0*/  ISETP.GE.AND P0, PT, R9, R8, PT ;  /* 0x000000080900720c */ /* 0x000fe20003f06270 */
[----:B0---4-:R0:W1:Y:S04]  /*c700*/  SHFL.IDX PT, R5, R7, 0x1, 0x1c1f ;  /* 0x003c1f0007057f89 */ /* 0x01106800000e0000 */
[----:B---3--:R0:W3:Y:S08]  /*c710*/  SHFL.IDX PT, R4, R6, 0x1, 0x1c1f ;  /* 0x003c1f0006047f89 */ /* 0x0080f000000e0000 */
[----:B0-----:R-:W-:Y:S05]  /*c720*/  @P0 BRA `(.L_x_8) ;  /* 0x0000004c00940947 */ /* 0x001fea0003800000 */
[C---:B--2---:R-:W-:Y:S01]  /*c730*/  VIADD R0, R3.reuse, 0x8 ;  /* 0x0000000803007836 */ /* 0x044fe20000000000 */
[C---:B------:R-:W-:Y:S01]  /*c740*/  IADD3 R2, R3.reuse, 0x10, RZ ;  /* 0x0000001003027810 */ /* 0x040fe20007ffe0ff */
[----:B------:R-:W-:Y:S01]  /*c750*/  ULDC UR4, c[0x0][0xac8] ;  /* 0x0002b20000047ab9 */ /* 0x000fe20000000800 */
[C---:B------:R-:W-:Y:S01]  /*c760*/  VIADD R12, R3.reuse, 0x18 ;  /* 0x00000018030c7836 */ /* 0x040fe20000000000 */
[C---:B------:R-:W-:Y:S01]  /*c770*/  ISETP.GE.AND P0, PT, R3.reuse, UR4, PT ;  /* 0x0000000403007c0c */ /* 0x040fe2000bf06270 */
[C---:B------:R-:W-:Y:S01]  /*c780*/  VIADD R13, R3.reuse, 0x20 ;  /* 0x00000020030d7836 */ /* 0x040fe20000000000 */
[----:B------:R-:W-:Y:S01]  /*c790*/  ISETP.GE.AND P1, PT, R0, UR4, PT ;  /* 0x0000000400007c0c */ /* 0x000fe2000bf26270 */
[----:B------:R-:W-:Y:S01]  /*c7a0*/  ULDC.64 UR6, c[0x0][0x208] ;  /* 0x0000820000067ab9 */ /* 0x000fe20000000a00 */
[----:B------:R-:W-:Y:S01]  /*c7b0*/  ISETP.GE.AND P2, PT, R2, UR4, PT ;  /* 0x0000000402007c0c */ /* 0x000fe2000bf46270 */
[C---:B------:R-:W-:Y:S01]  /*c7c0*/  VIADD R14, R3.reuse, 0x38 ;  /* 0x00000038030e7836 */ /* 0x040fe20000000000 */
[----:B------:R-:W-:Y:S01]  /*c7d0*/  ISETP.GE.AND P5, PT, R12, UR4, PT ;  /* 0x000000040c007c0c */ /* 0x000fe2000bfa6270 */
[----:B------:R-:W-:Y:S01]  /*c7e0*/  VIADD R16, R3, 0x48 ;  /* 0x0000004803107836 */ /* 0x000fe20000000000 */
[----:B------:R-:W-:Y:S01]  /*c7f0*/  ISETP.GE.AND P6, PT, R13, UR4, PT ;  /* 0x000000040d007c0c */ /* 0x000fe2000bfc6270 */
[C---:B------:R-:W-:Y:S01]  /*c800*/  VIADD R20, R3.reuse, 0x50 ;  /* 0x0000005003147836 */ /* 0x040fe20000000000 */
[----:B------:R-:W-:-:S02]  /*c810*/  IADD3 R15, R3, 0x40, RZ ;  /* 0x00000040030f7810 */ /* 0x000fc40007ffe0ff */
[----:B------:R-:W-:Y:S01]  /*c820*/  ISETP.GE.AND P4, PT, R16, UR4, PT ;  /* 0x0000000410007c0c */ /* 0x000fe2000bf86270 */
[--C-:B-1-3--:R-:W-:Y:S01]  /*c830*/  @!P0 IMAD.WIDE R6, R3, 0x4, R4.reuse ;  /* 0x0000000403068825 */ /* 0x10afe200078e0204 */
[----:B------:R-:W-:Y:S02]  /*c840*/  ISETP.GE.AND P3, PT, R15, UR4, PT ;  /* 0x000000040f007c0c */ /* 0x000fe4000bf66270 */
[----:B------:R-:W-:Y:S02]  /*c850*/  @!P1 LEA.HI R0, R0, R0, RZ, 0x1 ;  /* 0x0000000000009211 */ /* 0x000fe400078f08ff */
[----:B------:R-:W-:Y:S01]  /*c860*/  @!P2 LEA.HI R2, R2, R2, RZ, 0x1 ;  /* 0x000000020202a211 */ /* 0x000fe200078f08ff */
[----:B------:R0:W-:Y:S01]  /*c870*/  @!P0 ST.E.64 desc[UR6][R6.64], R26 ;  /* 0x0000001a06008985 */ /* 0x0001e2000c101b06 */
[----:B------:R-:W-:Y:S02]  /*c880*/  @!P1 LOP3.LUT R9, R0, 0xfffffffe, RZ, 0xc0, !PT ;  /* 0xfffffffe00099812 */ /* 0x000fe400078ec0ff */
[----:B------:R-:W-:Y:S01]  /*c890*/  @!P2 LOP3.LUT R11, R2, 0xfffffffe, RZ, 0xc0, !PT ;  /* 0xfffffffe020ba812 */ /* 0x000fe200078ec0ff */
[C---:B------:R-:W-:Y:S01]  /*c8a0*/  VIADD R2, R3.reuse, 0x30 ;  /* 0x0000003003027836 */ /* 0x040fe20000000000 */
[----:B------:R-:W-:Y:S01]  /*c8b0*/  IADD3 R0, R3, 0x28, RZ ;  /* 0x0000002803007810 */ /* 0x000fe20007ffe0ff */
[----:B------:R-:W-:Y:S01]  /*c8c0*/  @!P1 IMAD.WIDE R8, R9, 0x4, R4 ;  /* 0x0000000409089825 */ /* 0x000fe200078e0204 */
[----:B------:R-:W-:-:S02]  /*c8d0*/  @!P5 LEA.HI R12, R12, R12, RZ, 0x1 ;  /* 0x0000000c0c0cd211 */ /* 0x000fc400078f08ff */
[----:B------:R-:W-:Y:S01]  /*c8e0*/  ISETP.GE.AND P0, PT, R0, UR4, PT ;  /* 0x0000000400007c0c */ /* 0x000fe2000bf06270 */
[----:B------:R-:W-:Y:S01]  /*c8f0*/  @!P2 IMAD.WIDE R10, R11, 0x4, R4 ;  /* 0x000000040b0aa825 */ /* 0x000fe200078e0204 */
[----:B------:R1:W-:Y:S01]  /*c900*/  @!P1 ST.E.64 desc[UR6][R8.64], R30 ;  /* 0x0000001e08009985 */ /* 0x0003e2000c101b06 */
[----:B------:R-:W-:Y:S02]  /*c910*/  ISETP.GE.AND P1, PT, R2, UR4, PT ;  /* 0x0000000402007c0c */ /* 0x000fe4000bf26270 */
[----:B------:R-:W-:Y:S01]  /*c920*/  @!P6 LEA.HI R13, R13, R13, RZ, 0x1 ;  /* 0x0000000d0d0de211 */ /* 0x000fe200078f08ff */
[----:B------:R2:W-:Y:S01]  /*c930*/  @!P2 ST.E.64 desc[UR6][R10.64], R34 ;  /* 0x000000220a00a985 */ /* 0x0005e2000c101b06 */
[----:B------:R-:W-:Y:S02]  /*c940*/  ISETP.GE.AND P2, PT, R14, UR4, PT ;  /* 0x000000040e007c0c */ /* 0x000fe4000bf46270 */
[----:B0-----:R-:W-:Y:S02]  /*c950*/  @!P5 LOP3.LUT R7, R12, 0xfffffffe, RZ, 0xc0, !PT ;  /* 0xfffffffe0c07d812 */ /* 0x001fe400078ec0ff */
[----:B------:R-:W-:-:S02]  /*c960*/  @!P4 LEA.HI R16, R16, R16, RZ, 0x1 ;  /* 0x000000101010c211 */ /* 0x000fc400078f08ff */
[----:B------:R-:W-:Y:S01]  /*c970*/  @!P0 LEA.HI R0, R0, R0, RZ, 0x1 ;  /* 0x0000000000008211 */ /* 0x000fe200078f08ff */
[--C-:B------:R-:W-:Y:S01]  /*c980*/  @!P5 IMAD.WIDE R6, R7, 0x4, R4.reuse ;  /* 0x000000040706d825 */ /* 0x100fe200078e0204 */
[----:B------:R-:W-:Y:S02]  /*c990*/  @!P4 LOP3.LUT R19, R16, 0xfffffffe, RZ, 0xc0, !PT ;  /* 0xfffffffe1013c812 */ /* 0x000fe400078ec0ff */
[----:B-1----:R-:W-:Y:S02]  /*c9a0*/  @!P6 LOP3.LUT R9, R13, 0xfffffffe, RZ, 0xc0, !PT ;  /* 0xfffffffe0d09e812 */ /* 0x002fe400078ec0ff */
[----:B------:R-:W-:Y:S01]  /*c9b0*/  @!P1 LEA.HI R2, R2, R2, RZ, 0x1 ;  /* 0x0000000202029211 */ /* 0x000fe200078f08ff */
[----:B------:R0:W-:Y:S01]  /*c9c0*/  @!P5 ST.E.64 desc[UR6][R6.64], R38 ;  /* 0x000000260600d985 */ /* 0x0001e2000c101b06 */
[----:B------:R-:W-:Y:S01]  /*c9d0*/  @!P2 LEA.HI R14, R14, R14, RZ, 0x1 ;  /* 0x0000000e0e0ea211 */ /* 0x000fe200078f08ff */
[----:B------:R-:W-:Y:S01]  /*c9e0*/  @!P6 IMAD.WIDE R8, R9, 0x4, R4 ;  /* 0x000000040908e825 */ /* 0x000fe200078e0204 */
[----:B--2---:R-:W-:-:S02]  /*c9f0*/  @!P3 LEA.HI R10, R15, R15, RZ, 0x1 ;  /* 0x0000000f0f0ab211 */ /* 0x004fc400078f08ff */
[----:B------:R-:W-:Y:S01]  /*ca00*/  @!P0 LOP3.LUT R11, R0, 0xfffffffe, RZ, 0xc0, !PT ;  /* 0xfffffffe000b8812 */ /* 0x000fe200078ec0ff */
[C---:B------:R-:W-:Y:S01]  /*ca10*/  VIADD R0, R3.reuse, 0x60 ;  /* 0x0000006003007836 */ /* 0x040fe20000000000 */
[----:B------:R-:W-:Y:S01]  /*ca20*/  @!P1 LOP3.LUT R13, R2, 0xfffffffe, RZ, 0xc0, !PT ;  /* 0xfffffffe020d9812 */ /* 0x000fe200078ec0ff */
[----:B------:R1:W-:Y:S01]  /*ca30*/  @!P6 ST.E.64 desc[UR6][R8.64], R42 ;  /* 0x0000002a0800e985 */ /* 0x0003e2000c101b06 */
[----:B------:R-:W-:Y:S01]  /*ca40*/  @!P2 LOP3.LUT R15, R14, 0xfffffffe, RZ, 0xc0, !PT ;  /* 0xfffffffe0e0fa812 */ /* 0x000fe200078ec0ff */
[C---:B------:R-:W-:Y:S01]  /*ca50*/  VIADD R2, R3.reuse, 0x68 ;  /* 0x0000006803027836 */ /* 0x040fe20000000000 */
[----:B------:R-:W-:Y:S02]  /*ca60*/  @!P3 LOP3.LUT R17, R10, 0xfffffffe, RZ, 0xc0, !PT ;  /* 0xfffffffe0a11b812 */ /* 0x000fe400078ec0ff */
[----:B------:R-:W-:Y:S01]  /*ca70*/  IADD3 R21, R3, 0x58, RZ ;  /* 0x0000005803157810 */ /* 0x000fe20007ffe0ff */
[----:B0-----:R-:W-:Y:S01]  /*ca80*/  @!P0 IMAD.WIDE R6, R11, 0x4, R4 ;  /* 0x000000040b068825 */ /* 0x001fe200078e0204 */
[----:B------:R-:W-:-:S02]  /*ca90*/  ISETP.GE.AND P5, PT, R20, UR4, PT ;  /* 0x0000000414007c0c */ /* 0x000fc4000bfa6270 */
[----:B------:R-:W-:Y:S01]  /*caa0*/  ISETP.GE.AND P6, PT, R21, UR4, PT ;  /* 0x0000000415007c0c */ /* 0x000fe2000bfc6270 */
[--C-:B------:R-:W-:Y:S01]  /*cab0*/  @!P2 IMAD.WIDE R10, R15, 0x4, R4.reuse ;  /* 0x000000040f0aa825 */ /* 0x100fe200078e0204 */
[----:B------:R0:W-:Y:S01]  /*cac0*/  @!P0 ST.E.64 desc[UR6][R6.64], R46 ;  /* 0x0000002e06008985 */ /* 0x0001e2000c101b06 */
[----:B------:R-:W-:Y:S02]  /*cad0*/  IADD3 R16, R3, 0x70, RZ ;  /* 0x0000007003107810 */ /* 0x000fe40007ffe0ff */
[----:B-1----:R-:W-:-:S04]  /*cae0*/  @!P1 IMAD.WIDE R8, R13, 0x4, R4 ;  /* 0x000000040d089825 */ /* 0x002fc800078e0204 */
[--C-:B------:R-:W-:Y:S01]  /*caf0*/  @!P3 IMAD.WIDE R12, R17, 0x4, R4.reuse ;  /* 0x00000004110cb825 */ /* 0x100fe200078e0204 */
[----:B------:R1:W-:Y:S01]  /*cb00*/  @!P1 ST.E.64 desc[UR6][R8.64], R50 ;  /* 0x0000003208009985 */ /* 0x0003e2000c101b06 */
[----:B------:R-:W-:Y:S02]  /*cb10*/  @!P5 LEA.HI R20, R20, R20, RZ, 0x1 ;  /* 0x000000141414d211 */ /* 0x000fe400078f08ff */
[----:B------:R-:W-:Y:S01]  /*cb20*/  @!P4 IMAD.WIDE R14, R19, 0x4, R4 ;  /* 0x00000004130ec825 */ /* 0x000fe200078e0204 */
[----:B------:R2:W-:Y:S01]  /*cb30*/  @!P2 ST.E.64 desc[UR6][R10.64], R54 ;  /* 0x000000360a00a985 */ /* 0x0005e2000c101b06 */
[----:B------:R-:W-:Y:S02]  /*cb40*/  ISETP.GE.AND P2, PT, R16, UR4, PT ;  /* 0x0000000410007c0c */ /* 0x000fe4000bf46270 */
[C---:B------:R-:W-:Y:S01]  /*cb50*/  VIADD R17, R3.reuse, 0x78 ;  /* 0x0000007803117836 */ /* 0x040fe20000000000 */
[----:B------:R3:W-:Y:S01]  /*cb60*/  @!P3 ST.E.64 desc[UR6][R12.64], R58 ;  /* 0x0000003a0c00b985 */ /* 0x0007e2000c101b06 */
[----:B------:R-:W-:Y:S01]  /*cb70*/  VIADD R19, R3, 0x80 ;  /* 0x0000008003137836 */ /* 0x000fe20000000000 */
[----:B------:R-:W-:-:S02]  /*cb80*/  ISETP.GE.AND P3, PT, R2, UR4, PT ;  /* 0x0000000402007c0c */ /* 0x000fc4000bf66270 */
[----:B------:R4:W-:Y:S01]  /*cb90*/  @!P4 ST.E.64 desc[UR6][R14.64], R62 ;  /* 0x0000003e0e00c985 */ /* 0x0009e2000c101b06 */
[----:B------:R-:W-:Y:S02]  /*cba0*/  ISETP.GE.AND P4, PT, R0, UR4, PT ;  /* 0x0000000400007c0c */ /* 0x000fe4000bf86270 */
[----:B------:R-:W-:Y:S02]  /*cbb0*/  ISETP.GE.AND P1, PT, R17, UR4, PT ;  /* 0x0000000411007c0c */ /* 0x000fe4000bf26270 */
[----:B------:R-:W-:Y:S02]  /*cbc0*/  ISETP.GE.AND P0, PT, R19, UR4, PT ;  /* 0x0000000413007c0c */ /* 0x000fe4000bf06270 */
        /* <DEDUP_REMOVED lines=15> */
[C---:B------:R-:W-:Y:S01]  /*ccc0*/  VIADD R0, R3.reuse, 0x98 ;  /* 0x0000009803007836 */ /* 0x040fe20000000000 */
[----:B----4-:R-:W-:Y:S01]  /*ccd0*/  @!P2 LOP3.LUT R15, R16, 0xfffffffe, RZ, 0xc0, !PT ;  /* 0xfffffffe100fa812 */ /* 0x010fe200078ec0ff */
[----:B------:R-:W-:Y:S01]  /*cce0*/  VIADD R16, R3, 0xa8 ;  /* 0x000000a803107836 */ /* 0x000fe20000000000 */
[----:B------:R-:W-:-:S02]  /*ccf0*/  @!P1 LOP3.LUT R17, R17, 0xfffffffe, RZ, 0xc0, !PT ;  /* 0xfffffffe11119812 */ /* 0x000fc400078ec0ff */
[----:B------:R-:W-:Y:S02]  /*cd00*/  IADD3 R20, R3, 0x88, RZ ;  /* 0x0000008803147810 */ /* 0x000fe40007ffe0ff */
[----:B------:R-:W-:Y:S01]  /*cd10*/  @!P0 LOP3.LUT R19, R19, 0xfffffffe, RZ, 0xc0, !PT ;  /* 0xfffffffe13138812 */ /* 0x000fe200078ec0ff */
[--C-:B0-----:R-:W-:Y:S01]  /*cd20*/  @!P4 IMAD.WIDE R6, R11, 0x4, R4.reuse ;  /* 0x000000040b06c825 */ /* 0x101fe200078e0204 */
[----:B------:R-:W-:Y:S02]  /*cd30*/  ISETP.GE.AND P6, PT, R20, UR4, PT ;  /* 0x0000000414007c0c */ /* 0x000fe4000bfc6270 */
[----:B------:R-:W-:Y:S01]  /*cd40*/  ISETP.GE.AND P5, PT, R21, UR4, PT ;  /* 0x0000000415007c0c */ /* 0x000fe2000bfa6270 */
[--C-:B-1----:R-:W-:Y:S01]  /*cd50*/  @!P3 IMAD.WIDE R8, R13, 0x4, R4.reuse ;  /* 0x000000040d08b825 */ /* 0x102fe200078e0204 */
[----:B------:R0:W-:Y:S01]  /*cd60*/  @!P4 ST.E.64 desc[UR6][R6.64], R74 ;  /* 0x0000004a0600c985 */ /* 0x0001e2000c101b06 */
[----:B------:R-:W-:Y:S02]  /*cd70*/  IADD3 R2, R3, 0xa0, RZ ;  /* 0x000000a003027810 */ /* 0x000fe40007ffe0ff */
[----:B------:R-:W-:Y:S01]  /*cd80*/  @!P2 IMAD.WIDE R10, R15, 0x4, R4 ;  /* 0x000000040f0aa825 */ /* 0x000fe200078e0204 */
[----:B------:R1:W-:Y:S01]  /*cd90*/  @!P3 ST.E.64 desc[UR6][R8.64], R78 ;  /* 0x0000004e0800b985 */ /* 0x0003e2000c101b06 */
[----:B------:R-:W-:-:S02]  /*cda0*/  ISETP.GE.AND P4, PT, R2, UR4, PT ;  /* 0x0000000402007c0c */ /* 0x000fc4000bf86270 */
[--C-:B------:R-:W-:Y:S01]  /*cdb0*/  @!P1 IMAD.WIDE R12, R17, 0x4, R4.reuse ;  /* 0x00000004110c9825 */ /* 0x100fe200078e0204 */
[----:B------:R2:W-:Y:S01]  /*cdc0*/  @!P2 ST.E.64 desc[UR6][R10.64], R82 ;  /* 0x000000520a00a985 */ /* 0x0005e2000c101b06 */
[----:B------:R-:W-:Y:S02]  /*cdd0*/  @!P6 LEA.HI R20, R20, R20, RZ, 0x1 ;  /* 0x000000141414e211 */ /* 0x000fe400078f08ff */
[----:B------:R-:W-:Y:S01]  /*cde0*/  @!P0 IMAD.WIDE R14, R19, 0x4, R4 ;  /* 0x00000004130e8825 */ /* 0x000fe200078e0204 */
[----:B------:R3:W-:Y:S01]  /*cdf0*/  @!P1 ST.E.64 desc[UR6][R12.64], R86 ;  /* 0x000000560c009985 */ /* 0x0007e2000c101b06 */
[C---:B------:R-:W-:Y:S02]  /*ce00*/  IADD3 R19, R3.reuse, 0xb8, RZ ;  /* 0x000000b803137810 */ /* 0x040fe40007ffe0ff */
[----:B------:R-:W-:Y:S01]  /*ce10*/  VIADD R17, R3, 0xb0 ;  /* 0x000000b003117836 */ /* 0x000fe20000000000 */
[----:B------:R4:W-:Y:S01]  /*ce20*/  @!P0 ST.E.64 desc[UR6][R14.64], R90 ;  /* 0x0000005a0e008985 */ /* 0x0009e2000c101b06 */
[----:B------:R-:W-:-:S02]  /*ce30*/  ISETP.GE.AND P0, PT, R0, UR4, PT ;  /* 0x0000000400007c0c */ /* 0x000fc4000bf06270 */
[----:B------:R-:W-:Y:S02]  /*ce40*/  @!P5 LEA.HI R21, R21, R21, RZ, 0x1 ;  /* 0x000000151515d211 */ /* 0x000fe400078f08ff */
[----:B------:R-:W-:Y:S02]  /*ce50*/  ISETP.GE.AND P3, PT, R16, UR4, PT ;  /* 0x0000000410007c0c */ /* 0x000fe4000bf66270 */
[----:B------:R-:W-:Y:S02]  /*ce60*/  ISETP.GE.AND P2, PT, R17, UR4, PT ;  /* 0x0000000411007c0c */ /* 0x000fe4000bf46270 */
[----:B0-----:R-:W-:Y:S01]  /*ce70*/  @!P6 LOP3.LUT R7, R20, 0xfffffffe, RZ, 0xc0, !PT ;  /* 0xfffffffe1407e812 */ /* 0x001fe200078ec0ff */
[----:B------:R-:W-:Y:S01]  /*ce80*/  VIADD R20, R3, 0xc0 ;  /* 0x000000c003147836 */ /* 0x000fe20000000000 */
[----:B------:R-:W-:Y:S02]  /*ce90*/  ISETP.GE.AND P1, PT, R19, UR4, PT ;  /* 0x0000000413007c0c */ /* 0x000fe4000bf26270 */
[----:B-1----:R-:W-:Y:S01]  /*cea0*/  @!P5 LOP3.LUT R9, R21, 0xfffffffe, RZ, 0xc0, !PT ;  /* 0xfffffffe1509d812 */ /* 0x002fe200078ec0ff */
[----:B------:R-:W-:Y:S01]  /*ceb0*/  @!P6 IMAD.WIDE R6, R7, 0x4, R4 ;  /* 0x000000040706e825 */ /* 0x000fe200078e0204 */
[----:B------:R-:W-:-:S02]  /*cec0*/  @!P0 LEA.HI R0, R0, R0, RZ, 0x1 ;  /* 0x0000000000008211 */ /* 0x000fc400078f08ff */
[----:B------:R-:W-:Y:S01]  /*ced0*/  @!P4 LEA.HI R2, R2, R2, RZ, 0x1 ;  /* 0x000000020202c211 */ /* 0x000fe200078f08ff */
[----:B------:R-:W-:Y:S01]  /*cee0*/  @!P5 IMAD.WIDE R8, R9, 0x4, R4 ;  /* 0x000000040908d825 */ /* 0x000fe200078e0204 */
[----:B--2---:R-:W-:Y:S01]  /*cef0*/  @!P0 LOP3.LUT R11, R0, 0xfffffffe, RZ, 0xc0, !PT ;  /* 0xfffffffe000b8812 */ /* 0x004fe200078ec0ff */
[----:B------:R0:W-:Y:S01]  /*cf00*/  @!P6 ST.E.64 desc[UR6][R6.64], R94 ;  /* 0x0000005e0600e985 */ /* 0x0001e2000c101b06 */
[----:B------:R-:W-:Y:S01]  /*cf10*/  @!P3 LEA.HI R16, R16, R16, RZ, 0x1 ;  /* 0x000000101010b211 */ /* 0x000fe200078f08ff */
[----:B------:R-:W-:Y:S01]  /*cf20*/  VIADD R21, R3, 0xc8 ;  /* 0x000000c803157836 */ /* 0x000fe20000000000 */
[----:B------:R-:W-:Y:S01]  /*cf30*/  @!P2 LEA.HI R17, R17, R17, RZ, 0x1 ;  /* 0x000000111111a211 */ /* 0x000fe200078f08ff */
[----:B------:R1:W-:Y:S01]  /*cf40*/  @!P5 ST.E.64 desc[UR6][R8.64], R98 ;  /* 0x000000620800d985 */ /* 0x0003e2000c101b06 */
[----:B------:R-:W-:Y:S02]  /*cf50*/  ISETP.GE.AND P5, PT, R20, UR4, PT ;  /* 0x0000000414007c0c */ /* 0x000fe4000bfa6270 */
[----:B------:R-:W-:-:S02]  /*cf60*/  @!P1 LEA.HI R19, R19, R19, RZ, 0x1 ;  /* 0x0000001313139211 */ /* 0x000fc400078f08ff */
[----:B---3--:R-:W-:Y:S01]  /*cf70*/  @!P4 LOP3.LUT R13, R2, 0xfffffffe, RZ, 0xc0, !PT ;  /* 0xfffffffe020dc812 */ /* 0x008fe200078ec0ff */
[C---:B------:R-:W-:Y:S01]  /*cf80*/  VIADD R2, R3.reuse, 0xd8 ;  /* 0x000000d803027836 */ /* 0x040fe20000000000 */
[----:B------:R-:W-:Y:S02]  /*cf90*/  IADD3 R0, R3, 0xd0, RZ ;  /* 0x000000d003007810 */ /* 0x000fe40007ffe0ff */
[----:B----4-:R-:W-:Y:S01]  /*cfa0*/  @!P3 LOP3.LUT R15, R16, 0xfffffffe, RZ, 0xc0, !PT ;  /* 0xfffffffe100fb812 */ /* 0x010fe200078ec0ff */
[--C-:B0-----:R-:W-:Y:S01]  /*cfb0*/  @!P0 IMAD.WIDE R6, R11, 0x4, R4.reuse ;  /* 0x000000040b068825 */ /* 0x101fe200078e0204 */
[----:B------:R-:W-:Y:S02]  /*cfc0*/  @!P2 LOP3.LUT R17, R17, 0xfffffffe, RZ, 0xc0, !PT ;  /* 0xfffffffe1111a812 */ /* 0x000fe400078ec0ff */
[----:B------:R-:W-:Y:S01]  /*cfd0*/  ISETP.GE.AND P6, PT, R21, UR4, PT ;  /* 0x0000000415007c0c */ /* 0x000fe2000bfc6270 */
[--C-:B-1----:R-:W-:Y:S01]  /*cfe0*/  @!P4 IMAD.WIDE R8, R13, 0x4, R4.reuse ;  /* 0x000000040d08c825 */ /* 0x102fe200078e0204 */
[----:B------:R-:W-:Y:S01]  /*cff0*/  @!P1 LOP3.LUT R19, R19, 0xfffffffe, RZ, 0xc0, !PT ;  /* 0xfffffffe13139812 */ /* 0x000fe200078ec0ff */
[----:B------:R0:W-:Y:S01]  /*d000*/  @!P0 ST.E.64 desc[UR6][R6.64], R102 ;  /* 0x0000006606008985 */ /* 0x0001e2000c101b06 */
[----:B------:R-:W-:Y:S01]  /*d010*/  ISETP.GE.AND P0, PT, R0, UR4, PT ;  /* 0x0000000400007c0c */ /* 0x000fe2000bf06270 */
[--C-:B------:R-:W-:Y:S01]  /*d020*/  @!P3 IMAD.WIDE R10, R15, 0x4, R4.reuse ;  /* 0x000000040f0ab825 */ /* 0x100fe200078e0204 */
[----:B------:R-:W-:Y:S01]  /*d030*/  @!P5 LEA.HI R20, R20, R20, RZ, 0x1 ;  /* 0x000000141414d211 */ /* 0x000fe200078f08ff */
[----:B------:R1:W-:Y:S02]  /*d040*/  @!P4 ST.E.64 desc[UR6][R8.64], R106 ;  /* 0x0000006a0800c985 */ /* 0x0003e4000c101b06 */
[--C-:B------:R-:W-:Y:S01]  /*d050*/  @!P2 IMAD.WIDE R12, R17, 0x4, R4.reuse ;  /* 0x00000004110ca825 */ /* 0x100fe200078e0204 */
[----:B------:R-:W-:Y:S01]  /*d060*/  IADD3 R17, R3, 0xe8, RZ ;  /* 0x000000e803117810 */ /* 0x000fe20007ffe0ff */
[----:B------:R2:W-:Y:S02]  /*d070*/  @!P3 ST.E.64 desc[UR6][R10.64], R110 ;  /* 0x0000006e0a00b985 */ /* 0x0005e4000c101b06 */
[--C-:B------:R-:W-:Y:S01]  /*d080*/  @!P1 IMAD.WIDE R14, R19, 0x4, R4.reuse ;  /* 0x00000004130e9825 */ /* 0x100fe200078e0204 */
[----:B------:R-:W-:Y:S01]  /*d090*/  @!P6 LEA.HI R21, R21, R21, RZ, 0x1 ;  /* 0x000000151515e211 */ /* 0x000fe200078f08ff */
[----:B------:R3:W-:Y:S01]  /*d0a0*/  @!P2 ST.E.64 desc[UR6][R12.64], R114 ;  /* 0x000000720c00a985 */ /* 0x0007e2000c101b06 */
[----:B------:R-:W-:Y:S01]  /*d0b0*/  ISETP.GE.AND P3, PT, R17, UR4, PT ;  /* 0x0000000411007c0c */ /* 0x000fe2000bf66270 */
[C---:B------:R-:W-:Y:S01]  /*d0c0*/  VIADD R16, R3.reuse, 0xe0 ;  /* 0x000000e003107836 */ /* 0x040fe20000000000 */
[----:B0-----:R-:W-:Y:S01]  /*d0d0*/  @!P5 LOP3.LUT R7, R20, 0xfffffffe, RZ, 0xc0, !PT ;  /* 0xfffffffe1407d812 */ /* 0x001fe200078ec0ff */
[C---:B------:R-:W-:Y:S01]  /*d0e0*/  VIADD R19, R3.reuse, 0xf0 ;  /* 0x000000f003137836 */ /* 0x040fe20000000000 */
[----:B------:R-:W-:Y:S01]  /*d0f0*/  @!P1 ST.E.64 desc[UR6][R14.64], R118 ;  /* 0x000000760e009985 */ /* 0x000fe2000c101b06 */
[----:B------:R-:W-:Y:S01]  /*d100*/  ISETP.GE.AND P1, PT, R2, UR4, PT ;  /* 0x0000000402007c0c */ /* 0x000fe2000bf26270 */
[----:B------:R-:W-:Y:S01]  /*d110*/  VIADD R3, R3, 0xf8 ;  /* 0x000000f803037836 */ /* 0x000fe20000000000 */
[----:B------:R-:W-:Y:S01]  /*d120*/  ISETP.GE.AND P2, PT, R16, UR4, PT ;  /* 0x0000000410007c0c */ /* 0x000fe2000bf46270 */
[----:B------:R-:W-:Y:S01]  /*d130*/  @!P5 IMAD.WIDE R6, R7, 0x4, R4 ;  /* 0x000000040706d825 */ /* 0x000fe200078e0204 */
[----:B------:R-:W-:-:S02]  /*d140*/  ISETP.GE.AND P4, PT, R19, UR4, PT ;  /* 0x0000000413007c0c */ /* 0x000fc4000bf86270 */
[----:B------:R-:W-:Y:S02]  /*d150*/  @!P0 LEA.HI R0, R0, R0, RZ, 0x1 ;  /* 0x0000000000008211 */ /* 0x000fe400078f08ff */
[----:B-1----:R-:W-:Y:S01]  /*d160*/  @!P6 LOP3.LUT R9, R21, 0xfffffffe, RZ, 0xc0, !PT ;  /* 0xfffffffe1509e812 */ /* 0x002fe200078ec0ff */
[----:B------:R0:W-:Y:S01]  /*d170*/  @!P5 ST.E.64 desc[UR6][R6.64], R122 ;  /* 0x0000007a0600d985 */ /* 0x0001e2000c101b06 */
[----:B--2---:R-:W-:Y:S02]  /*d180*/  @!P0 LOP3.LUT R11, R0, 0xfffffffe, RZ, 0xc0, !PT ;  /* 0xfffffffe000b8812 */ /* 0x004fe400078ec0ff */
[----:B------:R-:W-:Y:S01]  /*d190*/  @!P3 LEA.HI R17, R17, R17, RZ, 0x1 ;  /* 0x000000111111b211 */ /* 0x000fe200078f08ff */
[----:B------:R-:W-:Y:S01]  /*d1a0*/  @!P6 IMAD.WIDE R8, R9, 0x4, R4 ;  /* 0x000000040908e825 */ /* 0x000fe200078e0204 */
[----:B------:R-:W-:Y:S02]  /*d1b0*/  @!P1 LEA.HI R2, R2, R2, RZ, 0x1 ;  /* 0x0000000202029211 */ /* 0x000fe400078f08ff */
[----:B------:R-:W-:-:S02]  /*d1c0*/  @!P2 LEA.HI R16, R16, R16, RZ, 0x1 ;  /* 0x000000101010a211 */ /* 0x000fc400078f08ff */
[----:B------:R1:W-:Y:S01]  /*d1d0*/  @!P6 ST.E.64 desc[UR6][R8.64], R126 ;  /* 0x0000007e0800e985 */ /* 0x0003e2000c101b06 */
[----:B------:R-:W-:Y:S02]  /*d1e0*/  @!P4 LEA.HI R19, R19, R19, RZ, 0x1 ;  /* 0x000000131313c211 */ /* 0x000fe400078f08ff */
[----:B---3--:R-:W-:Y:S01]  /*d1f0*/  @!P1 LOP3.LUT R13, R2, 0xfffffffe, RZ, 0xc0, !PT ;  /* 0xfffffffe020d9812 */ /* 0x008fe200078ec0ff */
[--C-:B0-----:R-:W-:Y:S01]  /*d200*/  @!P0 IMAD.WIDE R6, R11, 0x4, R4.reuse ;  /* 0x000000040b068825 */ /* 0x101fe200078e0204 */
[----:B------:R-:W-:Y:S02]  /*d210*/  @!P2 LOP3.LUT R15, R16, 0xfffffffe, RZ, 0xc0, !PT ;  /* 0xfffffffe100fa812 */ /* 0x000fe400078ec0ff */
[----:B------:R-:W-:Y:S02]  /*d220*/  @!P3 LOP3.LUT R17, R17, 0xfffffffe, RZ, 0xc0, !PT ;  /* 0xfffffffe1111b812 */ /* 0x000fe400078ec0ff */
[----:B------:R0:W-:Y:S01]  /*d230*/  @!P0 ST.E.64 desc[UR6][R6.64], R130 ;  /* 0x0000008206008985 */ /* 0x0001e2000c101b06 */
[----:B------:R-:W-:Y:S01]  /*d240*/  ISETP.GE.AND P0, PT, R3, UR4, PT ;  /* 0x0000000403007c0c */ /* 0x000fe2000bf06270 */
[----:B------:R-:W-:Y:S01]  /*d250*/  @!P2 IMAD.WIDE R10, R15, 0x4, R4 ;  /* 0x000000040f0aa825 */ /* 0x000fe200078e0204 */
[----:B------:R-:W-:-:S03]  /*d260*/  @!P4 LOP3.LUT R19, R19, 0xfffffffe, RZ, 0xc0, !PT ;  /* 0xfffffffe1313c812 */ /* 0x000fc600078ec0ff */
[----:B-1----:R-:W-:-:S04]  /*d270*/  @!P1 IMAD.WIDE R8, R13, 0x4, R4 ;  /* 0x000000040d089825 */ /* 0x002fc800078e0204 */
[--C-:B------:R-:W-:Y:S01]  /*d280*/  @!P3 IMAD.WIDE R12, R17, 0x4, R4.reuse ;  /* 0x00000004110cb825 */ /* 0x100fe200078e0204 */
[----:B------:R0:W-:Y:S03]  /*d290*/  @!P1 ST.E.64 desc[UR6][R8.64], R134 ;  /* 0x0000008608009985 */ /* 0x0001e6000c101b06 */
[----:B------:R-:W-:Y:S01]  /*d2a0*/  @!P4 IMAD.WIDE R14, R19, 0x4, R4 ;  /* 0x00000004130ec825 */ /* 0x000fe200078e0204 */
[----:B------:R0:W-:Y:S04]  /*d2b0*/  @!P2 ST.E.64 desc[UR6][R10.64], R138 ;  /* 0x0000008a0a00a985 */ /* 0x0001e8000c101b06 */
[----:B------:R0:W-:Y:S04]  /*d2c0*/  @!P3 ST.E.64 desc[UR6][R12.64], R142 ;  /* 0x0000008e0c00b985 */ /* 0x0001e8000c101b06 */
[----:B------:R0:W-:Y:S01]  /*d2d0*/  @!P4 ST.E.64 desc[UR6][R14.64], R146 ;  /* 0x000000920e00c985 */ /* 0x0001e2000c101b06 */
[----:B------:R-:W-:Y:S05]  /*d2e0*/  @P0 BRA `(.L_x_8) ;  /* 0x0000004000a40947 */ /* 0x000fea0003800000 */
[----:B------:R-:W-:Y:S01]  /*d2f0*/  LEA.HI R3, R3, R3, RZ, 0x1 ;  /* 0x0000000303037211 */ /* 0x000fe200078f08ff */
[----:B------:R-:W-:-:S03]  /*d300*/  ULDC.64 UR4, c[0x0][0x208] ;  /* 0x0000820000047ab9 */ /* 0x000fc60000000a00 */
[----:B------:R-:W-:-:S05]  /*d310*/  LOP3.LUT R3, R3, 0xfffffffe, RZ, 0xc0, !PT ;  /* 0xfffffffe03037812 */ /* 0x000fca00078ec0ff */
[----:B------:R-:W-:-:S05]  /*d320*/  IMAD.WIDE R4, R3, 0x4, R4 ;  /* 0x0000000403047825 */ /* 0x000fca00078e0204 */
[----:B------:R1:W-:Y:S01]  /*d330*/  ST.E.64 desc[UR4][R4.64], R150 ;  /* 0x0000009604007985 */ /* 0x0003e2000c101b04 */
[----:B------:R-:W-:Y:S05]  /*d340*/  BRA `(.L_x_8) ;  /* 0x00000040008c7947 */ /* 0x000fea0003800000 */
.L_x_35:
[----:B------:R-:W0:Y:S02]  /*d350*/  S2R R0, SR_TID.X ;  /* 0x0000000000007919 */ /* 0x000e240000002100 */
[----:B0-----:R-:W-:-:S04]  /*d360*/  IADD3 R2, R0, -0x80, RZ ;  /* 0xffffff8000027810 */ /* 0x001fc80007ffe0ff */
[----:B------:R-:W-:-:S13]  /*d370*/  ISETP.GT.AND P0, PT, R2, 0x7f, PT ;  /* 0x0000007f0200780c */ /* 0x000fda0003f04270 */
[----:B------:R-:W-:Y:S05]  /*d380*/  @P0 BRA `(.L_x_8) ;  /* 0x00000040007c0947 */ /* 0x000fea0003800000 */
[----:B------:R-:W0:Y:S01]  /*d390*/  S2R R3, SR_CTAID.X ;  /* 0x0000000000037919 */ /* 0x000e220000002500 */
[----:B------:R-:W1:Y:S01]  /*d3a0*/  LDC R6, c[0x0][0xbe8] ;  /* 0x0002fa00ff067b82 */ /* 0x000e620000000800 */
[----:B------:R-:W-:Y:S01]  /*d3b0*/  ULDC UR4, c[0x0][0xa88] ;  /* 0x0002a20000047ab9 */ /* 0x000fe20000000800 */
[----:B0-----:R-:W-:Y:S02]  /*d3c0*/  IMAD R0, R3, 0x80, R0 ;  /* 0x0000008003007824 */ /* 0x001fe400078e0200 */
[----:B-1----:R-:W-:Y:S02]  /*d3d0*/  IMAD R3, R6, UR4, RZ ;  /* 0x0000000406037c24 */ /* 0x002fe4000f8e02ff */
[----:B------:R-:W-:-:S05]  /*d3e0*/  VIADD R0, R0, 0xffffff80 ;  /* 0xffffff8000007836 */ /* 0x000fca0000000000 */
[----:B------:R-:W-:-:S13]  /*d3f0*/  ISETP.GE.AND P0, PT, R0, R3, PT ;  /* 0x000000030000720c */ /* 0x000fda0003f06270 */
[----:B------:R-:W-:Y:S05]  /*d400*/  @P0 BRA `(.L_x_8) ;  /* 0x00000040005c0947 */ /* 0x000fea0003800000 */
[----:B------:R-:W-:Y:S01]  /*d410*/  ISETP.NE.AND P0, PT, R6, 0x1, PT ;  /* 0x000000010600780c */ /* 0x000fe20003f05270 */
[----:B------:R-:W0:Y:S01]  /*d420*/  S2UR UR7, SR_CTAID.Z ;  /* 0x00000000000779c3 */ /* 0x000e220000002700 */
[----:B------:R-:W-:Y:S01]  /*d430*/  R2UR UR11, R18 ;  /* 0x00000000120b72ca */ /* 0x000fe200000e0000 */
[----:B------:R-:W-:Y:S01]  /*d440*/  ULDC.64 UR8, c[0x0][0xbd0] ;  /* 0x0002f40000087ab9 */ /* 0x000fe20000000a00 */
[----:B------:R-:W-:Y:S01]  /*d450*/  MOV R5, R0 ;  /* 0x0000000000057202 */ /* 0x000fe20000000f00 */
[----:B------:R-:W-:-:S04]  /*d460*/  ULDC.64 UR12, c[0x0][0x208] ;  /* 0x00008200000c7ab9 */ /* 0x000fc80000000a00 */
[----:B------:R-:W1:Y:S06]  /*d470*/  LDC.64 R10, c[0x0][0xbd8] ;  /* 0x0002f600ff0a7b82 */ /* 0x000e6c0000000a00 */
[----:B------:R-:W-:Y:S02]  /*d480*/  USHF.R.S32.HI UR6, URZ, 0x1f, UR11 ;  /* 0x0000001f3f067899 */ /* 0x000fe4000801140b */
[----:B------:R-:W2:Y:S01]  /*d490*/  @P0 LDC R7, c[0x0][0xbec] ;  /* 0x0002fb00ff070b82 */ /* 0x000ea20000000800 */
[----:B------:R-:W-:Y:S02]  /*d4a0*/  UIMAD.WIDE.U32 UR4, UR11, UR8, URZ ;  /* 0x000000080b0472a5 */ /* 0x000fe4000f8e003f */
[----:B------:R-:W-:-:S04]  /*d4b0*/  UIMAD UR6, UR6, UR8, URZ ;  /* 0x00000008060672a4 */ /* 0x000fc8000f8e023f */
[----:B------:R-:W-:Y:S01]  /*d4c0*/  UIMAD UR6, UR11, UR9, UR6 ;  /* 0x000000090b0672a4 */ /* 0x000fe2000f8e0206 */
[----:B------:R-:W3:Y:S01]  /*d4d0*/  @P0 LDC R9, c[0x0][0xbf0] ;  /* 0x0002fc00ff090b82 */ /* 0x000ee20000000800 */
[----:B0-----:R-:W-:Y:S01]  /*d4e0*/  USHF.R.S32.HI UR8, URZ, 0x1f, UR7 ;  /* 0x0000001f3f087899 */ /* 0x001fe20008011407 */
[----:B------:R-:W-:Y:S01]  /*d4f0*/  IMAD.U32 R3, RZ, RZ, UR5 ;  /* 0x00000005ff037e24 */ /* 0x000fe2000f8e00ff */
[----:B------:R-:W-:Y:S01]  /*d500*/  UIADD3 UR6, UR5, UR6, URZ ;  /* 0x0000000605067290 */ /* 0x000fe2000fffe03f */
[----:B------:R-:W-:Y:S02]  /*d510*/  IMAD.U32 R2, RZ, RZ, UR4 ;  /* 0x00000004ff027e24 */ /* 0x000fe4000f8e00ff */
[----:B------:R-:W-:Y:S02]  /*d520*/  ULDC.64 UR4, c[0x0][0xbe0] ;  /* 0x0002f80000047ab9 */ /* 0x000fe40000000a00 */
[----:B------:R-:W0:Y:S01]  /*d530*/  S2UR UR10, SR_CTAID.Y ;  /* 0x00000000000a79c3 */ /* 0x000e220000002600 */
[----:B------:R-:W-:Y:S01]  /*d540*/  MOV R3, UR6 ;  /* 0x0000000600037c02 */ /* 0x000fe20008000f00 */
[----:B-1----:R-:W-:-:S04]  /*d550*/  IMAD R12, R10, UR8, RZ ;  /* 0x000000080a0c7c24 */ /* 0x002fc8000f8e02ff */
[----:B------:R-:W-:Y:S02]  /*d560*/  IMAD R11, R11, UR7, R12 ;  /* 0x000000070b0b7c24 */ /* 0x000fe4000f8e020c */
[----:B------:R-:W0:Y:S01]  /*d570*/  LDC R8, c[0x0][0xc50] ;  /* 0x00031400ff087b82 */ /* 0x000e220000000800 */
[----:B--2---:R-:W-:-:S04]  /*d580*/  @P0 IMAD.HI.U32 R4, R0, R7, RZ ;  /* 0x0000000700040227 */ /* 0x004fc800078e00ff */
[----:B------:R-:W-:Y:S02]  /*d590*/  IMAD R7, RZ, RZ, -UR11 ;  /* 0x8000000bff077e24 */ /* 0x000fe4000f8e02ff */
[----:B------:R-:W-:Y:S01]  /*d5a0*/  IMAD.WIDE.U32 R2, R10, UR7, R2 ;  /* 0x000000070a027c25 */ /* 0x000fe2000f8e0002 */
[----:B---3--:R-:W-:-:S04]  /*d5b0*/  @P0 SHF.R.U32.HI R5, RZ, R9, R4 ;  /* 0x00000009ff050219 */ /* 0x008fc80000011604 */
[----:B------:R-:W-:Y:S01]  /*d5c0*/  IADD3 R3, R11, R3, RZ ;  /* 0x000000030b037210 */ /* 0x000fe20007ffe0ff */
[----:B0-----:R-:W-:Y:S02]  /*d5d0*/  IMAD R9, R8, R7, UR10 ;  /* 0x0000000a08097e24 */ /* 0x001fe4000f8e0207 */
[----:B------:R-:W-:Y:S02]  /*d5e0*/  IMAD.MOV R7, RZ, RZ, -R5 ;  /* 0x000000ffff077224 */ /* 0x000fe400078e0a05 */
[----:B------:R-:W-:Y:S01]  /*d5f0*/  IMAD.WIDE.U32 R2, R9, UR4, R2 ;  /* 0x0000000409027c25 */ /* 0x000fe2000f8e0002 */
[----:B------:R-:W-:-:S03]  /*d600*/  SHF.R.S32.HI R4, RZ, 0x1f, R9 ;  /* 0x0000001fff047819 */ /* 0x000fc60000011409 */
[----:B------:R-:W-:Y:S01]  /*d610*/  IMAD R7, R6, R7, R0 ;  /* 0x0000000706077224 */ /* 0x000fe200078e0200 */
[----:B------:R-:W-:Y:S01]  /*d620*/  IADD3 R2, P0, R5, R2, RZ ;  /* 0x0000000205027210 */ /* 0x000fe20007f1e0ff */
[----:B------:R-:W-:-:S03]  /*d630*/  IMAD R4, R4, UR4, RZ ;  /* 0x0000000404047c24 */ /* 0x000fc6000f8e02ff */
[----:B------:R-:W-:Y:S01]  /*d640*/  SHF.R.S32.HI R0, RZ, 0x1f, R7 ;  /* 0x0000001fff007819 */ /* 0x000fe20000011407 */
[----:B------:R-:W-:Y:S01]  /*d650*/  IMAD R4, R9, UR5, R4 ;  /* 0x0000000509047c24 */ /* 0x000fe2000f8e0204 */
[----:B------:R-:W-:Y:S01]  /*d660*/  SHF.R.S32.HI R9, RZ, 0x1f, R5 ;  /* 0x0000001fff097819 */ /* 0x000fe20000011405 */
[----:B------:R-:W-:Y:S02]  /*d670*/  ULDC.64 UR4, c[0x0][0xbc8] ;  /* 0x0002f20000047ab9 */ /* 0x000fe40000000a00 */
[----:B------:R-:W-:Y:S01]  /*d680*/  IMAD R0, R0, UR4, RZ ;  /* 0x0000000400007c24 */ /* 0x000fe2000f8e02ff */
[----:B------:R-:W-:-:S03]  /*d690*/  IADD3.X R3, R9, R3, R4, P0, !PT ;  /* 0x0000000309037210 */ /* 0x000fc600007fe404 */
[C---:B------:R-:W-:Y:S02]  /*d6a0*/  IMAD R5, R7.reuse, UR5, R0 ;  /* 0x0000000507057c24 */ /* 0x040fe4000f8e0200 */
[----:B------:R-:W-:Y:S01]  /*d6b0*/  IMAD.WIDE.U32 R2, R7, UR4, R2 ;  /* 0x0000000407027c25 */ /* 0x000fe2000f8e0002 */
[----:B------:R-:W-:-:S03]  /*d6c0*/  ULDC.64 UR4, c[0x0][0xba8] ;  /* 0x0002ea0000047ab9 */ /* 0x000fc60000000a00 */
[----:B------:R-:W-:Y:S01]  /*d6d0*/  IMAD.IADD R3, R3, 0x1, R5 ;  /* 0x0000000103037824 */ /* 0x000fe200078e0205 */
[----:B------:R-:W-:-:S04]  /*d6e0*/  LEA R4, P0, R2, UR4, 0x2 ;  /* 0x0000000402047c11 */ /* 0x000fc8000f8010ff */
[----:B------:R-:W-:Y:S01]  /*d6f0*/  LEA.HI.X R5, R2, UR5, R3, 0x2, P0 ;  /* 0x0000000502057c11 */ /* 0x000fe200080f1403 */
[----:B------:R-:W-:-:S05]  /*d700*/  IMAD.MOV.U32 R3, RZ, RZ, -0x800000 ;  /* 0xff800000ff037424 */ /* 0x000fca00078e00ff */
[----:B------:R0:W-:Y:S01]  /*d710*/  STG.E desc[UR12][R4.64], R3 ;  /* 0x0000000304007986 */ /* 0x0001e2000c10190c */
[----:B------:R-:W-:Y:S05]  /*d720*/  BRA `(.L_x_8) ;  /* 0x0000003c00947947 */ /* 0x000fea0003800000 */
.L_x_6:
[----:B------:R-:W-:-:S08]  /*d730*/  NOP ;  /* 0x0000000000007918 */ /* 0x000fd00000000000 */
[----:B0-----:R-:W0:-:S00]  /*d740*/  USETMAXREG.DEALLOC.CTAPOOL 0x28 ;  /* 0x00000028000079c8 */ /* 0x001e0000080e0500 */
[----:B0-----:R-:W-:Y:S01]  /*d750*/  LOP3.LUT R18, R0, 0x3, RZ, 0xc0, !PT ;  /* 0x0000000300127812 */ /* 0x001fe200078ec0ff */
[----:B------:R-:W0:Y:S05]  /*d760*/  S2R R26, SR_CTAID.Z ;  /* 0x00000000001a7919 */ /* 0x000e2a0000002700 */
[----:B------:R-:W1:Y:S01]  /*d770*/  S2UR UR6, SR_CTAID.Y ;  /* 0x00000000000679c3 */ /* 0x000e620000002600 */
[----:B------:R-:W2:Y:S02]  /*d780*/  SHFL.IDX PT, R0, R18, RZ, 0x1f ;  /* 0x00001fff12007589 */ /* 0x000ea400000e0000 */
[----:B--2---:R-:W-:-:S13]  /*d790*/  ISETP.NE.AND P0, PT, R0, RZ, PT ;  /* 0x000000ff0000720c */ /* 0x004fda0003f05270 */
[----:B01----:R-:W-:Y:S05]  /*d7a0*/  @!P0 BRA `(.L_x_38) ;  /* 0x0000000000288947 */ /* 0x003fea0003800000 */
[----:B------:R-:W-:Y:S01]  /*d7b0*/  ULDC UR7, c[0x0][0xc50] ;  /* 0x0003140000077ab9 */ /* 0x000fe20000000800 */
[----:B------:R-:W-:Y:S01]  /*d7c0*/  UMOV UR39, UR6 ;  /* 0x0000000600277c82 */ /* 0x000fe20008000000 */
[----:B------:R-:W-:-:S06]  /*d7d0*/  UISETP.NE.AND UP0, UPT, UR7, 0x1, UPT ;  /* 0x000000010700788c */ /* 0x000fcc000bf05270 */
[----:B------:R-:W-:-:S13]  /*d7e0*/  PLOP3.LUT P0, PT, PT, PT, UP0, 0x80, 0x0 ;  /* 0x000000000000781c */ /* 0x000fda0003f0f008 */
[----:B------:R-:W-:Y:S05]  /*d7f0*/  @!P0 BRA `(.L_x_39) ;  /* 0x0000000000308947 */ /* 0x000fea0003800000 */
[----:B------:R-:W-:Y:S01]  /*d800*/  ULDC UR4, c[0x0][0xc54] ;  /* 0x0003150000047ab9 */ /* 0x000fe20000000800 */
[----:B------:R-:W-:Y:S01]  /*d810*/  ULDC UR39, c[0x0][0xc58] ;  /* 0x0003160000277ab9 */ /* 0x000fe20000000800 */
[----:B------:R-:W-:-:S04]  /*d820*/  UIMAD.WIDE.U32 UR4, UR6, UR4, URZ ;  /* 0x00000004060472a5 */ /* 0x000fc8000f8e003f */
[----:B------:R-:W-:Y:S01]  /*d830*/  USHF.R.U32.HI UR39, URZ, UR39, UR5 ;  /* 0x000000273f277299 */ /* 0x000fe20008011605 */
[----:B------:R-:W-:Y:S11]  /*d840*/  BRA `(.L_x_39) ;  /* 0x00000000001c7947 */ /* 0x000ff60003800000 */
.L_x_38:
[----:B------:R-:W-:Y:S01]  /*d850*/  ULDC UR7, c[0x0][0xc50] ;  /* 0x0003140000077ab9 */ /* 0x000fe20000000800 */
[----:B------:R-:W-:Y:S01]  /*d860*/  UMOV UR39, UR6 ;  /* 0x0000000600277c82 */ /* 0x000fe20008000000 */
[----:B------:R-:W-:-:S11]  /*d870*/  UISETP.NE.AND UP0, UPT, UR7, 0x1, UPT ;  /* 0x000000010700788c */ /* 0x000fd6000bf05270 */
[----:B------:R-:W-:Y:S01]  /*d880*/  @UP0 ULDC UR4, c[0x0][0xc54] ;  /* 0x0003150000040ab9 */ /* 0x000fe20000000800 */
[----:B------:R-:W-:Y:S01]  /*d890*/  @UP0 ULDC UR8, c[0x0][0xc58] ;  /* 0x0003160000080ab9 */ /* 0x000fe20000000800 */
[----:B------:R-:W-:-:S04]  /*d8a0*/  UIMAD.WIDE.U32 UR4, UR6, UR4, URZ ;  /* 0x00000004060472a5 */ /* 0x000fc8000f8e003f */
[----:B------:R-:W-:-:S12]  /*d8b0*/  @UP0 USHF.R.U32.HI UR39, URZ, UR8, UR5 ;  /* 0x000000083f270299 */ /* 0x000fd80008011605 */
.L_x_39:
[----:B------:R-:W-:Y:S01]  /*d8c0*/  ISETP.GE.AND P0, PT, R26, RZ, PT ;  /* 0x000000ff1a00720c */ /* 0x000fe20003f06270 */
[----:B------:R-:W-:Y:S01]  /*d8d0*/  UIADD3 UR4, -UR39, URZ, URZ ;  /* 0x0000003f27047290 */ /* 0x000fe2000fffe13f */
[----:B------:R-:W-:Y:S01]  /*d8e0*/  MOV R0, 0x1 ;  /* 0x0000000100007802 */ /* 0x000fe20000000f00 */
[----:B------:R-:W-:Y:S02]  /*d8f0*/  IMAD.MOV.U32 R2, RZ, RZ, RZ ;  /* 0x000000ffff027224 */ /* 0x000fe400078e00ff */
[----:B------:R-:W-:Y:S01]  /*d900*/  UIMAD UR6, UR7, UR4, UR6 ;  /* 0x00000004070672a4 */ /* 0x000fe2000f8e0206 */
[----:B------:R-:W-:-:S07]  /*d910*/  IMAD.MOV.U32 R6, RZ, RZ, 0x1 ;  /* 0x00000001ff067424 */ /* 0x000fce00078e00ff */
[----:B------:R-:W-:Y:S05]  /*d920*/  @!P0 BRA `(.L_x_40) ;  /* 0x00000038004c8947 */ /* 0x000fea0003800000 */
[----:B------:R-:W0:Y:S01]  /*d930*/  LDC.64 R2, c[0x0][0xa28] ;  /* 0x00028a00ff027b82 */ /* 0x000e220000000a00 */
[----:B------:R-:W-:Y:S01]  /*d940*/  MOV R19, RZ ;  /* 0x000000ff00137202 */ /* 0x000fe20000000f00 */
[----:B------:R-:W-:Y:S01]  /*d950*/  ULDC.64 UR4, c[0x0][0x208] ;  /* 0x0000820000047ab9 */ /* 0x000fe20000000a00 */
[----:B------:R-:W-:Y:S01]  /*d960*/  ULDC UR40, c[0x0][0x2f0] ;  /* 0x0000bc0000287ab9 */ /* 0x000fe20000000800 */
[----:B0-----:R-:W-:-:S04]  /*d970*/  ISETP.NE.U32.AND P0, PT, R2, RZ, PT ;  /* 0x000000ff0200720c */ /* 0x001fc80003f05070 */
[----:B------:R-:W-:-:S13]  /*d980*/  ISETP.NE.AND.EX P0, PT, R3, RZ, PT, P0 ;  /* 0x000000ff0300720c */ /* 0x000fda0003f05300 */
[----:B------:R-:W0:Y:S02]  /*d990*/  @P0 LDC.64 R2, c[0x0][0xa28] ;  /* 0x00028a00ff020b82 */ /* 0x000e240000000a00 */
[----:B0-----:R-:W-:-:S05]  /*d9a0*/  @P0 IMAD.WIDE R2, R26, 0x4, R2 ;  /* 0x000000041a020825 */ /* 0x001fca00078e0202 */
[----:B------:R0:W5:Y:S01]  /*d9b0*/  @P0 LDG.E R19, desc[UR4][R2.64] ;  /* 0x0000000402130981 */ /* 0x000162000c1e1900 */
[----:B------:R-:W-:Y:S01]  /*d9c0*/  ULDC.64 UR4, c[0x0][0x418] ;  /* 0x0001060000047ab9 */ /* 0x000fe20000000a00 */
[----:B------:R-:W-:Y:S02]  /*d9d0*/  ULOP3.LUT UR44, UR6, 0xffff, URZ, 0xc0, !UPT ;  /* 0x0000ffff062c7892 */ /* 0x000fe4000f8ec03f */
[----:B------:R-:W-:Y:S01]  /*d9e0*/  UISETP.NE.U32.AND UP0, UPT, UR4, URZ, UPT ;  /* 0x0000003f0400728c */ /* 0x000fe2000bf05070 */
[----:B------:R-:W1:Y:S01]  /*d9f0*/  S2R R23, SR_CTAID.X ;  /* 0x0000000000177919 */ /* 0x000e620000002500 */
[----:B------:R-:W-:Y:S01]  /*da00*/  UMOV UR38, URZ ;  /* 0x0000003f00267c82 */ /* 0x000fe20008000000 */
[----:B------:R-:W-:Y:S01]  /*da10*/  ULDC UR4, c[0x0][0x424] ;  /* 0x0001090000047ab9 */ /* 0x000fe20000000800 */
[----:B------:R-:W-:-:S04]  /*da20*/  UISETP.NE.AND.EX UP0, UPT, UR5, URZ, UPT, UP0 ;  /* 0x0000003f0500728c */ /* 0x000fc8000bf05300 */
[----:B------:R-:W-:-:S04]  /*da30*/  USEL UR4, UR4, 0x1, UP0 ;  /* 0x0000000104047887 */ /* 0x000fc80008000000 */
[----:B------:R-:W-:-:S04]  /*da40*/  UIMAD UR40, UR4, UR40, URZ ;  /* 0x00000028042872a4 */ /* 0x000fc8000f8e023f */
[----:B------:R-:W-:Y:S02]  /*da50*/  UISETP.GE.AND UP0, UPT, UR40, 0x1, UPT ;  /* 0x000000012800788c */ /* 0x000fe4000bf06270 */
[----:B------:R-:W-:-:S04]  /*da60*/  UIADD3 UR4, UR40, 0x4f, URZ ;  /* 0x0000004f28047890 */ /* 0x000fc8000fffe03f */
[----:B------:R-:W-:Y:S01]  /*da70*/  PLOP3.LUT P0, PT, PT, PT, UP0, 0x80, 0x0 ;  /* 0x000000000000781c */ /* 0x000fe20003f0f008 */
[----:B------:R-:W-:-:S04]  /*da80*/  UIMAD.WIDE UR4, UR4, 0x66666667, URZ ;  /* 0x66666667040478a5 */ /* 0x000fc8000f8e023f */
[----:B------:R-:W-:-:S04]  /*da90*/  USHF.R.U32.HI UR41, URZ, 0x1f, UR5 ;  /* 0x0000001f3f297899 */ /* 0x000fc80008011605 */
[----:B------:R-:W-:-:S04]  /*daa0*/  ULEA.HI.SX32 UR41, UR5, UR41, 0x1b ;  /* 0x0000002905297291 */ /* 0x000fc8000f8fda3f */
[----:B01----:R-:W-:Y:S08]  /*dab0*/  @!P0 BRA `(.L_x_41) ;  /* 0x0000000000848947 */ /* 0x003ff00003800000 */
[----:B------:R-:W-:Y:S01]  /*dac0*/  USHF.R.U32.HI UR6, URZ, 0x10, UR6 ;  /* 0x000000103f067899 */ /* 0x000fe20008011606 */
[----:B------:R-:W-:-:S03]  /*dad0*/  UMOV UR4, URZ ;  /* 0x0000003f00047c82 */ /* 0x000fc60008000000 */
[----:B------:R-:W-:-:S11]  /*dae0*/  UISETP.NE.AND UP0, UPT, UR6, URZ, UPT ;  /* 0x0000003f0600728c */ /* 0x000fd6000bf05270 */
[----:B------:R-:W-:Y:S02]  /*daf0*/  @!UP0 ULDC UR6, c[0x0][0x9f0] ;  /* 0x00027c0000068ab9 */ /* 0x000fe40000000800 */
[----:B------:R-:W-:Y:S01]  /*db00*/  IABS R2, UR6 ;  /* 0x0000000600027c13 */ /* 0x000fe20008000000 */
[----:B------:R-:W-:Y:S02]  /*db10*/  UIADD3 UR7, UR41, -0x1, UR6 ;  /* 0xffffffff29077890 */ /* 0x000fe4000fffe006 */
[----:B------:R-:W-:Y:S02]  /*db20*/  IABS R5, UR6 ;  /* 0x0000000600057c13 */ /* 0x000fe40008000000 */
[----:B------:R-:W-:Y:S02]  /*db30*/  R2UR UR10, R2 ;  /* 0x00000000020a72ca */ /* 0x000fe400000e0000 */
[----:B------:R-:W-:Y:S01]  /*db40*/  IABS R4, UR7 ;  /* 0x0000000700047c13 */ /* 0x000fe20008000000 */
[----:B------:R-:W-:-:S03]  /*db50*/  ULOP3.LUT UR7, UR7, UR6, URZ, 0x3c, !UPT ;  /* 0x0000000607077292 */ /* 0x000fc6000f8e3c3f */
[----:B------:R-:W-:-:S07]  /*db60*/  R2UR UR9, R4 ;  /* 0x00000000040972ca */ /* 0x000fce00000e0000 */
[----:B------:R-:W0:Y:S08]  /*db70*/  I2F.RP R2, UR10 ;  /* 0x0000000a00027d06 */ /* 0x000e300008209400 */
[----:B0-----:R-:W0:Y:S02]  /*db80*/  MUFU.RCP R2, R2 ;  /* 0x0000000200027308 */ /* 0x001e240000001000 */
[----:B0-----:R-:W-:-:S02]  /*db90*/  VIADD R3, R2, 0xffffffe ;  /* 0x0ffffffe02037836 */ /* 0x001fc40000000000 */
[----:B------:R-:W-:-:S04]  /*dba0*/  IMAD.MOV R2, RZ, RZ, -R5 ;  /* 0x000000ffff027224 */ /* 0x000fc800078e0a05 */
        /* <DEDUP_REMOVED lines=14> */
[----:B------:R-:W-:Y:S02]  /*dc90*/  UISETP.NE.AND UP1, UPT, UR6, URZ, UPT ;  /* 0x0000003f0600728c */ /* 0x000fe4000bf25270 */
[----:B------:R-:W-:-:S09]  /*dca0*/  @!UP0 UIADD3 UR5, -UR5, URZ, URZ ;  /* 0x0000003f05058290 */ /* 0x000fd2000fffe13f */
[----:B------:R-:W-:-:S07]  /*dcb0*/  @!UP1 ULOP3.LUT UR5, URZ, UR6, URZ, 0x33, !UPT ;  /* 0x000000063f059292 */ /* 0x000fce000f8e333f */
[----:B------:R-:W-:-:S05]  /*dcc0*/  UMOV UR38, UR5 ;  /* 0x0000000500267c82 */ /* 0x000fca0008000000 */
.L_x_41:
[----:B------:R-:W-:Y:S02]  /*dcd0*/  UIMAD UR45, UR44, UR38, URZ ;  /* 0x000000262c2d72a4 */ /* 0x000fe4000f8e023f */
[----:B------:R-:W-:Y:S02]  /*dce0*/  MOV R3, UR38 ;  /* 0x0000002600037c02 */ /* 0x000fe40008000f00 */
[----:B------:R-:W-:Y:S02]  /*dcf0*/  MOV R6, 0x1 ;  /* 0x0000000100067802 */ /* 0x000fe40000000f00 */
[----:B------:R-:W-:-:S05]  /*dd00*/  IMAD.U32 R2, RZ, RZ, UR45 ;  /* 0x0000002dff027e24 */ /* 0x000fca000f8e00ff */
[----:B------:R-:W-:-:S04]  /*dd10*/  VIADDMNMX R2, R2, R3, UR41, PT ;  /* 0x0000002902027e46 */ /* 0x000fc8000b800103 */
[----:B------:R-:W-:Y:S01]  /*dd20*/  R2UR UR46, R2 ;  /* 0x00000000022e72ca */ /* 0x000fe200000e0000 */
[----:B------:R-:W-:-:S12]  /*dd30*/  IMAD.MOV.U32 R2, RZ, RZ, RZ ;  /* 0x000000ffff027224 */ /* 0x000fd800078e00ff */
[----:B------:R-:W-:-:S06]  /*dd40*/  UISETP.GT.AND UP0, UPT, UR46, UR45, UPT ;  /* 0x0000002d2e00728c */ /* 0x000fcc000bf04270 */
[----:B------:R-:W-:-:S13]  /*dd50*/  PLOP3.LUT P0, PT, PT, PT, UP0, 0x80, 0x0 ;  /* 0x000000000000781c */ /* 0x000fda0003f0f008 */
[----:B------:R-:W-:Y:S05]  /*dd60*/  @!P0 BRA `(.L_x_40) ;  /* 0x00000034003c8947 */ /* 0x000fea0003800000 */
[----:B------:R-:W0:Y:S01]  /*dd70*/  S2UR UR4, SR_CgaCtaId ;  /* 0x00000000000479c3 */ /* 0x000e220000008800 */
[----:B------:R-:W-:Y:S02]  /*dd80*/  UMOV UR42, 0x400 ;  /* 0x00000400002a7882 */ /* 0x000fe40000000000 */
[----:B0-----:R-:W-:-:S04]  /*dd90*/  ULEA UR42, UR4, UR42, 0x18 ;  /* 0x0000002a042a7291 */ /* 0x001fc8000f8ec03f */
[----:B------:R-:W-:-:S04]  /*dda0*/  UIADD3 UR4, UR42, 0x24400, URZ ;  /* 0x000244002a047890 */ /* 0x000fc8000fffe03f */
[----:B------:R-:W-:-:S06]  /*ddb0*/  ULOP3.LUT UP0, URZ, UR4, 0x3ff, URZ, 0xc0, !UPT ;  /* 0x000003ff043f7892 */ /* 0x000fcc000f80c03f */
[----:B------:R-:W-:-:S13]  /*ddc0*/  PLOP3.LUT P0, PT, PT, PT, UP0, 0x80, 0x0 ;  /* 0x000000000000781c */ /* 0x000fda0003f0f008 */
[----:B------:R-:W-:Y:S05]  /*ddd0*/  @!P0 BRA `(.L_x_42) ;  /* 0x0000000000408947 */ /* 0x000fea0003800000 */
[----:B------:R-:W-:Y:S01]  /*dde0*/  MOV R2, 0x0 ;  /* 0x0000000000027802 */ /* 0x000fe20000000f00 */
[----:B------:R-:W-:Y:S01]  /*ddf0*/  ULDC.64 UR4, c[0x4][0xa8] ;  /* 0x01002a0000047ab9 */ /* 0x000fe20000000a00 */
[----:B------:R-:W-:Y:S01]  /*de00*/  ULDC.64 UR6, c[0x4][0xb0] ;  /* 0x01002c0000067ab9 */ /* 0x000fe20000000a00 */
[----:B------:R-:W-:Y:S01]  /*de10*/  IMAD.U32 R4, RZ, RZ, UR4 ;  /* 0x00000004ff047e24 */ /* 0x000fe2000f8e00ff */
[----:B------:R-:W-:Y:S01]  /*de20*/  MOV R6, UR6 ;  /* 0x0000000600067c02 */ /* 0x000fe20008000f00 */
[----:B------:R-:W-:Y:S01]  /*de30*/  IMAD.U32 R5, RZ, RZ, UR5 ;  /* 0x00000005ff057e24 */ /* 0x000fe2000f8e00ff */
[----:B------:R-:W0:Y:S01]  /*de40*/  LDC.64 R2, c[0x4][R2] ;  /* 0x0100000002027b82 */ /* 0x000e220000000a00 */
[----:B------:R-:W-:Y:S01]  /*de50*/  ULDC.64 UR4, c[0x4][0x8] ;  /* 0x0100020000047ab9 */ /* 0x000fe20000000a00 */
[----:B------:R-:W-:Y:S01]  /*de60*/  IMAD.U32 R7, RZ, RZ, UR7 ;  /* 0x00000007ff077e24 */ /* 0x000fe2000f8e00ff */
[----:B------:R-:W-:Y:S01]  /*de70*/  MOV R11, UR5 ;  /* 0x00000005000b7c02 */ /* 0x000fe20008000f00 */
[----:B------:R-:W-:Y:S01]  /*de80*/  IMAD.U32 R10, RZ, RZ, UR4 ;  /* 0x00000004ff0a7e24 */ /* 0x000fe2000f8e00ff */
[----:B------:R-:W-:Y:S01]  /*de90*/  MOV R13, RZ ;  /* 0x000000ff000d7202 */ /* 0x000fe20000000f00 */
[----:B------:R-:W-:-:S02]  /*dea0*/  IMAD.MOV.U32 R8, RZ, RZ, 0x70 ;  /* 0x00000070ff087424 */ /* 0x000fc400078e00ff */
[----:B------:R-:W-:-:S07]  /*deb0*/  IMAD.MOV.U32 R12, RZ, RZ, 0x1 ;  /* 0x00000001ff0c7424 */ /* 0x000fce00078e00ff */
[----:B------:R-:W-:-:S07]  /*dec0*/  LEPC R20, `(.L_x_42) ;  /* 0x000000001014794e */ /* 0x000fce0000000000 */
[----:B0----5:R-:W-:Y:S05]  /*ded0*/  CALL.ABS.NOINC R2 ;  /* 0x0000000002007343 */ /* 0x021fea0003c00000 */
.L_x_42:
        /* <DEDUP_REMOVED lines=8> */
[----:B------:R0:W1:Y:S01]  /*df60*/  LDC.64 R2, c[0x4][R16] ;  /* 0x0100000010027b82 */ /* 0x0000620000000a00 */
[----:B------:R-:W-:Y:S01]  /*df70*/  IMAD.U32 R5, RZ, RZ, UR5 ;  /* 0x00000005ff057e24 */ /* 0x000fe2000f8e00ff */
[----:B------:R-:W-:Y:S01]  /*df80*/  ULDC.64 UR4, c[0x4][0x10] ;  /* 0x0100040000047ab9 */ /* 0x000fe20000000a00 */
[----:B------:R-:W-:Y:S01]  /*df90*/  MOV R6, UR6 ;  /* 0x0000000600067c02 */ /* 0x000fe20008000f00 */
[----:B------:R-:W-:Y:S01]  /*dfa0*/  IMAD.U32 R7, RZ, RZ, UR7 ;  /* 0x00000007ff077e24 */ /* 0x000fe2000f8e00ff */
[----:B------:R-:W-:Y:S01]  /*dfb0*/  MOV R11, UR5 ;  /* 0x00000005000b7c02 */ /* 0x000fe20008000f00 */
[----:B------:R-:W-:Y:S01]  /*dfc0*/  IMAD.U32 R10, RZ, RZ, UR4 ;  /* 0x00000004ff0a7e24 */ /* 0x000fe2000f8e00ff */
[----:B------:R-:W-:Y:S01]  /*dfd0*/  MOV R13, RZ ;  /* 0x000000ff000d7202 */ /* 0x000fe20000000f00 */
[----:B------:R-:W-:-:S02]  /*dfe0*/  IMAD.MOV.U32 R8, RZ, RZ, 0x70 ;  /* 0x00000070ff087424 */ /* 0x000fc400078e00ff */
[----:B0-----:R-:W-:-:S07]  /*dff0*/  IMAD.MOV.U32 R12, RZ, RZ, 0x1 ;  /* 0x00000001ff0c7424 */ /* 0x001fce00078e00ff */
[----:B------:R-:W-:-:S07]  /*e000*/  LEPC R20, `(.L_x_44) ;  /* 0x000000001014794e */ /* 0x000fce0000000000 */
[----:B-1---5:R-:W-:Y:S05]  /*e010*/  CALL.ABS.NOINC R2 ;  /* 0x0000000002007343 */ /* 0x022fea0003c00000 */
.L_x_44:
[----:B------:R0:W1:Y:S01]  /*e020*/  LDC.64 R2, c[0x4][R16] ;  /* 0x0100000010027b82 */ /* 0x0000620000000a00 */
[----:B------:R-:W-:Y:S01]  /*e030*/  ULDC.64 UR4, c[0x4][0xa8] ;  /* 0x01002a0000047ab9 */ /* 0x000fe20000000a00 */
[----:B------:R-:W-:Y:S01]  /*e040*/  ULDC.64 UR6, c[0x4][0xb0] ;  /* 0x01002c0000067ab9 */ /* 0x000fe20000000a00 */
[----:B------:R-:W-:Y:S01]  /*e050*/  IMAD.U32 R4, RZ, RZ, UR4 ;  /* 0x00000004ff047e24 */ /* 0x000fe2000f8e00ff */
[----:B------:R-:W-:Y:S01]  /*e060*/  MOV R6, UR6 ;  /* 0x0000000600067c02 */ /* 0x000fe20008000f00 */
[----:B------:R-:W-:Y:S01]  /*e070*/  IMAD.U32 R5, RZ, RZ, UR5 ;  /* 0x00000005ff057e24 */ /* 0x000fe2000f8e00ff */
[----:B------:R-:W-:Y:S01]  /*e080*/  ULDC.64 UR4, c[0x4][0x18] ;  /* 0x0100060000047ab9 */ /* 0x000fe20000000a00 */
[----:B------:R-:W-:Y:S01]  /*e090*/  IMAD.U32 R7, RZ, RZ, UR7 ;  /* 0x00000007ff077e24 */ /* 0x000fe2000f8e00ff */
[----:B------:R-:W-:Y:S01]  /*e0a0*/  MOV R11, UR5 ;  /* 0x00000005000b7c02 */ /* 0x000fe20008000f00 */
[----:B------:R-:W-:Y:S01]  /*e0b0*/  IMAD.U32 R10, RZ, RZ, UR4 ;  /* 0x00000004ff0a7e24 */ /* 0x000fe2000f8e00ff */
[----:B------:R-:W-:Y:S01]  /*e0c0*/  MOV R13, RZ ;  /* 0x000000ff000d7202 */ /* 0x000fe20000000f00 */
[----:B------:R-:W-:-:S02]  /*e0d0*/  IMAD.MOV.U32 R8, RZ, RZ, 0x70 ;  /* 0x00000070ff087424 */ /* 0x000fc400078e00ff */
[----:B0-----:R-:W-:-:S07]  /*e0e0*/  IMAD.MOV.U32 R12, RZ, RZ, 0x1 ;  /* 0x00000001ff0c7424 */ /* 0x001fce00078e00ff */
[----:B------:R-:W-:-:S07]  /*e0f0*/  LEPC R20, `(.L_x_43) ;  /* 0x000000001014794e */ /* 0x000fce0000000000 */
[----:B-1----:R-:W-:Y:S05]  /*e100*/  CALL.ABS.NOINC R2 ;  /* 0x0000000002007343 */ /* 0x002fea0003c00000 */
.L_x_43:
[----:B------:R-:W0:Y:S01]  /*e110*/  LDC.64 R2, c[0x0][0x9f8] ;  /* 0x00027e00ff027b82 */ /* 0x000e220000000a00 */
[----:B------:R-:W-:Y:S01]  /*e120*/  IMAD.MOV.U32 R34, RZ, RZ, R26 ;  /* 0x000000ffff227224 */ /* 0x000fe200078e001a */
[----:B------:R-:W-:-:S06]  /*e130*/  ULDC.64 UR4, c[0x0][0x208] ;  /* 0x0000820000047ab9 */ /* 0x000fcc0000000a00 */
[----:B------:R-:W1:Y:S01]  /*e140*/  LDC R17, c[0x0][0x430] ;  /* 0x00010c00ff117b82 */ /* 0x000e620000000800 */
[----:B0-----:R-:W-:-:S04]  /*e150*/  ISETP.NE.U32.AND P0, PT, R2, RZ, PT ;  /* 0x000000ff0200720c */ /* 0x001fc80003f05070 */
[----:B------:R-:W-:-:S13]  /*e160*/  ISETP.NE.AND.EX P0, PT, R3, RZ, PT, P0 ;  /* 0x000000ff0300720c */ /* 0x000fda0003f05300 */
[----:B------:R-:W0:Y:S01]  /*e170*/  @P0 LDC.64 R2, c[0x0][0x9f8] ;  /* 0x00027e00ff020b82 */ /* 0x000e220000000a00 */
[----:B------:R-:W-:-:S05]  /*e180*/  IMAD.SHL.U32 R8, R25, 0x8, RZ ;  /* 0x0000000819087824 */ /* 0x000fca00078e00ff */
[----:B------:R-:W-:-:S04]  /*e190*/  LOP3.LUT R22, R8, 0x38, RZ, 0xc0, !PT ;  /* 0x0000003808167812 */ /* 0x000fc800078ec0ff */
[----:B------:R-:W-:Y:S01]  /*e1a0*/  LOP3.LUT R37, R22, 0x40, RZ, 0xfc, !PT ;  /* 0x0000004016257812 */ /* 0x000fe200078efcff */
[----:B0-----:R-:W-:-:S05]  /*e1b0*/  @P0 IMAD.WIDE R2, R26, 0x4, R2 ;  /* 0x000000041a020825 */ /* 0x001fca00078e0202 */
[----:B------:R0:W5:Y:S01]  /*e1c0*/  @P0 LDG.E R34, desc[UR4][R2.64] ;  /* 0x0000000402220981 */ /* 0x000162000c1e1900 */
[----:B------:R-:W-:Y:S01]  /*e1d0*/  ULDC UR4, c[0x0][0x2f4] ;  /* 0x0000bd0000047ab9 */ /* 0x000fe20000000800 */
[----:B------:R-:W-:Y:S01]  /*e1e0*/  LOP3.LUT R16, R16, 0xffffffef, RZ, 0xc0, !PT ;  /* 0xffffffef10107812 */ /* 0x000fe200078ec0ff */
[----:B------:R-:W-:Y:S01]  /*e1f0*/  UMOV UR5, 0xffffffff ;  /* 0xffffffff00057882 */ /* 0x000fe20000000000 */
[C---:B------:R-:W-:Y:S02]  /*e200*/  ISETP.GE.AND P0, PT, R22.reuse, UR4, PT ;  /* 0x0000000416007c0c */ /* 0x040fe4000bf06270 */
[----:B------:R-:W-:Y:S02]  /*e210*/  ISETP.GE.AND P2, PT, R37, UR4, PT ;  /* 0x0000000425007c0c */ /* 0x000fe4000bf46270 */
[C---:B------:R-:W-:Y:S02]  /*e220*/  LOP3.LUT R36, R22.reuse, 0x80, RZ, 0xfc, !PT ;  /* 0x0000008016247812 */ /* 0x040fe400078efcff */
[----:B------:R-:W-:-:S02]  /*e230*/  LOP3.LUT R35, R22, 0xc0, RZ, 0xfc, !PT ;  /* 0x000000c016237812 */ /* 0x000fc400078efcff */
[----:B------:R-:W-:Y:S02]  /*e240*/  ISETP.GE.AND P1, PT, R36, UR4, PT ;  /* 0x0000000424007c0c */ /* 0x000fe4000bf26270 */
[C---:B------:R-:W-:Y:S02]  /*e250*/  SHF.L.U32 R24, R25.reuse, 0x4, RZ ;  /* 0x0000000419187819 */ /* 0x040fe400000006ff */
[----:B------:R-:W-:Y:S02]  /*e260*/  LOP3.LUT R9, R25, 0x7f, RZ, 0xc0, !PT ;  /* 0x0000007f19097812 */ /* 0x000fe400078ec0ff */
[----:B------:R-:W-:Y:S02]  /*e270*/  @P0 LOP3.LUT R16, R16, 0x10, RZ, 0xfc, !PT ;  /* 0x0000001010100812 */ /* 0x000fe400078efcff */
[----:B------:R-:W-:Y:S02]  /*e280*/  ISETP.GE.AND P0, PT, R35, UR4, PT ;  /* 0x0000000423007c0c */ /* 0x000fe4000bf06270 */
[----:B------:R-:W-:-:S02]  /*e290*/  LOP3.LUT R16, R16, 0xfffffff7, RZ, 0xc0, !PT ;  /* 0xfffffff710107812 */ /* 0x000fc400078ec0ff */
[----:B------:R-:W-:Y:S02]  /*e2a0*/  LOP3.LUT R24, R24, 0x70, RZ, 0xc0, !PT ;  /* 0x0000007018187812 */ /* 0x000fe400078ec0ff */
[----:B------:R-:W-:-:S04]  /*e2b0*/  @P2 LOP3.LUT R16, R16, 0x8, RZ, 0xfc, !PT ;  /* 0x0000000810102812 */ /* 0x000fc800078efcff */
[----:B------:R-:W-:-:S04]  /*e2c0*/  LOP3.LUT R16, R16, 0xfffffffd, RZ, 0xc0, !PT ;  /* 0xfffffffd10107812 */ /* 0x000fc800078ec0ff */
[----:B------:R-:W-:-:S04]  /*e2d0*/  LOP3.LUT R16, R16, 0xfffffffb, RZ, 0xc0, !PT ;  /* 0xfffffffb10107812 */ /* 0x000fc800078ec0ff */
[----:B------:R-:W-:-:S04]  /*e2e0*/  @P1 LOP3.LUT R16, R16, 0x4, RZ, 0xfc, !PT ;  /* 0x0000000410101812 */ /* 0x000fc800078efcff */
[----:B------:R-:W-:Y:S01]  /*e2f0*/  @P0 LOP3.LUT R16, R16, 0x2, RZ, 0xfc, !PT ;  /* 0x0000000210100812 */ /* 0x000fe200078efcff */
[----:B01----:R-:W-:Y:S06]  /*e300*/  BRA.DIV UR5, `(.L_x_45) ;  /* 0x0000003605287947 */ /* 0x003fec000b800000 */
.L_x_89:
[----:B------:R-:W2:Y:S01]  /*e310*/  LDL R0, [R1+0x4] ;  /* 0x0000040001007983 */ /* 0x000ea20000100800 */
[----:B------:R-:W-:Y:S01]  /*e320*/  ISETP.NE.AND P1, PT, R17, 0x1, PT ;  /* 0x000000011100780c */ /* 0x000fe20003f25270 */
[----:B------:R-:W-:Y:S01]  /*e330*/  UIADD3 UR4, UR46, -0x1, URZ ;  /* 0xffffffff2e047890 */ /* 0x000fe2000fffe03f */
[----:B-----5:R-:W-:Y:S01]  /*e340*/  SHF.R.S32.HI R13, RZ, 0x1f, R34 ;  /* 0x0000001fff0d7819 */ /* 0x020fe20000011422 */
[----:B------:R-:W-:Y:S01]  /*e350*/  ULDC.64 UR6, c[0x0][0x208] ;  /* 0x0000820000067ab9 */ /* 0x000fe20000000a00 */
[----:B------:R-:W-:-:S03]  /*e360*/  LOP3.LUT R16, R16, 0xffffffbf, RZ, 0xc0, !PT ;  /* 0xffffffbf10107812 */ /* 0x000fc600078ec0ff */
[----:B------:R-:W-:Y:S01]  /*e370*/  IMAD.U32 R10, RZ, RZ, UR4 ;  /* 0x00000004ff0a7e24 */ /* 0x000fe2000f8e00ff */
[----:B------:R0:W-:Y:S05]  /*e380*/  STL [R1], R13 ;  /* 0x0000000d01007387 */ /* 0x0001ea0000100800 */
[----:B------:R-:W1:Y:S01]  /*e390*/  @P1 LDC R3, c[0x0][0x434] ;  /* 0x00010d00ff031b82 */ /* 0x000e620000000800 */
[----:B------:R-:W-:-:S07]  /*e3a0*/  @P1 LOP3.LUT R16, R16, 0x40, RZ, 0xfc, !PT ;  /* 0x0000004010101812 */ /* 0x000fce00078efcff */
[----:B------:R-:W3:Y:S01]  /*e3b0*/  @P1 LDC R5, c[0x0][0x438] ;  /* 0x00010e00ff051b82 */ /* 0x000ee20000000800 */
[----:B------:R-:W-:Y:S01]  /*e3c0*/  LOP3.LUT R16, R16, 0xfffffffe, RZ, 0xc0, !PT ;  /* 0xfffffffe10107812 */ /* 0x000fe200078ec0ff */
[----:B------:R-:W-:Y:S01]  /*e3d0*/  IMAD.U32 R30, RZ, RZ, UR4 ;  /* 0x00000004ff1e7e24 */ /* 0x000fe2000f8e00ff */
[----:B------:R-:W-:-:S04]  /*e3e0*/  MOV R33, UR39 ;  /* 0x0000002700217c02 */ /* 0x000fc80008000f00 */
[----:B------:R-:W-:Y:S02]  /*e3f0*/  SHF.R.S32.HI R33, RZ, 0x1f, R33 ;  /* 0x0000001fff217819 */ /* 0x000fe40000011421 */
[----:B--2---:R-:W-:Y:S02]  /*e400*/  R2UR UR5, R0 ;  /* 0x00000000000572ca */ /* 0x004fe400000e0000 */
[----:B------:R-:W-:-:S04]  /*e410*/  SHF.R.U32.HI R0, RZ, 0x3, R9 ;  /* 0x00000003ff007819 */ /* 0x000fc80000011609 */
[----:B------:R-:W-:-:S05]  /*e420*/  LOP3.LUT R12, R24, R0, RZ, 0xfc, !PT ;  /* 0x00000000180c7212 */ /* 0x000fca00078efcff */
[----:B------:R-:W-:-:S05]  /*e430*/  IMAD R10, R10, 0x50, R12 ;  /* 0x000000500a0a7824 */ /* 0x000fca00078e020c */
[C---:B------:R-:W-:Y:S01]  /*e440*/  ISETP.GE.AND P0, PT, R10.reuse, UR40, PT ;  /* 0x000000280a007c0c */ /* 0x040fe2000bf06270 */
[----:B------:R-:W-:-:S03]  /*e450*/  IMAD.IADD R10, R10, 0x1, R19 ;  /* 0x000000010a0a7824 */ /* 0x000fc600078e0213 */
[----:B------:R-:W-:Y:S01]  /*e460*/  ISETP.GT.U32.OR P0, PT, R12, 0x4f, P0 ;  /* 0x0000004f0c00780c */ /* 0x000fe20000704470 */
[----:B-1----:R-:W-:Y:S01]  /*e470*/  @P1 IMAD.HI.U32 R0, R10, R3, RZ ;  /* 0x000000030a001227 */ /* 0x002fe200078e00ff */
[----:B------:R-:W-:-:S04]  /*e480*/  MOV R11, R10 ;  /* 0x0000000a000b7202 */ /* 0x000fc80000000f00 */
[----:B---3--:R-:W-:-:S07]  /*e490*/  @P1 SHF.R.U32.HI R11, RZ, R5, R0 ;  /* 0x00000005ff0b1219 */ /* 0x008fce0000011600 */
[----:B------:R-:W1:Y:S01]  /*e4a0*/  @!P0 LDC.64 R6, c[0x0][0x428] ;  /* 0x00010a00ff068b82 */ /* 0x000e620000000a00 */
[--C-:B------:R-:W-:Y:S01]  /*e4b0*/  @!P0 SHF.R.S32.HI R3, RZ, 0x1f, R11.reuse ;  /* 0x0000001fff038819 */ /* 0x100fe2000001140b */
[----:B------:R-:W-:-:S06]  /*e4c0*/  @!P0 IMAD.MOV.U32 R2, RZ, RZ, R11 ;  /* 0x000000ffff028224 */ /* 0x000fcc00078e000b */
[----:B------:R-:W2:Y:S01]  /*e4d0*/  @!P0 LDC.64 R4, c[0x0][0x418] ;  /* 0x00010600ff048b82 */ /* 0x000ea20000000a00 */
[-C--:B-1----:R-:W-:Y:S02]  /*e4e0*/  @!P0 IMAD R0, R13, R6.reuse, RZ ;  /* 0x000000060d008224 */ /* 0x082fe400078e02ff */
[----:B------:R-:W-:-:S04]  /*e4f0*/  @!P0 IMAD.WIDE.U32 R2, R34, R6, R2 ;  /* 0x0000000622028225 */ /* 0x000fc800078e0002 */
[----:B------:R-:W-:Y:S01]  /*e500*/  @!P0 IMAD R7, R34, R7, R0 ;  /* 0x0000000722078224 */ /* 0x000fe200078e0200 */
[----:B--2---:R-:W-:-:S03]  /*e510*/  @!P0 LEA R4, P1, R2, R4, 0x2 ;  /* 0x0000000402048211 */ /* 0x004fc600078210ff */
[----:B------:R-:W-:Y:S01]  /*e520*/  @!P0 IMAD.IADD R0, R3, 0x1, R7 ;  /* 0x0000000103008824 */ /* 0x000fe200078e0207 */
[----:B------:R-:W-:-:S04]  /*e530*/  ULOP3.LUT UR5, UR5, 0x2, URZ, 0xfc, !UPT ;  /* 0x0000000205057892 */ /* 0x000fc8000f8efc3f */
[----:B------:R-:W-:Y:S02]  /*e540*/  @!P0 LEA.HI.X R5, R2, R5, R0, 0x2, P1 ;  /* 0x0000000502058211 */ /* 0x000fe400008f1400 */
[----:B------:R-:W-:Y:S01]  /*e550*/  MOV R0, RZ ;  /* 0x000000ff00007202 */ /* 0x000fe20000000f00 */
[----:B------:R-:W-:-:S05]  /*e560*/  IMAD.U32 R2, RZ, RZ, UR5 ;  /* 0x00000005ff027e24 */ /* 0x000fca000f8e00ff */
[----:B------:R0:W5:Y:S01]  /*e570*/  @!P0 LDG.E R0, desc[UR6][R4.64] ;  /* 0x0000000604008981 */ /* 0x000162000c1e1900 */
[----:B------:R-:W-:Y:S01]  /*e580*/  ISETP.GT.U32.AND P0, PT, R12, 0x4f, PT ;  /* 0x0000004f0c00780c */ /* 0x000fe20003f04070 */
[----:B------:R-:W-:Y:S01]  /*e590*/  IMAD.MOV R3, RZ, RZ, -R11 ;  /* 0x000000ffff037224 */ /* 0x000fe200078e0a0b */
[----:B------:R-:W-:-:S03]  /*e5a0*/  ISETP.NE.AND P2, PT, R2, 0x3, PT ;  /* 0x000000030200780c */ /* 0x000fc60003f45270 */
[----:B------:R-:W-:-:S08]  /*e5b0*/  IMAD R6, R17, R3, R10 ;  /* 0x0000000311067224 */ /* 0x000fd000078e020a */
[----:B------:R-:W-:-:S04]  /*e5c0*/  @P0 LOP3.LUT R16, R16, 0x1, RZ, 0xfc, !PT ;  /* 0x0000000110100812 */ /* 0x000fc800078efcff */
[----:B------:R-:W-:-:S04]  /*e5d0*/  LOP3.LUT R16, R16, 0xffffffdf, RZ, 0xc0, !PT ;  /* 0xffffffdf10107812 */ /* 0x000fc800078ec0ff */
[----:B------:R-:W-:Y:S01]  /*e5e0*/  @P2 LOP3.LUT R16, R16, 0x20, RZ, 0xfc, !PT ;  /* 0x0000002010102812 */ /* 0x000fe200078efcff */
[----:B0-----:R-:W-:Y:S06]  /*e5f0*/  @!P2 BRA `(.L_x_46) ;  /* 0x000000000004a947 */ /* 0x001fec0003800000 */
[----:B------:R-:W-:Y:S01]  /*e600*/  BPT.TRAP 0x1 ;  /* 0x000000040000795c */ /* 0x000fe20000300000 */
.L_x_46:
[----:B------:R-:W-:Y:S01]  /*e610*/  SHF.R.S32.HI R5, RZ, 0x1f, R6 ;  /* 0x0000001fff057819 */ /* 0x000fe20000011406 */
[----:B------:R-:W-:Y:S01]  /*e620*/  ULDC.64 UR4, c[0x0][0x328] ;  /* 0x0000ca0000047ab9 */ /* 0x000fe20000000a00 */
[----:B-----5:R-:W-:Y:S02]  /*e630*/  SHF.R.S32.HI R4, RZ, 0x1f, R0 ;  /* 0x0000001fff047819 */ /* 0x020fe40000011400 */
[----:B------:R-:W-:Y:S01]  /*e640*/  R2UR UR6, R33 ;  /* 0x00000000210672ca */ /* 0x000fe200000e0000 */
[----:B------:R-:W-:-:S04]  /*e650*/  IMAD R3, R5, UR4, RZ ;  /* 0x0000000405037c24 */ /* 0x000fc8000f8e02ff */
[C---:B------:R-:W-:Y:S02]  /*e660*/  IMAD R7, R6.reuse, UR5, R3 ;  /* 0x0000000506077c24 */ /* 0x040fe4000f8e0203 */
[----:B------:R-:W-:Y:S01]  /*e670*/  IMAD.WIDE.U32 R2, R6, UR4, RZ ;  /* 0x0000000406027c25 */ /* 0x000fe2000f8e00ff */
[----:B------:R-:W-:-:S03]  /*e680*/  ULDC.64 UR4, c[0x0][0x338] ;  /* 0x0000ce0000047ab9 */ /* 0x000fc60000000a00 */
[----:B------:R-:W-:Y:S02]  /*e690*/  IMAD.IADD R3, R3, 0x1, R7 ;  /* 0x0000000103037824 */ /* 0x000fe400078e0207 */
[----:B------:R-:W-:Y:S02]  /*e6a0*/  IMAD R7, R4, UR4, RZ ;  /* 0x0000000404077c24 */ /* 0x000fe4000f8e02ff */
[----:B------:R-:W-:-:S04]  /*e6b0*/  IMAD.WIDE.U32 R2, R0, UR4, R2 ;  /* 0x0000000400027c25 */ /* 0x000fc8000f8e0002 */
[----:B------:R-:W-:Y:S01]  /*e6c0*/  IMAD R7, R0, UR5, R7 ;  /* 0x0000000500077c24 */ /* 0x000fe2000f8e0207 */
[----:B------:R-:W-:-:S04]  /*e6d0*/  ULDC.64 UR4, c[0x0][0x330] ;  /* 0x0000cc0000047ab9 */ /* 0x000fc80000000a00 */
[----:B------:R-:W-:Y:S01]  /*e6e0*/  IADD3 R3, R3, R7, RZ ;  /* 0x0000000703037210 */ /* 0x000fe20007ffe0ff */
[----:B------:R-:W-:Y:S01]  /*e6f0*/  IMAD.U32 R7, RZ, RZ, UR4 ;  /* 0x00000004ff077e24 */ /* 0x000fe2000f8e00ff */
[----:B------:R-:W-:-:S03]  /*e700*/  UIMAD UR4, UR6, UR4, URZ ;  /* 0x00000004060472a4 */ /* 0x000fc6000f8e023f */
[----:B------:R-:W-:Y:S01]  /*e710*/  IMAD.WIDE.U32 R2, R7, UR39, R2 ;  /* 0x0000002707027c25 */ /* 0x000fe2000f8e0002 */
[----:B------:R-:W-:Y:S01]  /*e720*/  UIMAD UR4, UR39, UR5, UR4 ;  /* 0x00000005270472a4 */ /* 0x000fe2000f8e0204 */
[----:B------:R-:W-:Y:S02]  /*e730*/  ULDC.64 UR6, c[0x0][0x318] ;  /* 0x0000c60000067ab9 */ /* 0x000fe40000000a00 */
[----:B------:R-:W-:-:S03]  /*e740*/  LEA R17, P0, R2, UR6, 0x1 ;  /* 0x0000000602117c11 */ /* 0x000fc6000f8008ff */
[----:B------:R-:W-:-:S05]  /*e750*/  VIADD R3, R3, UR4 ;  /* 0x0000000403037c36 */ /* 0x000fca0008000000 */
[----:B------:R-:W-:Y:S02]  /*e760*/  LEA.HI.X R18, R2, UR7, R3, 0x1, P0 ;  /* 0x0000000702127c11 */ /* 0x000fe400080f0c03 */
[----:B------:R-:W-:-:S04]  /*e770*/  MOV R2, 0x1 ;  /* 0x0000000100027802 */ /* 0x000fc80000000f00 */
[----:B------:R-:W-:-:S04]  /*e780*/  SHF.L.U32 R2, R2, 0x1f, RZ ;  /* 0x0000001f02027819 */ /* 0x000fc800000006ff */
[----:B------:R-:W0:Y:S02]  /*e790*/  SYNCS.PHASECHK.TRANS64.TRYWAIT P0, [UR42+0x38840], R2 ;  /* 0x03884002ff0075a7 */ /* 0x000e24000800016a */
[----:B0-----:R-:W-:Y:S05]  /*e7a0*/  @!P0 BRA `(.L_x_47) ;  /* 0x0000003000208947 */ /* 0x001fea0003800000 */
.L_x_90:
[----:B------:R-:W-:Y:S01]  /*e7b0*/  ULDC.64 UR4, c[0x0][0x300] ;  /* 0x0000c00000047ab9 */ /* 0x000fe20000000a00 */
[----:B------:R-:W-:Y:S01]  /*e7c0*/  R2UR UR6, R33 ;  /* 0x00000000210672ca */ /* 0x000fe200000e0000 */
[----:B------:R-:W-:Y:S01]  /*e7d0*/  IMAD R5, R5, UR4, RZ ;  /* 0x0000000405057c24 */ /* 0x000fe2000f8e02ff */
[----:B------:R-:W-:Y:S01]  /*e7e0*/  SHF.R.U32.HI R27, RZ, 0x3, R9 ;  /* 0x00000003ff1b7819 */ /* 0x000fe20000011609 */
[----:B0-----:R-:W-:Y:S01]  /*e7f0*/  IMAD.WIDE.U32 R2, R6, UR4, RZ ;  /* 0x0000000406027c25 */ /* 0x001fe2000f8e00ff */
[----:B------:R-:W-:-:S03]  /*e800*/  SHF.L.U32 R31, R9, 0x3, RZ ;  /* 0x00000003091f7819 */ /* 0x000fc600000006ff */
[----:B------:R-:W-:Y:S01]  /*e810*/  IMAD R5, R6, UR5, R5 ;  /* 0x0000000506057c24 */ /* 0x000fe2000f8e0205 */
[----:B------:R-:W-:-:S03]  /*e820*/  ULDC.64 UR4, c[0x0][0x310] ;  /* 0x0000c40000047ab9 */ /* 0x000fc60000000a00 */
[----:B------:R-:W-:Y:S02]  /*e830*/  IMAD.IADD R3, R3, 0x1, R5 ;  /* 0x0000000103037824 */ /* 0x000fe400078e0205 */
[----:B------:R-:W-:Y:S02]  /*e840*/  IMAD R5, R4, UR4, RZ ;  /* 0x0000000404057c24 */ /* 0x000fe4000f8e02ff */
[----:B------:R-:W-:-:S04]  /*e850*/  IMAD.WIDE.U32 R2, R0, UR4, R2 ;  /* 0x0000000400027c25 */ /* 0x000fc8000f8e0002 */
[----:B------:R-:W-:Y:S01]  /*e860*/  IMAD R5, R0, UR5, R5 ;  /* 0x0000000500057c24 */ /* 0x000fe2000f8e0205 */
[----:B------:R-:W-:-:S03]  /*e870*/  ULDC.64 UR4, c[0x0][0x308] ;  /* 0x0000c20000047ab9 */ /* 0x000fc60000000a00 */
[----:B------:R-:W-:Y:S01]  /*e880*/  IMAD.IADD R3, R3, 0x1, R5 ;  /* 0x0000000103037824 */ /* 0x000fe200078e0205 */
[----:B------:R-:W-:Y:S01]  /*e890*/  MOV R5, UR4 ;  /* 0x0000000400057c02 */ /* 0x000fe20008000f00 */
[----:B------:R-:W-:-:S03]  /*e8a0*/  UIMAD UR4, UR6, UR4, URZ ;  /* 0x00000004060472a4 */ /* 0x000fc6000f8e023f */
[----:B------:R-:W-:Y:S01]  /*e8b0*/  ULDC.64 UR6, c[0x0][0x2e8] ;  /* 0x0000ba0000067ab9 */ /* 0x000fe20000000a00 */
[----:B------:R-:W-:Y:S02]  /*e8c0*/  UIMAD UR4, UR39, UR5, UR4 ;  /* 0x00000005270472a4 */ /* 0x000fe4000f8e0204 */
[----:B------:R-:W-:-:S04]  /*e8d0*/  IMAD.WIDE.U32 R2, R5, UR39, R2 ;  /* 0x0000002705027c25 */ /* 0x000fc8000f8e0002 */
[----:B------:R-:W-:Y:S01]  /*e8e0*/  VIADD R7, R3, UR4 ;  /* 0x0000000403077c36 */ /* 0x000fe20008000000 */
[----:B------:R-:W-:Y:S01]  /*e8f0*/  LOP3.LUT R3, R8, 0x1c0, RZ, 0xc0, !PT ;  /* 0x000001c008037812 */ /* 0x000fe200078ec0ff */
[----:B------:R-:W-:Y:S01]  /*e900*/  UMOV UR4, 0xffffffff ;  /* 0xffffffff00047882 */ /* 0x000fe20000000000 */
[C---:B------:R-:W-:Y:S02]  /*e910*/  LEA R0, P0, R2.reuse, UR6, 0x1 ;  /* 0x0000000602007c11 */ /* 0x040fe4000f8008ff */
[----:B------:R-:W-:Y:S01]  /*e920*/  LOP3.LUT R8, R3, 0x38, R8, 0xf8, !PT ;  /* 0x0000003803087812 */ /* 0x000fe200078ef808 */
[----:B------:R-:W-:Y:S01]  /*e930*/  IMAD.MOV.U32 R3, RZ, RZ, -0x50 ;  /* 0xffffffb0ff037424 */ /* 0x000fe200078e00ff */
[----:B------:R-:W-:Y:S02]  /*e940*/  LEA.HI.X R7, R2, UR7, R7, 0x1, P0 ;  /* 0x0000000702077c11 */ /* 0x000fe400080f0c07 */
[----:B------:R-:W-:Y:S01]  /*e950*/  LOP3.LUT R8, R8, 0x38, R25, 0x78, !PT ;  /* 0x0000003808087812 */ /* 0x000fe200078e7819 */
[----:B------:R-:W-:-:S03]  /*e960*/  IMAD R6, R30, R3, UR40 ;  /* 0x000000281e067e24 */ /* 0x000fc6000f8e0203 */
[----:B------:R-:W-:Y:S01]  /*e970*/  LOP3.LUT R31, R8, 0x200, R31, 0xf8, !PT ;  /* 0x00000200081f7812 */ /* 0x000fe200078ef81f */
[----:B------:R-:W-:-:S05]  /*e980*/  IMAD.IADD R6, R6, 0x1, -R27 ;  /* 0x0000000106067824 */ /* 0x000fca00078e0a1b */
[----:B------:R-:W-:Y:S01]  /*e990*/  ISETP.GE.AND P0, PT, R6, 0x1, PT ;  /* 0x000000010600780c */ /* 0x000fe20003f06270 */
[----:B------:R-:W-:-:S12]  /*e9a0*/  BRA.DIV UR4, `(.L_x_48) ;  /* 0x0000002e04b87947 */ /* 0x000fd8000b800000 */
[----:B------:R-:W-:Y:S01]  /*e9b0*/  SHFL.IDX PT, R5, R7, RZ, 0x181f ;  /* 0x00181fff07057589 */ /* 0x000fe200000e0000 */
[C---:B------:R-:W-:Y:S01]  /*e9c0*/  LOP3.LUT P4, RZ, R16.reuse, 0x10, RZ, 0xc0, !PT ;  /* 0x0000001010ff7812 */ /* 0x040fe2000788c0ff */
[----:B------:R-:W-:Y:S01]  /*e9d0*/  ULDC.64 UR4, c[0x0][0x208] ;  /* 0x0000820000047ab9 */ /* 0x000fe20000000a00 */
[C---:B------:R-:W-:Y:S01]  /*e9e0*/  LOP3.LUT P3, RZ, R16.reuse, 0x8, RZ, 0xc0, !PT ;  /* 0x0000000810ff7812 */ /* 0x040fe2000786c0ff */
[----:B------:R-:W0:Y:S01]  /*e9f0*/  SHFL.IDX PT, R4, R0, RZ, 0x181f ;  /* 0x00181fff00047589 */ /* 0x000e2200000e0000 */
[C---:B------:R-:W-:Y:S02]  /*ea00*/  LOP3.LUT P2, RZ, R16.reuse, 0x4, RZ, 0xc0, !PT ;  /* 0x0000000410ff7812 */ /* 0x040fe4000784c0ff */
[----:B------:R-:W-:Y:S01]  /*ea10*/  LOP3.LUT P1, RZ, R16, 0x2, RZ, 0xc0, !PT ;  /* 0x0000000210ff7812 */ /* 0x000fe2000782c0ff */
[----:B------:R-:W-:Y:S01]  /*ea20*/  SHFL.IDX PT, R3, R7, 0x1, 0x181f ;  /* 0x00381f0007037f89 */ /* 0x000fe200000e0000 */
[----:B------:R-:W-:-:S03]  /*ea30*/  @P0 LEA R9, R31, UR42, 0x1 ;  /* 0x0000002a1f090c11 */ /* 0x000fc6000f8e08ff */
[----:B------:R-:W1:Y:S04]  /*ea40*/  SHFL.IDX PT, R2, R0, 0x1, 0x181f ;  /* 0x00381f0000027f89 */ /* 0x000e6800000e0000 */
[----:B------:R-:W-:Y:S01]  /*ea50*/  SHFL.IDX PT, R14, R0, 0x4, 0x181f ;  /* 0x00981f00000e7f89 */ /* 0x000fe200000e0000 */
[----:B0-----:R-:W-:-:S05]  /*ea60*/  @P0 IMAD.WIDE.U32 R4, R22, 0x2, R4 ;  /* 0x0000000216040825 */ /* 0x001fca00078e0004 */
[----:B------:R-:W-:Y:S04]  /*ea70*/  @P0 LDGSTS.E.BYPASS.LTC128B.128 [R9+0x24400], desc[UR4][R4.64], !P4 ;  /* 0x2440000004090fae */ /* 0x000fe8000e101d44 */
[----:B------:R-:W-:Y:S04]  /*ea80*/  @P0 LDGSTS.E.BYPASS.LTC128B.128 [R9+0x26c00], desc[UR4][R4.64+0x80], !P3 ;  /* 0x26c0008004090fae */ /* 0x000fe8000d901d44 */
[----:B------:R-:W-:Y:S04]  /*ea90*/  @P0 LDGSTS.E.BYPASS.LTC128B.128 [R9+0x29400], desc[UR4][R4.64+0x100], !P2 ;  /* 0x2940010004090fae */ /* 0x000fe8000d101d44 */
[----:B------:R0:W-:Y:S01]  /*eaa0*/  @P0 LDGSTS.E.BYPASS.LTC128B.128 [R9+0x2bc00], desc[UR4][R4.64+0x180], !P1 ;  /* 0x2bc0018004090fae */ /* 0x0001e2000c901d44 */
[----:B------:R-:W-:-:S03]  /*eab0*/  ISETP.GE.AND P0, PT, R6, 0x11, PT ;  /* 0x000000110600780c */ /* 0x000fc60003f06270 */
[----:B0-----:R-:W-:Y:S10]  /*eac0*/  SHFL.IDX PT, R5, R7, 0x2, 0x181f ;  /* 0x00581f0007057f89 */ /* 0x001ff400000e0000 */
[----:B-1----:R-:W-:Y:S01]  /*ead0*/  @P0 IMAD.WIDE.U32 R2, R22, 0x2, R2 ;  /* 0x0000000216020825 */ /* 0x002fe200078e0002 */
[----:B------:R-:W-:Y:S01]  /*eae0*/  @P0 LEA R21, R31, UR42, 0x1 ;  /* 0x0000002a1f150c11 */ /* 0x000fe2000f8e08ff */
[----:B------:R-:W0:Y:S04]  /*eaf0*/  SHFL.IDX PT, R4, R0, 0x2, 0x181f ;  /* 0x00581f0000047f89 */ /* 0x000e2800000e0000 */
[----:B------:R-:W-:Y:S04]  /*eb00*/  @P0 LDGSTS.E.BYPASS.LTC128B.128 [R21+0x24c00], desc[UR4][R2.64], !P4 ;  /* 0x24c0000002150fae */ /* 0x000fe8000e101d44 */
[----:B------:R-:W-:Y:S04]  /*eb10*/  @P0 LDGSTS.E.BYPASS.LTC128B.128 [R21+0x27400], desc[UR4][R2.64+0x80], !P3 ;  /* 0x2740008002150fae */ /* 0x000fe8000d901d44 */
[----:B------:R-:W-:Y:S04]  /*eb20*/  @P0 LDGSTS.E.BYPASS.LTC128B.128 [R21+0x29c00], desc[UR4][R2.64+0x100], !P2 ;  /* 0x29c0010002150fae */ /* 0x000fe8000d101d44 */
[----:B------:R1:W-:Y:S01]  /*eb30*/  @P0 LDGSTS.E.BYPASS.LTC128B.128 [R21+0x2c400], desc[UR4][R2.64+0x180], !P1 ;  /* 0x2c40018002150fae */ /* 0x0003e2000c901d44 */
[----:B------:R-:W-:-:S03]  /*eb40*/  ISETP.GE.AND P0, PT, R6, 0x21, PT ;  /* 0x000000210600780c */ /* 0x000fc60003f06270 */
[----:B-1----:R-:W-:Y:S10]  /*eb50*/  SHFL.IDX PT, R3, R7, 0x3, 0x181f ;  /* 0x00781f0007037f89 */ /* 0x002ff400000e0000 */
[----:B0-----:R-:W-:Y:S01]  /*eb60*/  @P0 IMAD.WIDE.U32 R4, R22, 0x2, R4 ;  /* 0x0000000216040825 */ /* 0x001fe200078e0004 */
[----:B------:R-:W-:Y:S01]  /*eb70*/  @P0 LEA R9, R31, UR42, 0x1 ;  /* 0x0000002a1f090c11 */ /* 0x000fe2000f8e08ff */
[----:B------:R-:W0:Y:S04]  /*eb80*/  SHFL.IDX PT, R2, R0, 0x3, 0x181f ;  /* 0x00781f0000027f89 */ /* 0x000e2800000e0000 */
[----:B------:R-:W-:Y:S04]  /*eb90*/  @P0 LDGSTS.E.BYPASS.LTC128B.128 [R9+0x25400], desc[UR4][R4.64], !P4 ;  /* 0x2540000004090fae */ /* 0x000fe8000e101d44 */
[----:B------:R-:W-:Y:S04]  /*eba0*/  @P0 LDGSTS.E.BYPASS.LTC128B.128 [R9+0x27c00], desc[UR4][R4.64+0x80], !P3 ;  /* 0x27c0008004090fae */ /* 0x000fe8000d901d44 */
[----:B------:R-:W-:Y:S04]  /*ebb0*/  @P0 LDGSTS.E.BYPASS.LTC128B.128 [R9+0x2a400], desc[UR4][R4.64+0x100], !P2 ;  /* 0x2a40010004090fae */ /* 0x000fe8000d101d44 */
[----:B------:R1:W-:Y:S01]  /*ebc0*/  @P0 LDGSTS.E.BYPASS.LTC128B.128 [R9+0x2cc00], desc[UR4][R4.64+0x180], !P1 ;  /* 0x2cc0018004090fae */ /* 0x0003e2000c901d44 */
[----:B------:R-:W-:-:S03]  /*ebd0*/  ISETP.GE.AND P0, PT, R6, 0x31, PT ;  /* 0x000000310600780c */ /* 0x000fc60003f06270 */
[----:B-1----:R1:W2:Y:S10]  /*ebe0*/  SHFL.IDX PT, R4, R7, 0x4, 0x181f ;  /* 0x00981f0007047f89 */ /* 0x0022b400000e0000 */
[----:B0-----:R-:W-:Y:S01]  /*ebf0*/  @P0 IMAD.WIDE.U32 R2, R22, 0x2, R2 ;  /* 0x0000000216020825 */ /* 0x001fe200078e0002 */
[----:B------:R-:W-:-:S05]  /*ec00*/  @P0 LEA R21, R31, UR42, 0x1 ;  /* 0x0000002a1f150c11 */ /* 0x000fca000f8e08ff */
[----:B------:R1:W-:Y:S04]  /*ec10*/  @P0 LDGSTS.E.BYPASS.LTC128B.128 [R21+0x25c00], desc[UR4][R2.64], !P4 ;  /* 0x25c0000002150fae */ /* 0x0003e8000e101d44 */
[----:B------:R1:W-:Y:S04]  /*ec20*/  @P0 LDGSTS.E.BYPASS.LTC128B.128 [R21+0x28400], desc[UR4][R2.64+0x80], !P3 ;  /* 0x2840008002150fae */ /* 0x0003e8000d901d44 */
[----:B------:R1:W-:Y:S04]  /*ec30*/  @P0 LDGSTS.E.BYPASS.LTC128B.128 [R21+0x2ac00], desc[UR4][R2.64+0x100], !P2 ;  /* 0x2ac0010002150fae */ /* 0x0003e8000d101d44 */
[----:B------:R1:W-:Y:S02]  /*ec40*/  @P0 LDGSTS.E.BYPASS.LTC128B.128 [R21+0x2d400], desc[UR4][R2.64+0x180], !P1 ;  /* 0x2d40018002150fae */ /* 0x0003e4000c901d44 */
.L_x_102:
[----:B------:R-:W-:Y:S01]  /*ec50*/  ISETP.GE.AND P0, PT, R6, 0x41, PT ;  /* 0x000000410600780c */ /* 0x000fe20003f06270 */
[----:B------:R-:W-:Y:S01]  /*ec60*/  BSSY B0, `(.L_x_49) ;  /* 0x0000012000007945 */ /* 0x000fe20003800000 */
[----:B-1----:R-:W-:Y:S01]  /*ec70*/  IMAD.MOV.U32 R2, RZ, RZ, R14 ;  /* 0x000000ffff027224 */ /* 0x002fe200078e000e */
[----:B--2---:R-:W-:-:S10]  /*ec80*/  MOV R3, R4 ;  /* 0x0000000400037202 */ /* 0x004fd40000000f00 */
[----:B------:R-:W-:Y:S05]  /*ec90*/  @!P0 BRA `(.L_x_50) ;  /* 0x0000000000388947 */ /* 0x000fea0003800000 */
[----:B------:R-:W-:Y:S01]  /*eca0*/  LOP3.LUT P4, RZ, R16, 0x10, RZ, 0xc0, !PT ;  /* 0x0000001010ff7812 */ /* 0x000fe2000788c0ff */
[----:B------:R-:W-:Y:S01]  /*ecb0*/  IMAD.WIDE.U32 R2, R22, 0x2, R2 ;  /* 0x0000000216027825 */ /* 0x000fe200078e0002 */
[C---:B------:R-:W-:Y:S01]  /*ecc0*/  LOP3.LUT P3, RZ, R16.reuse, 0x8, RZ, 0xc0, !PT ;  /* 0x0000000810ff7812 */ /* 0x040fe2000786c0ff */
[----:B------:R-:W-:Y:S01]  /*ecd0*/  ULDC.64 UR4, c[0x0][0x208] ;  /* 0x0000820000047ab9 */ /* 0x000fe20000000a00 */
[C---:B------:R-:W-:Y:S02]  /*ece0*/  LOP3.LUT P2, RZ, R16.reuse, 0x4, RZ, 0xc0, !PT ;  /* 0x0000000410ff7812 */ /* 0x040fe4000784c0ff */
[----:B------:R-:W-:Y:S02]  /*ecf0*/  LOP3.LUT P1, RZ, R16, 0x2, RZ, 0xc0, !PT ;  /* 0x0000000210ff7812 */ /* 0x000fe4000782c0ff */
[----:B------:R-:W-:-:S05]  /*ed00*/  LEA R5, R31, UR42, 0x1 ;  /* 0x0000002a1f057c11 */ /* 0x000fca000f8e08ff */
[----:B------:R-:W-:Y:S01]  /*ed10*/  @!PT LDS RZ, [RZ] ;  /* 0x00000000fffff984 */ /* 0x000fe20000000800 */
[----:B------:R-:W-:Y:S01]  /*ed20*/  @!PT LDS RZ, [RZ] ;  /* 0x00000000fffff984 */ /* 0x000fe20000000800 */
[----:B------:R-:W-:Y:S01]  /*ed30*/  @!PT LDS RZ, [RZ] ;  /* 0x00000000fffff984 */ /* 0x000fe20000000800 */
[----:B------:R0:W-:Y:S04]  /*ed40*/  LDGSTS.E.BYPASS.LTC128B.128 [R5+0x26400], desc[UR4][R2.64], !P4 ;  /* 0x2640000002057fae */ /* 0x0001e8000e101d44 */
[----:B------:R0:W-:Y:S04]  /*ed50*/  LDGSTS.E.BYPASS.LTC128B.128 [R5+0x28c00], desc[UR4][R2.64+0x80], !P3 ;  /* 0x28c0008002057fae */ /* 0x0001e8000d901d44 */
[----:B------:R0:W-:Y:S04]  /*ed60*/  LDGSTS.E.BYPASS.LTC128B.128 [R5+0x2b400], desc[UR4][R2.64+0x100], !P2 ;  /* 0x2b40010002057fae */ /* 0x0001e8000d101d44 */
[----:B------:R0:W-:Y:S02]  /*ed70*/  LDGSTS.E.BYPASS.LTC128B.128 [R5+0x2dc00], desc[UR4][R2.64+0x180], !P1 ;  /* 0x2dc0018002057fae */ /* 0x0001e4000c901d44 */
.L_x_50:
[----:B------:R-:W-:Y:S05]  /*ed80*/  BSYNC B0 ;  /* 0x0000000000007941 */ /* 0x000fea0003800000 */
.L_x_49:
[----:B------:R-:W-:Y:S01]  /*ed90*/  NOP ;  /* 0x0000000000007918 */ /* 0x000fe20000000000 */
[----:B------:R-:W-:Y:S01]  /*eda0*/  SYNCS.ARRIVE.TRANS64.RED.A0T1 RZ, [UR42+0x38830], RZ ;  /* 0x038830ffffff79a7 */ /* 0x000fe2000820042a */
[----:B------:R-:W-:Y:S01]  /*edb0*/  ARRIVES.LDGSTSBAR.64.TRANSCNT [UR42+0x38830] ;  /* 0x03883000ff0079b0 */ /* 0x000fe20008000aaa */
[----:B------:R-:W-:Y:S01]  /*edc0*/  NOP ;  /* 0x0000000000007918 */ /* 0x000fe20000000000 */
[----:B------:R-:W-:-:S13]  /*edd0*/  LOP3.LUT P0, RZ, R16, 0x20, RZ, 0xc0, !PT ;  /* 0x0000002010ff7812 */ /* 0x000fda000780c0ff */
[----:B------:R-:W-:Y:S05]  /*ede0*/  @!P0 BRA `(.L_x_51) ;  /* 0x0000000000048947 */ /* 0x000fea0003800000 */
[----:B------:R-:W-:Y:S01]  /*edf0*/  BPT.TRAP 0x1 ;  /* 0x000000040000795c */ /* 0x000fe20000300000 */
.L_x_51:
[----:B------:R-:W-:Y:S01]  /*ee00*/  SYNCS.ARRIVE.TRANS64.A1T0 RZ, [UR42+0x38830], RZ ;  /* 0x038830ffffff79a7 */ /* 0x000fe2000810002a */
[----:B------:R-:W-:Y:S05]  /*ee10*/  WARPSYNC.ALL ;  /* 0x0000000000007948 */ /* 0x000fea0003800000 */
[----:B------:R-:W-:Y:S01]  /*ee20*/  UIADD3 UR5, UR42, 0x14400, URZ ;  /* 0x000144002a057890 */ /* 0x000fe2000fffe03f */
[----:B------:R-:W-:Y:S01]  /*ee30*/  R2UR UR4, R33 ;  /* 0x00000000210472ca */ /* 0x000fe200000e0000 */
[----:B------:R-:W-:Y:S01]  /*ee40*/  ULDC.64 UR6, c[0x0][0x2d8] ;  /* 0x0000b60000067ab9 */ /* 0x000fe20000000a00 */
[----:B------:R-:W-:Y:S01]  /*ee50*/  SHF.R.S32.HI R25, RZ, 0x1f, R26 ;  /* 0x0000001fff197819 */ /* 0x000fe2000001141a */
[----:B------:R-:W-:Y:S02]  /*ee60*/  ULOP3.LUT UP0, URZ, UR5, 0x3ff, URZ, 0xc0, !UPT ;  /* 0x000003ff053f7892 */ /* 0x000fe4000f80c03f */
[----:B------:R-:W-:Y:S01]  /*ee70*/  UIMAD.WIDE.U32 UR36, UR39, UR6, URZ ;  /* 0x00000006272472a5 */ /* 0x000fe2000f8e003f */
[----:B------:R-:W-:Y:S03]  /*ee80*/  BAR.SYNC.DEFER_BLOCKING 0x8, 0x180 ;  /* 0x0206000000007b1d */ /* 0x000fe60000010000 */
[----:B------:R-:W-:-:S04]  /*ee90*/  PLOP3.LUT P0, PT, PT, PT, UP0, 0x80, 0x0 ;  /* 0x000000000000781c */ /* 0x000fc80003f0f008 */
[----:B------:R-:W-:-:S04]  /*eea0*/  UIMAD UR4, UR4, UR6, URZ ;  /* 0x00000006040472a4 */ /* 0x000fc8000f8e023f */
[----:B------:R-:W-:-:S04]  /*eeb0*/  UIMAD UR4, UR39, UR7, UR4 ;  /* 0x00000007270472a4 */ /* 0x000fc8000f8e0204 */
[----:B------:R-:W-:Y:S01]  /*eec0*/  UIADD3 UR43, UR37, UR4, URZ ;  /* 0x00000004252b7290 */ /* 0x000fe2000fffe03f */
[----:B------:R-:W-:Y:S11]  /*eed0*/  @!P0 BRA `(.L_x_52) ;  /* 0x0000000000408947 */ /* 0x000ff60003800000 */
[----:B0-----:R-:W-:Y:S01]  /*eee0*/  MOV R2, 0x0 ;  /* 0x0000000000027802 */ /* 0x001fe20000000f00 */
[----:B------:R-:W-:Y:S01]  /*eef0*/  ULDC.64 UR6, c[0x4][0xa8] ;  /* 0x01002a0000067ab9 */ /* 0x000fe20000000a00 */
[----:B------:R-:W-:Y:S01]  /*ef00*/  ULDC.64 UR8, c[0x4][0xb0] ;  /* 0x01002c0000087ab9 */ /* 0x000fe20000000a00 */
[----:B------:R-:W-:Y:S01]  /*ef10*/  ULDC.64 UR4, c[0x4][0x20] ;  /* 0x0100080000047ab9 */ /* 0x000fe20000000a00 */
[----:B------:R-:W-:Y:S01]  /*ef20*/  IMAD.U32 R4, RZ, RZ, UR6 ;  /* 0x00000006ff047e24 */ /* 0x000fe2000f8e00ff */
[----:B------:R-:W-:Y:S01]  /*ef30*/  MOV R6, UR8 ;  /* 0x0000000800067c02 */ /* 0x000fe20008000f00 */
[----:B------:R-:W0:Y:S01]  /*ef40*/  LDC.64 R2, c[0x4][R2] ;  /* 0x0100000002027b82 */ /* 0x000e220000000a00 */
[----:B------:R-:W-:Y:S01]  /*ef50*/  IMAD.U32 R5, RZ, RZ, UR7 ;  /* 0x00000007ff057e24 */ /* 0x000fe2000f8e00ff */
[----:B------:R-:W-:Y:S01]  /*ef60*/  MOV R11, UR5 ;  /* 0x00000005000b7c02 */ /* 0x000fe20008000f00 */
[----:B------:R-:W-:Y:S01]  /*ef70*/  IMAD.U32 R7, RZ, RZ, UR9 ;  /* 0x00000009ff077e24 */ /* 0x000fe2000f8e00ff */
[----:B------:R-:W-:Y:S01]  /*ef80*/  MOV R13, RZ ;  /* 0x000000ff000d7202 */ /* 0x000fe20000000f00 */
[----:B------:R-:W-:-:S02]  /*ef90*/  IMAD.U32 R10, RZ, RZ, UR4 ;  /* 0x00000004ff0a7e24 */ /* 0x000fc4000f8e00ff */
[----:B------:R-:W-:Y:S02]  /*efa0*/  IMAD.MOV.U32 R8, RZ, RZ, 0x70 ;  /* 0x00000070ff087424 */ /* 0x000fe400078e00ff */
[----:B------:R-:W-:-:S07]  /*efb0*/  IMAD.MOV.U32 R12, RZ, RZ, 0x1 ;  /* 0x00000001ff0c7424 */ /* 0x000fce00078e00ff */
[----:B------:R-:W-:-:S07]  /*efc0*/  LEPC R20, `(.L_x_52) ;  /* 0x000000001014794e */ /* 0x000fce0000000000 */
[----:B0-----:R-:W-:Y:S05]  /*efd0*/  CALL.ABS.NOINC R2 ;  /* 0x0000000002007343 */ /* 0x001fea0003c00000 */
.L_x_52:
[----:B0-----:R-:W0:Y:S01]  /*efe0*/  S2R R2, SR_TID.X ;  /* 0x0000000000027919 */ /* 0x001e220000002100 */
[----:B------:R-:W1:Y:S01]  /*eff0*/  LDC R0, c[0x0][0x448] ;  /* 0x00011200ff007b82 */ /* 0x000e620000000800 */
[----:B------:R-:W-:Y:S01]  /*f000*/  IMAD.U32 R4, RZ, RZ, UR36 ;  /* 0x00000024ff047e24 */ /* 0x000fe2000f8e00ff */
[----:B------:R-:W-:Y:S01]  /*f010*/  ULDC.64 UR4, c[0x0][0x2e0] ;  /* 0x0000b80000047ab9 */ /* 0x000fe20000000a00 */
[----:B------:R-:W-:Y:S02]  /*f020*/  IMAD.U32 R5, RZ, RZ, UR37 ;  /* 0x00000025ff057e24 */ /* 0x000fe4000f8e00ff */
[----:B------:R-:W-:-:S04]  /*f030*/  IMAD R25, R25, UR4, RZ ;  /* 0x0000000419197c24 */ /* 0x000fc8000f8e02ff */
[----:B------:R-:W-:Y:S01]  /*f040*/  IMAD R25, R26, UR5, R25 ;  /* 0x000000051a197c24 */ /* 0x000fe2000f8e0219 */
[----:B-1----:R-:W-:Y:S02]  /*f050*/  ISETP.NE.AND P0, PT, R0, 0x1, PT ;  /* 0x000000010000780c */ /* 0x002fe40003f05270 */
[----:B0-----:R-:W-:-:S04]  /*f060*/  LOP3.LUT R2, R2, 0x7f, RZ, 0xc0, !PT ;  /* 0x0000007f02027812 */ /* 0x001fc800078ec0ff */
[----:B------:R-:W-:-:S07]  /*f070*/  SHF.R.U32.HI R2, RZ, 0x3, R2 ;  /* 0x00000003ff027819 */ /* 0x000fce0000011602 */
[----:B------:R-:W0:Y:S01]  /*f080*/  @P0 LDC R3, c[0x0][0x450] ;  /* 0x00011400ff030b82 */ /* 0x000e220000000800 */
[----:B------:R-:W-:-:S05]  /*f090*/  LOP3.LUT R20, R24, R2, RZ, 0xfc, !PT ;  /* 0x0000000218147212 */ /* 0x000fca00078efcff */
[----:B------:R-:W-:Y:S02]  /*f0a0*/  IMAD R9, R23, 0x80, R20 ;  /* 0x0000008017097824 */ /* 0x000fe400078e0214 */
[----:B------:R-:W1:Y:S02]  /*f0b0*/  @P0 LDC R2, c[0x0][0x44c] ;  /* 0x00011300ff020b82 */ /* 0x000e640000000800 */
[----:B------:R-:W-:Y:S02]  /*f0c0*/  IMAD.MOV.U32 R7, RZ, RZ, R9 ;  /* 0x000000ffff077224 */ /* 0x000fe400078e0009 */
[----:B-1----:R-:W-:-:S05]  /*f0d0*/  @P0 IMAD.HI.U32 R2, R9, R2, RZ ;  /* 0x0000000209020227 */ /* 0x002fca00078e00ff */
[----:B0-----:R-:W-:Y:S02]  /*f0e0*/  @P0 SHF.R.U32.HI R7, RZ, R3, R2 ;  /* 0x00000003ff070219 */ /* 0x001fe40000011602 */
[----:B------:R-:W-:Y:S02]  /*f0f0*/  MOV R3, UR43 ;  /* 0x0000002b00037c02 */ /* 0x000fe40008000f00 */
[----:B------:R-:W-:Y:S01]  /*f100*/  MOV R2, R4 ;  /* 0x0000000400027202 */ /* 0x000fe20000000f00 */
[--C-:B------:R-:W-:Y:S01]  /*f110*/  IMAD.MOV R5, RZ, RZ, -R7.reuse ;  /* 0x000000ffff057224 */ /* 0x100fe200078e0a07 */
[----:B------:R-:W-:-:S03]  /*f120*/  SHF.R.S32.HI R4, RZ, 0x1f, R7 ;  /* 0x0000001fff047819 */ /* 0x000fc60000011407 */
[----:B------:R-:W-:Y:S01]  /*f130*/  IMAD.WIDE.U32 R2, R26, UR4, R2 ;  /* 0x000000041a027c25 */ /* 0x000fe2000f8e0002 */
[----:B------:R-:W-:-:S03]  /*f140*/  ULDC.64 UR4, c[0x0][0x2d0] ;  /* 0x0000b40000047ab9 */ /* 0x000fc60000000a00 */
[----:B------:R-:W-:Y:S02]  /*f150*/  IMAD.IADD R3, R3, 0x1, R25 ;  /* 0x0000000103037824 */ /* 0x000fe400078e0219 */
[----:B------:R-:W-:Y:S02]  /*f160*/  IMAD R5, R0, R5, R9 ;  /* 0x0000000500057224 */ /* 0x000fe400078e0209 */
[----:B------:R-:W-:Y:S02]  /*f170*/  IMAD R4, R4, UR4, RZ ;  /* 0x0000000404047c24 */ /* 0x000fe4000f8e02ff */
[----:B------:R-:W-:-:S04]  /*f180*/  IMAD.WIDE.U32 R2, R7, UR4, R2 ;  /* 0x0000000407027c25 */ /* 0x000fc8000f8e0002 */
[----:B------:R-:W-:Y:S01]  /*f190*/  IMAD R7, R7, UR5, R4 ;  /* 0x0000000507077c24 */ /* 0x000fe2000f8e0204 */
[----:B------:R-:W-:Y:S01]  /*f1a0*/  SHF.R.S32.HI R4, RZ, 0x1f, R5 ;  /* 0x0000001fff047819 */ /* 0x000fe20000011405 */
[----:B------:R-:W-:-:S03]  /*f1b0*/  ULDC.64 UR4, c[0x0][0x2c8] ;  /* 0x0000b20000047ab9 */ /* 0x000fc60000000a00 */
[----:B------:R-:W-:Y:S01]  /*f1c0*/  IADD3 R3, R3, R7, RZ ;  /* 0x0000000703037210 */ /* 0x000fe20007ffe0ff */
[----:B------:R-:W-:-:S04]  /*f1d0*/  IMAD R4, R4, UR4, RZ ;  /* 0x0000000404047c24 */ /* 0x000fc8000f8e02ff */
[C---:B------:R-:W-:Y:S02]  /*f1e0*/  IMAD R7, R5.reuse, UR5, R4 ;  /* 0x0000000505077c24 */ /* 0x040fe4000f8e0204 */
[----:B------:R-:W-:Y:S01]  /*f1f0*/  IMAD.WIDE.U32 R2, R5, UR4, R2 ;  /* 0x0000000405027c25 */ /* 0x000fe2000f8e0002 */
[----:B------:R-:W-:-:S03]  /*f200*/  ULDC.64 UR4, c[0x0][0x280] ;  /* 0x0000a00000047ab9 */ /* 0x000fc60000000a00 */
[----:B------:R-:W-:Y:S01]  /*f210*/  IMAD.IADD R3, R3, 0x1, R7 ;  /* 0x0000000103037824 */ /* 0x000fe200078e0207 */
[----:B------:R-:W-:Y:S01]  /*f220*/  LEA R6, P0, R2, UR4, 0x1 ;  /* 0x0000000402067c11 */ /* 0x000fe2000f8008ff */
[----:B------:R-:W-:Y:S02]  /*f230*/  ULDC UR4, c[0x0][0x2b8] ;  /* 0x0000ae0000047ab9 */ /* 0x000fe40000000800 */
[----:B------:R-:W-:Y:S02]  /*f240*/  ISETP.GE.AND P4, PT, R22, UR4, PT ;  /* 0x0000000416007c0c */ /* 0x000fe4000bf86270 */
[----:B------:R-:W-:Y:S01]  /*f250*/  LEA.HI.X R8, R2, UR5, R3, 0x1, P0 ;  /* 0x0000000502087c11 */ /* 0x000fe200080f0c03 */
[----:B------:R-:W-:Y:S01]  /*f260*/  UMOV UR5, 0xffffffff ;  /* 0xffffffff00057882 */ /* 0x000fe20000000000 */
[----:B------:R-:W-:Y:S02]  /*f270*/  ISETP.GE.AND P3, PT, R37, UR4, PT ;  /* 0x0000000425007c0c */ /* 0x000fe4000bf66270 */
[----:B------:R-:W-:-:S02]  /*f280*/  ISETP.GE.AND P2, PT, R36, UR4, PT ;  /* 0x0000000424007c0c */ /* 0x000fc4000bf46270 */
[----:B------:R-:W-:Y:S01]  /*f290*/  ISETP.GE.AND P1, PT, R35, UR4, PT ;  /* 0x0000000423007c0c */ /* 0x000fe2000bf26270 */
[----:B------:R-:W-:-:S12]  /*f2a0*/  BRA.DIV UR5, `(.L_x_53) ;  /* 0x0000002e052c7947 */ /* 0x000fd8000b800000 */
[----:B------:R-:W-:Y:S01]  /*f2b0*/  SHFL.IDX PT, R3, R8, RZ, 0x181f ;  /* 0x00181fff08037589 */ /* 0x000fe200000e0000 */
[----:B------:R-:W-:Y:S01]  /*f2c0*/  ULDC UR4, c[0x0][0x288] ;  /* 0x0000a20000047ab9 */ /* 0x000fe20000000800 */
[----:B------:R-:W-:Y:S01]  /*f2d0*/  IMAD R7, R23, 0x80, R27 ;  /* 0x0000008017077824 */ /* 0x000fe200078e021b */
[----:B------:R-:W-:Y:S01]  /*f2e0*/  ULDC.64 UR6, c[0x0][0x208] ;  /* 0x0000820000067ab9 */ /* 0x000fe20000000a00 */
[----:B------:R-:W0:Y:S01]  /*f2f0*/  SHFL.IDX PT, R2, R6, RZ, 0x181f ;  /* 0x00181fff06027589 */ /* 0x000e2200000e0000 */
[----:B------:R-:W-:Y:S02]  /*f300*/  IMAD R0, R0, UR4, RZ ;  /* 0x0000000400007c24 */ /* 0x000fe4000f8e02ff */
[C---:B------:R-:W-:Y:S01]  /*f310*/  IADD3 R11, R7.reuse, 0x10, RZ ;  /* 0x00000010070b7810 */ /* 0x040fe20007ffe0ff */
[----:B------:R-:W-:Y:S02]  /*f320*/  SHFL.IDX PT, R5, R8, 0x1, 0x181f ;  /* 0x00381f0008057f89 */ /* 0x000fe400000e0000 */
[----:B------:R-:W-:-:S02]  /*f330*/  ISETP.GE.AND P0, PT, R7, R0, PT ;  /* 0x000000000700720c */ /* 0x000fc40003f06270 */
[----:B------:R-:W1:Y:S04]  /*f340*/  SHFL.IDX PT, R4, R6, 0x1, 0x181f ;  /* 0x00381f0006047f89 */ /* 0x000e6800000e0000 */
[----:B------:R-:W-:Y:S07]  /*f350*/  SHFL.IDX PT, R14, R6, 0x7, 0x181f ;  /* 0x00f81f00060e7f89 */ /* 0x000fee00000e0000 */
[----:B------:R-:W-:Y:S01]  /*f360*/  @!P0 LEA R9, R31, UR42, 0x1 ;  /* 0x0000002a1f098c11 */ /* 0x000fe2000f8e08ff */
[----:B0-----:R-:W-:-:S05]  /*f370*/  @!P0 IMAD.WIDE.U32 R2, R22, 0x2, R2 ;  /* 0x0000000216028825 */ /* 0x001fca00078e0002 */
[----:B------:R-:W-:Y:S04]  /*f380*/  @!P0 LDGSTS.E.BYPASS.LTC128B.128 [R9+0x14400], desc[UR6][R2.64], !P4 ;  /* 0x1440000002098fae */ /* 0x000fe8000e101d46 */
[----:B------:R-:W-:Y:S04]  /*f390*/  @!P0 LDGSTS.E.BYPASS.LTC128B.128 [R9+0x18400], desc[UR6][R2.64+0x80], !P3 ;  /* 0x1840008002098fae */ /* 0x000fe8000d901d46 */
[----:B------:R-:W-:Y:S04]  /*f3a0*/  @!P0 LDGSTS.E.BYPASS.LTC128B.128 [R9+0x1c400], desc[UR6][R2.64+0x100], !P2 ;  /* 0x1c40010002098fae */ /* 0x000fe8000d101d46 */
[----:B------:R0:W-:Y:S01]  /*f3b0*/  @!P0 LDGSTS.E.BYPASS.LTC128B.128 [R9+0x20400], desc[UR6][R2.64+0x180], !P1 ;  /* 0x2040018002098fae */ /* 0x0001e2000c901d46 */
[----:B------:R-:W-:Y:S01]  /*f3c0*/  ISETP.GE.AND P0, PT, R11, R0, PT ;  /* 0x000000000b00720c */ /* 0x000fe20003f06270 */
[----:B------:R-:W-:-:S02]  /*f3d0*/  VIADD R11, R7, 0x30 ;  /* 0x00000030070b7836 */ /* 0x000fc40000000000 */
[----:B0-----:R-:W-:Y:S01]  /*f3e0*/  SHFL.IDX PT, R3, R8, 0x2, 0x181f ;  /* 0x00581f0008037f89 */ /* 0x001fe200000e0000 */
[----:B------:R-:W-:-:S09]  /*f3f0*/  VIADD R9, R7, 0x20 ;  /* 0x0000002007097836 */ /* 0x000fd20000000000 */
[----:B------:R-:W-:Y:S01]  /*f400*/  @!P0 LEA R21, R31, UR42, 0x1 ;  /* 0x0000002a1f158c11 */ /* 0x000fe2000f8e08ff */
[----:B-1----:R-:W-:Y:S01]  /*f410*/  @!P0 IMAD.WIDE.U32 R4, R22, 0x2, R4 ;  /* 0x0000000216048825 */ /* 0x002fe200078e0004 */
[----:B------:R-:W0:Y:S04]  /*f420*/  SHFL.IDX PT, R2, R6, 0x2, 0x181f ;  /* 0x00581f0006027f89 */ /* 0x000e2800000e0000 */
[----:B------:R-:W-:Y:S04]  /*f430*/  @!P0 LDGSTS.E.BYPASS.LTC128B.128 [R21+0x14c00], desc[UR6][R4.64], !P4 ;  /* 0x14c0000004158fae */ /* 0x000fe8000e101d46 */
[----:B------:R-:W-:Y:S04]  /*f440*/  @!P0 LDGSTS.E.BYPASS.LTC128B.128 [R21+0x18c00], desc[UR6][R4.64+0x80], !P3 ;  /* 0x18c0008004158fae */ /* 0x000fe8000d901d46 */
[----:B------:R-:W-:Y:S04]  /*f450*/  @!P0 LDGSTS.E.BYPASS.LTC128B.128 [R21+0x1cc00], desc[UR6][R4.64+0x100], !P2 ;  /* 0x1cc0010004158fae */ /* 0x000fe8000d101d46 */
[----:B------:R1:W-:Y:S01]  /*f460*/  @!P0 LDGSTS.E.BYPASS.LTC128B.128 [R21+0x20c00], desc[UR6][R4.64+0x180], !P1 ;  /* 0x20c0018004158fae */ /* 0x0003e2000c901d46 */
[----:B------:R-:W-:-:S03]  /*f470*/  ISETP.GE.AND P0, PT, R9, R0, PT ;  /* 0x000000000900720c */ /* 0x000fc60003f06270 */
[----:B-1----:R-:W-:Y:S10]  /*f480*/  SHFL.IDX PT, R5, R8, 0x3, 0x181f ;  /* 0x00781f0008057f89 */ /* 0x002ff400000e0000 */
[----:B0-----:R-:W-:Y:S01]  /*f490*/  @!P0 IMAD.WIDE.U32 R2, R22, 0x2, R2 ;  /* 0x0000000216028825 */ /* 0x001fe200078e0002 */
[----:B------:R-:W-:Y:S01]  /*f4a0*/  @!P0 LEA R9, R31, UR42, 0x1 ;  /* 0x0000002a1f098c11 */ /* 0x000fe2000f8e08ff */
[----:B------:R-:W0:Y:S04]  /*f4b0*/  SHFL.IDX PT, R4, R6, 0x3, 0x181f ;  /* 0x00781f0006047f89 */ /* 0x000e2800000e0000 */
[----:B------:R-:W-:Y:S04]  /*f4c0*/  @!P0 LDGSTS.E.BYPASS.LTC128B.128 [R9+0x15400], desc[UR6][R2.64], !P4 ;  /* 0x1540000002098fae */ /* 0x000fe8000e101d46 */
[----:B------:R-:W-:Y:S04]  /*f4d0*/  @!P0 LDGSTS.E.BYPASS.LTC128B.128 [R9+0x19400], desc[UR6][R2.64+0x80], !P3 ;  /* 0x1940008002098fae */ /* 0x000fe8000d901d46 */
[----:B------:R-:W-:Y:S04]  /*f4e0*/  @!P0 LDGSTS.E.BYPASS.LTC128B.128 [R9+0x1d400], desc[UR6][R2.64+0x100], !P2 ;  /* 0x1d40010002098fae */ /* 0x000fe8000d101d46 */
[----:B------:R1:W-:Y:S01]  /*f4f0*/  @!P0 LDGSTS.E.BYPASS.LTC128B.128 [R9+0x21400], desc[UR6][R2.64+0x180], !P1 ;  /* 0x2140018002098fae */ /* 0x0003e2000c901d46 */
[----:B------:R-:W-:Y:S01]  /*f500*/  ISETP.GE.AND P0, PT, R11, R0, PT ;  /* 0x000000000b00720c */ /* 0x000fe20003f06270 */
[----:B------:R-:W-:-:S02]  /*f510*/  VIADD R11, R7, 0x50 ;  /* 0x00000050070b7836 */ /* 0x000fc40000000000 */
[----:B-1----:R-:W-:Y:S01]  /*f520*/  SHFL.IDX PT, R3, R8, 0x4, 0x181f ;  /* 0x00981f0008037f89 */ /* 0x002fe200000e0000 */
[----:B------:R-:W-:-:S09]  /*f530*/  IADD3 R9, R7, 0x40, RZ ;  /* 0x0000004007097810 */ /* 0x000fd20007ffe0ff */
[----:B0-----:R-:W-:Y:S01]  /*f540*/  @!P0 IMAD.WIDE.U32 R4, R22, 0x2, R4 ;  /* 0x0000000216048825 */ /* 0x001fe200078e0004 */
[----:B------:R-:W-:Y:S01]  /*f550*/  @!P0 LEA R21, R31, UR42, 0x1 ;  /* 0x0000002a1f158c11 */ /* 0x000fe2000f8e08ff */
        /* <DEDUP_REMOVED lines=15> */
[----:B-1----:R-:W-:Y:S01]  /*f650*/  SHFL.IDX PT, R3, R8, 0x6, 0x181f ;  /* 0x00d81f0008037f89 */ /* 0x002fe200000e0000 */
[----:B------:R-:W-:-:S09]  /*f660*/  VIADD R9, R7, 0x60 ;  /* 0x0000006007097836 */ /* 0x000fd20000000000 */
[----:B------:R-:W-:Y:S01]  /*f670*/  @!P0 LEA R21, R31, UR42, 0x1 ;  /* 0x0000002a1f158c11 */ /* 0x000fe2000f8e08ff */
[----:B0-----:R-:W-:Y:S01]  /*f680*/  @!P0 IMAD.WIDE.U32 R4, R22, 0x2, R4 ;  /* 0x0000000216048825 */ /* 0x001fe200078e0004 */
[----:B------:R-:W0:Y:S04]  /*f690*/  SHFL.IDX PT, R2, R6, 0x6, 0x181f ;  /* 0x00d81f0006027f89 */ /* 0x000e2800000e0000 */
[----:B------:R1:W-:Y:S04]  /*f6a0*/  @!P0 LDGSTS.E.BYPASS.LTC128B.128 [R21+0x16c00], desc[UR6][R4.64], !P4 ;  /* 0x16c0000004158fae */ /* 0x0003e8000e101d46 */
[----:B------:R1:W-:Y:S04]  /*f6b0*/  @!P0 LDGSTS.E.BYPASS.LTC128B.128 [R21+0x1ac00], desc[UR6][R4.64+0x80], !P3 ;  /* 0x1ac0008004158fae */ /* 0x0003e8000d901d46 */
[----:B------:R1:W-:Y:S04]  /*f6c0*/  @!P0 LDGSTS.E.BYPASS.LTC128B.128 [R21+0x1ec00], desc[UR6][R4.64+0x100], !P2 ;  /* 0x1ec0010004158fae */ /* 0x0003e8000d101d46 */
[----:B------:R1:W-:Y:S01]  /*f6d0*/  @!P0 LDGSTS.E.BYPASS.LTC128B.128 [R21+0x22c00], desc[UR6][R4.64+0x180], !P1 ;  /* 0x22c0018004158fae */ /* 0x0003e2000c901d46 */
[----:B------:R-:W-:-:S03]  /*f6e0*/  ISETP.GE.AND P0, PT, R9, R0, PT ;  /* 0x000000000900720c */ /* 0x000fc60003f06270 */
[----:B------:R-:W2:Y:S10]  /*f6f0*/  SHFL.IDX PT, R8, R8, 0x7, 0x181f ;  /* 0x00f81f0008087f89 */ /* 0x000eb400000e0000 */
[----:B0-----:R-:W-:Y:S01]  /*f700*/  @!P0 IMAD.WIDE.U32 R2, R22, 0x2, R2 ;  /* 0x0000000216028825 */ /* 0x001fe200078e0002 */
[----:B------:R-:W-:-:S05]  /*f710*/  @!P0 LEA R9, R31, UR42, 0x1 ;  /* 0x0000002a1f098c11 */ /* 0x000fca000f8e08ff */
[----:B------:R1:W-:Y:S04]  /*f720*/  @!P0 LDGSTS.E.BYPASS.LTC128B.128 [R9+0x17400], desc[UR6][R2.64], !P4 ;  /* 0x1740000002098fae */ /* 0x0003e8000e101d46 */
[----:B------:R1:W-:Y:S04]  /*f730*/  @!P0 LDGSTS.E.BYPASS.LTC128B.128 [R9+0x1b400], desc[UR6][R2.64+0x80], !P3 ;  /* 0x1b40008002098fae */ /* 0x0003e8000d901d46 */
[----:B------:R1:W-:Y:S04]  /*f740*/  @!P0 LDGSTS.E.BYPASS.LTC128B.128 [R9+0x1f400], desc[UR6][R2.64+0x100], !P2 ;  /* 0x1f40010002098fae */ /* 0x0003e8000d101d46 */
[----:B--2---:R1:W-:Y:S02]  /*f750*/  @!P0 LDGSTS.E.BYPASS.LTC128B.128 [R9+0x23400], desc[UR6][R2.64+0x180], !P1 ;  /* 0x2340018002098fae */ /* 0x0043e4000c901d46 */
.L_x_119:
[----:B------:R-:W-:Y:S01]  /*f760*/  IADD3 R7, R7, 0x70, RZ ;  /* 0x0000007007077810 */ /* 0x000fe20007ffe0ff */
[----:B------:R-:W-:Y:S01]  /*f770*/  BSSY B0, `(.L_x_54) ;  /* 0x000000f000007945 */ /* 0x000fe20003800000 */
[----:B-1----:R-:W-:Y:S02]  /*f780*/  IMAD.MOV.U32 R2, RZ, RZ, R14 ;  /* 0x000000ffff027224 */ /* 0x002fe400078e000e */
[----:B------:R-:W-:Y:S01]  /*f790*/  ISETP.GE.AND P0, PT, R7, R0, PT ;  /* 0x000000000700720c */ /* 0x000fe20003f06270 */
[----:B------:R-:W-:-:S12]  /*f7a0*/  IMAD.MOV.U32 R3, RZ, RZ, R8 ;  /* 0x000000ffff037224 */ /* 0x000fd800078e0008 */
[----:B------:R-:W-:Y:S05]  /*f7b0*/  @P0 BRA `(.L_x_55) ;  /* 0x0000000000280947 */ /* 0x000fea0003800000 */
[----:B------:R-:W-:Y:S01]  /*f7c0*/  IMAD.WIDE.U32 R2, R22, 0x2, R2 ;  /* 0x0000000216027825 */ /* 0x000fe200078e0002 */
[----:B------:R-:W-:Y:S01]  /*f7d0*/  LEA R5, R31, UR42, 0x1 ;  /* 0x0000002a1f057c11 */ /* 0x000fe2000f8e08ff */
[----:B------:R-:W-:-:S04]  /*f7e0*/  ULDC.64 UR4, c[0x0][0x208] ;  /* 0x0000820000047ab9 */ /* 0x000fc80000000a00 */
[----:B------:R-:W-:Y:S01]  /*f7f0*/  @!PT LDS RZ, [RZ] ;  /* 0x00000000fffff984 */ /* 0x000fe20000000800 */
[----:B------:R-:W-:Y:S01]  /*f800*/  @!PT LDS RZ, [RZ] ;  /* 0x00000000fffff984 */ /* 0x000fe20000000800 */
[----:B------:R-:W-:Y:S01]  /*f810*/  @!PT LDS RZ, [RZ] ;  /* 0x00000000fffff984 */ /* 0x000fe20000000800 */
[----:B------:R0:W-:Y:S04]  /*f820*/  LDGSTS.E.BYPASS.LTC128B.128 [R5+0x17c00], desc[UR4][R2.64], !P4 ;  /* 0x17c0000002057fae */ /* 0x0001e8000e101d44 */
[----:B------:R0:W-:Y:S04]  /*f830*/  LDGSTS.E.BYPASS.LTC128B.128 [R5+0x1bc00], desc[UR4][R2.64+0x80], !P3 ;  /* 0x1bc0008002057fae */ /* 0x0001e8000d901d44 */
[----:B------:R0:W-:Y:S04]  /*f840*/  LDGSTS.E.BYPASS.LTC128B.128 [R5+0x1fc00], desc[UR4][R2.64+0x100], !P2 ;  /* 0x1fc0010002057fae */ /* 0x0001e8000d101d44 */
[----:B------:R0:W-:Y:S02]  /*f850*/  LDGSTS.E.BYPASS.LTC128B.128 [R5+0x23c00], desc[UR4][R2.64+0x180], !P1 ;  /* 0x23c0018002057fae */ /* 0x0001e4000c901d44 */
.L_x_55:
[----:B------:R-:W-:Y:S05]  /*f860*/  BSYNC B0 ;  /* 0x0000000000007941 */ /* 0x000fea0003800000 */
.L_x_54:
[----:B------:R-:W-:Y:S01]  /*f870*/  NOP ;  /* 0x0000000000007918 */ /* 0x000fe20000000000 */
[----:B------:R-:W-:Y:S01]  /*f880*/  SYNCS.ARRIVE.TRANS64.RED.A0T1 RZ, [UR42+0x38800], RZ ;  /* 0x038800ffffff79a7 */ /* 0x000fe2000820042a */
[----:B------:R-:W-:Y:S01]  /*f890*/  MOV R0, 0x1 ;  /* 0x0000000100007802 */ /* 0x000fe20000000f00 */
[----:B------:R-:W-:Y:S03]  /*f8a0*/  ARRIVES.LDGSTSBAR.64.TRANSCNT [UR42+0x38800] ;  /* 0x03880000ff0079b0 */ /* 0x000fe60008000aaa */
[----:B------:R-:W-:Y:S01]  /*f8b0*/  SHF.L.U32 R0, R0, 0x1f, RZ ;  /* 0x0000001f00007819 */ /* 0x000fe200000006ff */
[----:B------:R-:W-:Y:S01]  /*f8c0*/  NOP ;  /* 0x0000000000007918 */ /* 0x000fe20000000000 */
[----:B------:R-:W-:Y:S02]  /*f8d0*/  SYNCS.ARRIVE.TRANS64.A1T0 RZ, [UR42+0x38800], RZ ;  /* 0x038800ffffff79a7 */ /* 0x000fe4000810002a */
[----:B------:R-:W1:Y:S02]  /*f8e0*/  SYNCS.PHASECHK.TRANS64.TRYWAIT P0, [UR42+0x38820], R0 ;  /* 0x03882000ff0075a7 */ /* 0x000e64000800016a */
[----:B-1----:R-:W-:Y:S05]  /*f8f0*/  @!P0 BRA `(.L_x_56) ;  /* 0x0000003000588947 */ /* 0x002fea0003800000 */
.L_x_120:
[----:B------:R-:W-:Y:S01]  /*f900*/  UIADD3 UR4, UR46, -0x2, URZ ;  /* 0xfffffffe2e047890 */ /* 0x000fe2000fffe03f */
[----:B------:R-:W-:Y:S02]  /*f910*/  IMAD.MOV.U32 R26, RZ, RZ, 0x1 ;  /* 0x00000001ff1a7424 */ /* 0x000fe400078e00ff */
[----:B------:R-:W-:Y:S01]  /*f920*/  IMAD.MOV.U32 R21, RZ, RZ, RZ ;  /* 0x000000ffff157224 */ /* 0x000fe200078e00ff */
[----:B------:R-:W-:-:S06]  /*f930*/  UISETP.GE.AND UP0, UPT, UR4, UR45, UPT ;  /* 0x0000002d0400728c */ /* 0x000fcc000bf06270 */
[----:B------:R-:W-:-:S13]  /*f940*/  PLOP3.LUT P0, PT, PT, PT, UP0, 0x40, 0x0 ;  /* 0x000000000000781c */ /* 0x000fda0003f0e808 */
[----:B------:R-:W-:Y:S05]  /*f950*/  @P0 BRA `(.L_x_57) ;  /* 0x0000001000840947 */ /* 0x000fea0003800000 */
[----:B0-----:R-:W0:Y:S01]  /*f960*/  S2R R2, SR_TID.X ;  /* 0x0000000000027919 */ /* 0x001e220000002100 */
[----:B------:R-:W-:Y:S01]  /*f970*/  UIADD3 UR4, UR44, 0x1, URZ ;  /* 0x000000012c047890 */ /* 0x000fe2000fffe03f */
[----:B------:R-:W-:Y:S01]  /*f980*/  LOP3.LUT R3, RZ, UR41, RZ, 0x33, !PT ;  /* 0x00000029ff037c12 */ /* 0x000fe2000f8e33ff */
[----:B------:R-:W-:Y:S01]  /*f990*/  BSSY B0, `(.L_x_57) ;  /* 0x000011d000007945 */ /* 0x000fe20003800000 */
[----:B------:R-:W-:Y:S01]  /*f9a0*/  IMAD.MOV.U32 R23, RZ, RZ, 0x1 ;  /* 0x00000001ff177424 */ /* 0x000fe200078e00ff */
[----:B------:R-:W-:Y:S01]  /*f9b0*/  UIMAD UR4, UR4, UR38, URZ ;  /* 0x00000026040472a4 */ /* 0x000fe2000f8e023f */
[----:B------:R-:W-:-:S05]  /*f9c0*/  MOV R20, RZ ;  /* 0x000000ff00147202 */ /* 0x000fca0000000f00 */
[----:B------:R-:W-:Y:S01]  /*f9d0*/  LOP3.LUT R0, RZ, UR4, RZ, 0x33, !PT ;  /* 0x00000004ff007c12 */ /* 0x000fe2000f8e33ff */
[----:B------:R-:W-:Y:S02]  /*f9e0*/  ULDC UR4, c[0x0][0x2f4] ;  /* 0x0000bd0000047ab9 */ /* 0x000fe40000000800 */
[----:B------:R-:W-:Y:S02]  /*f9f0*/  ISETP.GE.AND P4, PT, R22, UR4, PT ;  /* 0x0000000416007c0c */ /* 0x000fe4000bf86270 */
[----:B------:R-:W-:Y:S02]  /*fa00*/  VIMNMX R0, R0, R3, !PT ;  /* 0x0000000300007248 */ /* 0x000fe40007fe0100 */
[----:B------:R-:W-:Y:S02]  /*fa10*/  ISETP.GE.AND P3, PT, R37, UR4, PT ;  /* 0x0000000425007c0c */ /* 0x000fe4000bf66270 */
[----:B------:R-:W-:Y:S02]  /*fa20*/  IADD3 R30, -R0, -0x2, RZ ;  /* 0xfffffffe001e7810 */ /* 0x000fe40007ffe1ff */
[----:B------:R-:W-:-:S02]  /*fa30*/  ISETP.GE.AND P2, PT, R36, UR4, PT ;  /* 0x0000000424007c0c */ /* 0x000fc4000bf46270 */
[----:B------:R-:W-:Y:S02]  /*fa40*/  ISETP.GE.AND P1, PT, R35, UR4, PT ;  /* 0x0000000423007c0c */ /* 0x000fe4000bf26270 */
[----:B0-----:R-:W-:-:S04]  /*fa50*/  LOP3.LUT R2, R2, 0x7f, RZ, 0xc0, !PT ;  /* 0x0000007f02027812 */ /* 0x001fc800078ec0ff */
[----:B------:R-:W-:-:S04]  /*fa60*/  SHF.R.U32.HI R2, RZ, 0x3, R2 ;  /* 0x00000003ff027819 */ /* 0x000fc80000011602 */
[----:B------:R-:W-:Y:S02]  /*fa70*/  IADD3 R19, R24, R19, R2 ;  /* 0x0000001318137210 */ /* 0x000fe40007ffe002 */
[----:B------:R-:W-:Y:S01]  /*fa80*/  IADD3 R5, -R2, UR40, RZ ;  /* 0x0000002802057c10 */ /* 0x000fe2000fffe1ff */
[----:B------:R-:W-:Y:S01]  /*fa90*/  IMAD.SHL.U32 R2, R22, 0x2, RZ ;  /* 0x0000000216027824 */ /* 0x000fe200078e00ff */
[----:B------:R-:W-:-:S03]  /*faa0*/  IADD3 R19, R19, -0xf0, RZ ;  /* 0xffffff1013137810 */ /* 0x000fc60007ffe0ff */
[C---:B------:R-:W-:Y:S02]  /*fab0*/  IMAD R5, R0.reuse, 0x50, R5 ;  /* 0x0000005000057824 */ /* 0x040fe400078e0205 */
[----:B------:R-:W-:Y:S02]  /*fac0*/  IMAD R10, R0, -0x50, R19 ;  /* 0xffffffb0000a7824 */ /* 0x000fe400078e0213 */
[----:B------:R-:W-:-:S07]  /*fad0*/  VIADD R0, R5, 0xa0 ;  /* 0x000000a005007836 */ /* 0x000fce0000000000 */
.L_x_70:
[----:B------:R-:W2:Y:S01]  /*fae0*/  LDL R8, [R1] ;  /* 0x0000000001087983 */ /* 0x000ea20000100800 */
[----:B------:R-:W0:Y:S01]  /*faf0*/  LDC R3, c[0x0][0x430] ;  /* 0x00010c00ff037b82 */ /* 0x000e220000000800 */
[----:B------:R-:W1:Y:S01]  /*fb00*/  S2R R2, SR_TID.X ;  /* 0x0000000000027919 */ /* 0x000e620000002100 */
[----:B------:R-:W3:Y:S01]  /*fb10*/  S2R R4, SR_TID.X ;  /* 0x0000000000047919 */ /* 0x000ee20000002100 */
[----:B0-----:R-:W-:Y:S01]  /*fb20*/  ISETP.NE.AND P0, PT, R3, 0x1, PT ;  /* 0x000000010300780c */ /* 0x001fe20003f05270 */
[----:B-1----:R-:W-:-:S12]  /*fb30*/  IMAD.SHL.U32 R2, R2, 0x10, RZ ;  /* 0x0000001002027824 */ /* 0x002fd800078e00ff */
[----:B------:R-:W0:Y:S01]  /*fb40*/  @P0 LDC R3, c[0x0][0x434] ;  /* 0x00010d00ff030b82 */ /* 0x000e220000000800 */
[----:B---3--:R-:W-:Y:S02]  /*fb50*/  LOP3.LUT R4, R4, 0x7f, RZ, 0xc0, !PT ;  /* 0x0000007f04047812 */ /* 0x008fe400078ec0ff */
[----:B------:R-:W-:Y:S02]  /*fb60*/  LOP3.LUT R2, R2, 0x70, RZ, 0xc0, !PT ;  /* 0x0000007002027812 */ /* 0x000fe400078ec0ff */
[----:B------:R-:W-:-:S03]  /*fb70*/  SHF.R.U32.HI R4, RZ, 0x3, R4 ;  /* 0x00000003ff047819 */ /* 0x000fc60000011604 */
[----:B------:R-:W1:Y:S01]  /*fb80*/  @P0 LDC R5, c[0x0][0x438] ;  /* 0x00010e00ff050b82 */ /* 0x000e620000000800 */
[----:B------:R-:W-:-:S04]  /*fb90*/  LOP3.LUT R2, R2, R4, RZ, 0xfc, !PT ;  /* 0x0000000402027212 */ /* 0x000fc800078efcff */
[----:B------:R-:W-:-:S13]  /*fba0*/  ISETP.GT.U32.AND P6, PT, R2, 0x4f, PT ;  /* 0x0000004f0200780c */ /* 0x000fda0003fc4070 */
[----:B------:R-:W2:Y:S01]  /*fbb0*/  @!P6 LDC.64 R6, c[0x0][0x428] ;  /* 0x00010a00ff06eb82 */ /* 0x000ea20000000a00 */
[----:B0-----:R-:W-:Y:S01]  /*fbc0*/  @P0 IMAD.HI.U32 R2, R10, R3, RZ ;  /* 0x000000030a020227 */ /* 0x001fe200078e00ff */
[----:B------:R-:W-:-:S04]  /*fbd0*/  MOV R9, R10 ;  /* 0x0000000a00097202 */ /* 0x000fc80000000f00 */
[----:B-1----:R-:W-:Y:S02]  /*fbe0*/  @P0 SHF.R.U32.HI R9, RZ, R5, R2 ;  /* 0x00000005ff090219 */ /* 0x002fe40000011602 */
[----:B------:R-:W0:Y:S02]  /*fbf0*/  @!P6 LDC.64 R4, c[0x0][0x418] ;  /* 0x00010600ff04eb82 */ /* 0x000e240000000a00 */
[----:B------:R-:W-:Y:S02]  /*fc00*/  @!P6 SHF.R.S32.HI R3, RZ, 0x1f, R9 ;  /* 0x0000001fff03e819 */ /* 0x000fe40000011409 */
[----:B------:R-:W-:Y:S02]  /*fc10*/  LOP3.LUT P5, RZ, R16, 0x20, RZ, 0xc0, !PT ;  /* 0x0000002010ff7812 */ /* 0x000fe400078ac0ff */
[----:B------:R-:W-:Y:S01]  /*fc20*/  IADD3 R21, R20, 0x1, RZ ;  /* 0x0000000114157810 */ /* 0x000fe20007ffe0ff */
[----:B------:R-:W-:Y:S01]  /*fc30*/  ULDC.64 UR4, c[0x0][0x208] ;  /* 0x0000820000047ab9 */ /* 0x000fe20000000a00 */
[----:B--2---:R-:W-:-:S04]  /*fc40*/  @!P6 IMAD R2, R8, R6, RZ ;  /* 0x000000060802e224 */ /* 0x004fc800078e02ff */
[----:B------:R-:W-:Y:S02]  /*fc50*/  @!P6 IMAD R7, R34, R7, R2 ;  /* 0x000000072207e224 */ /* 0x000fe400078e0202 */
[----:B------:R-:W-:-:S04]  /*fc60*/  @!P6 IMAD.MOV.U32 R2, RZ, RZ, R9 ;  /* 0x000000ffff02e224 */ /* 0x000fc800078e0009 */
[----:B------:R-:W-:-:S04]  /*fc70*/  @!P6 IMAD.WIDE.U32 R2, R34, R6, R2 ;  /* 0x000000062202e225 */ /* 0x000fc800078e0002 */
[----:B------:R-:W-:Y:S01]  /*fc80*/  @!P6 IMAD.IADD R3, R7, 0x1, R3 ;  /* 0x000000010703e824 */ /* 0x000fe200078e0203 */
[----:B0-----:R-:W-:Y:S01]  /*fc90*/  @!P6 LEA R4, P0, R2, R4, 0x2 ;  /* 0x000000040204e211 */ /* 0x001fe200078010ff */
[----:B------:R-:W-:-:S03]  /*fca0*/  IMAD.MOV.U32 R8, RZ, RZ, RZ ;  /* 0x000000ffff087224 */ /* 0x000fc600078e00ff */
[----:B------:R-:W-:Y:S02]  /*fcb0*/  @!P6 LEA.HI.X R5, R2, R5, R3, 0x2, P0 ;  /* 0x000000050205e211 */ /* 0x000fe400000f1403 */
[----:B------:R-:W-:-:S03]  /*fcc0*/  ISETP.NE.AND P0, PT, R21, 0x2, PT ;  /* 0x000000021500780c */ /* 0x000fc60003f05270 */
[----:B------:R0:W5:Y:S01]  /*fcd0*/  @!P6 LDG.E R8, desc[UR4][R4.64] ;  /* 0x000000040408e981 */ /* 0x000162000c1e1900 */
[----:B------:R-:W-:Y:S02]  /*fce0*/  SEL R26, RZ, 0x1, P0 ;  /* 0x00000001ff1a7807 */ /* 0x000fe40000000000 */
[----:B------:R-:W-:Y:S02]  /*fcf0*/  SEL R21, R21, RZ, P0 ;  /* 0x000000ff15157207 */ /* 0x000fe40000000000 */
[----:B------:R-:W-:Y:S01]  /*fd00*/  LOP3.LUT R26, R23, R26, RZ, 0x3c, !PT ;  /* 0x0000001a171a7212 */ /* 0x000fe200078e3cff */
[----:B------:R-:W-:Y:S06]  /*fd10*/  @!P5 BRA `(.L_x_58) ;  /* 0x000000000004d947 */ /* 0x000fec0003800000 */
[----:B------:R-:W-:Y:S01]  /*fd20*/  BPT.TRAP 0x1 ;  /* 0x000000040000795c */ /* 0x000fe20000300000 */
.L_x_58:
[----:B------:R-:W-:Y:S01]  /*fd30*/  LEA R19, R21, UR42, 0x3 ;  /* 0x0000002a15137c11 */ /* 0x000fe2000f8e18ff */
[----:B------:R-:W-:Y:S01]  /*fd40*/  BSSY B1, `(.L_x_59) ;  /* 0x0000004000017945 */ /* 0x000fe20003800000 */
[----:B------:R-:W-:-:S04]  /*fd50*/  SHF.L.U32 R2, R26, 0x1f, RZ ;  /* 0x0000001f1a027819 */ /* 0x000fc800000006ff */
[----:B------:R-:W1:Y:S02]  /*fd60*/  SYNCS.PHASECHK.TRANS64.TRYWAIT P0, [R19+URZ+0x38840], R2 ;  /* 0x03884002130075a7 */ /* 0x000e64000800017f */
[----:B-1----:R-:W-:Y:S05]  /*fd70*/  @!P0 BRA `(.L_x_60) ;  /* 0x0000002c00508947 */ /* 0x002fea0003800000 */
.L_x_121:
[----:B------:R-:W-:Y:S05]  /*fd80*/  BSYNC B1 ;  /* 0x0000000000017941 */ /* 0x000fea0003800000 */
.L_x_59:
[----:B------:R-:W-:Y:S01]  /*fd90*/  ULDC UR4, c[0x0][0x430] ;  /* 0x00010c0000047ab9 */ /* 0x000fe20000000800 */
[----:B-----5:R-:W-:Y:S01]  /*fda0*/  SHF.R.S32.HI R29, RZ, 0x1f, R8 ;  /* 0x0000001fff1d7819 */ /* 0x020fe20000011408 */
[----:B------:R-:W-:Y:S01]  /*fdb0*/  UIADD3 UR4, -UR4, URZ, URZ ;  /* 0x0000003f04047290 */ /* 0x000fe2000fffe13f */
[----:B------:R-:W-:Y:S01]  /*fdc0*/  R2UR UR6, R33 ;  /* 0x00000000210672ca */ /* 0x000fe200000e0000 */
[----:B------:R-:W-:Y:S01]  /*fdd0*/  IMAD R25, R21, 0x5000, R31 ;  /* 0x0000500015197824 */ /* 0x000fe200078e021f */
[----:B------:R-:W-:-:S03]  /*fde0*/  LOP3.LUT P5, RZ, R16, 0x2, RZ, 0xc0, !PT ;  /* 0x0000000210ff7812 */ /* 0x000fc600078ac0ff */
[----:B------:R-:W-:Y:S01]  /*fdf0*/  IMAD R9, R9, UR4, R10 ;  /* 0x0000000409097c24 */ /* 0x000fe2000f8e020a */
[----:B------:R-:W-:-:S04]  /*fe00*/  ULDC.64 UR4, c[0x0][0x300] ;  /* 0x0000c00000047ab9 */ /* 0x000fc80000000a00 */
[----:B------:R-:W-:-:S05]  /*fe10*/  SHF.R.S32.HI R28, RZ, 0x1f, R9 ;  /* 0x0000001fff1c7819 */ /* 0x000fca0000011409 */
[----:B-1----:R-:W-:-:S04]  /*fe20*/  IMAD R2, R28, UR4, RZ ;  /* 0x000000041c027c24 */ /* 0x002fc8000f8e02ff */
[C---:B0-----:R-:W-:Y:S02]  /*fe30*/  IMAD R5, R9.reuse, UR5, R2 ;  /* 0x0000000509057c24 */ /* 0x041fe4000f8e0202 */
        /* <DEDUP_REMOVED lines=14> */
[----:B------:R-:W-:Y:S01]  /*ff20*/  VIADD R27, R3, UR4 ;  /* 0x00000004031b7c36 */ /* 0x000fe20008000000 */
[----:B------:R-:W-:-:S04]  /*ff30*/  UMOV UR4, 0xffffffff ;  /* 0xffffffff00047882 */ /* 0x000fc80000000000 */
[----:B------:R-:W-:Y:S01]  /*ff40*/  LEA.HI.X R27, R2, UR7, R27, 0x1, P0 ;  /* 0x00000007021b7c11 */ /* 0x000fe200080f0c1b */
[----:B------:R-:W-:Y:S06]  /*ff50*/  BRA.DIV UR4, `(.L_x_61) ;  /* 0x0000002a04ec7947 */ /* 0x000fec000b800000 */
[----:B------:R-:W0:Y:S01]  /*ff60*/  SHFL.IDX PT, R14, R24, RZ, 0x181f ;  /* 0x00181fff180e7589 */ /* 0x000e2200000e0000 */
[----:B------:R-:W-:Y:S01]  /*ff70*/  SHF.L.U32 R12, R22, 0x1, RZ ;  /* 0x00000001160c7819 */ /* 0x000fe200000006ff */
[----:B------:R-:W-:Y:S01]  /*ff80*/  ULDC.64 UR4, c[0x0][0x208] ;  /* 0x0000820000047ab9 */ /* 0x000fe20000000a00 */
[----:B------:R-:W-:Y:S01]  /*ff90*/  LOP3.LUT R16, R16, 0xffffff7f, RZ, 0xc0, !PT ;  /* 0xffffff7f10107812 */ /* 0x000fe200078ec0ff */
[----:B------:R-:W1:Y:S01]  /*ffa0*/  SHFL.IDX PT, R3, R27, RZ, 0x181f ;  /* 0x00181fff1b037589 */ /* 0x000e6200000e0000 */
[----:B------:R-:W-:Y:S02]  /*ffb0*/  LEA R25, R25, UR42, 0x1 ;  /* 0x0000002a19197c11 */ /* 0x000fe4000f8e08ff */
[----:B------:R-:W-:Y:S01]  /*ffc0*/  @P1 LOP3.LUT R16, R16, 0x80, RZ, 0xfc, !PT ;  /* 0x0000008010101812 */ /* 0x000fe200078efcff */
[----:B------:R-:W2:Y:S03]  /*ffd0*/  SHFL.IDX PT, R11, R24, 0x1, 0x181f ;  /* 0x00381f00180b7f89 */ /* 0x000ea600000e0000 */
[C---:B------:R-:W-:Y:S01]  /*ffe0*/  LOP3.LUT P1, RZ, R16.reuse, 0x8, RZ, 0xc0, !PT ;  /* 0x0000000810ff7812 */ /* 0x040fe2000782c0ff */
[----:B------:R-:W3:Y:S01]  /*fff0*/  SHFL.IDX PT, R5, R27, 0x1, 0x181f ;  /* 0x00381f001b057f89 */ /* 0x000ee200000e0000 */
[----:B------:R-:W-:-:S03]  /*10000*/  LOP3.LUT P6, RZ, R16, 0x4, RZ, 0xc0, !PT ;  /* 0x0000000410ff7812 */ /* 0x000fc600078cc0ff */
[----:B------:R-:W-:Y:S01]  /*10010*/  SHFL.IDX PT, R32, R27, 0x3, 0x181f ;  /* 0x00781f001b207f89 */ /* 0x000fe200000e0000 */
[----:B0-----:R-:W-:-:S03]  /*10020*/  IADD3 R2, P0, R14, R12, RZ ;  /* 0x0000000c0e027210 */ /* 0x001fc60007f1e0ff */
[----:B------:R-:W-:Y:S02]  /*10030*/  SHFL.IDX PT, R14, R24, 0x4, 0x181f ;  /* 0x00981f00180e7f89 */ /* 0x000fe400000e0000 */
[----:B-1----:R-:W-:Y:S01]  /*10040*/  IMAD.X R3, RZ, RZ, R3, P0 ;  /* 0x000000ffff037224 */ /* 0x002fe200000e0603 */
[-C--:B--2---:R-:W-:Y:S02]  /*10050*/  IADD3 R6, P0, R11, R12.reuse, RZ ;  /* 0x0000000c0b067210 */ /* 0x084fe40007f1e0ff */
[----:B------:R-:W0:Y:S03]  /*10060*/  SHFL.IDX PT, R11, R24, 0x2, 0x181f ;  /* 0x00581f00180b7f89 */ /* 0x000e2600000e0000 */
[----:B---3--:R-:W-:Y:S02]  /*10070*/  IMAD.X R7, RZ, RZ, R5, P0 ;  /* 0x000000ffff077224 */ /* 0x008fe400000e0605 */
[----:B------:R-:W1:Y:S04]  /*10080*/  SHFL.IDX PT, R5, R27, 0x2, 0x181f ;  /* 0x00581f001b057f89 */ /* 0x000e6800000e0000 */
[----:B------:R-:W-:Y:S01]  /*10090*/  SHFL.IDX PT, R27, R27, 0x4, 0x181f ;  /* 0x00981f001b1b7f89 */ /* 0x000fe200000e0000 */
[----:B0-----:R-:W-:-:S04]  /*100a0*/  IADD3 R4, P0, R11, R12, RZ ;  /* 0x0000000c0b047210 */ /* 0x001fc80007f1e0ff */
[----:B-1----:R-:W-:Y:S02]  /*100b0*/  IADD3.X R5, RZ, R5, RZ, P0, !PT ;  /* 0x00000005ff057210 */ /* 0x002fe400007fe4ff */
[----:B------:R-:W-:-:S13]  /*100c0*/  LOP3.LUT P0, RZ, R16, 0x10, RZ, 0xc0, !PT ;  /* 0x0000001010ff7812 */ /* 0x000fda000780c0ff */
[----:B------:R-:W-:Y:S04]  /*100d0*/  LDGSTS.E.BYPASS.LTC128B.128 [R25+0x24400], desc[UR4][R2.64], !P0 ;  /* 0x2440000002197fae */ /* 0x000fe8000c101d44 */
[----:B------:R-:W-:Y:S04]  /*100e0*/  LDGSTS.E.BYPASS.LTC128B.128 [R25+0x26c00], desc[UR4][R2.64+0x80], !P1 ;  /* 0x26c0008002197fae */ /* 0x000fe8000c901d44 */
[----:B------:R-:W-:Y:S04]  /*100f0*/  LDGSTS.E.BYPASS.LTC128B.128 [R25+0x29400], desc[UR4][R2.64+0x100], !P6 ;  /* 0x2940010002197fae */ /* 0x000fe8000f101d44 */
[----:B------:R0:W-:Y:S04]  /*10100*/  LDGSTS.E.BYPASS.LTC128B.128 [R25+0x2bc00], desc[UR4][R2.64+0x180], !P5 ;  /* 0x2bc0018002197fae */ /* 0x0001e8000e901d44 */
[----:B0-----:R-:W0:Y:S02]  /*10110*/  SHFL.IDX PT, R2, R24, 0x3, 0x181f ;  /* 0x00781f0018027f89 */ /* 0x001e2400000e0000 */
[----:B0-----:R-:W-:-:S05]  /*10120*/  IADD3 R2, P0, R2, R12, RZ ;  /* 0x0000000c02027210 */ /* 0x001fca0007f1e0ff */
[----:B------:R-:W-:Y:S01]  /*10130*/  IMAD.X R3, RZ, RZ, R32, P0 ;  /* 0x000000ffff037224 */ /* 0x000fe200000e0620 */
[----:B------:R-:W-:-:S13]  /*10140*/  LOP3.LUT P0, RZ, R16, 0x10, RZ, 0xc0, !PT ;  /* 0x0000001010ff7812 */ /* 0x000fda000780c0ff */
[----:B------:R0:W-:Y:S04]  /*10150*/  LDGSTS.E.BYPASS.LTC128B.128 [R25+0x24c00], desc[UR4][R6.64], !P0 ;  /* 0x24c0000006197fae */ /* 0x0001e8000c101d44 */
        /* <DEDUP_REMOVED lines=8> */
[----:B------:R0:W-:Y:S01]  /*101e0*/  LDGSTS.E.BYPASS.LTC128B.128 [R25+0x28400], desc[UR4][R2.64+0x80], !P1 ;  /* 0x2840008002197fae */ /* 0x0001e2000c901d44 */
[----:B------:R-:W-:-:S03]  /*101f0*/  LOP3.LUT P1, RZ, R16, 0x80, RZ, 0xc0, !PT ;  /* 0x0000008010ff7812 */ /* 0x000fc6000782c0ff */
[----:B------:R0:W-:Y:S04]  /*10200*/  LDGSTS.E.BYPASS.LTC128B.128 [R25+0x2ac00], desc[UR4][R2.64+0x100], !P6 ;  /* 0x2ac0010002197fae */ /* 0x0001e8000f101d44 */
[----:B------:R0:W-:Y:S06]  /*10210*/  LDGSTS.E.BYPASS.LTC128B.128 [R25+0x2d400], desc[UR4][R2.64+0x180], !P5 ;  /* 0x2d40018002197fae */ /* 0x0001ec000e901d44 */
.L_x_133:
[----:B0-----:R-:W-:Y:S01]  /*10220*/  IMAD.SHL.U32 R2, R22, 0x2, RZ ;  /* 0x0000000216027824 */ /* 0x001fe200078e00ff */
[----:B------:R-:W-:Y:S01]  /*10230*/  P2R R4, PR, RZ, 0x2 ;  /* 0x00000002ff047803 */ /* 0x000fe20000000000 */
[----:B------:R-:W-:Y:S01]  /*10240*/  ULDC.64 UR4, c[0x0][0x208] ;  /* 0x0000820000047ab9 */ /* 0x000fe20000000a00 */
[----:B------:R-:W-:Y:S02]  /*10250*/  LOP3.LUT P1, RZ, R16, 0x10, RZ, 0xc0, !PT ;  /* 0x0000001010ff7812 */ /* 0x000fe4000782c0ff */
[----:B------:R-:W-:Y:S02]  /*10260*/  IADD3 R2, P0, R14, R2, RZ ;  /* 0x000000020e027210 */ /* 0x000fe40007f1e0ff */
[C---:B------:R-:W-:Y:S02]  /*10270*/  LOP3.LUT P6, RZ, R16.reuse, 0x4, RZ, 0xc0, !PT ;  /* 0x0000000410ff7812 */ /* 0x040fe400078cc0ff */
[----:B------:R-:W-:Y:S02]  /*10280*/  IADD3.X R3, RZ, R27, RZ, P0, !PT ;  /* 0x0000001bff037210 */ /* 0x000fe400007fe4ff */
[----:B------:R-:W-:-:S05]  /*10290*/  LOP3.LUT P0, RZ, R16, 0x8, RZ, 0xc0, !PT ;  /* 0x0000000810ff7812 */ /* 0x000fca000780c0ff */
[----:B------:R-:W-:Y:S01]  /*102a0*/  @!PT LDS RZ, [RZ] ;  /* 0x00000000fffff984 */ /* 0x000fe20000000800 */
[----:B------:R-:W-:Y:S01]  /*102b0*/  @!PT LDS RZ, [RZ] ;  /* 0x00000000fffff984 */ /* 0x000fe20000000800 */
[----:B------:R-:W-:Y:S01]  /*102c0*/  @!PT LDS RZ, [RZ] ;  /* 0x00000000fffff984 */ /* 0x000fe20000000800 */
[----:B------:R0:W-:Y:S01]  /*102d0*/  LDGSTS.E.BYPASS.LTC128B.128 [R25+0x26400], desc[UR4][R2.64], !P1 ;  /* 0x2640000002197fae */ /* 0x0001e2000c901d44 */
[----:B------:R-:W-:-:S07]  /*102e0*/  ISETP.NE.AND P1, PT, R4, RZ, PT ;  /* 0x000000ff0400720c */ /* 0x000fce0003f25270 */
[----:B------:R0:W-:Y:S01]  /*102f0*/  LDGSTS.E.BYPASS.LTC128B.128 [R25+0x28c00], desc[UR4][R2.64+0x80], !P0 ;  /* 0x28c0008002197fae */ /* 0x0001e2000c101d44 */
[----:B------:R-:W-:-:S03]  /*10300*/  PLOP3.LUT P0, PT, PT, PT, PT, 0x80, 0x0 ;  /* 0x000000000000781c */ /* 0x000fc60003f0f070 */
[----:B------:R0:W-:Y:S04]  /*10310*/  LDGSTS.E.BYPASS.LTC128B.128 [R25+0x2b400], desc[UR4][R2.64+0x100], !P6 ;  /* 0x2b40010002197fae */ /* 0x0001e8000f101d44 */
[----:B------:R0:W-:Y:S01]  /*10320*/  LDGSTS.E.BYPASS.LTC128B.128 [R25+0x2dc00], desc[UR4][R2.64+0x180], !P5 ;  /* 0x2dc0018002197fae */ /* 0x0001e2000e901d44 */
[----:B------:R-:W-:-:S05]  /*10330*/  NOP ;  /* 0x0000000000007918 */ /* 0x000fca0000000000 */
.L_x_62:
[----:B------:R-:W-:Y:S02]  /*10340*/  PLOP3.LUT P5, PT, P5, P0, PT, 0xa2, 0x0 ;  /* 0x000000000000781c */ /* 0x000fe40002fa1472 */
[----:B------:R-:W-:-:S08]  /*10350*/  @P0 R2UR P5, UR4, R19 ;  /* 0x00000000130402ca */ /* 0x000fd000000a0000 */
[----:B------:R-:W-:-:S05]  /*10360*/  @P0 PLOP3.LUT P0, PT, P5, PT, PT, 0x80, 0x0 ;  /* 0x000000000000081c */ /* 0x000fca0002f0f070 */
[----:B------:R-:W-:Y:S01]  /*10370*/  @!P5 SYNCS.ARRIVE.TRANS64.RED.A0T1 RZ, [UR4+0x38830], RZ ;  /* 0x038830ffffffd9a7 */ /* 0x000fe20008200404 */
[----:B------:R-:W-:Y:S07]  /*10380*/  @!P5 ARRIVES.LDGSTSBAR.64.TRANSCNT [UR4+0x38830] ;  /* 0x03883000ff00d9b0 */ /* 0x000fee0008000a84 */
[----:B------:R-:W-:Y:S05]  /*10390*/  @P0 BRA.U.ANY `(.L_x_62) ;  /* 0xfffffffd00e80947 */ /* 0x000fea000393ffff */
[----:B------:R-:W-:Y:S01]  /*103a0*/  NOP ;  /* 0x0000000000007918 */ /* 0x000fe20000000000 */
[----:B------:R-:W-:-:S13]  /*103b0*/  LOP3.LUT P6, RZ, R16, 0x20, RZ, 0xc0, !PT ;  /* 0x0000002010ff7812 */ /* 0x000fda00078cc0ff */
[----:B------:R-:W-:Y:S05]  /*103c0*/  @!P6 BRA `(.L_x_63) ;  /* 0x000000000004e947 */ /* 0x000fea0003800000 */
[----:B------:R-:W-:Y:S01]  /*103d0*/  BPT.TRAP 0x1 ;  /* 0x000000040000795c */ /* 0x000fe20000300000 */
.L_x_63:
[----:B------:R1:W-:Y:S01]  /*103e0*/  SYNCS.ARRIVE.TRANS64.A1T0 RZ, [R19+URZ+0x38830], RZ ;  /* 0x038830ff13ff79a7 */ /* 0x0003e2000810003f */
[----:B------:R-:W-:Y:S05]  /*103f0*/  @!P6 BRA `(.L_x_64) ;  /* 0x000000000004e947 */ /* 0x000fea0003800000 */
[----:B------:R-:W-:Y:S01]  /*10400*/  BPT.TRAP 0x1 ;  /* 0x000000040000795c */ /* 0x000fe20000300000 */
.L_x_64:
[----:B0-----:R-:W-:Y:S01]  /*10410*/  SHF.L.U32 R3, R23, 0x1f, RZ ;  /* 0x0000001f17037819 */ /* 0x001fe200000006ff */
[----:B------:R-:W-:Y:S01]  /*10420*/  BSSY B1, `(.L_x_65) ;  /* 0x0000004000017945 */ /* 0x000fe20003800000 */
[----:B------:R-:W-:-:S04]  /*10430*/  LEA R4, R20, UR42, 0x3 ;  /* 0x0000002a14047c11 */ /* 0x000fc8000f8e18ff */
[----:B------:R-:W0:Y:S02]  /*10440*/  SYNCS.PHASECHK.TRANS64.TRYWAIT P0, [R4+URZ+0x38860], R3 ;  /* 0x03886003040075a7 */ /* 0x000e24000800017f */
[----:B0-----:R-:W-:Y:S05]  /*10450*/  @!P0 BRA `(.L_x_66) ;  /* 0x0000002c00788947 */ /* 0x001fea0003800000 */
.L_x_134:
[----:B------:R-:W-:Y:S05]  /*10460*/  BSYNC B1 ;  /* 0x0000000000017941 */ /* 0x000fea0003800000 */
.L_x_65:
[----:B------:R-:W-:Y:S01]  /*10470*/  UMOV UR4, 0xffffffff ;  /* 0xffffffff00047882 */ /* 0x000fe20000000000 */
[----:B------:R-:W-:Y:S02]  /*10480*/  IMAD R5, R20, 0x5000, R31 ;  /* 0x0000500014057824 */ /* 0x000fe400078e021f */
[----:B------:R-:W-:Y:S01]  /*10490*/  IMAD.SHL.U32 R6, R22, 0x2, RZ ;  /* 0x0000000216067824 */ /* 0x000fe200078e00ff */
[----:B------:R-:W-:Y:S06]  /*104a0*/  BRA.DIV UR4, `(.L_x_67) ;  /* 0x0000002e04787947 */ /* 0x000fec000b800000 */
[----:B------:R-:W2:Y:S01]  /*104b0*/  SHFL.IDX PT, R14, R17, RZ, 0x181f ;  /* 0x00181fff110e7589 */ /* 0x000ea200000e0000 */
[----:B------:R-:W-:Y:S01]  /*104c0*/  LEA R5, R5, UR42, 0x1 ;  /* 0x0000002a05057c11 */ /* 0x000fe2000f8e08ff */
[----:B------:R-:W-:Y:S02]  /*104d0*/  ULDC.64 UR4, c[0x0][0x208] ;  /* 0x0000820000047ab9 */ /* 0x000fe40000000a00 */
[----:B0-----:R-:W0:Y:S01]  /*104e0*/  SHFL.IDX PT, R3, R18, RZ, 0x181f ;  /* 0x00181fff12037589 */ /* 0x001e2200000e0000 */
[----:B--2---:R-:W-:-:S03]  /*104f0*/  IADD3 R2, P0, R14, R6, RZ ;  /* 0x000000060e027210 */ /* 0x004fc60007f1e0ff */
[----:B------:R-:W2:Y:S02]  /*10500*/  SHFL.IDX PT, R14, R17, 0x1, 0x181f ;  /* 0x00381f00110e7f89 */ /* 0x000ea400000e0000 */
[----:B0-----:R-:W-:Y:S01]  /*10510*/  IMAD.X R3, RZ, RZ, R3, P0 ;  /* 0x000000ffff037224 */ /* 0x001fe200000e0603 */
[----:B------:R-:W-:-:S13]  /*10520*/  ISETP.LT.OR P0, PT, R0, 0x1, P4 ;  /* 0x000000010000780c */ /* 0x000fda0002701670 */
[----:B------:R-:W-:Y:S01]  /*10530*/  LDGSTS.E.BYPASS.LTC128B.128 [R5+0x400], desc[UR4][R2.64], !P0 ;  /* 0x0040000002057fae */ /* 0x000fe2000c101d44 */
[----:B------:R-:W-:-:S13]  /*10540*/  ISETP.LT.OR P0, PT, R0, 0x1, P3 ;  /* 0x000000010000780c */ /* 0x000fda0001f01670 */
[----:B------:R-:W-:Y:S01]  /*10550*/  LDGSTS.E.BYPASS.LTC128B.128 [R5+0x2c00], desc[UR4][R2.64+0x80], !P0 ;  /* 0x02c0008002057fae */ /* 0x000fe2000c101d44 */
[----:B------:R-:W-:-:S13]  /*10560*/  ISETP.LT.OR P0, PT, R0, 0x1, P2 ;  /* 0x000000010000780c */ /* 0x000fda0001701670 */
[----:B------:R-:W-:Y:S01]  /*10570*/  LDGSTS.E.BYPASS.LTC128B.128 [R5+0x5400], desc[UR4][R2.64+0x100], !P0 ;  /* 0x0540010002057fae */ /* 0x000fe2000c101d44 */
[----:B------:R-:W-:-:S13]  /*10580*/  ISETP.LT.OR P0, PT, R0, 0x1, P1 ;  /* 0x000000010000780c */ /* 0x000fda0000f01670 */
[----:B------:R0:W-:Y:S04]  /*10590*/  LDGSTS.E.BYPASS.LTC128B.128 [R5+0x7c00], desc[UR4][R2.64+0x180], !P0 ;  /* 0x07c0018002057fae */ /* 0x0001e8000c101d44 */
[----:B0-----:R-:W0:Y:S01]  /*105a0*/  SHFL.IDX PT, R3, R18, 0x1, 0x181f ;  /* 0x00381f0012037f89 */ /* 0x001e2200000e0000 */
[----:B--2---:R-:W-:-:S03]  /*105b0*/  IADD3 R2, P0, R14, R6, RZ ;  /* 0x000000060e027210 */ /* 0x004fc60007f1e0ff */
[----:B------:R-:W2:Y:S01]  /*105c0*/  SHFL.IDX PT, R14, R17, 0x2, 0x181f ;  /* 0x00581f00110e7f89 */ /* 0x000ea200000e0000 */
[----:B0-----:R-:W-:Y:S02]  /*105d0*/  IADD3.X R3, RZ, R3, RZ, P0, !PT ;  /* 0x00000003ff037210 */ /* 0x001fe400007fe4ff */
        /* <DEDUP_REMOVED lines=22> */
[----:B------:R-:W2:Y:S04]  /*10740*/  SHFL.IDX PT, R18, R18, 0x4, 0x181f ;  /* 0x00981f0012127f89 */ /* 0x000ea800000e0000 */
[----:B------:R3:W4:Y:S01]  /*10750*/  SHFL.IDX PT, R14, R17, 0x4, 0x181f ;  /* 0x00981f00110e7f89 */ /* 0x00072200000e0000 */
[----:B0-----:R-:W-:Y:S01]  /*10760*/  IMAD.X R3, RZ, RZ, R3, P0 ;  /* 0x000000ffff037224 */ /* 0x001fe200000e0603 */
[----:B------:R-:W-:-:S13]  /*10770*/  ISETP.LT.OR P0, PT, R0, 0x31, P4 ;  /* 0x000000310000780c */ /* 0x000fda0002701670 */
[----:B------:R3:W-:Y:S01]  /*10780*/  LDGSTS.E.BYPASS.LTC128B.128 [R5+0x1c00], desc[UR4][R2.64], !P0 ;  /* 0x01c0000002057fae */ /* 0x0007e2000c101d44 */
[----:B------:R-:W-:-:S13]  /*10790*/  ISETP.LT.OR P0, PT, R0, 0x31, P3 ;  /* 0x000000310000780c */ /* 0x000fda0001f01670 */
[----:B------:R3:W-:Y:S01]  /*107a0*/  LDGSTS.E.BYPASS.LTC128B.128 [R5+0x4400], desc[UR4][R2.64+0x80], !P0 ;  /* 0x0440008002057fae */ /* 0x0007e2000c101d44 */
[----:B------:R-:W-:-:S13]  /*107b0*/  ISETP.LT.OR P0, PT, R0, 0x31, P2 ;  /* 0x000000310000780c */ /* 0x000fda0001701670 */
[----:B------:R3:W-:Y:S01]  /*107c0*/  LDGSTS.E.BYPASS.LTC128B.128 [R5+0x6c00], desc[UR4][R2.64+0x100], !P0 ;  /* 0x06c0010002057fae */ /* 0x0007e2000c101d44 */
[----:B------:R-:W-:-:S13]  /*107d0*/  ISETP.LT.OR P0, PT, R0, 0x31, P1 ;  /* 0x000000310000780c */ /* 0x000fda0000f01670 */
[----:B--2-4-:R3:W-:Y:S02]  /*107e0*/  LDGSTS.E.BYPASS.LTC128B.128 [R5+0x9400], desc[UR4][R2.64+0x180], !P0 ;  /* 0x0940018002057fae */ /* 0x0147e4000c101d44 */
.L_x_146:
[----:B---3--:R-:W-:Y:S01]  /*107f0*/  IADD3 R2, P0, R14, R6, RZ ;  /* 0x000000060e027210 */ /* 0x008fe20007f1e0ff */
[----:B------:R-:W-:-:S03]  /*10800*/  ULDC.64 UR4, c[0x0][0x208] ;  /* 0x0000820000047ab9 */ /* 0x000fc60000000a00 */
[----:B------:R-:W-:Y:S02]  /*10810*/  IADD3.X R3, RZ, R18, RZ, P0, !PT ;  /* 0x00000012ff037210 */ /* 0x000fe400007fe4ff */
[----:B------:R-:W-:-:S13]  /*10820*/  ISETP.LT.OR P0, PT, R0, 0x41, P4 ;  /* 0x000000410000780c */ /* 0x000fda0002701670 */
[----:B------:R-:W-:Y:S01]  /*10830*/  @!PT LDS RZ, [RZ] ;  /* 0x00000000fffff984 */ /* 0x000fe20000000800 */
[----:B------:R-:W-:Y:S01]  /*10840*/  @!PT LDS RZ, [RZ] ;  /* 0x00000000fffff984 */ /* 0x000fe20000000800 */
[----:B------:R-:W-:Y:S01]  /*10850*/  @!PT LDS RZ, [RZ] ;  /* 0x00000000fffff984 */ /* 0x000fe20000000800 */
[----:B------:R-:W-:Y:S01]  /*10860*/  LDGSTS.E.BYPASS.LTC128B.128 [R5+0x2400], desc[UR4][R2.64], !P0 ;  /* 0x0240000002057fae */ /* 0x000fe2000c101d44 */
[----:B------:R-:W-:-:S13]  /*10870*/  ISETP.LT.OR P0, PT, R0, 0x41, P3 ;  /* 0x000000410000780c */ /* 0x000fda0001f01670 */
[----:B------:R-:W-:Y:S01]  /*10880*/  LDGSTS.E.BYPASS.LTC128B.128 [R5+0x4c00], desc[UR4][R2.64+0x80], !P0 ;  /* 0x04c0008002057fae */ /* 0x000fe2000c101d44 */
[----:B------:R-:W-:-:S13]  /*10890*/  ISETP.LT.OR P0, PT, R0, 0x41, P2 ;  /* 0x000000410000780c */ /* 0x000fda0001701670 */
[----:B------:R-:W-:Y:S01]  /*108a0*/  LDGSTS.E.BYPASS.LTC128B.128 [R5+0x7400], desc[UR4][R2.64+0x100], !P0 ;  /* 0x0740010002057fae */ /* 0x000fe2000c101d44 */
[----:B------:R-:W-:-:S13]  /*108b0*/  ISETP.LT.OR P0, PT, R0, 0x41, P1 ;  /* 0x000000410000780c */ /* 0x000fda0000f01670 */
[----:B------:R0:W-:Y:S01]  /*108c0*/  LDGSTS.E.BYPASS.LTC128B.128 [R5+0x9c00], desc[UR4][R2.64+0x180], !P0 ;  /* 0x09c0018002057fae */ /* 0x0001e2000c101d44 */
[----:B------:R-:W-:Y:S01]  /*108d0*/  ULDC.64 UR4, c[0x0][0x328] ;  /* 0x0000ca0000047ab9 */ /* 0x000fe20000000a00 */
[----:B------:R-:W-:Y:S01]  /*108e0*/  PLOP3.LUT P0, PT, PT, PT, PT, 0x80, 0x0 ;  /* 0x000000000000781c */ /* 0x000fe20003f0f070 */
[----:B------:R-:W-:Y:S01]  /*108f0*/  IMAD R28, R28, UR4, RZ ;  /* 0x000000041c1c7c24 */ /* 0x000fe2000f8e02ff */
[----:B------:R-:W-:-:S03]  /*10900*/  NOP ;  /* 0x0000000000007918 */ /* 0x000fc60000000000 */
[C---:B------:R-:W-:Y:S02]  /*10910*/  IMAD R7, R9.reuse, UR5, R28 ;  /* 0x0000000509077c24 */ /* 0x040fe4000f8e021c */
[----:B0-----:R-:W-:Y:S01]  /*10920*/  IMAD.WIDE.U32 R2, R9, UR4, RZ ;  /* 0x0000000409027c25 */ /* 0x001fe2000f8e00ff */
[----:B------:R-:W-:-:S03]  /*10930*/  ULDC.64 UR4, c[0x0][0x338] ;  /* 0x0000ce0000047ab9 */ /* 0x000fc60000000a00 */
[----:B------:R-:W-:Y:S02]  /*10940*/  IMAD.IADD R3, R3, 0x1, R7 ;  /* 0x0000000103037824 */ /* 0x000fe400078e0207 */
[----:B------:R-:W-:Y:S02]  /*10950*/  IMAD R29, R29, UR4, RZ ;  /* 0x000000041d1d7c24 */ /* 0x000fe4000f8e02ff */
[----:B------:R-:W-:-:S04]  /*10960*/  IMAD.WIDE.U32 R2, R8, UR4, R2 ;  /* 0x0000000408027c25 */ /* 0x000fc8000f8e0002 */
[----:B------:R-:W-:-:S04]  /*10970*/  IMAD R29, R8, UR5, R29 ;  /* 0x00000005081d7c24 */ /* 0x000fc8000f8e021d */
[----:B-1----:R-:W-:-:S07]  /*10980*/  IMAD.IADD R19, R3, 0x1, R29 ;  /* 0x0000000103137824 */ /* 0x002fce00078e021d */
.L_x_68:
        /* <DEDUP_REMOVED lines=10> */
.L_x_69:
[----:B------:R-:W-:Y:S01]  /*10a30*/  R2UR UR4, R33 ;  /* 0x00000000210472ca */ /* 0x000fe200000e0000 */
[----:B------:R-:W-:Y:S01]  /*10a40*/  ULDC.64 UR6, c[0x0][0x330] ;  /* 0x0000cc0000067ab9 */ /* 0x000fe20000000a00 */
[----:B------:R-:W-:Y:S01]  /*10a50*/  MOV R18, R2 ;  /* 0x0000000200127202 */ /* 0x000fe20000000f00 */
[----:B------:R-:W-:Y:S01]  /*10a60*/  IMAD.U32 R3, RZ, RZ, UR6 ;  /* 0x00000006ff037e24 */ /* 0x000fe2000f8e00ff */
[----:B------:R0:W-:Y:S01]  /*10a70*/  SYNCS.ARRIVE.TRANS64.A1T0 RZ, [R4+URZ+0x38850], RZ ;  /* 0x038850ff04ff79a7 */ /* 0x0001e2000810003f */
[----:B------:R-:W-:Y:S01]  /*10a80*/  VIADD R30, R30, 0xffffffff ;  /* 0xffffffff1e1e7836 */ /* 0x000fe20000000000 */
[----:B------:R-:W-:Y:S01]  /*10a90*/  IADD3 R0, R0, 0x50, RZ ;  /* 0x0000005000007810 */ /* 0x000fe20007ffe0ff */
[----:B------:R-:W-:Y:S01]  /*10aa0*/  IMAD.WIDE.U32 R18, R3, UR39, R18 ;  /* 0x0000002703127c25 */ /* 0x000fe2000f8e0012 */
[----:B------:R-:W-:-:S03]  /*10ab0*/  MOV R20, R21 ;  /* 0x0000001500147202 */ /* 0x000fc60000000f00 */
[----:B------:R-:W-:Y:S02]  /*10ac0*/  VIADD R10, R10, 0xffffffb0 ;  /* 0xffffffb00a0a7836 */ /* 0x000fe40000000000 */
[----:B------:R-:W-:Y:S01]  /*10ad0*/  UIMAD UR4, UR4, UR6, URZ ;  /* 0x00000006040472a4 */ /* 0x000fe2000f8e023f */
[----:B------:R-:W-:-:S03]  /*10ae0*/  IMAD.MOV.U32 R23, RZ, RZ, R26 ;  /* 0x000000ffff177224 */ /* 0x000fc600078e001a */
[----:B------:R-:W-:-:S03]  /*10af0*/  UIMAD UR4, UR39, UR7, UR4 ;  /* 0x00000007270472a4 */ /* 0x000fc6000f8e0204 */
[----:B------:R-:W-:Y:S02]  /*10b00*/  ULDC.64 UR6, c[0x0][0x318] ;  /* 0x0000c60000067ab9 */ /* 0x000fe40000000a00 */
[----:B------:R-:W-:Y:S01]  /*10b10*/  LEA R17, P0, R18, UR6, 0x1 ;  /* 0x0000000612117c11 */ /* 0x000fe2000f8008ff */
[----:B------:R-:W-:-:S05]  /*10b20*/  VIADD R3, R19, UR4 ;  /* 0x0000000413037c36 */ /* 0x000fca0008000000 */
[----:B------:R-:W-:Y:S02]  /*10b30*/  LEA.HI.X R18, R18, UR7, R3, 0x1, P0 ;  /* 0x0000000712127c11 */ /* 0x000fe400080f0c03 */
[----:B------:R-:W-:-:S13]  /*10b40*/  ISETP.GT.AND P0, PT, R30, UR45, PT ;  /* 0x0000002d1e007c0c */ /* 0x000fda000bf04270 */
[----:B0-----:R-:W-:Y:S05]  /*10b50*/  @P0 BRA `(.L_x_70) ;  /* 0xffffffec00e00947 */ /* 0x001fea000383ffff */
[----:B------:R-:W-:Y:S05]  /*10b60*/  BSYNC B0 ;  /* 0x0000000000007941 */ /* 0x000fea0003800000 */
.L_x_57:
[----:B------:R-:W-:-:S13]  /*10b70*/  LOP3.LUT P0, RZ, R16, 0x20, RZ, 0xc0, !PT ;  /* 0x0000002010ff7812 */ /* 0x000fda000780c0ff */
[----:B------:R-:W-:Y:S05]  /*10b80*/  @!P0 BRA `(.L_x_71) ;  /* 0x0000000000048947 */ /* 0x000fea0003800000 */
[----:B------:R-:W-:Y:S01]  /*10b90*/  BPT.TRAP 0x1 ;  /* 0x000000040000795c */ /* 0x000fe20000300000 */
.L_x_71:
[C---:B0-----:R-:W-:Y:S01]  /*10ba0*/  LEA R0, R21.reuse, UR42, 0x3 ;  /* 0x0000002a15007c11 */ /* 0x041fe2000f8e18ff */
[----:B------:R-:W0:Y:S01]  /*10bb0*/  S2R R2, SR_TID.X ;  /* 0x0000000000027919 */ /* 0x000e220000002100 */
[----:B------:R-:W-:Y:S01]  /*10bc0*/  SHF.L.U32 R3, R26, 0x1f, RZ ;  /* 0x0000001f1a037819 */ /* 0x000fe200000006ff */
[----:B------:R-:W-:Y:S01]  /*10bd0*/  IMAD.MOV.U32 R5, RZ, RZ, -0x50 ;  /* 0xffffffb0ff057424 */ /* 0x000fe200078e00ff */
[----:B------:R-:W-:Y:S01]  /*10be0*/  BSSY B0, `(.L_x_72) ;  /* 0x0000008000007945 */ /* 0x000fe20003800000 */
[----:B------:R-:W-:Y:S01]  /*10bf0*/  IMAD R4, R21, 0x5000, R31 ;  /* 0x0000500015047824 */ /* 0x000fe200078e021f */
[----:B------:R-:W1:Y:S01]  /*10c00*/  SYNCS.PHASECHK.TRANS64.TRYWAIT P0, [R0+URZ+0x38860], R3 ;  /* 0x03886003000075a7 */ /* 0x000e62000800017f */
[----:B------:R-:W-:Y:S01]  /*10c10*/  IMAD R5, R30, R5, UR40 ;  /* 0x000000281e057e24 */ /* 0x000fe2000f8e0205 */
[----:B0-----:R-:W-:-:S04]  /*10c20*/  LOP3.LUT R2, R2, 0x7f, RZ, 0xc0, !PT ;  /* 0x0000007f02027812 */ /* 0x001fc800078ec0ff */
[----:B------:R-:W-:-:S04]  /*10c30*/  SHF.R.U32.HI R2, RZ, 0x3, R2 ;  /* 0x00000003ff027819 */ /* 0x000fc80000011602 */
[----:B------:R-:W-:Y:S01]  /*10c40*/  IADD3 R5, -R2, R5, RZ ;  /* 0x0000000502057210 */ /* 0x000fe20007ffe1ff */
[----:B-1----:R-:W-:Y:S06]  /*10c50*/  @!P0 BRA `(.L_x_73) ;  /* 0x0000002c00588947 */ /* 0x002fec0003800000 */
.L_x_147:
[----:B------:R-:W-:Y:S05]  /*10c60*/  BSYNC B0 ;  /* 0x0000000000007941 */ /* 0x000fea0003800000 */
.L_x_72:
[----:B------:R-:W-:-:S03]  /*10c70*/  UMOV UR4, 0xffffffff ;  /* 0xffffffff00047882 */ /* 0x000fc60000000000 */
[----:B------:R-:W-:Y:S05]  /*10c80*/  BRA.DIV UR4, `(.L_x_74) ;  /* 0x0000002e04607947 */ /* 0x000fea000b800000 */
[----:B0-----:R-:W-:Y:S01]  /*10c90*/  SHFL.IDX PT, R3, R18, RZ, 0x181f ;  /* 0x00181fff12037589 */ /* 0x001fe200000e0000 */
[----:B------:R-:W-:Y:S01]  /*10ca0*/  ULDC UR4, c[0x0][0x2f4] ;  /* 0x0000bd0000047ab9 */ /* 0x000fe20000000800 */
[----:B------:R-:W-:Y:S01]  /*10cb0*/  LEA R4, R4, UR42, 0x1 ;  /* 0x0000002a04047c11 */ /* 0x000fe2000f8e08ff */
[----:B------:R-:W-:Y:S01]  /*10cc0*/  ULDC.64 UR6, c[0x0][0x208] ;  /* 0x0000820000067ab9 */ /* 0x000fe20000000a00 */
[----:B------:R-:W0:Y:S01]  /*10cd0*/  SHFL.IDX PT, R2, R17, RZ, 0x181f ;  /* 0x00181fff11027589 */ /* 0x000e2200000e0000 */
[----:B------:R-:W-:Y:S02]  /*10ce0*/  ISETP.GE.AND P2, PT, R22, UR4, PT ;  /* 0x0000000416007c0c */ /* 0x000fe4000bf46270 */
[----:B------:R-:W-:Y:S01]  /*10cf0*/  ISETP.GE.AND P3, PT, R37, UR4, PT ;  /* 0x0000000425007c0c */ /* 0x000fe2000bf66270 */
[----:B------:R-:W-:Y:S01]  /*10d00*/  SHFL.IDX PT, R6, R18, 0x1, 0x181f ;  /* 0x00381f0012067f89 */ /* 0x000fe200000e0000 */
[C---:B------:R-:W-:Y:S02]  /*10d10*/  ISETP.LT.OR P5, PT, R5.reuse, 0x1, P2 ;  /* 0x000000010500780c */ /* 0x040fe400017a1670 */
[----:B------:R-:W-:Y:S01]  /*10d20*/  ISETP.LT.OR P4, PT, R5, 0x1, P3 ;  /* 0x000000010500780c */ /* 0x000fe20001f81670 */
[----:B------:R-:W1:Y:S01]  /*10d30*/  SHFL.IDX PT, R14, R17, 0x1, 0x181f ;  /* 0x00381f00110e7f89 */ /* 0x000e6200000e0000 */
[----:B------:R-:W-:-:S02]  /*10d40*/  ISETP.GE.AND P1, PT, R36, UR4, PT ;  /* 0x0000000424007c0c */ /* 0x000fc4000bf26270 */
[----:B------:R-:W-:Y:S01]  /*10d50*/  ISETP.GE.AND P0, PT, R35, UR4, PT ;  /* 0x0000000423007c0c */ /* 0x000fe2000bf06270 */
[----:B0-----:R-:W-:-:S06]  /*10d60*/  IMAD.WIDE.U32 R2, R22, 0x2, R2 ;  /* 0x0000000216027825 */ /* 0x001fcc00078e0002 */
[----:B------:R-:W-:Y:S01]  /*10d70*/  LDGSTS.E.BYPASS.LTC128B.128 [R4+0x400], desc[UR6][R2.64], !P5 ;  /* 0x0040000002047fae */ /* 0x000fe2000e901d46 */
[----:B------:R-:W-:-:S03]  /*10d80*/  ISETP.LT.OR P5, PT, R5, 0x1, P1 ;  /* 0x000000010500780c */ /* 0x000fc60000fa1670 */
[----:B------:R-:W-:Y:S01]  /*10d90*/  LDGSTS.E.BYPASS.LTC128B.128 [R4+0x2c00], desc[UR6][R2.64+0x80], !P4 ;  /* 0x02c0008002047fae */ /* 0x000fe2000e101d46 */
[----:B------:R-:W-:-:S09]  /*10da0*/  ISETP.LT.OR P4, PT, R5, 0x1, P0 ;  /* 0x000000010500780c */ /* 0x000fd20000781670 */
[----:B------:R-:W-:Y:S01]  /*10db0*/  LDGSTS.E.BYPASS.LTC128B.128 [R4+0x5400], desc[UR6][R2.64+0x100], !P5 ;  /* 0x0540010002047fae */ /* 0x000fe2000e901d46 */
[----:B------:R-:W-:-:S03]  /*10dc0*/  ISETP.LT.OR P5, PT, R5, 0x11, P2 ;  /* 0x000000110500780c */ /* 0x000fc600017a1670 */
[----:B------:R1:W-:Y:S01]  /*10dd0*/  LDGSTS.E.BYPASS.LTC128B.128 [R4+0x7c00], desc[UR6][R2.64+0x180], !P4 ;  /* 0x07c0018002047fae */ /* 0x0003e2000e101d46 */
[----:B------:R-:W-:Y:S01]  /*10de0*/  ISETP.LT.OR P4, PT, R5, 0x11, P3 ;  /* 0x000000110500780c */ /* 0x000fe20001f81670 */
[----:B-1----:R-:W-:Y:S02]  /*10df0*/  IMAD.MOV.U32 R2, RZ, RZ, R14 ;  /* 0x000000ffff027224 */ /* 0x002fe400078e000e */
[----:B------:R-:W-:Y:S01]  /*10e00*/  IMAD.MOV.U32 R3, RZ, RZ, R6 ;  /* 0x000000ffff037224 */ /* 0x000fe200078e0006 */
[----:B------:R-:W0:Y:S01]  /*10e10*/  SHFL.IDX PT, R14, R17, 0x2, 0x181f ;  /* 0x00581f00110e7f89 */ /* 0x000e2200000e0000 */
[----:B------:R-:W-:-:S03]  /*10e20*/  IMAD.WIDE.U32 R2, R22, 0x2, R2 ;  /* 0x0000000216027825 */ /* 0x000fc600078e0002 */
[----:B------:R-:W1:Y:S04]  /*10e30*/  SHFL.IDX PT, R6, R18, 0x2, 0x181f ;  /* 0x00581f0012067f89 */ /* 0x000e6800000e0000 */
[----:B------:R-:W-:Y:S01]  /*10e40*/  LDGSTS.E.BYPASS.LTC128B.128 [R4+0xc00], desc[UR6][R2.64], !P5 ;  /* 0x00c0000002047fae */ /* 0x000fe2000e901d46 */
[----:B------:R-:W-:-:S03]  /*10e50*/  ISETP.LT.OR P5, PT, R5, 0x11, P1 ;  /* 0x000000110500780c */ /* 0x000fc60000fa1670 */
[----:B------:R-:W-:Y:S01]  /*10e60*/  LDGSTS.E.BYPASS.LTC128B.128 [R4+0x3400], desc[UR6][R2.64+0x80], !P4 ;  /* 0x0340008002047fae */ /* 0x000fe2000e101d46 */
[----:B------:R-:W-:-:S09]  /*10e70*/  ISETP.LT.OR P4, PT, R5, 0x11, P0 ;  /* 0x000000110500780c */ /* 0x000fd20000781670 */
[----:B------:R-:W-:Y:S01]  /*10e80*/  LDGSTS.E.BYPASS.LTC128B.128 [R4+0x5c00], desc[UR6][R2.64+0x100], !P5 ;  /* 0x05c0010002047fae */ /* 0x000fe2000e901d46 */
[----:B------:R-:W-:-:S03]  /*10e90*/  ISETP.LT.OR P5, PT, R5, 0x21, P2 ;  /* 0x000000210500780c */ /* 0x000fc600017a1670 */
[----:B------:R0:W-:Y:S01]  /*10ea0*/  LDGSTS.E.BYPASS.LTC128B.128 [R4+0x8400], desc[UR6][R2.64+0x180], !P4 ;  /* 0x0840018002047fae */ /* 0x0001e2000e101d46 */
[C---:B------:R-:W-:Y:S02]  /*10eb0*/  ISETP.LT.OR P4, PT, R5.reuse, 0x21, P3 ;  /* 0x000000210500780c */ /* 0x040fe40001f81670 */
[----:B0-----:R-:W-:Y:S01]  /*10ec0*/  MOV R2, R14 ;  /* 0x0000000e00027202 */ /* 0x001fe20000000f00 */
[----:B-1----:R-:W-:Y:S01]  /*10ed0*/  IMAD.MOV.U32 R3, RZ, RZ, R6 ;  /* 0x000000ffff037224 */ /* 0x002fe200078e0006 */
[----:B------:R-:W-:Y:S03]  /*10ee0*/  SHFL.IDX PT, R14, R17, 0x3, 0x181f ;  /* 0x00781f00110e7f89 */ /* 0x000fe600000e0000 */
[----:B------:R-:W-:Y:S01]  /*10ef0*/  IMAD.WIDE.U32 R2, R22, 0x2, R2 ;  /* 0x0000000216027825 */ /* 0x000fe200078e0002 */
[----:B------:R-:W0:Y:S04]  /*10f00*/  SHFL.IDX PT, R6, R18, 0x3, 0x181f ;  /* 0x00781f0012067f89 */ /* 0x000e2800000e0000 */
[----:B------:R-:W-:Y:S01]  /*10f10*/  LDGSTS.E.BYPASS.LTC128B.128 [R4+0x1400], desc[UR6][R2.64], !P5 ;  /* 0x0140000002047fae */ /* 0x000fe2000e901d46 */
[----:B------:R-:W-:-:S03]  /*10f20*/  ISETP.LT.OR P5, PT, R5, 0x21, P1 ;  /* 0x000000210500780c */ /* 0x000fc60000fa1670 */
[----:B------:R-:W-:Y:S01]  /*10f30*/  LDGSTS.E.BYPASS.LTC128B.128 [R4+0x3c00], desc[UR6][R2.64+0x80], !P4 ;  /* 0x03c0008002047fae */ /* 0x000fe2000e101d46 */
[----:B------:R-:W-:-:S03]  /*10f40*/  ISETP.LT.OR P4, PT, R5, 0x21, P0 ;  /* 0x000000210500780c */ /* 0x000fc60000781670 */
[----:B------:R-:W1:Y:S06]  /*10f50*/  SHFL.IDX PT, R18, R18, 0x4, 0x181f ;  /* 0x00981f0012127f89 */ /* 0x000e6c00000e0000 */
[----:B------:R-:W-:Y:S01]  /*10f60*/  LDGSTS.E.BYPASS.LTC128B.128 [R4+0x6400], desc[UR6][R2.64+0x100], !P5 ;  /* 0x0640010002047fae */ /* 0x000fe2000e901d46 */
[----:B------:R-:W-:-:S03]  /*10f70*/  ISETP.LT.OR P5, PT, R5, 0x31, P2 ;  /* 0x000000310500780c */ /* 0x000fc600017a1670 */
[----:B------:R0:W-:Y:S01]  /*10f80*/  LDGSTS.E.BYPASS.LTC128B.128 [R4+0x8c00], desc[UR6][R2.64+0x180], !P4 ;  /* 0x08c0018002047fae */ /* 0x0001e2000e101d46 */
[----:B------:R-:W-:Y:S02]  /*10f90*/  ISETP.LT.OR P4, PT, R5, 0x31, P3 ;  /* 0x000000310500780c */ /* 0x000fe40001f81670 */
[----:B0-----:R-:W-:Y:S01]  /*10fa0*/  MOV R3, R6 ;  /* 0x0000000600037202 */ /* 0x001fe20000000f00 */
[----:B------:R-:W-:Y:S02]  /*10fb0*/  IMAD.MOV.U32 R2, RZ, RZ, R14 ;  /* 0x000000ffff027224 */ /* 0x000fe400078e000e */
[----:B------:R0:W2:Y:S01]  /*10fc0*/  SHFL.IDX PT, R14, R17, 0x4, 0x181f ;  /* 0x00981f00110e7f89 */ /* 0x0000a200000e0000 */
[----:B------:R-:W-:Y:S02]  /*10fd0*/  IMAD.MOV.U32 R6, RZ, RZ, RZ ;  /* 0x000000ffff067224 */ /* 0x000fe400078e00ff */
[----:B------:R-:W-:-:S05]  /*10fe0*/  IMAD.WIDE.U32 R2, R22, 0x2, R2 ;  /* 0x0000000216027825 */ /* 0x000fca00078e0002 */
[----:B------:R0:W-:Y:S01]  /*10ff0*/  LDGSTS.E.BYPASS.LTC128B.128 [R4+0x1c00], desc[UR6][R2.64], !P5 ;  /* 0x01c0000002047fae */ /* 0x0001e2000e901d46 */
[----:B------:R-:W-:-:S03]  /*11000*/  ISETP.LT.OR P5, PT, R5, 0x31, P1 ;  /* 0x000000310500780c */ /* 0x000fc60000fa1670 */
[----:B------:R0:W-:Y:S01]  /*11010*/  LDGSTS.E.BYPASS.LTC128B.128 [R4+0x4400], desc[UR6][R2.64+0x80], !P4 ;  /* 0x0440008002047fae */ /* 0x0001e2000e101d46 */
[----:B------:R-:W-:-:S09]  /*11020*/  ISETP.LT.OR P4, PT, R5, 0x31, P0 ;  /* 0x000000310500780c */ /* 0x000fd20000781670 */
[----:B------:R0:W-:Y:S04]  /*11030*/  LDGSTS.E.BYPASS.LTC128B.128 [R4+0x6c00], desc[UR6][R2.64+0x100], !P5 ;  /* 0x06c0010002047fae */ /* 0x0001e8000e901d46 */
[----:B-12---:R0:W-:Y:S02]  /*11040*/  LDGSTS.E.BYPASS.LTC128B.128 [R4+0x9400], desc[UR6][R2.64+0x180], !P4 ;  /* 0x0940018002047fae */ /* 0x0061e4000e101d46 */
.L_x_159:
[C---:B------:R-:W-:Y:S01]  /*11050*/  ISETP.LT.OR P2, PT, R5.reuse, 0x41, P2 ;  /* 0x000000410500780c */ /* 0x040fe20001741670 */
[----:B0-----:R-:W-:Y:S01]  /*11060*/  IMAD.MOV.U32 R2, RZ, RZ, R14 ;  /* 0x000000ffff027224 */ /* 0x001fe200078e000e */
[C---:B------:R-:W-:Y:S01]  /*11070*/  ISETP.LT.OR P3, PT, R5.reuse, 0x41, P3 ;  /* 0x000000410500780c */ /* 0x040fe20001f61670 */
[----:B------:R-:W-:Y:S01]  /*11080*/  ULDC.64 UR4, c[0x0][0x208] ;  /* 0x0000820000047ab9 */ /* 0x000fe20000000a00 */
[C---:B------:R-:W-:Y:S02]  /*11090*/  ISETP.LT.OR P1, PT, R5.reuse, 0x41, P1 ;  /* 0x000000410500780c */ /* 0x040fe40000f21670 */
[----:B------:R-:W-:Y:S02]  /*110a0*/  ISETP.LT.OR P0, PT, R5, 0x41, P0 ;  /* 0x000000410500780c */ /* 0x000fe40000701670 */
[----:B------:R-:W-:-:S03]  /*110b0*/  MOV R3, R18 ;  /* 0x0000001200037202 */ /* 0x000fc60000000f00 */
[----:B------:R-:W-:-:S05]  /*110c0*/  IMAD.WIDE.U32 R22, R22, 0x2, R2 ;  /* 0x0000000216167825 */ /* 0x000fca00078e0002 */
[----:B------:R-:W-:Y:S01]  /*110d0*/  @!PT LDS RZ, [RZ] ;  /* 0x00000000fffff984 */ /* 0x000fe20000000800 */
[----:B------:R-:W-:Y:S01]  /*110e0*/  @!PT LDS RZ, [RZ] ;  /* 0x00000000fffff984 */ /* 0x000fe20000000800 */
[----:B------:R-:W-:Y:S01]  /*110f0*/  @!PT LDS RZ, [RZ] ;  /* 0x00000000fffff984 */ /* 0x000fe20000000800 */
[----:B------:R0:W-:Y:S04]  /*11100*/  LDGSTS.E.BYPASS.LTC128B.128 [R4+0x2400], desc[UR4][R22.64], !P2 ;  /* 0x0240000016047fae */ /* 0x0001e8000d101d44 */
[----:B------:R0:W-:Y:S04]  /*11110*/  LDGSTS.E.BYPASS.LTC128B.128 [R4+0x4c00], desc[UR4][R22.64+0x80], !P3 ;  /* 0x04c0008016047fae */ /* 0x0001e8000d901d44 */
[----:B------:R0:W-:Y:S04]  /*11120*/  LDGSTS.E.BYPASS.LTC128B.128 [R4+0x7400], desc[UR4][R22.64+0x100], !P1 ;  /* 0x0740010016047fae */ /* 0x0001e8000c901d44 */
[----:B------:R0:W-:Y:S01]  /*11130*/  LDGSTS.E.BYPASS.LTC128B.128 [R4+0x9c00], desc[UR4][R22.64+0x180], !P0 ;  /* 0x09c0018016047fae */ /* 0x0001e2000c101d44 */
[----:B------:R-:W-:Y:S01]  /*11140*/  PLOP3.LUT P0, PT, PT, PT, PT, 0x80, 0x0 ;  /* 0x000000000000781c */ /* 0x000fe20003f0f070 */
[----:B------:R-:W-:-:S12]  /*11150*/  NOP ;  /* 0x0000000000007918 */ /* 0x000fd80000000000 */
.L_x_75:
        /* <DEDUP_REMOVED lines=10> */
.L_x_76:
[----:B------:R-:W-:Y:S01]  /*11200*/  VIADD R2, R21, 0x1 ;  /* 0x0000000115027836 */ /* 0x000fe20000000000 */
[----:B------:R1:W-:Y:S04]  /*11210*/  SYNCS.ARRIVE.TRANS64.A1T0 RZ, [R0+URZ+0x38850], RZ ;  /* 0x038850ff00ff79a7 */ /* 0x0003e8000810003f */
[----:B------:R-:W-:-:S04]  /*11220*/  ISETP.NE.AND P0, PT, R2, 0x2, PT ;  /* 0x000000020200780c */ /* 0x000fc80003f05270 */
[----:B------:R-:W-:Y:S02]  /*11230*/  SEL R3, RZ, 0x1, P0 ;  /* 0x00000001ff037807 */ /* 0x000fe40000000000 */
[----:B------:R-:W-:Y:S02]  /*11240*/  SEL R2, R2, RZ, P0 ;  /* 0x000000ff02027207 */ /* 0x000fe40000000000 */
[----:B-1----:R-:W-:-:S07]  /*11250*/  LOP3.LUT R0, R26, R3, RZ, 0x3c, !PT ;  /* 0x000000031a007212 */ /* 0x002fce00078e3cff */
.L_x_40:
[----:B0-----:R-:W0:Y:S01]  /*11260*/  S2R R4, SR_CgaCtaId ;  /* 0x0000000000047919 */ /* 0x001e220000008800 */
[----:B------:R-:W-:Y:S02]  /*11270*/  MOV R3, 0x400 ;  /* 0x0000040000037802 */ /* 0x000fe40000000f00 */
[----:B------:R-:W-:Y:S02]  /*11280*/  SHF.L.U32 R6, R6, 0x1f, RZ ;  /* 0x0000001f06067819 */ /* 0x000fe400000006ff */
[----:B0-----:R-:W-:-:S04]  /*11290*/  LEA R7, R4, R3, 0x18 ;  /* 0x0000000304077211 */ /* 0x001fc800078ec0ff */
[----:B------:R-:W0:Y:S02]  /*112a0*/  SYNCS.PHASECHK.TRANS64.TRYWAIT P0, [R7+URZ+0x38820], R6 ;  /* 0x03882006070075a7 */ /* 0x000e24000800017f */
[----:B0-----:R-:W-:Y:S05]  /*112b0*/  @!P0 BRA `(.L_x_77) ;  /* 0x0000002c00c48947 */ /* 0x001fea0003800000 */
.L_x_160:
[----:B------:R-:W-:-:S03]  /*112c0*/  UMOV UR4, 0xffffffff ;  /* 0xffffffff00047882 */ /* 0x000fc60000000000 */
[----:B------:R-:W-:Y:S05]  /*112d0*/  BRA.DIV UR4, `(.L_x_78) ;  /* 0x0000002e04d07947 */ /* 0x000fea000b800000 */
[----:B------:R-:W1:Y:S02]  /*112e0*/  S2R R3, SR_TID.X ;  /* 0x0000000000037919 */ /* 0x000e640000002100 */
[----:B-1----:R-:W-:-:S04]  /*112f0*/  SHF.R.U32.HI R3, RZ, 0x5, R3 ;  /* 0x00000005ff037819 */ /* 0x002fc80000011603 */
[----:B------:R-:W-:-:S05]  /*11300*/  LOP3.LUT R3, R3, 0x3, RZ, 0xc0, !PT ;  /* 0x0000000303037812 */ /* 0x000fca00078ec0ff */
[----:B------:R1:W2:Y:S02]  /*11310*/  SHFL.IDX PT, R14, R3, RZ, 0x1f ;  /* 0x00001fff030e7589 */ /* 0x0002a400000e0000 */
.L_x_163:
[----:B--2---:R-:W-:-:S13]  /*11320*/  ISETP.NE.AND P0, PT, R14, RZ, PT ;  /* 0x000000ff0e00720c */ /* 0x004fda0003f05270 */
[----:B------:R-:W-:Y:S05]  /*11330*/  @P0 BRA `(.L_x_8) ;  /* 0x0000000000900947 */ /* 0x000fea0003800000 */
[----:B------:R-:W-:-:S03]  /*11340*/  UMOV UR4, 0xffffffff ;  /* 0xffffffff00047882 */ /* 0x000fc60000000000 */
[----:B------:R-:W-:Y:S05]  /*11350*/  BRA.DIV UR4, `(.L_x_79) ;  /* 0x0000002e04e47947 */ /* 0x000fea000b800000 */
[----:B------:R-:W-:-:S13]  /*11360*/  ELECT P6, URZ, PT ;  /* 0x00000000003f782f */ /* 0x000fda00038c0000 */
.L_x_166:
[----:B------:R-:W-:Y:S05]  /*11370*/  @!P6 BRA `(.L_x_8) ;  /* 0x000000000080e947 */ /* 0x000fea0003800000 */
[----:B-1----:R-:W2:Y:S02]  /*11380*/  LDL R3, [R1+0x4] ;  /* 0x0000040001037983 */ /* 0x002ea40000100800 */
[----:B--2---:R-:W-:-:S13]  /*11390*/  R2UR UR4, R3 ;  /* 0x00000000030472ca */ /* 0x004fda00000e0000 */
[----:B------:R-:W-:-:S06]  /*113a0*/  ULOP3.LUT UR4, UR4, 0x2, URZ, 0xfc, !UPT ;  /* 0x0000000204047892 */ /* 0x000fcc000f8efc3f */
[----:B------:R-:W-:-:S05]  /*113b0*/  IMAD.U32 R3, RZ, RZ, UR4 ;  /* 0x00000004ff037e24 */ /* 0x000fca000f8e00ff */
[----:B------:R-:W-:-:S13]  /*113c0*/  ISETP.NE.AND P0, PT, R3, 0x3, PT ;  /* 0x000000030300780c */ /* 0x000fda0003f05270 */
[----:B------:R-:W-:Y:S05]  /*113d0*/  @!P0 BRA `(.L_x_80) ;  /* 0x0000000000048947 */ /* 0x000fea0003800000 */
[----:B------:R-:W-:Y:S01]  /*113e0*/  BPT.TRAP 0x1 ;  /* 0x000000040000795c */ /* 0x000fe20000300000 */
.L_x_80:
[C---:B------:R-:W-:Y:S01]  /*113f0*/  LEA R5, R2.reuse, R7, 0x3 ;  /* 0x0000000702057211 */ /* 0x040fe200078e18ff */
[----:B------:R-:W-:Y:S01]  /*11400*/  VIADD R2, R2, 0x1 ;  /* 0x0000000102027836 */ /* 0x000fe20000000000 */
[----:B------:R-:W-:-:S04]  /*11410*/  SHF.L.U32 R4, R0, 0x1f, RZ ;  /* 0x0000001f00047819 */ /* 0x000fc800000006ff */
[----:B------:R-:W1:Y:S01]  /*11420*/  SYNCS.PHASECHK.TRANS64.TRYWAIT P1, [R5+URZ+0x38840], R4 ;  /* 0x03884004050075a7 */ /* 0x000e62000802017f */
[----:B------:R-:W-:-:S04]  /*11430*/  ISETP.NE.AND P2, PT, R2, 0x2, PT ;  /* 0x000000020200780c */ /* 0x000fc80003f45270 */
[----:B------:R-:W-:Y:S01]  /*11440*/  SEL R3, RZ, 0x1, P2 ;  /* 0x00000001ff037807 */ /* 0x000fe20001000000 */
[----:B-1----:R-:W-:Y:S08]  /*11450*/  @!P1 BRA `(.L_x_81) ;  /* 0x0000002c00c49947 */ /* 0x002ff00003800000 */
.L_x_167:
[----:B------:R-:W-:Y:S02]  /*11460*/  SEL R2, R2, RZ, P2 ;  /* 0x000000ff02027207 */ /* 0x000fe40001000000 */
[----:B------:R-:W-:Y:S01]  /*11470*/  LOP3.LUT R0, R0, R3, RZ, 0x3c, !PT ;  /* 0x0000000300007212 */ /* 0x000fe200078e3cff */
[----:B------:R-:W-:Y:S06]  /*11480*/  @!P0 BRA `(.L_x_82) ;  /* 0x0000000000048947 */ /* 0x000fec0003800000 */
[----:B------:R-:W-:Y:S01]  /*11490*/  BPT.TRAP 0x1 ;  /* 0x000000040000795c */ /* 0x000fe20000300000 */
.L_x_82:
[----:B------:R-:W-:Y:S01]  /*114a0*/  IMAD R3, R2, 0x8, R7 ;  /* 0x0000000802037824 */ /* 0x000fe200078e0207 */
[----:B------:R-:W-:-:S04]  /*114b0*/  SHF.L.U32 R0, R0, 0x1f, RZ ;  /* 0x0000001f00007819 */ /* 0x000fc800000006ff */
[----:B------:R-:W2:Y:S02]  /*114c0*/  SYNCS.PHASECHK.TRANS64.TRYWAIT P1, [R3+URZ+0x38840], R0 ;  /* 0x03884000030075a7 */ /* 0x000ea4000802017f */
[----:B--2---:R-:W-:Y:S05]  /*114d0*/  @!P1 BRA `(.L_x_83) ;  /* 0x0000002c00b89947 */ /* 0x004fea0003800000 */
.L_x_168:
[----:B------:R-:W-:Y:S05]  /*114e0*/  @!P0 BRA `(.L_x_84) ;  /* 0x0000000000048947 */ /* 0x000fea0003800000 */
[----:B------:R-:W-:Y:S01]  /*114f0*/  BPT.TRAP 0x1 ;  /* 0x000000040000795c */ /* 0x000fe20000300000 */
.L_x_84:
[----:B------:R-:W3:Y:S02]  /*11500*/  SYNCS.PHASECHK.TRANS64.TRYWAIT P1, [R5+URZ+0x38860], R4 ;  /* 0x03886004050075a7 */ /* 0x000ee4000802017f */
[----:B---3--:R-:W-:Y:S05]  /*11510*/  @!P1 BRA `(.L_x_85) ;  /* 0x0000002c00bc9947 */ /* 0x008fea0003800000 */
.L_x_169:
[----:B------:R-:W-:Y:S05]  /*11520*/  @!P0 BRA `(.L_x_86) ;  /* 0x0000000000048947 */ /* 0x000fea0003800000 */
[----:B------:R-:W-:Y:S01]  /*11530*/  BPT.TRAP 0x1 ;  /* 0x000000040000795c */ /* 0x000fe20000300000 */
.L_x_86:
[----:B----4-:R4:W0:Y:S02]  /*11540*/  SYNCS.PHASECHK.TRANS64.TRYWAIT P0, [R3+URZ+0x38860], R0 ;  /* 0x03886000030075a7 */ /* 0x010824000800017f */
[----:B0-----:R-:W-:Y:S05]  /*11550*/  @!P0 NANOSLEEP.SYNCS 0x989680 ;  /* 0x009896800000895d */ /* 0x001fea0003900000 */
[----:B------:R-:W0:Y:S02]  /*11560*/  @!P0 SYNCS.PHASECHK.TRANS64 P0, [R3+URZ+0x38860], R0 ;  /* 0x03886000030085a7 */ /* 0x000e24000800007f */
[----:B0-----:R-:W-:Y:S05]  /*11570*/  @!P0 BRA `(.L_x_86) ;  /* 0xfffffffc00f08947 */ /* 0x001fea000383ffff */
.L_x_8:
[----:B------:R-:W-:Y:S05]  /*11580*/  BSYNC B6 ;  /* 0x0000000000067941 */ /* 0x000fea0003800000 */
.L_x_5:
[----:B------:R-:W-:Y:S05]  /*11590*/  EXIT ;  /* 0x000000000000794d */ /* 0x000fea0003800000 */
.L_x_12:
[----:B------:R-:W-:-:S13]  /*115a0*/  R2UR UR4, R16 ;  /* 0x00000000100472ca */ /* 0x000fda00000e0000 */
[----:B0-----:R-:W-:-:S04]  /*115b0*/  MOV R3, UR4 ;  /* 0x0000000400037c02 */ /* 0x001fc80008000f00 */
[----:B------:R0:W1:Y:S03]  /*115c0*/  SYNCS.PHASECHK.TRANS64.TRYWAIT P0, [R3+URZ+0x38800], R0 ;  /* 0x03880000030075a7 */ /* 0x000066000800017f */
[----:B-1----:R-:W-:Y:S05]  /*115d0*/  @!P0 NANOSLEEP.SYNCS 0x989680 ;  /* 0x009896800000895d */ /* 0x002fea0003900000 */
[----:B------:R-:W1:Y:S02]  /*115e0*/  @!P0 SYNCS.PHASECHK.TRANS64 P0, [R3+URZ+0x38800], R0 ;  /* 0x03880000030085a7 */ /* 0x000e64000800007f */
[----:B-1----:R-:W-:Y:S05]  /*115f0*/  @!P0 BRA `(.L_x_12) ;  /* 0xfffffffc00e88947 */ /* 0x002fea000383ffff */
[----:B------:R-:W-:Y:S05]  /*11600*/  BRA `(.L_x_87) ;  /* 0xfffffefc00987947 */ /* 0x000fea000383ffff */
.L_x_16:
[----:B------:R-:W-:-:S13]  /*11610*/  R2UR UR4, R16 ;  /* 0x00000000100472ca */ /* 0x000fda00000e0000 */
[----:B0-----:R-:W-:-:S04]  /*11620*/  IMAD.U32 R3, RZ, RZ, UR4 ;  /* 0x00000004ff037e24 */ /* 0x001fc8000f8e00ff */
[----:B------:R0:W2:Y:S03]  /*11630*/  SYNCS.PHASECHK.TRANS64.TRYWAIT P1, [R3+URZ+0x38830], R0 ;  /* 0x03883000030075a7 */ /* 0x0000a6000802017f */
[----:B--2---:R-:W-:Y:S05]  /*11640*/  @!P1 NANOSLEEP.SYNCS 0x989680 ;  /* 0x009896800000995d */ /* 0x004fea0003900000 */
[----:B------:R-:W2:Y:S02]  /*11650*/  @!P1 SYNCS.PHASECHK.TRANS64 P1, [R3+URZ+0x38830], R0 ;  /* 0x03883000030095a7 */ /* 0x000ea4000802007f */
[----:B--2---:R-:W-:Y:S05]  /*11660*/  @!P1 BRA `(.L_x_16) ;  /* 0xfffffffc00e89947 */ /* 0x004fea000383ffff */
[----:B------:R-:W-:Y:S05]  /*11670*/  BRA `(.L_x_15) ;  /* 0xfffffefc00c07947 */ /* 0x000fea000383ffff */
.L_x_22:
[----:B------:R-:W-:-:S13]  /*11680*/  R2UR UR6, R213 ;  /* 0x00000000d50672ca */ /* 0x000fda00000e0000 */
[----:B-1----:R-:W-:-:S04]  /*11690*/  IMAD.U32 R6, RZ, RZ, UR6 ;  /* 0x00000006ff067e24 */ /* 0x002fc8000f8e00ff */
[----:B------:R1:W2:Y:S03]  /*116a0*/  SYNCS.PHASECHK.TRANS64.TRYWAIT P1, [R6+URZ+0x38830], R3 ;  /* 0x03883003060075a7 */ /* 0x0002a6000802017f */
[----:B--2---:R-:W-:Y:S05]  /*116b0*/  @!P1 NANOSLEEP.SYNCS 0x989680 ;  /* 0x009896800000995d */ /* 0x004fea0003900000 */
[----:B------:R-:W2:Y:S02]  /*116c0*/  @!P1 SYNCS.PHASECHK.TRANS64 P1, [R6+URZ+0x38830], R3 ;  /* 0x03883003060095a7 */ /* 0x000ea4000802007f */
[----:B--2---:R-:W-:Y:S05]  /*116d0*/  @!P1 BRA `(.L_x_22) ;  /* 0xfffffffc00e89947 */ /* 0x004fea000383ffff */
[----:B------:R-:W-:Y:S05]  /*116e0*/  BRA `(.L_x_21) ;  /* 0xffffff4400b47947 */ /* 0x000fea000383ffff */
.L_x_26:
[----:B-1----:R-:W-:-:S04]  /*116f0*/  MOV R3, UR6 ;  /* 0x0000000600037c02 */ /* 0x002fc80008000f00 */
[----:B------:R1:W2:Y:S03]  /*11700*/  SYNCS.PHASECHK.TRANS64.TRYWAIT P1, [R3+URZ+0x38850], R0 ;  /* 0x03885000030075a7 */ /* 0x0002a6000802017f */
[----:B--2---:R-:W-:Y:S05]  /*11710*/  @!P1 NANOSLEEP.SYNCS 0x989680 ;  /* 0x009896800000995d */ /* 0x004fea0003900000 */
[----:B------:R-:W2:Y:S02]  /*11720*/  @!P1 SYNCS.PHASECHK.TRANS64 P1, [R3+URZ+0x38850], R0 ;  /* 0x03885000030095a7 */ /* 0x000ea4000802007f */
[----:B--2---:R-:W-:Y:S05]  /*11730*/  @!P1 BRA `(.L_x_26) ;  /* 0xfffffffc00ec9947 */ /* 0x004fea000383ffff */
[----:B------:R-:W-:Y:S05]  /*11740*/  BRA `(.L_x_25) ;  /* 0xffffff6c00f47947 */ /* 0x000fea000383ffff */
.L_x_33:
[----:B-1----:R-:W-:-:S04]  /*11750*/  IMAD.U32 R5, RZ, RZ, UR5 ;  /* 0x00000005ff057e24 */ /* 0x002fc8000f8e00ff */
[----:B------:R1:W2:Y:S03]  /*11760*/  SYNCS.PHASECHK.TRANS64.TRYWAIT P1, [R5+URZ+0x38850], R0 ;  /* 0x03885000050075a7 */ /* 0x0002a6000802017f */
[----:B--2---:R-:W-:Y:S05]  /*11770*/  @!P1 NANOSLEEP.SYNCS 0x989680 ;  /* 0x009896800000995d */ /* 0x004fea0003900000 */
[----:B------:R-:W2:Y:S02]  /*11780*/  @!P1 SYNCS.PHASECHK.TRANS64 P1, [R5+URZ+0x38850], R0 ;  /* 0x03885000050095a7 */ /* 0x000ea4000802007f */
[----:B--2---:R-:W-:Y:S05]  /*11790*/  @!P1 BRA `(.L_x_33) ;  /* 0xfffffffc00ec9947 */ /* 0x004fea000383ffff */
[----:B------:R-:W-:Y:S05]  /*117a0*/  BRA `(.L_x_32) ;  /* 0xffffff8c00647947 */ /* 0x000fea000383ffff */
.L_x_45:
[----:B------:R-:W-:Y:S01]  /*117b0*/  IMAD.MOV.U32 R13, RZ, RZ, R18 ;  /* 0x000000ffff0d7224 */ /* 0x000fe200078e0012 */
[----:B------:R-:W-:Y:S01]  /*117c0*/  MOV R12, RZ ;  /* 0x000000ff000c7202 */ /* 0x000fe20000000f00 */
[----:B------:R-:W-:Y:S02]  /*117d0*/  IMAD.MOV.U32 R11, RZ, RZ, 0x1f ;  /* 0x0000001fff0b7424 */ /* 0x000fe400078e00ff */
[----:B------:R-:W-:-:S07]  /*117e0*/  IMAD.MOV.U32 R15, RZ, RZ, -0x1 ;  /* 0xffffffffff0f7424 */ /* 0x000fce00078e00ff */
[----:B-----5:R-:W-:Y:S05]  /*117f0*/  WARPSYNC.COLLECTIVE R15, `(.L_x_88) ;  /* 0x000000000f087348 */ /* 0x020fea0003c00000 */
[----:B------:R0:W1:Y:S02]  /*11800*/  SHFL.IDX P6, R14, R13, R12, R11 ;  /* 0x0000000c0d0e7389 */ /* 0x00006400000c000b */
[----:B01---5:R-:W-:Y:S01]  /*11810*/  ENDCOLLECTIVE ;  /* 0x000000000000791b */ /* 0x023fe20003800000 */
.L_x_88:
[----:B------:R-:W-:Y:S05]  /*11820*/  BRA `(.L_x_89) ;  /* 0xffffffc800b87947 */ /* 0x000fea000383ffff */
.L_x_47:
[----:B0-----:R-:W-:-:S04]  /*11830*/  MOV R3, UR42 ;  /* 0x0000002a00037c02 */ /* 0x001fc80008000f00 */
[----:B------:R0:W1:Y:S03]  /*11840*/  SYNCS.PHASECHK.TRANS64.TRYWAIT P0, [R3+URZ+0x38840], R2 ;  /* 0x03884002030075a7 */ /* 0x000066000800017f */
[----:B-1----:R-:W-:Y:S05]  /*11850*/  @!P0 NANOSLEEP.SYNCS 0x989680 ;  /* 0x009896800000895d */ /* 0x002fea0003900000 */
[----:B------:R-:W1:Y:S02]  /*11860*/  @!P0 SYNCS.PHASECHK.TRANS64 P0, [R3+URZ+0x38840], R2 ;  /* 0x03884002030085a7 */ /* 0x000e64000800007f */
[----:B-1----:R-:W-:Y:S05]  /*11870*/  @!P0 BRA `(.L_x_47) ;  /* 0xfffffffc00ec8947 */ /* 0x002fea000383ffff */
[----:B------:R-:W-:Y:S05]  /*11880*/  BRA `(.L_x_90) ;  /* 0xffffffcc00c87947 */ /* 0x000fea000383ffff */
.L_x_48:
[----:B------:R-:W-:Y:S01]  /*11890*/  BSSY B0, `(.L_x_91) ;  /* 0x0000008000007945 */ /* 0x000fe20003800000 */
[----:B------:R-:W-:Y:S01]  /*118a0*/  IMAD.MOV.U32 R13, RZ, RZ, R7 ;  /* 0x000000ffff0d7224 */ /* 0x000fe200078e0007 */
[----:B------:R-:W-:Y:S01]  /*118b0*/  MOV R11, 0x181f ;  /* 0x0000181f000b7802 */ /* 0x000fe20000000f00 */
[----:B------:R-:W-:Y:S02]  /*118c0*/  IMAD.MOV.U32 R12, RZ, RZ, RZ ;  /* 0x000000ffff0c7224 */ /* 0x000fe400078e00ff */
[----:B------:R-:W-:-:S07]  /*118d0*/  IMAD.MOV.U32 R15, RZ, RZ, -0x1 ;  /* 0xffffffffff0f7424 */ /* 0x000fce00078e00ff */
[----:B------:R-:W-:Y:S05]  /*118e0*/  WARPSYNC.COLLECTIVE R15, `(.L_x_92) ;  /* 0x000000000f087348 */ /* 0x000fea0003c00000 */
[----:B------:R0:W1:Y:S02]  /*118f0*/  SHFL.IDX P6, R14, R13, R12, R11 ;  /* 0x0000000c0d0e7389 */ /* 0x00006400000c000b */
[----:B01----:R-:W-:Y:S01]  /*11900*/  ENDCOLLECTIVE ;  /* 0x000000000000791b */ /* 0x003fe20003800000 */
.L_x_92:
[----:B------:R-:W-:Y:S05]  /*11910*/  BSYNC B0 ;  /* 0x0000000000007941 */ /* 0x000fea0003800000 */
.L_x_91:
[----:B------:R-:W-:Y:S01]  /*11920*/  MOV R13, R0 ;  /* 0x00000000000d7202 */ /* 0x000fe20000000f00 */
[----:B------:R-:W-:Y:S01]  /*11930*/  IMAD.MOV.U32 R12, RZ, RZ, RZ ;  /* 0x000000ffff0c7224 */ /* 0x000fe200078e00ff */
[----:B------:R-:W-:Y:S01]  /*11940*/  MOV R15, 0xffffffff ;  /* 0xffffffff000f7802 */ /* 0x000fe20000000f00 */
[----:B------:R-:W-:Y:S01]  /*11950*/  IMAD.MOV.U32 R11, RZ, RZ, 0x181f ;  /* 0x0000181fff0b7424 */ /* 0x000fe200078e00ff */
[C---:B------:R-:W-:Y:S01]  /*11960*/  LOP3.LUT P4, RZ, R16.reuse, 0x10, RZ, 0xc0, !PT ;  /* 0x0000001010ff7812 */ /* 0x040fe2000788c0ff */
[----:B------:R-:W-:Y:S01]  /*11970*/  IMAD.MOV.U32 R5, RZ, RZ, R14 ;  /* 0x000000ffff057224 */ /* 0x000fe200078e000e */
[----:B------:R-:W-:-:S13]  /*11980*/  LOP3.LUT P3, RZ, R16, 0x8, RZ, 0xc0, !PT ;  /* 0x0000000810ff7812 */ /* 0x000fda000786c0ff */
[----:B------:R-:W-:Y:S05]  /*11990*/  WARPSYNC.COLLECTIVE R15, `(.L_x_93) ;  /* 0x000000000f087348 */ /* 0x000fea0003c00000 */
[----:B------:R0:W1:Y:S02]  /*119a0*/  SHFL.IDX P6, R14, R13, R12, R11 ;  /* 0x0000000c0d0e7389 */ /* 0x00006400000c000b */
[----:B01----:R-:W-:Y:S01]  /*119b0*/  ENDCOLLECTIVE ;  /* 0x000000000000791b */ /* 0x003fe20003800000 */
.L_x_93:
[C---:B------:R-:W-:Y:S01]  /*119c0*/  LOP3.LUT P2, RZ, R16.reuse, 0x4, RZ, 0xc0, !PT ;  /* 0x0000000410ff7812 */ /* 0x040fe2000784c0ff */
[----:B------:R-:W-:Y:S01]  /*119d0*/  ULDC.64 UR4, c[0x0][0x208] ;  /* 0x0000820000047ab9 */ /* 0x000fe20000000a00 */
[----:B------:R-:W-:Y:S02]  /*119e0*/  LOP3.LUT P1, RZ, R16, 0x2, RZ, 0xc0, !PT ;  /* 0x0000000210ff7812 */ /* 0x000fe4000782c0ff */
[----:B------:R-:W-:Y:S01]  /*119f0*/  @P0 LEA R9, R31, UR42, 0x1 ;  /* 0x0000002a1f090c11 */ /* 0x000fe2000f8e08ff */
[----:B------:R-:W-:Y:S01]  /*11a00*/  IMAD.MOV.U32 R13, RZ, RZ, R7 ;  /* 0x000000ffff0d7224 */ /* 0x000fe200078e0007 */
[----:B------:R-:W-:Y:S01]  /*11a10*/  MOV R12, 0x1 ;  /* 0x00000001000c7802 */ /* 0x000fe20000000f00 */
[----:B------:R-:W-:-:S04]  /*11a20*/  IMAD.MOV.U32 R4, RZ, RZ, R14 ;  /* 0x000000ffff047224 */ /* 0x000fc800078e000e */
[----:B------:R-:W-:-:S05]  /*11a30*/  @P0 IMAD.WIDE.U32 R4, R22, 0x2, R4 ;  /* 0x0000000216040825 */ /* 0x000fca00078e0004 */
[----:B------:R-:W-:Y:S01]  /*11a40*/  @!PT LDS RZ, [RZ] ;  /* 0x00000000fffff984 */ /* 0x000fe20000000800 */
[----:B------:R-:W-:Y:S01]  /*11a50*/  @!PT LDS RZ, [RZ] ;  /* 0x00000000fffff984 */ /* 0x000fe20000000800 */
[----:B------:R-:W-:Y:S01]  /*11a60*/  @!PT LDS RZ, [RZ] ;  /* 0x00000000fffff984 */ /* 0x000fe20000000800 */
[----:B------:R0:W-:Y:S04]  /*11a70*/  @P0 LDGSTS.E.BYPASS.LTC128B.128 [R9+0x24400], desc[UR4][R4.64], !P4 ;  /* 0x2440000004090fae */ /* 0x0001e8000e101d44 */
[----:B------:R0:W-:Y:S04]  /*11a80*/  @P0 LDGSTS.E.BYPASS.LTC128B.128 [R9+0x26c00], desc[UR4][R4.64+0x80], !P3 ;  /* 0x26c0008004090fae */ /* 0x0001e8000d901d44 */
[----:B------:R0:W-:Y:S04]  /*11a90*/  @P0 LDGSTS.E.BYPASS.LTC128B.128 [R9+0x29400], desc[UR4][R4.64+0x100], !P2 ;  /* 0x2940010004090fae */ /* 0x0001e8000d101d44 */
[----:B------:R0:W-:Y:S01]  /*11aa0*/  @P0 LDGSTS.E.BYPASS.LTC128B.128 [R9+0x2bc00], desc[UR4][R4.64+0x180], !P1 ;  /* 0x2bc0018004090fae */ /* 0x0001e2000c901d44 */
[----:B------:R-:W-:-:S13]  /*11ab0*/  ISETP.GE.AND P0, PT, R6, 0x11, PT ;  /* 0x000000110600780c */ /* 0x000fda0003f06270 */
[----:B0-----:R-:W-:Y:S05]  /*11ac0*/  WARPSYNC.COLLECTIVE R15, `(.L_x_94) ;  /* 0x000000000f087348 */ /* 0x001fea0003c00000 */
[----:B------:R1:W2:Y:S02]  /*11ad0*/  SHFL.IDX P6, R14, R13, R12, R11 ;  /* 0x0000000c0d0e7389 */ /* 0x0002a400000c000b */
[----:B012---:R-:W-:Y:S01]  /*11ae0*/  ENDCOLLECTIVE ;  /* 0x000000000000791b */ /* 0x007fe20003800000 */
.L_x_94:
[----:B------:R-:W-:Y:S01]  /*11af0*/  @P0 LEA R21, R31, UR42, 0x1 ;  /* 0x0000002a1f150c11 */ /* 0x000fe2000f8e08ff */
[----:B------:R-:W-:Y:S02]  /*11b00*/  IMAD.MOV.U32 R13, RZ, RZ, R0 ;  /* 0x000000ffff0d7224 */ /* 0x000fe400078e0000 */
[----:B------:R-:W-:-:S07]  /*11b10*/  IMAD.MOV.U32 R3, RZ, RZ, R14 ;  /* 0x000000ffff037224 */ /* 0x000fce00078e000e */
[----:B------:R-:W-:Y:S05]  /*11b20*/  WARPSYNC.COLLECTIVE R15, `(.L_x_95) ;  /* 0x000000000f087348 */ /* 0x000fea0003c00000 */
[----:B------:R0:W1:Y:S02]  /*11b30*/  SHFL.IDX P6, R14, R13, R12, R11 ;  /* 0x0000000c0d0e7389 */ /* 0x00006400000c000b */
[----:B01----:R-:W-:Y:S01]  /*11b40*/  ENDCOLLECTIVE ;  /* 0x000000000000791b */ /* 0x003fe20003800000 */
.L_x_95:
[----:B------:R-:W-:Y:S01]  /*11b50*/  ULDC.64 UR4, c[0x0][0x208] ;  /* 0x0000820000047ab9 */ /* 0x000fe20000000a00 */
[----:B------:R-:W-:Y:S02]  /*11b60*/  IMAD.MOV.U32 R13, RZ, RZ, R7 ;  /* 0x000000ffff0d7224 */ /* 0x000fe400078e0007 */
[----:B------:R-:W-:Y:S01]  /*11b70*/  IMAD.MOV.U32 R12, RZ, RZ, 0x2 ;  /* 0x00000002ff0c7424 */ /* 0x000fe200078e00ff */
[----:B------:R-:W-:-:S05]  /*11b80*/  MOV R2, R14 ;  /* 0x0000000e00027202 */ /* 0x000fca0000000f00 */
        /* <DEDUP_REMOVED lines=12> */
.L_x_96:
[----:B------:R-:W-:Y:S01]  /*11c50*/  @P0 LEA R9, R31, UR42, 0x1 ;  /* 0x0000002a1f090c11 */ /* 0x000fe2000f8e08ff */
[----:B------:R-:W-:Y:S01]  /*11c60*/  IMAD.MOV.U32 R13, RZ, RZ, R0 ;  /* 0x000000ffff0d7224 */ /* 0x000fe200078e0000 */
[----:B------:R-:W-:-:S07]  /*11c70*/  MOV R5, R14 ;  /* 0x0000000e00057202 */ /* 0x000fce0000000f00 */
[----:B------:R-:W-:Y:S05]  /*11c80*/  WARPSYNC.COLLECTIVE R15, `(.L_x_97) ;  /* 0x000000000f087348 */ /* 0x000fea0003c00000 */
[----:B------:R0:W1:Y:S02]  /*11c90*/  SHFL.IDX P6, R14, R13, R12, R11 ;  /* 0x0000000c0d0e7389 */ /* 0x00006400000c000b */
[----:B01----:R-:W-:Y:S01]  /*11ca0*/  ENDCOLLECTIVE ;  /* 0x000000000000791b */ /* 0x003fe20003800000 */
.L_x_97:
[----:B------:R-:W-:Y:S01]  /*11cb0*/  ULDC.64 UR4, c[0x0][0x208] ;  /* 0x0000820000047ab9 */ /* 0x000fe20000000a00 */
[----:B------:R-:W-:Y:S01]  /*11cc0*/  MOV R13, R7 ;  /* 0x00000007000d7202 */ /* 0x000fe20000000f00 */
[----:B------:R-:W-:Y:S02]  /*11cd0*/  IMAD.MOV.U32 R12, RZ, RZ, 0x3 ;  /* 0x00000003ff0c7424 */ /* 0x000fe400078e00ff */
        /* <DEDUP_REMOVED lines=13> */
.L_x_98:
[----:B------:R-:W-:Y:S02]  /*11db0*/  @P0 LEA R21, R31, UR42, 0x1 ;  /* 0x0000002a1f150c11 */ /* 0x000fe4000f8e08ff */
[----:B------:R-:W-:Y:S01]  /*11dc0*/  MOV R13, R0 ;  /* 0x00000000000d7202 */ /* 0x000fe20000000f00 */
[----:B------:R-:W-:-:S07]  /*11dd0*/  IMAD.MOV.U32 R3, RZ, RZ, R14 ;  /* 0x000000ffff037224 */ /* 0x000fce00078e000e */
[----:B------:R-:W-:Y:S05]  /*11de0*/  WARPSYNC.COLLECTIVE R15, `(.L_x_99) ;  /* 0x000000000f087348 */ /* 0x000fea0003c00000 */
[----:B------:R0:W1:Y:S02]  /*11df0*/  SHFL.IDX P6, R14, R13, R12, R11 ;  /* 0x0000000c0d0e7389 */ /* 0x00006400000c000b */
[----:B01----:R-:W-:Y:S01]  /*11e00*/  ENDCOLLECTIVE ;  /* 0x000000000000791b */ /* 0x003fe20003800000 */
.L_x_99:
[----:B------:R-:W-:Y:S01]  /*11e10*/  ULDC.64 UR4, c[0x0][0x208] ;  /* 0x0000820000047ab9 */ /* 0x000fe20000000a00 */
        /* <DEDUP_REMOVED lines=10> */
[----:B------:R0:W-:Y:S02]  /*11ec0*/  @P0 LDGSTS.E.BYPASS.LTC128B.128 [R21+0x2d400], desc[UR4][R2.64+0x180], !P1 ;  /* 0x2d40018002150fae */ /* 0x0001e4000c901d44 */
[----:B0-----:R-:W-:Y:S05]  /*11ed0*/  WARPSYNC.COLLECTIVE R15, `(.L_x_100) ;  /* 0x000000000f087348 */ /* 0x001fea0003c00000 */
[----:B------:R1:W2:Y:S02]  /*11ee0*/  SHFL.IDX P6, R14, R13, R12, R11 ;  /* 0x0000000c0d0e7389 */ /* 0x0002a400000c000b */
[----:B012---:R-:W-:Y:S01]  /*11ef0*/  ENDCOLLECTIVE ;  /* 0x000000000000791b */ /* 0x007fe20003800000 */
.L_x_100:
[----:B------:R-:W-:Y:S02]  /*11f00*/  IMAD.MOV.U32 R13, RZ, RZ, R0 ;  /* 0x000000ffff0d7224 */ /* 0x000fe400078e0000 */
[----:B------:R-:W-:-:S07]  /*11f10*/  IMAD.MOV.U32 R4, RZ, RZ, R14 ;  /* 0x000000ffff047224 */ /* 0x000fce00078e000e */
[----:B------:R-:W-:Y:S05]  /*11f20*/  WARPSYNC.COLLECTIVE R15, `(.L_x_101) ;  /* 0x000000000f087348 */ /* 0x000fea0003c00000 */
[----:B------:R0:W1:Y:S02]  /*11f30*/  SHFL.IDX P6, R14, R13, R12, R11 ;  /* 0x0000000c0d0e7389 */ /* 0x00006400000c000b */
[----:B01----:R-:W-:Y:S01]  /*11f40*/  ENDCOLLECTIVE ;  /* 0x000000000000791b */ /* 0x003fe20003800000 */
.L_x_101:
[----:B------:R-:W-:Y:S05]  /*11f50*/  BRA `(.L_x_102) ;  /* 0xffffffcc003c7947 */ /* 0x000fea000383ffff */
.L_x_53:
[----:B------:R-:W-:Y:S01]  /*11f60*/  MOV R13, R8 ;  /* 0x00000008000d7202 */ /* 0x000fe20000000f00 */
[----:B------:R-:W-:Y:S01]  /*11f70*/  IMAD.MOV.U32 R12, RZ, RZ, RZ ;  /* 0x000000ffff0c7224 */ /* 0x000fe200078e00ff */
[----:B------:R-:W-:Y:S01]  /*11f80*/  MOV R15, 0xffffffff ;  /* 0xffffffff000f7802 */ /* 0x000fe20000000f00 */
[----:B------:R-:W-:Y:S02]  /*11f90*/  IMAD.MOV.U32 R11, RZ, RZ, 0x181f ;  /* 0x0000181fff0b7424 */ /* 0x000fe400078e00ff */
[----:B------:R-:W-:-:S07]  /*11fa0*/  IMAD R7, R23, 0x80, R27 ;  /* 0x0000008017077824 */ /* 0x000fce00078e021b */
[----:B------:R-:W-:Y:S05]  /*11fb0*/  WARPSYNC.COLLECTIVE R15, `(.L_x_103) ;  /* 0x000000000f087348 */ /* 0x000fea0003c00000 */
[----:B------:R0:W1:Y:S02]  /*11fc0*/  SHFL.IDX P6, R14, R13, R12, R11 ;  /* 0x0000000c0d0e7389 */ /* 0x00006400000c000b */
[----:B01----:R-:W-:Y:S01]  /*11fd0*/  ENDCOLLECTIVE ;  /* 0x000000000000791b */ /* 0x003fe20003800000 */
.L_x_103:
[----:B------:R-:W-:Y:S02]  /*11fe0*/  VIADD R5, R7, 0x10 ;  /* 0x0000001007057836 */ /* 0x000fe40000000000 */
[----:B------:R-:W-:Y:S02]  /*11ff0*/  IMAD.MOV.U32 R13, RZ, RZ, R6 ;  /* 0x000000ffff0d7224 */ /* 0x000fe400078e0006 */
[----:B------:R-:W-:-:S07]  /*12000*/  IMAD.MOV.U32 R3, RZ, RZ, R14 ;  /* 0x000000ffff037224 */ /* 0x000fce00078e000e */
[----:B------:R-:W-:Y:S05]  /*12010*/  WARPSYNC.COLLECTIVE R15, `(.L_x_104) ;  /* 0x000000000f087348 */ /* 0x000fea0003c00000 */
[----:B------:R0:W1:Y:S02]  /*12020*/  SHFL.IDX P6, R14, R13, R12, R11 ;  /* 0x0000000c0d0e7389 */ /* 0x00006400000c000b */
[----:B01----:R-:W-:Y:S01]  /*12030*/  ENDCOLLECTIVE ;  /* 0x000000000000791b */ /* 0x003fe20003800000 */
.L_x_104:
[----:B------:R-:W-:Y:S01]  /*12040*/  ULDC UR4, c[0x0][0x288] ;  /* 0x0000a20000047ab9 */ /* 0x000fe20000000800 */
[----:B------:R-:W-:Y:S01]  /*12050*/  ULDC.64 UR6, c[0x0][0x208] ;  /* 0x0000820000067ab9 */ /* 0x000fe20000000a00 */
[----:B------:R-:W-:-:S05]  /*12060*/  IMAD R0, R0, UR4, RZ ;  /* 0x0000000400007c24 */ /* 0x000fca000f8e02ff */
[----:B------:R-:W-:Y:S02]  /*12070*/  ISETP.GE.AND P0, PT, R7, R0, PT ;  /* 0x000000000700720c */ /* 0x000fe40003f06270 */
[----:B------:R-:W-:Y:S01]  /*12080*/  MOV R13, R8 ;  /* 0x00000008000d7202 */ /* 0x000fe20000000f00 */
[----:B------:R-:W-:-:S10]  /*12090*/  IMAD.MOV.U32 R12, RZ, RZ, 0x1 ;  /* 0x00000001ff0c7424 */ /* 0x000fd400078e00ff */
[----:B------:R-:W-:Y:S02]  /*120a0*/  @!P0 LEA R9, R31, UR42, 0x1 ;  /* 0x0000002a1f098c11 */ /* 0x000fe4000f8e08ff */
[----:B------:R-:W-:-:S05]  /*120b0*/  MOV R2, R14 ;  /* 0x0000000e00027202 */ /* 0x000fca0000000f00 */
[----:B------:R-:W-:-:S05]  /*120c0*/  @!P0 IMAD.WIDE.U32 R2, R22, 0x2, R2 ;  /* 0x0000000216028825 */ /* 0x000fca00078e0002 */
[----:B------:R-:W-:Y:S01]  /*120d0*/  @!PT LDS RZ, [RZ] ;  /* 0x00000000fffff984 */ /* 0x000fe20000000800 */
[----:B------:R-:W-:Y:S01]  /*120e0*/  @!PT LDS RZ, [RZ] ;  /* 0x00000000fffff984 */ /* 0x000fe20000000800 */
[----:B------:R-:W-:Y:S01]  /*120f0*/  @!PT LDS RZ, [RZ] ;  /* 0x00000000fffff984 */ /* 0x000fe20000000800 */
[----:B------:R0:W-:Y:S04]  /*12100*/  @!P0 LDGSTS.E.BYPASS.LTC128B.128 [R9+0x14400], desc[UR6][R2.64], !P4 ;  /* 0x1440000002098fae */ /* 0x0001e8000e101d46 */
[----:B------:R0:W-:Y:S04]  /*12110*/  @!P0 LDGSTS.E.BYPASS.LTC128B.128 [R9+0x18400], desc[UR6][R2.64+0x80], !P3 ;  /* 0x1840008002098fae */ /* 0x0001e8000d901d46 */
[----:B------:R0:W-:Y:S04]  /*12120*/  @!P0 LDGSTS.E.BYPASS.LTC128B.128 [R9+0x1c400], desc[UR6][R2.64+0x100], !P2 ;  /* 0x1c40010002098fae */ /* 0x0001e8000d101d46 */
[----:B------:R0:W-:Y:S01]  /*12130*/  @!P0 LDGSTS.E.BYPASS.LTC128B.128 [R9+0x20400], desc[UR6][R2.64+0x180], !P1 ;  /* 0x2040018002098fae */ /* 0x0001e2000c901d46 */
[----:B------:R-:W-:-:S13]  /*12140*/  ISETP.GE.AND P0, PT, R5, R0, PT ;  /* 0x000000000500720c */ /* 0x000fda0003f06270 */
[----:B0-----:R-:W-:Y:S05]  /*12150*/  WARPSYNC.COLLECTIVE R15, `(.L_x_105) ;  /* 0x000000000f087348 */ /* 0x001fea0003c00000 */
[----:B------:R1:W2:Y:S02]  /*12160*/  SHFL.IDX P6, R14, R13, R12, R11 ;  /* 0x0000000c0d0e7389 */ /* 0x0002a400000c000b */
[----:B012---:R-:W-:Y:S01]  /*12170*/  ENDCOLLECTIVE ;  /* 0x000000000000791b */ /* 0x007fe20003800000 */
.L_x_105:
[----:B------:R-:W-:Y:S01]  /*12180*/  VIADD R3, R7, 0x20 ;  /* 0x0000002007037836 */ /* 0x000fe20000000000 */
[----:B------:R-:W-:Y:S02]  /*12190*/  @!P0 LEA R21, R31, UR42, 0x1 ;  /* 0x0000002a1f158c11 */ /* 0x000fe4000f8e08ff */
[----:B------:R-:W-:Y:S01]  /*121a0*/  MOV R13, R6 ;  /* 0x00000006000d7202 */ /* 0x000fe20000000f00 */
[----:B------:R-:W-:-:S07]  /*121b0*/  IMAD.MOV.U32 R5, RZ, RZ, R14 ;  /* 0x000000ffff057224 */ /* 0x000fce00078e000e */
[----:B------:R-:W-:Y:S05]  /*121c0*/  WARPSYNC.COLLECTIVE R15, `(.L_x_106) ;  /* 0x000000000f087348 */ /* 0x000fea0003c00000 */
[----:B------:R0:W1:Y:S02]  /*121d0*/  SHFL.IDX P6, R14, R13, R12, R11 ;  /* 0x0000000c0d0e7389 */ /* 0x00006400000c000b */
[----:B01----:R-:W-:Y:S01]  /*121e0*/  ENDCOLLECTIVE ;  /* 0x000000000000791b */ /* 0x003fe20003800000 */
.L_x_106:
[----:B------:R-:W-:Y:S01]  /*121f0*/  ULDC.64 UR4, c[0x0][0x208] ;  /* 0x0000820000047ab9 */ /* 0x000fe20000000a00 */
[----:B------:R-:W-:Y:S01]  /*12200*/  MOV R13, R8 ;  /* 0x00000008000d7202 */ /* 0x000fe20000000f00 */
[----:B------:R-:W-:Y:S02]  /*12210*/  IMAD.MOV.U32 R12, RZ, RZ, 0x2 ;  /* 0x00000002ff0c7424 */ /* 0x000fe400078e00ff */
[----:B------:R-:W-:-:S04]  /*12220*/  IMAD.MOV.U32 R4, RZ, RZ, R14 ;  /* 0x000000ffff047224 */ /* 0x000fc800078e000e */
        /* <DEDUP_REMOVED lines=12> */
.L_x_107:
[----:B------:R-:W-:Y:S01]  /*122f0*/  VIADD R5, R7, 0x30 ;  /* 0x0000003007057836 */ /* 0x000fe20000000000 */
[----:B------:R-:W-:Y:S02]  /*12300*/  @!P0 LEA R9, R31, UR42, 0x1 ;  /* 0x0000002a1f098c11 */ /* 0x000fe4000f8e08ff */
[----:B------:R-:W-:Y:S01]  /*12310*/  MOV R13, R6 ;  /* 0x00000006000d7202 */ /* 0x000fe20000000f00 */
[----:B------:R-:W-:-:S07]  /*12320*/  IMAD.MOV.U32 R3, RZ, RZ, R14 ;  /* 0x000000ffff037224 */ /* 0x000fce00078e000e */
[----:B------:R-:W-:Y:S05]  /*12330*/  WARPSYNC.COLLECTIVE R15, `(.L_x_108) ;  /* 0x000000000f087348 */ /* 0x000fea0003c00000 */
[----:B------:R0:W1:Y:S02]  /*12340*/  SHFL.IDX P6, R14, R13, R12, R11 ;  /* 0x0000000c0d0e7389 */ /* 0x00006400000c000b */
[----:B01----:R-:W-:Y:S01]  /*12350*/  ENDCOLLECTIVE ;  /* 0x000000000000791b */ /* 0x003fe20003800000 */
.L_x_108:
        /* <DEDUP_REMOVED lines=16> */
.L_x_109:
[----:B------:R-:W-:Y:S01]  /*12460*/  VIADD R3, R7, 0x40 ;  /* 0x0000004007037836 */ /* 0x000fe20000000000 */
[----:B------:R-:W-:Y:S02]  /*12470*/  @!P0 LEA R21, R31, UR42, 0x1 ;  /* 0x0000002a1f158c11 */ /* 0x000fe4000f8e08ff */
[----:B------:R-:W-:Y:S01]  /*12480*/  MOV R13, R6 ;  /* 0x00000006000d7202 */ /* 0x000fe20000000f00 */
[----:B------:R-:W-:-:S07]  /*12490*/  IMAD.MOV.U32 R5, RZ, RZ, R14 ;  /* 0x000000ffff057224 */ /* 0x000fce00078e000e */
[----:B------:R-:W-:Y:S05]  /*124a0*/  WARPSYNC.COLLECTIVE R15, `(.L_x_110) ;  /* 0x000000000f087348 */ /* 0x000fea0003c00000 */
[----:B------:R0:W1:Y:S02]  /*124b0*/  SHFL.IDX P6, R14, R13, R12, R11 ;  /* 0x0000000c0d0e7389 */ /* 0x00006400000c000b */
[----:B01----:R-:W-:Y:S01]  /*124c0*/  ENDCOLLECTIVE ;  /* 0x000000000000791b */ /* 0x003fe20003800000 */
.L_x_110:
        /* <DEDUP_REMOVED lines=16> */
.L_x_111:
[----:B------:R-:W-:Y:S01]  /*125d0*/  VIADD R5, R7, 0x50 ;  /* 0x0000005007057836 */ /* 0x000fe20000000000 */
[----:B------:R-:W-:Y:S02]  /*125e0*/  @!P0 LEA R9, R31, UR42, 0x1 ;  /* 0x0000002a1f098c11 */ /* 0x000fe4000f8e08ff */
[----:B------:R-:W-:Y:S01]  /*125f0*/  MOV R13, R6 ;  /* 0x00000006000d7202 */ /* 0x000fe20000000f00 */
[----:B------:R-:W-:-:S07]  /*12600*/  IMAD.MOV.U32 R3, RZ, RZ, R14 ;  /* 0x000000ffff037224 */ /* 0x000fce00078e000e */
[----:B------:R-:W-:Y:S05]  /*12610*/  WARPSYNC.COLLECTIVE R15, `(.L_x_112) ;  /* 0x000000000f087348 */ /* 0x000fea0003c00000 */
[----:B------:R0:W1:Y:S02]  /*12620*/  SHFL.IDX P6, R14, R13, R12, R11 ;  /* 0x0000000c0d0e7389 */ /* 0x00006400000c000b */
[----:B01----:R-:W-:Y:S01]  /*12630*/  ENDCOLLECTIVE ;  /* 0x000000000000791b */ /* 0x003fe20003800000 */
.L_x_112:
        /* <DEDUP_REMOVED lines=16> */
.L_x_113:
[----:B------:R-:W-:Y:S01]  /*12740*/  VIADD R3, R7, 0x60 ;  /* 0x0000006007037836 */ /* 0x000fe20000000000 */
[----:B------:R-:W-:Y:S02]  /*12750*/  @!P0 LEA R21, R31, UR42, 0x1 ;  /* 0x0000002a1f158c11 */ /* 0x000fe4000f8e08ff */
[----:B------:R-:W-:Y:S01]  /*12760*/  MOV R13, R6 ;  /* 0x00000006000d7202 */ /* 0x000fe20000000f00 */
[----:B------:R-:W-:-:S07]  /*12770*/  IMAD.MOV.U32 R5, RZ, RZ, R14 ;  /* 0x000000ffff057224 */ /* 0x000fce00078e000e */
[----:B------:R-:W-:Y:S05]  /*12780*/  WARPSYNC.COLLECTIVE R15, `(.L_x_114) ;  /* 0x000000000f087348 */ /* 0x000fea0003c00000 */
[----:B------:R0:W1:Y:S02]  /*12790*/  SHFL.IDX P6, R14, R13, R12, R11 ;  /* 0x0000000c0d0e7389 */ /* 0x00006400000c000b */
[----:B01----:R-:W-:Y:S01]  /*127a0*/  ENDCOLLECTIVE ;  /* 0x000000000000791b */ /* 0x003fe20003800000 */
.L_x_114:
        /* <DEDUP_REMOVED lines=16> */
.L_x_115:
[----:B------:R-:W-:Y:S02]  /*128b0*/  @!P0 LEA R9, R31, UR42, 0x1 ;  /* 0x0000002a1f098c11 */ /* 0x000fe4000f8e08ff */
[----:B------:R-:W-:Y:S01]  /*128c0*/  MOV R13, R6 ;  /* 0x00000006000d7202 */ /* 0x000fe20000000f00 */
[----:B------:R-:W-:-:S07]  /*128d0*/  IMAD.MOV.U32 R3, RZ, RZ, R14 ;  /* 0x000000ffff037224 */ /* 0x000fce00078e000e */
[----:B------:R-:W-:Y:S05]  /*128e0*/  WARPSYNC.COLLECTIVE R15, `(.L_x_116) ;  /* 0x000000000f087348 */ /* 0x000fea0003c00000 */
[----:B------:R0:W1:Y:S02]  /*128f0*/  SHFL.IDX P6, R14, R13, R12, R11 ;  /* 0x0000000c0d0e7389 */ /* 0x00006400000c000b */
[----:B01----:R-:W-:Y:S01]  /*12900*/  ENDCOLLECTIVE ;  /* 0x000000000000791b */ /* 0x003fe20003800000 */
.L_x_116:
[----:B------:R-:W-:Y:S01]  /*12910*/  ULDC.64 UR4, c[0x0][0x208] ;  /* 0x0000820000047ab9 */ /* 0x000fe20000000a00 */
[----:B------:R-:W-:Y:S01]  /*12920*/  IMAD.MOV.U32 R13, RZ, RZ, R8 ;  /* 0x000000ffff0d7224 */ /* 0x000fe200078e0008 */
[----:B------:R-:W-:Y:S01]  /*12930*/  MOV R12, 0x7 ;  /* 0x00000007000c7802 */ /* 0x000fe20000000f00 */
        /* <DEDUP_REMOVED lines=8> */
[----:B------:R0:W-:Y:S02]  /*129c0*/  @!P0 LDGSTS.E.BYPASS.LTC128B.128 [R9+0x23400], desc[UR4][R2.64+0x180], !P1 ;  /* 0x2340018002098fae */ /* 0x0001e4000c901d44 */
[----:B0-----:R-:W-:Y:S05]  /*129d0*/  WARPSYNC.COLLECTIVE R15, `(.L_x_117) ;  /* 0x000000000f087348 */ /* 0x001fea0003c00000 */
[----:B------:R1:W2:Y:S02]  /*129e0*/  SHFL.IDX P6, R14, R13, R12, R11 ;  /* 0x0000000c0d0e7389 */ /* 0x0002a400000c000b */
[----:B012---:R-:W-:Y:S01]  /*129f0*/  ENDCOLLECTIVE ;  /* 0x000000000000791b */ /* 0x007fe20003800000 */
.L_x_117:
[----:B------:R-:W-:Y:S02]  /*12a00*/  IMAD.MOV.U32 R13, RZ, RZ, R6 ;  /* 0x000000ffff0d7224 */ /* 0x000fe400078e0006 */
[----:B------:R-:W-:-:S07]  /*12a10*/  IMAD.MOV.U32 R8, RZ, RZ, R14 ;  /* 0x000000ffff087224 */ /* 0x000fce00078e000e */
[----:B------:R-:W-:Y:S05]  /*12a20*/  WARPSYNC.COLLECTIVE R15, `(.L_x_118) ;  /* 0x000000000f087348 */ /* 0x000fea0003c00000 */
[----:B------:R0:W1:Y:S02]  /*12a30*/  SHFL.IDX P6, R14, R13, R12, R11 ;  /* 0x0000000c0d0e7389 */ /* 0x00006400000c000b */
[----:B01----:R-:W-:Y:S01]  /*12a40*/  ENDCOLLECTIVE ;  /* 0x000000000000791b */ /* 0x003fe20003800000 */
.L_x_118:
[----:B------:R-:W-:Y:S05]  /*12a50*/  BRA `(.L_x_119) ;  /* 0xffffffcc00407947 */ /* 0x000fea000383ffff */
.L_x_56:
[----:B0-----:R-:W-:-:S04]  /*12a60*/  MOV R3, UR42 ;  /* 0x0000002a00037c02 */ /* 0x001fc80008000f00 */
[----:B------:R0:W1:Y:S03]  /*12a70*/  SYNCS.PHASECHK.TRANS64.TRYWAIT P0, [R3+URZ+0x38820], R0 ;  /* 0x03882000030075a7 */ /* 0x000066000800017f */
[----:B-1----:R-:W-:Y:S05]  /*12a80*/  @!P0 NANOSLEEP.SYNCS 0x989680 ;  /* 0x009896800000895d */ /* 0x002fea0003900000 */
[----:B------:R-:W1:Y:S02]  /*12a90*/  @!P0 SYNCS.PHASECHK.TRANS64 P0, [R3+URZ+0x38820], R0 ;  /* 0x03882000030085a7 */ /* 0x000e64000800007f */
[----:B-1----:R-:W-:Y:S05]  /*12aa0*/  @!P0 BRA `(.L_x_56) ;  /* 0xfffffffc00ec8947 */ /* 0x002fea000383ffff */
[----:B------:R-:W-:Y:S05]  /*12ab0*/  BRA `(.L_x_120) ;  /* 0xffffffcc00907947 */ /* 0x000fea000383ffff */
.L_x_60:
[----:B-1----:R1:W2:Y:S02]  /*12ac0*/  SYNCS.PHASECHK.TRANS64.TRYWAIT P0, [R19+URZ+0x38840], R2 ;  /* 0x03884002130075a7 */ /* 0x0022a4000800017f */
[----:B--2---:R-:W-:Y:S05]  /*12ad0*/  @!P0 NANOSLEEP.SYNCS 0x989680 ;  /* 0x009896800000895d */ /* 0x004fea0003900000 */
[----:B------:R-:W2:Y:S02]  /*12ae0*/  @!P0 SYNCS.PHASECHK.TRANS64 P0, [R19+URZ+0x38840], R2 ;  /* 0x03884002130085a7 */ /* 0x000ea4000800007f */
[----:B--2---:R-:W-:Y:S05]  /*12af0*/  @!P0 BRA `(.L_x_60) ;  /* 0xfffffffc00f08947 */ /* 0x004fea000383ffff */
[----:B------:R-:W-:Y:S05]  /*12b00*/  BRA `(.L_x_121) ;  /* 0xffffffd0009c7947 */ /* 0x000fea000383ffff */
.L_x_61:
        /* <DEDUP_REMOVED lines=8> */
.L_x_123:
[----:B------:R-:W-:Y:S05]  /*12b90*/  BSYNC B1 ;  /* 0x0000000000017941 */ /* 0x000fea0003800000 */
.L_x_122:
[----:B------:R-:W-:Y:S01]  /*12ba0*/  MOV R13, R24 ;  /* 0x00000018000d7202 */ /* 0x000fe20000000f00 */
[----:B------:R-:W-:Y:S01]  /*12bb0*/  IMAD.MOV.U32 R12, RZ, RZ, RZ ;  /* 0x000000ffff0c7224 */ /* 0x000fe200078e00ff */
[----:B------:R-:W-:Y:S01]  /*12bc0*/  MOV R15, 0xffffffff ;  /* 0xffffffff000f7802 */ /* 0x000fe20000000f00 */
[----:B------:R-:W-:Y:S01]  /*12bd0*/  IMAD.MOV.U32 R11, RZ, RZ, 0x181f ;  /* 0x0000181fff0b7424 */ /* 0x000fe200078e00ff */
[----:B------:R-:W-:Y:S01]  /*12be0*/  P2R R4, PR, RZ, 0x8 ;  /* 0x00000008ff047803 */ /* 0x000fe20000000000 */
[----:B------:R-:W-:Y:S01]  /*12bf0*/  IMAD.MOV.U32 R3, RZ, RZ, R14 ;  /* 0x000000ffff037224 */ /* 0x000fe200078e000e */
[----:B------:R-:W-:Y:S01]  /*12c00*/  LOP3.LUT P3, RZ, R16, 0x10, RZ, 0xc0, !PT ;  /* 0x0000001010ff7812 */ /* 0x000fe2000786c0ff */
[----:B------:R-:W-:-:S12]  /*12c10*/  IMAD.SHL.U32 R32, R22, 0x2, RZ ;  /* 0x0000000216207824 */ /* 0x000fd800078e00ff */
[----:B------:R-:W-:Y:S05]  /*12c20*/  WARPSYNC.COLLECTIVE R15, `(.L_x_124) ;  /* 0x000000000f087348 */ /* 0x000fea0003c00000 */
[----:B------:R0:W1:Y:S02]  /*12c30*/  SHFL.IDX P6, R14, R13, R12, R11 ;  /* 0x0000000c0d0e7389 */ /* 0x00006400000c000b */
[----:B01----:R-:W-:Y:S01]  /*12c40*/  ENDCOLLECTIVE ;  /* 0x000000000000791b */ /* 0x003fe20003800000 */
.L_x_124:
[----:B------:R-:W-:Y:S01]  /*12c50*/  P2R R6, PR, RZ, 0x4 ;  /* 0x00000004ff067803 */ /* 0x000fe20000000000 */
[----:B------:R-:W-:Y:S01]  /*12c60*/  ULDC.64 UR4, c[0x0][0x208] ;  /* 0x0000820000047ab9 */ /* 0x000fe20000000a00 */
[C---:B------:R-:W-:Y:S02]  /*12c70*/  LOP3.LUT P2, RZ, R16.reuse, 0x8, RZ, 0xc0, !PT ;  /* 0x0000000810ff7812 */ /* 0x040fe4000784c0ff */
[----:B------:R-:W-:Y:S02]  /*12c80*/  P2R R7, PR, RZ, 0x2 ;  /* 0x00000002ff077803 */ /* 0x000fe40000000000 */
[----:B------:R-:W-:Y:S02]  /*12c90*/  LOP3.LUT P1, RZ, R16, 0x4, RZ, 0xc0, !PT ;  /* 0x0000000410ff7812 */ /* 0x000fe4000782c0ff */
[----:B------:R-:W-:Y:S02]  /*12ca0*/  LEA R25, R25, UR42, 0x1 ;  /* 0x0000002a19197c11 */ /* 0x000fe4000f8e08ff */
[----:B------:R-:W-:Y:S01]  /*12cb0*/  MOV R13, R27 ;  /* 0x0000001b000d7202 */ /* 0x000fe20000000f00 */
[----:B------:R-:W-:Y:S01]  /*12cc0*/  IMAD.MOV.U32 R12, RZ, RZ, 0x1 ;  /* 0x00000001ff0c7424 */ /* 0x000fe200078e00ff */
[----:B------:R-:W-:-:S05]  /*12cd0*/  IADD3 R2, P0, R14, R32, RZ ;  /* 0x000000200e027210 */ /* 0x000fca0007f1e0ff */
[----:B------:R-:W-:-:S05]  /*12ce0*/  IMAD.X R3, RZ, RZ, R3, P0 ;  /* 0x000000ffff037224 */ /* 0x000fca00000e0603 */
[----:B------:R-:W-:Y:S01]  /*12cf0*/  @!PT LDS RZ, [RZ] ;  /* 0x00000000fffff984 */ /* 0x000fe20000000800 */
[----:B------:R-:W-:Y:S01]  /*12d00*/  @!PT LDS RZ, [RZ] ;  /* 0x00000000fffff984 */ /* 0x000fe20000000800 */
[----:B------:R-:W-:Y:S01]  /*12d10*/  @!PT LDS RZ, [RZ] ;  /* 0x00000000fffff984 */ /* 0x000fe20000000800 */
[----:B------:R0:W-:Y:S04]  /*12d20*/  LDGSTS.E.BYPASS.LTC128B.128 [R25+0x24400], desc[UR4][R2.64], !P3 ;  /* 0x2440000002197fae */ /* 0x0001e8000d901d44 */
[----:B------:R0:W-:Y:S04]  /*12d30*/  LDGSTS.E.BYPASS.LTC128B.128 [R25+0x26c00], desc[UR4][R2.64+0x80], !P2 ;  /* 0x26c0008002197fae */ /* 0x0001e8000d101d44 */
[----:B------:R0:W-:Y:S04]  /*12d40*/  LDGSTS.E.BYPASS.LTC128B.128 [R25+0x29400], desc[UR4][R2.64+0x100], !P1 ;  /* 0x2940010002197fae */ /* 0x0001e8000c901d44 */
[----:B------:R0:W-:Y:S02]  /*12d50*/  LDGSTS.E.BYPASS.LTC128B.128 [R25+0x2bc00], desc[UR4][R2.64+0x180], !P5 ;  /* 0x2bc0018002197fae */ /* 0x0001e4000e901d44 */
[----:B0-----:R-:W-:Y:S05]  /*12d60*/  WARPSYNC.COLLECTIVE R15, `(.L_x_125) ;  /* 0x000000000f087348 */ /* 0x001fea0003c00000 */
[----:B------:R1:W2:Y:S02]  /*12d70*/  SHFL.IDX P6, R14, R13, R12, R11 ;  /* 0x0000000c0d0e7389 */ /* 0x0002a400000c000b */
[----:B012---:R-:W-:Y:S01]  /*12d80*/  ENDCOLLECTIVE ;  /* 0x000000000000791b */ /* 0x007fe20003800000 */
.L_x_125:
[----:B------:R-:W-:Y:S01]  /*12d90*/  MOV R13, R24 ;  /* 0x00000018000d7202 */ /* 0x000fe20000000f00 */
[----:B------:R-:W-:-:S07]  /*12da0*/  IMAD.MOV.U32 R5, RZ, RZ, R14 ;  /* 0x000000ffff057224 */ /* 0x000fce00078e000e */
[----:B------:R-:W-:Y:S05]  /*12db0*/  WARPSYNC.COLLECTIVE R15, `(.L_x_126) ;  /* 0x000000000f087348 */ /* 0x000fea0003c00000 */
[----:B------:R0:W1:Y:S02]  /*12dc0*/  SHFL.IDX P6, R14, R13, R12, R11 ;  /* 0x0000000c0d0e7389 */ /* 0x00006400000c000b */
[----:B01----:R-:W-:Y:S01]  /*12dd0*/  ENDCOLLECTIVE ;  /* 0x000000000000791b */ /* 0x003fe20003800000 */
.L_x_126:
[----:B------:R-:W-:Y:S01]  /*12de0*/  ULDC.64 UR4, c[0x0][0x208] ;  /* 0x0000820000047ab9 */ /* 0x000fe20000000a00 */
[----:B------:R-:W-:Y:S01]  /*12df0*/  MOV R13, R27 ;  /* 0x0000001b000d7202 */ /* 0x000fe20000000f00 */
[----:B------:R-:W-:Y:S02]  /*12e00*/  IMAD.MOV.U32 R12, RZ, RZ, 0x2 ;  /* 0x00000002ff0c7424 */ /* 0x000fe400078e00ff */
[----:B------:R-:W-:-:S05]  /*12e10*/  IMAD.MOV.U32 R11, RZ, RZ, R14 ;  /* 0x000000ffff0b7224 */ /* 0x000fca00078e000e */
[----:B------:R-:W-:Y:S01]  /*12e20*/  IADD3 R2, P0, R11, R32, RZ ;  /* 0x000000200b027210 */ /* 0x000fe20007f1e0ff */
[----:B------:R-:W-:-:S04]  /*12e30*/  IMAD.MOV.U32 R11, RZ, RZ, 0x181f ;  /* 0x0000181fff0b7424 */ /* 0x000fc800078e00ff */
        /* <DEDUP_REMOVED lines=11> */
.L_x_127:
[----:B------:R-:W-:Y:S01]  /*12ef0*/  IMAD.MOV.U32 R13, RZ, RZ, R24 ;  /* 0x000000ffff0d7224 */ /* 0x000fe200078e0018 */
[----:B------:R-:W-:-:S07]  /*12f00*/  MOV R5, R14 ;  /* 0x0000000e00057202 */ /* 0x000fce0000000f00 */
[----:B------:R-:W-:Y:S05]  /*12f10*/  WARPSYNC.COLLECTIVE R15, `(.L_x_128) ;  /* 0x000000000f087348 */ /* 0x000fea0003c00000 */
[----:B------:R0:W1:Y:S02]  /*12f20*/  SHFL.IDX P6, R14, R13, R12, R11 ;  /* 0x0000000c0d0e7389 */ /* 0x00006400000c000b */
[----:B01----:R-:W-:Y:S01]  /*12f30*/  ENDCOLLECTIVE ;  /* 0x000000000000791b */ /* 0x003fe20003800000 */
.L_x_128:
[----:B------:R-:W-:Y:S01]  /*12f40*/  ULDC.64 UR4, c[0x0][0x208] ;  /* 0x0000820000047ab9 */ /* 0x000fe20000000a00 */
[----:B------:R-:W-:Y:S02]  /*12f50*/  IMAD.MOV.U32 R13, RZ, RZ, R27 ;  /* 0x000000ffff0d7224 */ /* 0x000fe400078e001b */
[----:B------:R-:W-:Y:S02]  /*12f60*/  IMAD.MOV.U32 R12, RZ, RZ, 0x3 ;  /* 0x00000003ff0c7424 */ /* 0x000fe400078e00ff */
[----:B------:R-:W-:-:S05]  /*12f70*/  IMAD.MOV.U32 R11, RZ, RZ, R14 ;  /* 0x000000ffff0b7224 */ /* 0x000fca00078e000e */
[----:B------:R-:W-:Y:S02]  /*12f80*/  IADD3 R2, P0, R11, R32, RZ ;  /* 0x000000200b027210 */ /* 0x000fe40007f1e0ff */
[----:B------:R-:W-:Y:S02]  /*12f90*/  MOV R11, 0x181f ;  /* 0x0000181f000b7802 */ /* 0x000fe40000000f00 */
[----:B------:R-:W-:Y:S02]  /*12fa0*/  IADD3.X R3, RZ, R5, RZ, P0, !PT ;  /* 0x00000005ff037210 */ /* 0x000fe400007fe4ff */
[----:B------:R-:W-:-:S03]  /*12fb0*/  SHF.L.U32 R5, R22, 0x1, RZ ;  /* 0x0000000116057819 */ /* 0x000fc600000006ff */
        /* <DEDUP_REMOVED lines=10> */
.L_x_129:
[----:B------:R-:W-:Y:S02]  /*13060*/  IMAD.MOV.U32 R13, RZ, RZ, R24 ;  /* 0x000000ffff0d7224 */ /* 0x000fe400078e0018 */
[----:B------:R-:W-:-:S07]  /*13070*/  IMAD.MOV.U32 R32, RZ, RZ, R14 ;  /* 0x000000ffff207224 */ /* 0x000fce00078e000e */
[----:B------:R-:W-:Y:S05]  /*13080*/  WARPSYNC.COLLECTIVE R15, `(.L_x_130) ;  /* 0x000000000f087348 */ /* 0x000fea0003c00000 */
[----:B------:R0:W1:Y:S02]  /*13090*/  SHFL.IDX P6, R14, R13, R12, R11 ;  /* 0x0000000c0d0e7389 */ /* 0x00006400000c000b */
[----:B01----:R-:W-:Y:S01]  /*130a0*/  ENDCOLLECTIVE ;  /* 0x000000000000791b */ /* 0x003fe20003800000 */
.L_x_130:
[----:B------:R-:W-:Y:S01]  /*130b0*/  ULDC.64 UR4, c[0x0][0x208] ;  /* 0x0000820000047ab9 */ /* 0x000fe20000000a00 */
[----:B------:R-:W-:Y:S01]  /*130c0*/  MOV R13, R27 ;  /* 0x0000001b000d7202 */ /* 0x000fe20000000f00 */
[----:B------:R-:W-:Y:S02]  /*130d0*/  IMAD.MOV.U32 R12, RZ, RZ, 0x4 ;  /* 0x00000004ff0c7424 */ /* 0x000fe400078e00ff */
[----:B------:R-:W-:-:S05]  /*130e0*/  IMAD.MOV.U32 R2, RZ, RZ, R14 ;  /* 0x000000ffff027224 */ /* 0x000fca00078e000e */
[----:B------:R-:W-:-:S05]  /*130f0*/  IADD3 R2, P0, R2, R5, RZ ;  /* 0x0000000502027210 */ /* 0x000fca0007f1e0ff */
[----:B------:R-:W-:-:S05]  /*13100*/  IMAD.X R3, RZ, RZ, R32, P0 ;  /* 0x000000ffff037224 */ /* 0x000fca00000e0620 */
[----:B------:R-:W-:Y:S01]  /*13110*/  @!PT LDS RZ, [RZ] ;  /* 0x00000000fffff984 */ /* 0x000fe20000000800 */
[----:B------:R-:W-:Y:S01]  /*13120*/  @!PT LDS RZ, [RZ] ;  /* 0x00000000fffff984 */ /* 0x000fe20000000800 */
[----:B------:R-:W-:Y:S01]  /*13130*/  @!PT LDS RZ, [RZ] ;  /* 0x00000000fffff984 */ /* 0x000fe20000000800 */
[----:B------:R0:W-:Y:S01]  /*13140*/  LDGSTS.E.BYPASS.LTC128B.128 [R25+0x25c00], desc[UR4][R2.64], !P3 ;  /* 0x25c0000002197fae */ /* 0x0001e2000d901d44 */
[----:B------:R-:W-:-:S03]  /*13150*/  ISETP.NE.AND P3, PT, R4, RZ, PT ;  /* 0x000000ff0400720c */ /* 0x000fc60003f65270 */
[----:B------:R0:W-:Y:S01]  /*13160*/  LDGSTS.E.BYPASS.LTC128B.128 [R25+0x28400], desc[UR4][R2.64+0x80], !P2 ;  /* 0x2840008002197fae */ /* 0x0001e2000d101d44 */
[----:B------:R-:W-:-:S03]  /*13170*/  ISETP.NE.AND P2, PT, R6, RZ, PT ;  /* 0x000000ff0600720c */ /* 0x000fc60003f45270 */
[----:B------:R0:W-:Y:S01]  /*13180*/  LDGSTS.E.BYPASS.LTC128B.128 [R25+0x2ac00], desc[UR4][R2.64+0x100], !P1 ;  /* 0x2ac0010002197fae */ /* 0x0001e2000c901d44 */
[----:B------:R-:W-:-:S03]  /*13190*/  ISETP.NE.AND P1, PT, R7, RZ, PT ;  /* 0x000000ff0700720c */ /* 0x000fc60003f25270 */
[----:B------:R0:W-:Y:S10]  /*131a0*/  LDGSTS.E.BYPASS.LTC128B.128 [R25+0x2d400], desc[UR4][R2.64+0x180], !P5 ;  /* 0x2d40018002197fae */ /* 0x0001f4000e901d44 */
[----:B0-----:R-:W-:Y:S05]  /*131b0*/  WARPSYNC.COLLECTIVE R15, `(.L_x_131) ;  /* 0x000000000f087348 */ /* 0x001fea0003c00000 */
[----:B------:R1:W2:Y:S02]  /*131c0*/  SHFL.IDX P6, R14, R13, R12, R11 ;  /* 0x0000000c0d0e7389 */ /* 0x0002a400000c000b */
[----:B012---:R-:W-:Y:S01]  /*131d0*/  ENDCOLLECTIVE ;  /* 0x000000000000791b */ /* 0x007fe20003800000 */
.L_x_131:
[----:B------:R-:W-:Y:S01]  /*131e0*/  MOV R13, R24 ;  /* 0x00000018000d7202 */ /* 0x000fe20000000f00 */
[----:B------:R-:W-:-:S07]  /*131f0*/  IMAD.MOV.U32 R27, RZ, RZ, R14 ;  /* 0x000000ffff1b7224 */ /* 0x000fce00078e000e */
[----:B------:R-:W-:Y:S05]  /*13200*/  WARPSYNC.COLLECTIVE R15, `(.L_x_132) ;  /* 0x000000000f087348 */ /* 0x000fea0003c00000 */
[----:B------:R0:W1:Y:S02]  /*13210*/  SHFL.IDX P6, R14, R13, R12, R11 ;  /* 0x0000000c0d0e7389 */ /* 0x00006400000c000b */
[----:B01----:R-:W-:Y:S01]  /*13220*/  ENDCOLLECTIVE ;  /* 0x000000000000791b */ /* 0x003fe20003800000 */
.L_x_132:
[----:B------:R-:W-:Y:S05]  /*13230*/  BRA `(.L_x_133) ;  /* 0xffffffcc00f87947 */ /* 0x000fea000383ffff */
.L_x_66:
[----:B0-----:R0:W2:Y:S02]  /*13240*/  SYNCS.PHASECHK.TRANS64.TRYWAIT P0, [R4+URZ+0x38860], R3 ;  /* 0x03886003040075a7 */ /* 0x0010a4000800017f */
[----:B--2---:R-:W-:Y:S05]  /*13250*/  @!P0 NANOSLEEP.SYNCS 0x989680 ;  /* 0x009896800000895d */ /* 0x004fea0003900000 */
[----:B------:R-:W2:Y:S02]  /*13260*/  @!P0 SYNCS.PHASECHK.TRANS64 P0, [R4+URZ+0x38860], R3 ;  /* 0x03886003040085a7 */ /* 0x000ea4000800007f */
[----:B--2---:R-:W-:Y:S05]  /*13270*/  @!P0 BRA `(.L_x_66) ;  /* 0xfffffffc00f08947 */ /* 0x004fea000383ffff */
[----:B------:R-:W-:Y:S05]  /*13280*/  BRA `(.L_x_134) ;  /* 0xffffffd000747947 */ /* 0x000fea000383ffff */
.L_x_67:
[----:B------:R-:W-:Y:S01]  /*13290*/  BSSY B1, `(.L_x_135) ;  /* 0x0000008000017945 */ /* 0x000fe20003800000 */
[----:B------:R-:W-:Y:S01]  /*132a0*/  IMAD.MOV.U32 R13, RZ, RZ, R18 ;  /* 0x000000ffff0d7224 */ /* 0x000fe200078e0012 */
[----:B------:R-:W-:Y:S01]  /*132b0*/  MOV R11, 0x181f ;  /* 0x0000181f000b7802 */ /* 0x000fe20000000f00 */
[----:B------:R-:W-:Y:S02]  /*132c0*/  IMAD.MOV.U32 R12, RZ, RZ, RZ ;  /* 0x000000ffff0c7224 */ /* 0x000fe400078e00ff */
[----:B------:R-:W-:-:S07]  /*132d0*/  IMAD.MOV.U32 R15, RZ, RZ, -0x1 ;  /* 0xffffffffff0f7424 */ /* 0x000fce00078e00ff */
[----:B01----:R-:W-:Y:S05]  /*132e0*/  WARPSYNC.COLLECTIVE R15, `(.L_x_136) ;  /* 0x000000000f087348 */ /* 0x003fea0003c00000 */
[----:B------:R2:W3:Y:S02]  /*132f0*/  SHFL.IDX P6, R14, R13, R12, R11 ;  /* 0x0000000c0d0e7389 */ /* 0x0004e400000c000b */
[----:B0123--:R-:W-:Y:S01]  /*13300*/  ENDCOLLECTIVE ;  /* 0x000000000000791b */ /* 0x00ffe20003800000 */
.L_x_136:
[----:B------:R-:W-:Y:S05]  /*13310*/  BSYNC B1 ;  /* 0x0000000000017941 */ /* 0x000fea0003800000 */
.L_x_135:
[----:B------:R-:W-:Y:S01]  /*13320*/  MOV R13, R17 ;  /* 0x00000011000d7202 */ /* 0x000fe20000000f00 */
[----:B------:R-:W-:Y:S01]  /*13330*/  IMAD.MOV.U32 R12, RZ, RZ, RZ ;  /* 0x000000ffff0c7224 */ /* 0x000fe200078e00ff */
[----:B------:R-:W-:Y:S01]  /*13340*/  MOV R15, 0xffffffff ;  /* 0xffffffff000f7802 */ /* 0x000fe20000000f00 */
[----:B------:R-:W-:Y:S01]  /*13350*/  IMAD.MOV.U32 R11, RZ, RZ, 0x181f ;  /* 0x0000181fff0b7424 */ /* 0x000fe200078e00ff */
[----:B------:R-:W-:Y:S01]  /*13360*/  LEA R5, R5, UR42, 0x1 ;  /* 0x0000002a05057c11 */ /* 0x000fe2000f8e08ff */
[----:B------:R-:W-:-:S07]  /*13370*/  IMAD.MOV.U32 R3, RZ, RZ, R14 ;  /* 0x000000ffff037224 */ /* 0x000fce00078e000e */
[----:B------:R-:W-:Y:S05]  /*13380*/  WARPSYNC.COLLECTIVE R15, `(.L_x_137) ;  /* 0x000000000f087348 */ /* 0x000fea0003c00000 */
[----:B------:R0:W1:Y:S02]  /*13390*/  SHFL.IDX P6, R14, R13, R12, R11 ;  /* 0x0000000c0d0e7389 */ /* 0x00006400000c000b */
[----:B01----:R-:W-:Y:S01]  /*133a0*/  ENDCOLLECTIVE ;  /* 0x000000000000791b */ /* 0x003fe20003800000 */
.L_x_137:
[----:B------:R-:W-:Y:S01]  /*133b0*/  ULDC.64 UR4, c[0x0][0x208] ;  /* 0x0000820000047ab9 */ /* 0x000fe20000000a00 */
[----:B------:R-:W-:Y:S01]  /*133c0*/  IMAD.MOV.U32 R13, RZ, RZ, R18 ;  /* 0x000000ffff0d7224 */ /* 0x000fe200078e0012 */
[----:B------:R-:W-:Y:S02]  /*133d0*/  MOV R12, 0x1 ;  /* 0x00000001000c7802 */ /* 0x000fe40000000f00 */
[----:B------:R-:W-:-:S05]  /*133e0*/  IADD3 R2, P0, R14, R6, RZ ;  /* 0x000000060e027210 */ /* 0x000fca0007f1e0ff */
[----:B------:R-:W-:Y:S01]  /*133f0*/  IMAD.X R3, RZ, RZ, R3, P0 ;  /* 0x000000ffff037224 */ /* 0x000fe200000e0603 */
[----:B------:R-:W-:-:S13]  /*13400*/  ISETP.LT.OR P0, PT, R0, 0x1, P4 ;  /* 0x000000010000780c */ /* 0x000fda0002701670 */
[----:B------:R-:W-:Y:S01]  /*13410*/  @!PT LDS RZ, [RZ] ;  /* 0x00000000fffff984 */ /* 0x000fe20000000800 */
[----:B------:R-:W-:Y:S01]  /*13420*/  @!PT LDS RZ, [RZ] ;  /* 0x00000000fffff984 */ /* 0x000fe20000000800 */
[----:B------:R-:W-:Y:S01]  /*13430*/  @!PT LDS RZ, [RZ] ;  /* 0x00000000fffff984 */ /* 0x000fe20000000800 */
[----:B------:R0:W-:Y:S01]  /*13440*/  LDGSTS.E.BYPASS.LTC128B.128 [R5+0x400], desc[UR4][R2.64], !P0 ;  /* 0x0040000002057fae */ /* 0x0001e2000c101d44 */
[----:B------:R-:W-:-:S13]  /*13450*/  ISETP.LT.OR P0, PT, R0, 0x1, P3 ;  /* 0x000000010000780c */ /* 0x000fda0001f01670 */
[----:B------:R0:W-:Y:S01]  /*13460*/  LDGSTS.E.BYPASS.LTC128B.128 [R5+0x2c00], desc[UR4][R2.64+0x80], !P0 ;  /* 0x02c0008002057fae */ /* 0x0001e2000c101d44 */
[----:B------:R-:W-:-:S13]  /*13470*/  ISETP.LT.OR P0, PT, R0, 0x1, P2 ;  /* 0x000000010000780c */ /* 0x000fda0001701670 */
[----:B------:R0:W-:Y:S01]  /*13480*/  LDGSTS.E.BYPASS.LTC128B.128 [R5+0x5400], desc[UR4][R2.64+0x100], !P0 ;  /* 0x0540010002057fae */ /* 0x0001e2000c101d44 */
[----:B------:R-:W-:-:S13]  /*13490*/  ISETP.LT.OR P0, PT, R0, 0x1, P1 ;  /* 0x000000010000780c */ /* 0x000fda0000f01670 */
[----:B------:R0:W-:Y:S02]  /*134a0*/  LDGSTS.E.BYPASS.LTC128B.128 [R5+0x7c00], desc[UR4][R2.64+0x180], !P0 ;  /* 0x07c0018002057fae */ /* 0x0001e4000c101d44 */
[----:B0-----:R-:W-:Y:S05]  /*134b0*/  WARPSYNC.COLLECTIVE R15, `(.L_x_138) ;  /* 0x000000000f087348 */ /* 0x001fea0003c00000 */
[----:B------:R1:W2:Y:S02]  /*134c0*/  SHFL.IDX P6, R14, R13, R12, R11 ;  /* 0x0000000c0d0e7389 */ /* 0x0002a400000c000b */
[----:B012---:R-:W-:Y:S01]  /*134d0*/  ENDCOLLECTIVE ;  /* 0x000000000000791b */ /* 0x007fe20003800000 */
.L_x_138:
[----:B------:R-:W-:Y:S02]  /*134e0*/  IMAD.MOV.U32 R13, RZ, RZ, R17 ;  /* 0x000000ffff0d7224 */ /* 0x000fe400078e0011 */
[----:B------:R-:W-:-:S07]  /*134f0*/  IMAD.MOV.U32 R3, RZ, RZ, R14 ;  /* 0x000000ffff037224 */ /* 0x000fce00078e000e */
[----:B------:R-:W-:Y:S05]  /*13500*/  WARPSYNC.COLLECTIVE R15, `(.L_x_139) ;  /* 0x000000000f087348 */ /* 0x000fea0003c00000 */
[----:B------:R0:W1:Y:S02]  /*13510*/  SHFL.IDX P6, R14, R13, R12, R11 ;  /* 0x0000000c0d0e7389 */ /* 0x00006400000c000b */
[----:B01----:R-:W-:Y:S01]  /*13520*/  ENDCOLLECTIVE ;  /* 0x000000000000791b */ /* 0x003fe20003800000 */
.L_x_139:
[----:B------:R-:W-:Y:S01]  /*13530*/  ULDC.64 UR4, c[0x0][0x208] ;  /* 0x0000820000047ab9 */ /* 0x000fe20000000a00 */
[----:B------:R-:W-:Y:S02]  /*13540*/  IMAD.MOV.U32 R13, RZ, RZ, R18 ;  /* 0x000000ffff0d7224 */ /* 0x000fe400078e0012 */
[----:B------:R-:W-:Y:S01]  /*13550*/  IMAD.MOV.U32 R12, RZ, RZ, 0x2 ;  /* 0x00000002ff0c7424 */ /* 0x000fe200078e00ff */
[----:B------:R-:W-:-:S04]  /*13560*/  IADD3 R2, P0, R14, R6, RZ ;  /* 0x000000060e027210 */ /* 0x000fc80007f1e0ff */
[----:B------:R-:W-:Y:S02]  /*13570*/  IADD3.X R3, RZ, R3, RZ, P0, !PT ;  /* 0x00000003ff037210 */ /* 0x000fe400007fe4ff */
        /* <DEDUP_REMOVED lines=14> */
.L_x_140:
[----:B------:R-:W-:Y:S01]  /*13660*/  IMAD.MOV.U32 R13, RZ, RZ, R17 ;  /* 0x000000ffff0d7224 */ /* 0x000fe200078e0011 */
[----:B------:R-:W-:-:S07]  /*13670*/  MOV R3, R14 ;  /* 0x0000000e00037202 */ /* 0x000fce0000000f00 */
[----:B------:R-:W-:Y:S05]  /*13680*/  WARPSYNC.COLLECTIVE R15, `(.L_x_141) ;  /* 0x000000000f087348 */ /* 0x000fea0003c00000 */
[----:B------:R0:W1:Y:S02]  /*13690*/  SHFL.IDX P6, R14, R13, R12, R11 ;  /* 0x0000000c0d0e7389 */ /* 0x00006400000c000b */
[----:B01----:R-:W-:Y:S01]  /*136a0*/  ENDCOLLECTIVE ;  /* 0x000000000000791b */ /* 0x003fe20003800000 */
.L_x_141:
[----:B------:R-:W-:Y:S01]  /*136b0*/  ULDC.64 UR4, c[0x0][0x208] ;  /* 0x0000820000047ab9 */ /* 0x000fe20000000a00 */
[----:B------:R-:W-:Y:S01]  /*136c0*/  MOV R13, R18 ;  /* 0x00000012000d7202 */ /* 0x000fe20000000f00 */
[----:B------:R-:W-:Y:S01]  /*136d0*/  IMAD.MOV.U32 R12, RZ, RZ, 0x3 ;  /* 0x00000003ff0c7424 */ /* 0x000fe200078e00ff */
        /* <DEDUP_REMOVED lines=16> */
.L_x_142:
[----:B------:R-:W-:Y:S01]  /*137e0*/  MOV R13, R17 ;  /* 0x00000011000d7202 */ /* 0x000fe20000000f00 */
[----:B------:R-:W-:-:S07]  /*137f0*/  IMAD.MOV.U32 R3, RZ, RZ, R14 ;  /* 0x000000ffff037224 */ /* 0x000fce00078e000e */
[----:B------:R-:W-:Y:S05]  /*13800*/  WARPSYNC.COLLECTIVE R15, `(.L_x_143) ;  /* 0x000000000f087348 */ /* 0x000fea0003c00000 */
[----:B------:R0:W1:Y:S02]  /*13810*/  SHFL.IDX P6, R14, R13, R12, R11 ;  /* 0x0000000c0d0e7389 */ /* 0x00006400000c000b */
[----:B01----:R-:W-:Y:S01]  /*13820*/  ENDCOLLECTIVE ;  /* 0x000000000000791b */ /* 0x003fe20003800000 */
.L_x_143:
        /* <DEDUP_REMOVED lines=19> */
.L_x_144:
[----:B------:R-:W-:Y:S02]  /*13960*/  IMAD.MOV.U32 R13, RZ, RZ, R17 ;  /* 0x000000ffff0d7224 */ /* 0x000fe400078e0011 */
[----:B------:R-:W-:-:S07]  /*13970*/  IMAD.MOV.U32 R18, RZ, RZ, R14 ;  /* 0x000000ffff127224 */ /* 0x000fce00078e000e */
[----:B------:R-:W-:Y:S05]  /*13980*/  WARPSYNC.COLLECTIVE R15, `(.L_x_145) ;  /* 0x000000000f087348 */ /* 0x000fea0003c00000 */
[----:B------:R0:W1:Y:S02]  /*13990*/  SHFL.IDX P6, R14, R13, R12, R11 ;  /* 0x0000000c0d0e7389 */ /* 0x00006400000c000b */
[----:B01----:R-:W-:Y:S01]  /*139a0*/  ENDCOLLECTIVE ;  /* 0x000000000000791b */ /* 0x003fe20003800000 */
.L_x_145:
[----:B------:R-:W-:Y:S05]  /*139b0*/  BRA `(.L_x_146) ;  /* 0xffffffcc008c7947 */ /* 0x000fea000383ffff */
.L_x_73:
[----:B0-----:R0:W1:Y:S02]  /*139c0*/  SYNCS.PHASECHK.TRANS64.TRYWAIT P0, [R0+URZ+0x38860], R3 ;  /* 0x03886003000075a7 */ /* 0x001064000800017f */
[----:B-1----:R-:W-:Y:S05]  /*139d0*/  @!P0 NANOSLEEP.SYNCS 0x989680 ;  /* 0x009896800000895d */ /* 0x002fea0003900000 */
[----:B------:R-:W1:Y:S02]  /*139e0*/  @!P0 SYNCS.PHASECHK.TRANS64 P0, [R0+URZ+0x38860], R3 ;  /* 0x03886003000085a7 */ /* 0x000e64000800007f */
[----:B-1----:R-:W-:Y:S05]  /*139f0*/  @!P0 BRA `(.L_x_73) ;  /* 0xfffffffc00f08947 */ /* 0x002fea000383ffff */
[----:B------:R-:W-:Y:S05]  /*13a00*/  BRA `(.L_x_147) ;  /* 0xffffffd000947947 */ /* 0x000fea000383ffff */
.L_x_74:
[----:B------:R-:W-:Y:S01]  /*13a10*/  BSSY B0, `(.L_x_148) ;  /* 0x0000008000007945 */ /* 0x000fe20003800000 */
[----:B------:R-:W-:Y:S01]  /*13a20*/  MOV R13, R18 ;  /* 0x00000012000d7202 */ /* 0x000fe20000000f00 */
[----:B------:R-:W-:Y:S01]  /*13a30*/  IMAD.MOV.U32 R12, RZ, RZ, RZ ;  /* 0x000000ffff0c7224 */ /* 0x000fe200078e00ff */
[----:B------:R-:W-:Y:S01]  /*13a40*/  MOV R15, 0xffffffff ;  /* 0xffffffff000f7802 */ /* 0x000fe20000000f00 */
[----:B------:R-:W-:-:S07]  /*13a50*/  IMAD.MOV.U32 R11, RZ, RZ, 0x181f ;  /* 0x0000181fff0b7424 */ /* 0x000fce00078e00ff */
[----:B0-----:R-:W-:Y:S05]  /*13a60*/  WARPSYNC.COLLECTIVE R15, `(.L_x_149) ;  /* 0x000000000f087348 */ /* 0x001fea0003c00000 */
[----:B------:R1:W2:Y:S02]  /*13a70*/  SHFL.IDX P6, R14, R13, R12, R11 ;  /* 0x0000000c0d0e7389 */ /* 0x0002a400000c000b */
[----:B012---:R-:W-:Y:S01]  /*13a80*/  ENDCOLLECTIVE ;  /* 0x000000000000791b */ /* 0x007fe20003800000 */
.L_x_149:
[----:B------:R-:W-:Y:S05]  /*13a90*/  BSYNC B0 ;  /* 0x0000000000007941 */ /* 0x000fea0003800000 */
.L_x_148:
[----:B------:R-:W-:Y:S01]  /*13aa0*/  IMAD.MOV.U32 R13, RZ, RZ, R17 ;  /* 0x000000ffff0d7224 */ /* 0x000fe200078e0011 */
[----:B------:R-:W-:Y:S01]  /*13ab0*/  MOV R12, RZ ;  /* 0x000000ff000c7202 */ /* 0x000fe20000000f00 */
[----:B------:R-:W-:Y:S01]  /*13ac0*/  IMAD.MOV.U32 R11, RZ, RZ, 0x181f ;  /* 0x0000181fff0b7424 */ /* 0x000fe200078e00ff */
[----:B------:R-:W-:Y:S01]  /*13ad0*/  LEA R4, R4, UR42, 0x1 ;  /* 0x0000002a04047c11 */ /* 0x000fe2000f8e08ff */
[----:B------:R-:W-:Y:S02]  /*13ae0*/  IMAD.MOV.U32 R15, RZ, RZ, -0x1 ;  /* 0xffffffffff0f7424 */ /* 0x000fe400078e00ff */
[----:B------:R-:W-:-:S07]  /*13af0*/  IMAD.MOV.U32 R3, RZ, RZ, R14 ;  /* 0x000000ffff037224 */ /* 0x000fce00078e000e */
[----:B------:R-:W-:Y:S05]  /*13b00*/  WARPSYNC.COLLECTIVE R15, `(.L_x_150) ;  /* 0x000000000f087348 */ /* 0x000fea0003c00000 */
[----:B------:R0:W1:Y:S02]  /*13b10*/  SHFL.IDX P6, R14, R13, R12, R11 ;  /* 0x0000000c0d0e7389 */ /* 0x00006400000c000b */
[----:B01----:R-:W-:Y:S01]  /*13b20*/  ENDCOLLECTIVE ;  /* 0x000000000000791b */ /* 0x003fe20003800000 */
.L_x_150:
[----:B------:R-:W-:Y:S01]  /*13b30*/  ULDC UR4, c[0x0][0x2f4] ;  /* 0x0000bd0000047ab9 */ /* 0x000fe20000000800 */
[----:B------:R-:W-:Y:S01]  /*13b40*/  ULDC.64 UR6, c[0x0][0x208] ;  /* 0x0000820000067ab9 */ /* 0x000fe20000000a00 */
[----:B------:R-:W-:Y:S02]  /*13b50*/  ISETP.GE.AND P2, PT, R22, UR4, PT ;  /* 0x0000000416007c0c */ /* 0x000fe4000bf46270 */
[----:B------:R-:W-:Y:S02]  /*13b60*/  ISETP.GE.AND P3, PT, R37, UR4, PT ;  /* 0x0000000425007c0c */ /* 0x000fe4000bf66270 */
[C---:B------:R-:W-:Y:S02]  /*13b70*/  ISETP.LT.OR P5, PT, R5.reuse, 0x1, P2 ;  /* 0x000000010500780c */ /* 0x040fe400017a1670 */
[----:B------:R-:W-:Y:S02]  /*13b80*/  ISETP.LT.OR P4, PT, R5, 0x1, P3 ;  /* 0x000000010500780c */ /* 0x000fe40001f81670 */
[----:B------:R-:W-:-:S02]  /*13b90*/  ISETP.GE.AND P1, PT, R36, UR4, PT ;  /* 0x0000000424007c0c */ /* 0x000fc4000bf26270 */
[----:B------:R-:W-:Y:S01]  /*13ba0*/  ISETP.GE.AND P0, PT, R35, UR4, PT ;  /* 0x0000000423007c0c */ /* 0x000fe2000bf06270 */
[----:B------:R-:W-:Y:S02]  /*13bb0*/  IMAD.MOV.U32 R13, RZ, RZ, R18 ;  /* 0x000000ffff0d7224 */ /* 0x000fe400078e0012 */
[----:B------:R-:W-:Y:S01]  /*13bc0*/  IMAD.MOV.U32 R12, RZ, RZ, 0x1 ;  /* 0x00000001ff0c7424 */ /* 0x000fe200078e00ff */
[----:B------:R-:W-:-:S05]  /*13bd0*/  MOV R2, R14 ;  /* 0x0000000e00027202 */ /* 0x000fca0000000f00 */
[----:B------:R-:W-:-:S05]  /*13be0*/  IMAD.WIDE.U32 R2, R22, 0x2, R2 ;  /* 0x0000000216027825 */ /* 0x000fca00078e0002 */
[----:B------:R-:W-:Y:S01]  /*13bf0*/  @!PT LDS RZ, [RZ] ;  /* 0x00000000fffff984 */ /* 0x000fe20000000800 */
[----:B------:R-:W-:Y:S01]  /*13c00*/  @!PT LDS RZ, [RZ] ;  /* 0x00000000fffff984 */ /* 0x000fe20000000800 */
[----:B------:R-:W-:Y:S01]  /*13c10*/  @!PT LDS RZ, [RZ] ;  /* 0x00000000fffff984 */ /* 0x000fe20000000800 */
[----:B------:R0:W-:Y:S01]  /*13c20*/  LDGSTS.E.BYPASS.LTC128B.128 [R4+0x400], desc[UR6][R2.64], !P5 ;  /* 0x0040000002047fae */ /* 0x0001e2000e901d46 */
[----:B------:R-:W-:-:S03]  /*13c30*/  ISETP.LT.OR P5, PT, R5, 0x1, P1 ;  /* 0x000000010500780c */ /* 0x000fc60000fa1670 */
[----:B------:R0:W-:Y:S01]  /*13c40*/  LDGSTS.E.BYPASS.LTC128B.128 [R4+0x2c00], desc[UR6][R2.64+0x80], !P4 ;  /* 0x02c0008002047fae */ /* 0x0001e2000e101d46 */
[----:B------:R-:W-:-:S09]  /*13c50*/  ISETP.LT.OR P4, PT, R5, 0x1, P0 ;  /* 0x000000010500780c */ /* 0x000fd20000781670 */
[----:B------:R0:W-:Y:S01]  /*13c60*/  LDGSTS.E.BYPASS.LTC128B.128 [R4+0x5400], desc[UR6][R2.64+0x100], !P5 ;  /* 0x0540010002047fae */ /* 0x0001e2000e901d46 */
[----:B------:R-:W-:-:S03]  /*13c70*/  ISETP.LT.OR P5, PT, R5, 0x11, P2 ;  /* 0x000000110500780c */ /* 0x000fc600017a1670 */
[----:B------:R0:W-:Y:S01]  /*13c80*/  LDGSTS.E.BYPASS.LTC128B.128 [R4+0x7c00], desc[UR6][R2.64+0x180], !P4 ;  /* 0x07c0018002047fae */ /* 0x0001e2000e101d46 */
[----:B------:R-:W-:-:S13]  /*13c90*/  ISETP.LT.OR P4, PT, R5, 0x11, P3 ;  /* 0x000000110500780c */ /* 0x000fda0001f81670 */
[----:B0-----:R-:W-:Y:S05]  /*13ca0*/  WARPSYNC.COLLECTIVE R15, `(.L_x_151) ;  /* 0x000000000f087348 */ /* 0x001fea0003c00000 */
[----:B------:R1:W2:Y:S02]  /*13cb0*/  SHFL.IDX P6, R14, R13, R12, R11 ;  /* 0x0000000c0d0e7389 */ /* 0x0002a400000c000b */
[----:B012---:R-:W-:Y:S01]  /*13cc0*/  ENDCOLLECTIVE ;  /* 0x000000000000791b */ /* 0x007fe20003800000 */
.L_x_151:
[----:B------:R-:W-:Y:S01]  /*13cd0*/  IMAD.MOV.U32 R13, RZ, RZ, R17 ;  /* 0x000000ffff0d7224 */ /* 0x000fe200078e0011 */
[----:B------:R-:W-:-:S07]  /*13ce0*/  MOV R6, R14 ;  /* 0x0000000e00067202 */ /* 0x000fce0000000f00 */
[----:B------:R-:W-:Y:S05]  /*13cf0*/  WARPSYNC.COLLECTIVE R15, `(.L_x_152) ;  /* 0x000000000f087348 */ /* 0x000fea0003c00000 */
[----:B------:R0:W1:Y:S02]  /*13d00*/  SHFL.IDX P6, R14, R13, R12, R11 ;  /* 0x0000000c0d0e7389 */ /* 0x00006400000c000b */
[----:B01----:R-:W-:Y:S01]  /*13d10*/  ENDCOLLECTIVE ;  /* 0x000000000000791b */ /* 0x003fe20003800000 */
.L_x_152:
[----:B------:R-:W-:Y:S01]  /*13d20*/  ULDC.64 UR4, c[0x0][0x208] ;  /* 0x0000820000047ab9 */ /* 0x000fe20000000a00 */
[----:B------:R-:W-:Y:S01]  /*13d30*/  MOV R3, R6 ;  /* 0x0000000600037202 */ /* 0x000fe20000000f00 */
[----:B------:R-:W-:Y:S02]  /*13d40*/  IMAD.MOV.U32 R13, RZ, RZ, R18 ;  /* 0x000000ffff0d7224 */ /* 0x000fe400078e0012 */
[----:B------:R-:W-:Y:S02]  /*13d50*/  IMAD.MOV.U32 R12, RZ, RZ, 0x2 ;  /* 0x00000002ff0c7424 */ /* 0x000fe400078e00ff */
[----:B------:R-:W-:-:S04]  /*13d60*/  IMAD.MOV.U32 R2, RZ, RZ, R14 ;  /* 0x000000ffff027224 */ /* 0x000fc800078e000e */
        /* <DEDUP_REMOVED lines=15> */
.L_x_153:
[----:B------:R-:W-:Y:S01]  /*13e60*/  IMAD.MOV.U32 R13, RZ, RZ, R17 ;  /* 0x000000ffff0d7224 */ /* 0x000fe200078e0011 */
[----:B------:R-:W-:-:S07]  /*13e70*/  MOV R6, R14 ;  /* 0x0000000e00067202 */ /* 0x000fce0000000f00 */
[----:B------:R-:W-:Y:S05]  /*13e80*/  WARPSYNC.COLLECTIVE R15, `(.L_x_154) ;  /* 0x000000000f087348 */ /* 0x000fea0003c00000 */
[----:B------:R0:W1:Y:S02]  /*13e90*/  SHFL.IDX P6, R14, R13, R12, R11 ;  /* 0x0000000c0d0e7389 */ /* 0x00006400000c000b */
[----:B01----:R-:W-:Y:S01]  /*13ea0*/  ENDCOLLECTIVE ;  /* 0x000000000000791b */ /* 0x003fe20003800000 */
.L_x_154:
        /* <DEDUP_REMOVED lines=20> */
.L_x_155:
[----:B------:R-:W-:Y:S01]  /*13ff0*/  IMAD.MOV.U32 R13, RZ, RZ, R17 ;  /* 0x000000ffff0d7224 */ /* 0x000fe200078e0011 */
[----:B------:R-:W-:-:S07]  /*14000*/  MOV R6, R14 ;  /* 0x0000000e00067202 */ /* 0x000fce0000000f00 */
[----:B------:R-:W-:Y:S05]  /*14010*/  WARPSYNC.COLLECTIVE R15, `(.L_x_156) ;  /* 0x000000000f087348 */ /* 0x000fea0003c00000 */
[----:B------:R0:W1:Y:S02]  /*14020*/  SHFL.IDX P6, R14, R13, R12, R11 ;  /* 0x0000000c0d0e7389 */ /* 0x00006400000c000b */
[----:B01----:R-:W-:Y:S01]  /*14030*/  ENDCOLLECTIVE ;  /* 0x000000000000791b */ /* 0x003fe20003800000 */
.L_x_156:
[----:B------:R-:W-:Y:S01]  /*14040*/  ULDC.64 UR4, c[0x0][0x208] ;  /* 0x0000820000047ab9 */ /* 0x000fe20000000a00 */
[----:B------:R-:W-:Y:S01]  /*14050*/  MOV R3, R6 ;  /* 0x0000000600037202 */ /* 0x000fe20000000f00 */
[----:B------:R-:W-:Y:S02]  /*14060*/  IMAD.MOV.U32 R6, RZ, RZ, RZ ;  /* 0x000000ffff067224 */ /* 0x000fe400078e00ff */
        /* <DEDUP_REMOVED lines=11> */
[----:B------:R0:W-:Y:S04]  /*14120*/  LDGSTS.E.BYPASS.LTC128B.128 [R4+0x6c00], desc[UR4][R2.64+0x100], !P5 ;  /* 0x06c0010002047fae */ /* 0x0001e8000e901d44 */
[----:B------:R0:W-:Y:S02]  /*14130*/  LDGSTS.E.BYPASS.LTC128B.128 [R4+0x9400], desc[UR4][R2.64+0x180], !P4 ;  /* 0x0940018002047fae */ /* 0x0001e4000e101d44 */
[----:B0-----:R-:W-:Y:S05]  /*14140*/  WARPSYNC.COLLECTIVE R15, `(.L_x_157) ;  /* 0x000000000f087348 */ /* 0x001fea0003c00000 */
[----:B------:R1:W2:Y:S02]  /*14150*/  SHFL.IDX P6, R14, R13, R12, R11 ;  /* 0x0000000c0d0e7389 */ /* 0x0002a400000c000b */
[----:B012---:R-:W-:Y:S01]  /*14160*/  ENDCOLLECTIVE ;  /* 0x000000000000791b */ /* 0x007fe20003800000 */
.L_x_157:
[----:B------:R-:W-:Y:S01]  /*14170*/  IMAD.MOV.U32 R13, RZ, RZ, R17 ;  /* 0x000000ffff0d7224 */ /* 0x000fe200078e0011 */
[----:B------:R-:W-:-:S07]  /*14180*/  MOV R18, R14 ;  /* 0x0000000e00127202 */ /* 0x000fce0000000f00 */
[----:B------:R-:W-:Y:S05]  /*14190*/  WARPSYNC.COLLECTIVE R15, `(.L_x_158) ;  /* 0x000000000f087348 */ /* 0x000fea0003c00000 */
[----:B------:R0:W1:Y:S02]  /*141a0*/  SHFL.IDX P6, R14, R13, R12, R11 ;  /* 0x0000000c0d0e7389 */ /* 0x00006400000c000b */
[----:B01----:R-:W-:Y:S01]  /*141b0*/  ENDCOLLECTIVE ;  /* 0x000000000000791b */ /* 0x003fe20003800000 */
.L_x_158:
[----:B------:R-:W-:Y:S05]  /*141c0*/  BRA `(.L_x_159) ;  /* 0xffffffcc00a07947 */ /* 0x000fea000383ffff */
.L_x_77:
[----:B0-----:R0:W1:Y:S02]  /*141d0*/  SYNCS.PHASECHK.TRANS64.TRYWAIT P0, [R7+URZ+0x38820], R6 ;  /* 0x03882006070075a7 */ /* 0x001064000800017f */
[----:B-1----:R-:W-:Y:S05]  /*141e0*/  @!P0 NANOSLEEP.SYNCS 0x989680 ;  /* 0x009896800000895d */ /* 0x002fea0003900000 */
[----:B------:R-:W1:Y:S02]  /*141f0*/  @!P0 SYNCS.PHASECHK.TRANS64 P0, [R7+URZ+0x38820], R6 ;  /* 0x03882006070085a7 */ /* 0x000e64000800007f */
[----:B-1----:R-:W-:Y:S05]  /*14200*/  @!P0 BRA `(.L_x_77) ;  /* 0xfffffffc00f08947 */ /* 0x002fea000383ffff */
[----:B------:R-:W-:Y:S05]  /*14210*/  BRA `(.L_x_160) ;  /* 0xffffffd000287947 */ /* 0x000fea000383ffff */
.L_x_78:
[----:B------:R-:W1:Y:S01]  /*14220*/  S2R R3, SR_TID.X ;  /* 0x0000000000037919 */ /* 0x000e620000002100 */
[----:B------:R-:W-:Y:S01]  /*14230*/  BSSY B0, `(.L_x_161) ;  /* 0x000000a000007945 */ /* 0x000fe20003800000 */
[----:B------:R-:W-:Y:S01]  /*14240*/  IMAD.MOV.U32 R12, RZ, RZ, RZ ;  /* 0x000000ffff0c7224 */ /* 0x000fe200078e00ff */
[----:B------:R-:W-:Y:S01]  /*14250*/  MOV R15, 0xffffffff ;  /* 0xffffffff000f7802 */ /* 0x000fe20000000f00 */
[----:B------:R-:W-:Y:S01]  /*14260*/  IMAD.MOV.U32 R11, RZ, RZ, 0x1f ;  /* 0x0000001fff0b7424 */ /* 0x000fe200078e00ff */
[----:B-1----:R-:W-:-:S04]  /*14270*/  SHF.R.U32.HI R3, RZ, 0x5, R3 ;  /* 0x00000005ff037819 */ /* 0x002fc80000011603 */
[----:B------:R-:W-:-:S04]  /*14280*/  LOP3.LUT R3, R3, 0x3, RZ, 0xc0, !PT ;  /* 0x0000000303037812 */ /* 0x000fc800078ec0ff */
[----:B------:R-:W-:-:S07]  /*14290*/  MOV R13, R3 ;  /* 0x00000003000d7202 */ /* 0x000fce0000000f00 */
[----:B0----5:R-:W-:Y:S05]  /*142a0*/  WARPSYNC.COLLECTIVE R15, `(.L_x_162) ;  /* 0x000000000f087348 */ /* 0x021fea0003c00000 */
[----:B------:R1:W2:Y:S02]  /*142b0*/  SHFL.IDX P6, R14, R13, R12, R11 ;  /* 0x0000000c0d0e7389 */ /* 0x0002a400000c000b */
[----:B012--5:R-:W-:Y:S01]  /*142c0*/  ENDCOLLECTIVE ;  /* 0x000000000000791b */ /* 0x027fe20003800000 */
.L_x_162:
[----:B------:R-:W-:Y:S05]  /*142d0*/  BSYNC B0 ;  /* 0x0000000000007941 */ /* 0x000fea0003800000 */
.L_x_161:
[----:B------:R-:W-:Y:S05]  /*142e0*/  BRA `(.L_x_163) ;  /* 0xffffffd0000c7947 */ /* 0x000fea000383ffff */
.L_x_79:
[----:B------:R-:W-:Y:S01]  /*142f0*/  BSSY B0, `(.L_x_164) ;  /* 0x0000006000007945 */ /* 0x000fe20003800000 */
[----:B------:R-:W-:-:S07]  /*14300*/  IMAD.MOV.U32 R15, RZ, RZ, -0x1 ;  /* 0xffffffffff0f7424 */ /* 0x000fce00078e00ff */
[----:B01---5:R-:W-:Y:S05]  /*14310*/  WARPSYNC.COLLECTIVE R15, `(.L_x_165) ;  /* 0x000000000f0c7348 */ /* 0x023fea0003c00000 */
[----:B------:R-:W-:Y:S02]  /*14320*/  ELECT P6, UR62, PT ;  /* 0x00000000003e782f */ /* 0x000fe400038c0000 */
[----:B------:R-:W-:Y:S01]  /*14330*/  MOV R14, UR62 ;  /* 0x0000003e000e7c02 */ /* 0x000fe20008000f00 */
[----:B01---5:R-:W-:Y:S10]  /*14340*/  ENDCOLLECTIVE ;  /* 0x000000000000791b */ /* 0x023ff40003800000 */
.L_x_165:
[----:B------:R-:W-:Y:S05]  /*14350*/  BSYNC B0 ;  /* 0x0000000000007941 */ /* 0x000fea0003800000 */
.L_x_164:
[----:B------:R-:W-:Y:S05]  /*14360*/  BRA `(.L_x_166) ;  /* 0xffffffd000007947 */ /* 0x000fea000383ffff */
.L_x_81:
[----:B-1----:R1:W2:Y:S02]  /*14370*/  SYNCS.PHASECHK.TRANS64.TRYWAIT P1, [R5+URZ+0x38840], R4 ;  /* 0x03884004050075a7 */ /* 0x0022a4000802017f */
[----:B--2---:R-:W-:Y:S05]  /*14380*/  @!P1 NANOSLEEP.SYNCS 0x989680 ;  /* 0x009896800000995d */ /* 0x004fea0003900000 */
[----:B------:R-:W2:Y:S02]  /*14390*/  @!P1 SYNCS.PHASECHK.TRANS64 P1, [R5+URZ+0x38840], R4 ;  /* 0x03884004050095a7 */ /* 0x000ea4000802007f */
[----:B--2---:R-:W-:Y:S05]  /*143a0*/  @!P1 BRA `(.L_x_81) ;  /* 0xfffffffc00f09947 */ /* 0x004fea000383ffff */
[----:B------:R-:W-:Y:S05]  /*143b0*/  BRA `(.L_x_167) ;  /* 0xffffffd000287947 */ /* 0x000fea000383ffff */
.L_x_83:
[----:B--2---:R2:W3:Y:S02]  /*143c0*/  SYNCS.PHASECHK.TRANS64.TRYWAIT P1, [R3+URZ+0x38840], R0 ;  /* 0x03884000030075a7 */ /* 0x0044e4000802017f */
[----:B---3--:R-:W-:Y:S05]  /*143d0*/  @!P1 NANOSLEEP.SYNCS 0x989680 ;  /* 0x009896800000995d */ /* 0x008fea0003900000 */
[----:B------:R-:W3:Y:S02]  /*143e0*/  @!P1 SYNCS.PHASECHK.TRANS64 P1, [R3+URZ+0x38840], R0 ;  /* 0x03884000030095a7 */ /* 0x000ee4000802007f */
[----:B---3--:R-:W-:Y:S05]  /*143f0*/  @!P1 BRA `(.L_x_83) ;  /* 0xfffffffc00f09947 */ /* 0x008fea000383ffff */
[----:B------:R-:W-:Y:S05]  /*14400*/  BRA `(.L_x_168) ;  /* 0xffffffd000347947 */ /* 0x000fea000383ffff */
.L_x_85:
[----:B---3--:R3:W4:Y:S02]  /*14410*/  SYNCS.PHASECHK.TRANS64.TRYWAIT P1, [R5+URZ+0x38860], R4 ;  /* 0x03886004050075a7 */ /* 0x008724000802017f */
[----:B----4-:R-:W-:Y:S05]  /*14420*/  @!P1 NANOSLEEP.SYNCS 0x989680 ;  /* 0x009896800000995d */ /* 0x010fea0003900000 */
[----:B------:R-:W4:Y:S02]  /*14430*/  @!P1 SYNCS.PHASECHK.TRANS64 P1, [R5+URZ+0x38860], R4 ;  /* 0x03886004050095a7 */ /* 0x000f24000802007f */
[----:B----4-:R-:W-:Y:S05]  /*14440*/  @!P1 BRA `(.L_x_85) ;  /* 0xfffffffc00f09947 */ /* 0x010fea000383ffff */
[----:B------:R-:W-:Y:S05]  /*14450*/  BRA `(.L_x_169) ;  /* 0xffffffd000307947 */ /* 0x000fea000383ffff */
.L_x_170:
[----:B------:R-:W-:-:S00]  /*14460*/  BRA `(.L_x_170) ;  /* 0xfffffffc00fc7947 */ /* 0x000fc0000383ffff */
[----:B------:R-:W-:-:S00]  /*14470*/  NOP ;  /* 0x0000000000007918 */ /* 0x000fc00000000000 */
        /* <DEDUP_REMOVED lines=8> */
.L_x_3271:


//--------------------- .text._ZN7cutlass13device_kernelIN5flash11enable_sm90INS1_16FlashAttnFwdSm90INS1_25CollectiveMainloopFwdSm90ILi2EN4cute5tupleIJNS5_1CILi1EEES8_S8_EEENS6_IJNS7_ILi128EEENS7_ILi80EEENS7_ILi256EEEEEELi256ENS_6half_tEfNS_4arch4Sm90ELb0ELb0ELb1ELb1ELb1ELb0ELb0ELb1ELb1ELb1ELb1ELb0EEENS1_21CollectiveEpilogueFwdINS6_IJSA_SC_SB_EEES9_SE_SG_Li256ELb1ELb1ELb1ELb0EEENS1_36VarlenDynamicPersistentTileSchedulerILi128ELi80ELi256ELi128ELb1ELb1ELb1ELb0ELb1ELb1EEEEEEEEEvNT_6ParamsE --------------------------
	.section	.text._ZN7cutlass13device_kernelIN5flash11enable_sm90INS1_16FlashAttnFwdSm90INS1_25CollectiveMainloopFwdSm90ILi2EN4cute5tupleIJNS5_1CILi1EEES8_S8_EEENS6_IJNS7_ILi128EEENS7_ILi80EEENS7_ILi256EEEEEELi256ENS_6half_tEfNS_4arch4Sm90ELb0ELb0ELb1ELb1ELb1ELb0ELb0ELb1ELb1ELb1ELb1ELb0EEENS1_21CollectiveEpilogueFwdINS6_IJSA_SC_SB_EEES9_SE_SG_Li256ELb1ELb1ELb1ELb0EEENS1_36VarlenDynamicPersistentTileSchedulerILi128ELi80ELi256ELi128ELb1ELb1ELb1ELb0ELb1ELb1EEEEEEEEEvNT_6ParamsE,"ax",@progbits
	.align	128
.text._ZN7cutlass13device_kernelIN5flash11enable_sm90INS1_16FlashAttnFwdSm90INS1_25CollectiveMainloopFwdSm90ILi2EN4cute5tupleIJNS5_1CILi1EEES8_S8_EEENS6_IJNS7_ILi128EEENS7_ILi80EEENS7_ILi256EEEEEELi256ENS_6half_tEfNS_4arch4Sm90ELb0ELb0ELb1ELb1ELb1ELb0ELb0ELb1ELb1ELb1ELb1ELb0EEENS1_21CollectiveEpilogueFwdINS6_IJSA_SC_SB_EEES9_SE_SG_Li256ELb1ELb1ELb1ELb0EEENS1_36VarlenDynamicPersistentTileSchedulerILi128ELi80ELi256ELi128ELb1ELb1ELb1ELb0ELb1ELb1EEEEEEEEEvNT_6ParamsE:
        .type           _ZN7cutlass13device_kernelIN5flash11enable_sm90INS1_16FlashAttnFwdSm90INS1_25CollectiveMainloopFwdSm90ILi2EN4cute5tupleIJNS5_1CILi1EEES8_S8_EEENS6_IJNS7_ILi128EEENS7_ILi80EEENS7_ILi256EEEEEELi256ENS_6half_tEfNS_4arch4Sm90ELb0ELb0ELb1ELb1ELb1ELb0ELb0ELb1ELb1ELb1ELb1ELb0EEENS1_21CollectiveEpilogueFwdINS6_IJSA_SC_SB_EEES9_SE_SG_Li256ELb1ELb1ELb1ELb0EEENS1_36VarlenDynamicPersistentTileSchedulerILi128ELi80ELi256ELi128ELb1ELb1ELb1ELb0ELb1ELb1EEEEEEEEEvNT_6ParamsE,@function
        .size           _ZN7cutlass13device_kernelIN5flash11enable_sm90INS1_16FlashAttnFwdSm90INS1_25CollectiveMainloopFwdSm90ILi2EN4cute5tupleIJNS5_1CILi1EEES8_S8_EEENS6_IJNS7_ILi128EEENS7_ILi80EEENS7_ILi256EEEEEELi256ENS_6half_tEfNS_4arch4Sm90ELb0ELb0ELb1ELb1ELb1ELb0ELb0ELb1ELb1ELb1ELb1ELb0EEENS1_21CollectiveEpilogueFwdINS6_IJSA_SC_SB_EEES9_SE_SG_Li256ELb1ELb1ELb1ELb0EEENS1_36VarlenDynamicPersistentTileSchedulerILi128ELi80ELi256ELi128ELb1ELb1ELb1ELb0ELb1ELb1EEEEEEEEEvNT_6ParamsE,(.L_x_3272 - _ZN7cutlass13device_kernelIN5flash11enable_sm90INS1_16FlashAttnFwdSm90INS1_25CollectiveMainloopFwdSm90ILi2EN4cute5tupleIJNS5_1CILi1EEES8_S8_EEENS6_IJNS7_ILi128EEENS7_ILi80EEENS7_ILi256EEEEEELi256ENS_6half_tEfNS_4arch4Sm90ELb0ELb0ELb1ELb1ELb1ELb0ELb0ELb1ELb1ELb1ELb1ELb0EEENS1_21CollectiveEpilogueFwdINS6_IJSA_SC_SB_EEES9_SE_SG_Li256ELb1ELb1ELb1ELb0EEENS1_36VarlenDynamicPersistentTileSchedulerILi128ELi80ELi256ELi128ELb1ELb1ELb1ELb0ELb1ELb1EEEEEEEEEvNT_6ParamsE)
        .other          _ZN7cutlass13device_kernelIN5flash11enable_sm90INS1_16FlashAttnFwdSm90INS1_25CollectiveMainloopFwdSm90ILi2EN4cute5tupleIJNS5_1CILi1EEES8_S8_EEENS6_IJNS7_ILi128EEENS7_ILi80EEENS7_ILi256EEEEEELi256ENS_6half_tEfNS_4arch4Sm90ELb0ELb0ELb1ELb1ELb1ELb0ELb0ELb1ELb1ELb1ELb1ELb0EEENS1_21CollectiveEpilogueFwdINS6_IJSA_SC_SB_EEES9_SE_SG_Li256ELb1ELb1ELb1ELb0EEENS1_36VarlenDynamicPersistentTileSchedulerILi128ELi80ELi256ELi128ELb1ELb1ELb1ELb0ELb1ELb1EEEEEEEEEvNT_6ParamsE,@"STO_CUDA_ENTRY STV_DEFAULT"
_ZN7cutlass13device_kernelIN5flash11enable_sm90INS1_16FlashAttnFwdSm90INS1_25CollectiveMainloopFwdSm90ILi2EN4cute5tupleIJNS5_1CILi1EEES8_S8_EEENS6_IJNS7_ILi128EEENS7_ILi80EEENS7_ILi256EEEEEELi256ENS_6half_tEfNS_4arch4Sm90ELb0ELb0ELb1ELb1ELb1ELb0ELb0ELb1ELb1ELb1ELb1ELb0EEENS1_21CollectiveEpilogueFwdINS6_IJSA_SC_SB_EEES9_SE_SG_Li256ELb1ELb1ELb1ELb0EEENS1_36VarlenDynamicPersistentTileSchedulerILi128ELi80ELi256ELi128ELb1ELb1ELb1ELb0ELb1ELb1EEEEEEEEEvNT_6ParamsE:
        /* <DEDUP_REMOVED lines=45> */
.L_x_171:
        /* <DEDUP_REMOVED lines=22> */
.L_x_172:
        /* <DEDUP_REMOVED lines=18> */
.L_x_173:
        /* <DEDUP_REMOVED lines=22> */
.L_x_174:
        /* <DEDUP_REMOVED lines=23> */
.L_x_175:
[----:B------:R-:W-:Y:S01]  /*0820*/  UISETP.NE.AND UP0, UPT, UR9, URZ, UPT ;  /* 0x0000003f0900728c */ /* 0x000fe2000bf05270 */
[----:B------:R-:W-:Y:S01]  /*0830*/  NOP ;  /* 0x0000000000007918 */ /* 0x000fe20000000000 */
[----:B0-----:R-:W-:Y:S01]  /*0840*/  UMOV UR4, 0x1 ;  /* 0x0000000100047882 */ /* 0x001fe20000000000 */
[----:B------:R-:W-:Y:S01]  /*0850*/  ULDC.64 UR36, c[0x0][0x208] ;  /* 0x0000820000247ab9 */ /* 0x000fe20000000a00 */
[----:B------:R-:W-:Y:S01]  /*0860*/  USEL UR4, UR4, 0x2, !UP0 ;  /* 0x0000000204047887 */ /* 0x000fe2000c000000 */
[----:B-1234-:R-:W-:Y:S01]  /*0870*/  BAR.SYNC.DEFER_BLOCKING 0x0 ;  /* 0x0000000000007b1d */ /* 0x01efe20000010000 */
[----:B------:R-:W-:-:S04]  /*0880*/  PLOP3.LUT P0, PT, PT, PT, UP0, 0x80, 0x0 ;  /* 0x000000000000781c */ /* 0x000fc80003f0f008 */
[----:B------:R-:W-:-:S05]  /*0890*/  IMAD.U32 R3, RZ, RZ, UR4 ;  /* 0x00000004ff037e24 */ /* 0x000fca000f8e00ff */
[----:B------:R0:W-:Y:S04]  /*08a0*/  STL [R1+0x50], R3 ;  /* 0x0000500301007387 */ /* 0x0001e80000100800 */
[----:B------:R-:W-:Y:S05]  /*08b0*/  @!P0 BRA `(.L_x_176) ;  /* 0x000000fc00688947 */ /* 0x000fea0003800000 */
.L_x_177:
[----:B------:R-:W-:-:S08]  /*08c0*/  NOP ;  /* 0x0000000000007918 */ /* 0x000fd00000000000 */
[----:B------:R-:W1:Y:S02]  /*08d0*/  USETMAXREG.TRY_ALLOC.CTAPOOL UP0, 0xe8 ;  /* 0x000000e8000079c8 */ /* 0x000e640008000600 */
[----:B-1----:R-:W-:-:S13]  /*08e0*/  PLOP3.LUT P0, PT, PT, PT, UP0, 0x80, 0x0 ;  /* 0x000000000000781c */ /* 0x002fda0003f0f008 */
[----:B------:R-:W-:Y:S05]  /*08f0*/  @!P0 BRA `(.L_x_177) ;  /* 0xfffffffc00f08947 */ /* 0x000fea000383ffff */
[----:B------:R-:W1:Y:S08]  /*0900*/  S2UR UR5, SR_CgaCtaId ;  /* 0x00000000000579c3 */ /* 0x000e700000008800 */
[----:B------:R-:W-:Y:S06]  /*0910*/  BAR.ARV 0x8, 0x180 ;  /* 0x0206000000007b1d */ /* 0x000fec0000002000 */
[----:B------:R-:W-:-:S02]  /*0920*/  UMOV UR4, 0x400 ;  /* 0x0000040000047882 */ /* 0x000fc40000000000 */
[----:B------:R-:W-:Y:S01]  /*0930*/  BAR.SYNC.DEFER_BLOCKING 0x5, 0x180 ;  /* 0x0146000000007b1d */ /* 0x000fe20000010000 */
[----:B-1----:R-:W-:-:S09]  /*0940*/  ULEA UR4, UR5, UR4, 0x18 ;  /* 0x0000000405047291 */ /* 0x002fd2000f8ec03f */
[----:B------:R-:W1:Y:S01]  /*0950*/  LDS.128 R8, [UR4+0x388d0] ;  /* 0x0388d004ff087984 */ /* 0x000e620008000c00 */
[----:B------:R-:W-:Y:S01]  /*0960*/  ULDC UR4, c[0x0][0xc3c] ;  /* 0x00030f0000047ab9 */ /* 0x000fe20000000800 */
[----:B------:R-:W-:Y:S06]  /*0970*/  BAR.ARV 0x4, 0x180 ;  /* 0x0106000000007b1d */ /* 0x000fec0000002000 */
[----:B-1----:R-:W-:-:S13]  /*0980*/  ISETP.GE.AND P0, PT, R11, UR4, PT ;  /* 0x000000040b007c0c */ /* 0x002fda000bf06270 */
[----:B------:R-:W-:Y:S05]  /*0990*/  @P0 EXIT ;  /* 0x000000000000094d */ /* 0x000fea0003800000 */
[----:B------:R-:W2:Y:S01]  /*09a0*/  LDL R2, [R1+0x50] ;  /* 0x0000500001027983 */ /* 0x000ea20000100800 */
[----:B------:R-:W-:Y:S01]  /*09b0*/  VIADD R0, R0, 0xffffff80 ;  /* 0xffffff8000007836 */ /* 0x000fe20000000000 */
[----:B------:R-:W-:Y:S01]  /*09c0*/  R2UR UR7, R11 ;  /* 0x000000000b0772ca */ /* 0x000fe200000e0000 */
[----:B------:R-:W-:Y:S01]  /*09d0*/  UMOV UR38, URZ ;  /* 0x0000003f00267c82 */ /* 0x000fe20008000000 */
[----:B------:R-:W-:Y:S02]  /*09e0*/  R2UR UR6, R9 ;  /* 0x00000000090672ca */ /* 0x000fe400000e0000 */
[----:B0-----:R-:W-:Y:S02]  /*09f0*/  SHF.R.S32.HI R3, RZ, 0x1f, R0 ;  /* 0x0000001fff037819 */ /* 0x001fe40000011400 */
[----:B------:R-:W-:Y:S02]  /*0a00*/  R2UR UR5, R10 ;  /* 0x000000000a0572ca */ /* 0x000fe400000e0000 */
[----:B------:R-:W-:-:S05]  /*0a10*/  LEA.HI R4, R3, R0, RZ, 0x5 ;  /* 0x0000000003047211 */ /* 0x000fca00078f28ff */
[----:B------:R-:W-:-:S05]  /*0a20*/  IMAD.SHL.U32 R6, R4, 0x20, RZ ;  /* 0x0000002004067824 */ /* 0x000fca00078e00ff */
[----:B------:R-:W-:Y:S02]  /*0a30*/  LOP3.LUT R6, R6, 0xfffffc00, RZ, 0xc0, !PT ;  /* 0xfffffc0006067812 */ /* 0x000fe400078ec0ff */
[----:B--2---:R-:W-:Y:S02]  /*0a40*/  R2UR UR4, R2 ;  /* 0x00000000020472ca */ /* 0x004fe400000e0000 */
[----:B------:R-:W-:-:S04]  /*0a50*/  LEA.HI R2, R3, R0, RZ, 0x7 ;  /* 0x0000000003027211 */ /* 0x000fc800078f38ff */
[----:B------:R-:W-:-:S05]  /*0a60*/  LOP3.LUT R5, R2, 0xffffff80, RZ, 0xc0, !PT ;  /* 0xffffff8002057812 */ /* 0x000fca00078ec0ff */
[----:B------:R-:W-:Y:S01]  /*0a70*/  IMAD.IADD R13, R0, 0x1, -R5 ;  /* 0x00000001000d7824 */ /* 0x000fe200078e0a05 */
[CC--:B------:R-:W-:Y:S01]  /*0a80*/  LEA.HI R5, R3.reuse, R0.reuse, RZ, 0x2 ;  /* 0x0000000003057211 */ /* 0x0c0fe200078f10ff */
[----:B------:R-:W-:Y:S01]  /*0a90*/  ULOP3.LUT UR8, UR4, 0x1, URZ, 0xfc, !UPT ;  /* 0x0000000104087892 */ /* 0x000fe2000f8efc3f */
[----:B------:R-:W-:Y:S02]  /*0aa0*/  LEA.HI R3, R3, R0, RZ, 0x4 ;  /* 0x0000000003037211 */ /* 0x000fe400078f20ff */
[----:B------:R-:W-:Y:S01]  /*0ab0*/  SHF.R.S32.HI R8, RZ, 0x1f, R13 ;  /* 0x0000001fff087819 */ /* 0x000fe2000001140d */
[----:B------:R-:W-:Y:S01]  /*0ac0*/  STL [R1+0x3c], R13 ;  /* 0x00003c0d01007387 */ /* 0x000fe20000100800 */
[----:B------:R-:W-:Y:S01]  /*0ad0*/  LOP3.LUT R11, R5, 0xfffffffc, RZ, 0xc0, !PT ;  /* 0xfffffffc050b7812 */ /* 0x000fe200078ec0ff */
[----:B------:R-:W-:Y:S01]  /*0ae0*/  UMOV UR4, URZ ;  /* 0x0000003f00047c82 */ /* 0x000fe20008000000 */
[----:B------:R-:W-:Y:S02]  /*0af0*/  LOP3.LUT R5, R3, 0x3fffff0, RZ, 0xc0, !PT ;  /* 0x03fffff003057812 */ /* 0x000fe400078ec0ff */
[----:B------:R-:W-:Y:S01]  /*0b00*/  LEA.HI R9, R8, R13, RZ, 0x2 ;  /* 0x0000000d08097211 */ /* 0x000fe200078f10ff */
[C---:B------:R-:W-:Y:S01]  /*0b10*/  IMAD.IADD R12, R0.reuse, 0x1, -R11 ;  /* 0x00000001000c7824 */ /* 0x040fe200078e0a0b */
[----:B------:R-:W-:Y:S01]  /*0b20*/  SHF.R.S32.HI R4, RZ, 0x4, R3 ;  /* 0x00000004ff047819 */ /* 0x000fe20000011403 */
[----:B------:R-:W-:Y:S01]  /*0b30*/  IMAD.IADD R5, R0, 0x1, -R5 ;  /* 0x0000000100057824 */ /* 0x000fe200078e0a05 */
[----:B------:R-:W-:-:S02]  /*0b40*/  SHF.R.S32.HI R10, RZ, 0x2, R9 ;  /* 0x00000002ff0a7819 */ /* 0x000fc40000011409 */
[----:B------:R-:W-:Y:S01]  /*0b50*/  SHF.R.S32.HI R7, RZ, 0x1f, R9 ;  /* 0x0000001fff077819 */ /* 0x000fe20000011409 */
[----:B------:R-:W-:Y:S01]  /*0b60*/  IMAD R6, R5, 0x40, R6 ;  /* 0x0000004005067824 */ /* 0x000fe200078e0206 */
[----:B------:R-:W-:Y:S02]  /*0b70*/  LEA.HI R0, R3, R4, RZ, 0x1 ;  /* 0x0000000403007211 */ /* 0x000fe400078f08ff */
[----:B------:R-:W-:Y:S02]  /*0b80*/  SHF.R.S32.HI R3, RZ, 0x7, R2 ;  /* 0x00000007ff037819 */ /* 0x000fe40000011402 */
[----:B------:R-:W-:Y:S02]  /*0b90*/  LEA.HI R11, R7, R10, RZ, 0x3 ;  /* 0x0000000a070b7211 */ /* 0x000fe400078f18ff */
[----:B------:R-:W-:Y:S02]  /*0ba0*/  LEA.HI R2, R2, R3, RZ, 0x1 ;  /* 0x0000000302027211 */ /* 0x000fe400078f08ff */
[----:B------:R-:W-:-:S02]  /*0bb0*/  LOP3.LUT R7, R0, 0x1ffffffe, RZ, 0xc0, !PT ;  /* 0x1ffffffe00077812 */ /* 0x000fc400078ec0ff */
[----:B------:R-:W-:Y:S02]  /*0bc0*/  LOP3.LUT R11, R11, 0xfffffff8, RZ, 0xc0, !PT ;  /* 0xfffffff80b0b7812 */ /* 0x000fe400078ec0ff */
[----:B------:R-:W-:Y:S01]  /*0bd0*/  LEA.HI R8, R8, R13, RZ, 0x5 ;  /* 0x0000000d08087211 */ /* 0x000fe200078f28ff */
[----:B------:R-:W-:Y:S01]  /*0be0*/  IMAD.IADD R7, R4, 0x1, -R7 ;  /* 0x0000000104077824 */ /* 0x000fe200078e0a07 */
[----:B------:R-:W-:Y:S01]  /*0bf0*/  LOP3.LUT R2, R2, 0x3fffffe, RZ, 0xc0, !PT ;  /* 0x03fffffe02027812 */ /* 0x000fe200078ec0ff */
[----:B------:R-:W-:Y:S01]  /*0c00*/  IMAD.IADD R11, R10, 0x1, -R11 ;  /* 0x000000010a0b7824 */ /* 0x000fe200078e0a0b */
[----:B------:R-:W-:Y:S02]  /*0c10*/  LEA.HI R0, R12, R12, RZ, 0x1 ;  /* 0x0000000c0c007211 */ /* 0x000fe400078f08ff */
[----:B------:R-:W-:Y:S01]  /*0c20*/  SHF.R.S32.HI R8, RZ, 0x5, R8 ;  /* 0x00000005ff087819 */ /* 0x000fe20000011408 */
[----:B------:R-:W-:Y:S01]  /*0c30*/  IMAD.IADD R2, R3, 0x1, -R2 ;  /* 0x0000000103027824 */ /* 0x000fe200078e0a02 */
[----:B------:R-:W-:Y:S01]  /*0c40*/  LOP3.LUT R3, R0, 0x1ffffffe, RZ, 0xc0, !PT ;  /* 0x1ffffffe00037812 */ /* 0x000fe200078ec0ff */
[----:B------:R-:W-:Y:S01]  /*0c50*/  IMAD R0, R7, 0x8, R6 ;  /* 0x0000000807007824 */ /* 0x000fe200078e0206 */
[----:B------:R-:W-:Y:S01]  /*0c60*/  LOP3.LUT R9, R9, 0x7ffffffc, RZ, 0xc0, !PT ;  /* 0x7ffffffc09097812 */ /* 0x000fe200078ec0ff */
[----:B------:R-:W-:-:S02]  /*0c70*/  IMAD R11, R8, 0x10, R11 ;  /* 0x00000010080b7824 */ /* 0x000fc400078e020b */
[----:B------:R-:W-:Y:S01]  /*0c80*/  IMAD.IADD R3, R12, 0x1, -R3 ;  /* 0x000000010c037824 */ /* 0x000fe200078e0a03 */
[----:B------:R0:W-:Y:S01]  /*0c90*/  STL [R1+0x48], R0 ;  /* 0x0000480001007387 */ /* 0x0001e20000100800 */
[----:B------:R-:W-:-:S04]  /*0ca0*/  IMAD.IADD R9, R13, 0x1, -R9 ;  /* 0x000000010d097824 */ /* 0x000fc800078e0a09 */
[----:B------:R-:W-:-:S04]  /*0cb0*/  IMAD.SHL.U32 R23, R9, 0x2, RZ ;  /* 0x0000000209177824 */ /* 0x000fc800078e00ff */
[C---:B------:R-:W-:Y:S01]  /*0cc0*/  VIADD R17, R23.reuse, 0x8 ;  /* 0x0000000817117836 */ /* 0x040fe20000000000 */
[----:B0-----:R-:W-:Y:S01]  /*0cd0*/  LEA R0, R2, R11, 0x6 ;  /* 0x0000000b02007211 */ /* 0x001fe200078e30ff */
[----:B------:R-:W-:Y:S02]  /*0ce0*/  IMAD.U32 R2, RZ, RZ, UR8 ;  /* 0x00000008ff027e24 */ /* 0x000fe4000f8e00ff */
[C---:B------:R-:W-:Y:S01]  /*0cf0*/  VIADD R16, R23.reuse, 0x10 ;  /* 0x0000001017107836 */ /* 0x040fe20000000000 */
[----:B------:R-:W-:Y:S01]  /*0d00*/  SHF.R.S32.HI R18, RZ, 0x1f, R17 ;  /* 0x0000001fff127819 */ /* 0x000fe20000011411 */
[----:B------:R0:W-:Y:S01]  /*0d10*/  STL [R1+0x40], R0 ;  /* 0x0000400001007387 */ /* 0x0001e20000100800 */
[C---:B------:R-:W-:Y:S02]  /*0d20*/  VIADD R15, R23.reuse, 0x18 ;  /* 0x00000018170f7836 */ /* 0x040fe40000000000 */
[C---:B------:R-:W-:Y:S01]  /*0d30*/  VIADD R14, R23.reuse, 0x20 ;  /* 0x00000020170e7836 */ /* 0x040fe20000000000 */
[----:B------:R1:W-:Y:S01]  /*0d40*/  STL [R1+0x4c], R2 ;  /* 0x00004c0201007387 */ /* 0x0003e20000100800 */
[C---:B------:R-:W-:Y:S01]  /*0d50*/  VIADD R13, R23.reuse, 0x28 ;  /* 0x00000028170d7836 */ /* 0x040fe20000000000 */
[----:B------:R-:W-:Y:S01]  /*0d60*/  SHF.R.S32.HI R17, RZ, 0x1f, R16 ;  /* 0x0000001fff117819 */ /* 0x000fe20000011410 */
[C---:B------:R-:W-:Y:S01]  /*0d70*/  VIADD R12, R23.reuse, 0x30 ;  /* 0x00000030170c7836 */ /* 0x040fe20000000000 */
[----:B------:R-:W-:Y:S01]  /*0d80*/  SHF.R.S32.HI R16, RZ, 0x1f, R15 ;  /* 0x0000001fff107819 */ /* 0x000fe2000001140f */
[----:B------:R-:W-:Y:S01]  /*0d90*/  VIADD R11, R23, 0x38 ;  /* 0x00000038170b7836 */ /* 0x000fe20000000000 */
[----:B------:R-:W-:Y:S01]  /*0da0*/  SHF.R.S32.HI R15, RZ, 0x1f, R14 ;  /* 0x0000001fff0f7819 */ /* 0x000fe2000001140e */
[----:B0-----:R-:W-:Y:S01]  /*0db0*/  IMAD R0, R3, 0x8, R0 ;  /* 0x0000000803007824 */ /* 0x001fe200078e0200 */
[----:B------:R-:W-:Y:S01]  /*0dc0*/  SHF.R.S32.HI R14, RZ, 0x1f, R13 ;  /* 0x0000001fff0e7819 */ /* 0x000fe2000001140d */
[C---:B------:R-:W-:Y:S01]  /*0dd0*/  VIADD R10, R23.reuse, 0x40 ;  /* 0x00000040170a7836 */ /* 0x040fe20000000000 */
[----:B------:R-:W-:Y:S01]  /*0de0*/  SHF.R.S32.HI R13, RZ, 0x1f, R12 ;  /* 0x0000001fff0d7819 */ /* 0x000fe2000001140c */
[----:B-1----:R-:W-:Y:S01]  /*0df0*/  IMAD.U32 R2, RZ, RZ, UR4 ;  /* 0x00000004ff027e24 */ /* 0x002fe2000f8e00ff */
[----:B------:R-:W-:Y:S01]  /*0e00*/  SHF.R.S32.HI R12, RZ, 0x1f, R11 ;  /* 0x0000001fff0c7819 */ /* 0x000fe2000001140b */
[C---:B------:R-:W-:Y:S01]  /*0e10*/  VIADD R9, R23.reuse, 0x48 ;  /* 0x0000004817097836 */ /* 0x040fe20000000000 */
[----:B------:R-:W-:Y:S01]  /*0e20*/  SHF.R.S32.HI R11, RZ, 0x1f, R10 ;  /* 0x0000001fff0b7819 */ /* 0x000fe2000001140a */
[C---:B------:R-:W-:Y:S01]  /*0e30*/  VIADD R8, R23.reuse, 0x50 ;  /* 0x0000005017087836 */ /* 0x040fe20000000000 */
[----:B------:R0:W-:Y:S01]  /*0e40*/  STL [R1+0x38], R2 ;  /* 0x0000380201007387 */ /* 0x0001e20000100800 */
[C---:B------:R-:W-:Y:S01]  /*0e50*/  VIADD R7, R23.reuse, 0x58 ;  /* 0x0000005817077836 */ /* 0x040fe20000000000 */
[----:B------:R-:W-:Y:S01]  /*0e60*/  SHF.R.S32.HI R10, RZ, 0x1f, R9 ;  /* 0x0000001fff0a7819 */ /* 0x000fe20000011409 */
[C---:B------:R-:W-:Y:S01]  /*0e70*/  VIADD R6, R23.reuse, 0x60 ;  /* 0x0000006017067836 */ /* 0x040fe20000000000 */
[----:B------:R1:W-:Y:S01]  /*0e80*/  STL [R1+0x44], R0 ;  /* 0x0000440001007387 */ /* 0x0003e20000100800 */
[C---:B------:R-:W-:Y:S01]  /*0e90*/  VIADD R5, R23.reuse, 0x68 ;  /* 0x0000006817057836 */ /* 0x040fe20000000000 */
[----:B------:R-:W-:Y:S01]  /*0ea0*/  SHF.R.S32.HI R9, RZ, 0x1f, R8 ;  /* 0x0000001fff097819 */ /* 0x000fe20000011408 */
[C---:B------:R-:W-:Y:S01]  /*0eb0*/  VIADD R4, R23.reuse, 0x70 ;  /* 0x0000007017047836 */ /* 0x040fe20000000000 */
[----:B------:R-:W-:Y:S01]  /*0ec0*/  SHF.R.S32.HI R8, RZ, 0x1f, R7 ;  /* 0x0000001fff087819 */ /* 0x000fe20000011407 */
[C---:B------:R-:W-:Y:S01]  /*0ed0*/  VIADD R226, R23.reuse, 0x80 ;  /* 0x0000008017e27836 */ /* 0x040fe20000000000 */
[C---:B0-----:R-:W-:Y:S01]  /*0ee0*/  IADD3 R2, R23.reuse, 0x78, RZ ;  /* 0x0000007817027810 */ /* 0x041fe20007ffe0ff */
[C---:B------:R-:W-:Y:S01]  /*0ef0*/  VIADD R225, R23.reuse, 0x88 ;  /* 0x0000008817e17836 */ /* 0x040fe20000000000 */
[----:B------:R-:W-:Y:S01]  /*0f00*/  SHF.R.S32.HI R7, RZ, 0x1f, R6 ;  /* 0x0000001fff077819 */ /* 0x000fe20000011406 */
        /* <DEDUP_REMOVED lines=18> */
[----:B------:R-:W-:Y:S01]  /*1030*/  VIADD R213, R23, 0xd8 ;  /* 0x000000d817d57836 */ /* 0x000fe20000000000 */
[----:B------:R-:W-:Y:S01]  /*1040*/  SHF.R.S32.HI R2, RZ, 0x1f, R220 ;  /* 0x0000001fff027819 */ /* 0x000fe200000114dc */
[----:B------:R-:W-:Y:S01]  /*1050*/  IMAD.U32 R16, RZ, RZ, UR4 ;  /* 0x00000004ff107e24 */ /* 0x000fe2000f8e00ff */
[----:B------:R-:W-:-:S02]  /*1060*/  SHF.R.S32.HI R5, RZ, 0x1f, R219 ;  /* 0x0000001fff057819 */ /* 0x000fc400000114db */
[----:B------:R-:W-:Y:S02]  /*1070*/  SHF.R.S32.HI R4, RZ, 0x1f, R218 ;  /* 0x0000001fff047819 */ /* 0x000fe400000114da */
[----:B-1----:R-:W-:-:S07]  /*1080*/  SHF.R.S32.HI R2, RZ, 0x1f, R217 ;  /* 0x0000001fff027819 */ /* 0x002fce00000114d9 */
.L_x_227:
[----:B------:R-:W-:Y:S01]  /*1090*/  ULDC.64 UR8, c[0x0][0xc88] ;  /* 0x0003220000087ab9 */ /* 0x000fe20000000a00 */
[----:B------:R-:W-:Y:S01]  /*10a0*/  ULDC.64 UR10, c[0x0][0xa20] ;  /* 0x00028800000a7ab9 */ /* 0x000fe20000000a00 */
[----:B------:R-:W-:Y:S02]  /*10b0*/  UIMAD.WIDE UR8, UR7, 0x4, UR8 ;  /* 0x00000004070878a5 */ /* 0x000fe4000f8e0208 */
[----:B------:R-:W-:Y:S01]  /*10c0*/  UISETP.NE.U32.AND UP1, UPT, UR10, URZ, UPT ;  /* 0x0000003f0a00728c */ /* 0x000fe2000bf25070 */
[----:B------:R-:W-:Y:S01]  /*10d0*/  UMOV UR61, URZ ;  /* 0x0000003f003d7c82 */ /* 0x000fe20008000000 */
[----:B------:R-:W-:Y:S02]  /*10e0*/  ULDC UR7, c[0x0][0x2f0] ;  /* 0x0000bc0000077ab9 */ /* 0x000fe40000000800 */
[----:B0-2---:R-:W-:Y:S02]  /*10f0*/  IMAD.U32 R2, RZ, RZ, UR8 ;  /* 0x00000008ff027e24 */ /* 0x005fe4000f8e00ff */
[----:B-1----:R-:W-:Y:S01]  /*1100*/  IMAD.U32 R3, RZ, RZ, UR9 ;  /* 0x00000009ff037e24 */ /* 0x002fe2000f8e00ff */
[----:B------:R-:W-:-:S04]  /*1110*/  ULDC.64 UR8, c[0x0][0xa28] ;  /* 0x00028a0000087ab9 */ /* 0x000fc80000000a00 */
[----:B------:R-:W2:Y:S01]  /*1120*/  LDG.E R2, desc[UR36][R2.64] ;  /* 0x0000002402027981 */ /* 0x000ea2000c1e1900 */
[----:B------:R-:W-:Y:S02]  /*1130*/  UISETP.NE.U32.AND UP0, UPT, UR8, URZ, UPT ;  /* 0x0000003f0800728c */ /* 0x000fe4000bf05070 */
[----:B------:R-:W-:Y:S02]  /*1140*/  UISETP.NE.AND.EX UP1, UPT, UR11, URZ, UPT, UP1 ;  /* 0x0000003f0b00728c */ /* 0x000fe4000bf25310 */
[----:B------:R-:W-:-:S04]  /*1150*/  UISETP.NE.AND.EX UP0, UPT, UR9, URZ, UPT, UP0 ;  /* 0x0000003f0900728c */ /* 0x000fc8000bf05300 */
[----:B------:R-:W-:Y:S02]  /*1160*/  PLOP3.LUT P1, PT, PT, PT, UP1, 0x80, 0x0 ;  /* 0x000000000000781c */ /* 0x000fe40003f2f018 */
[----:B------:R-:W-:Y:S02]  /*1170*/  PLOP3.LUT P0, PT, PT, PT, UP0, 0x80, 0x0 ;  /* 0x000000000000781c */ /* 0x000fe40003f0f008 */
[----:B--2---:R-:W-:-:S13]  /*1180*/  R2UR UR4, R2 ;  /* 0x00000000020472ca */ /* 0x004fda00000e0000 */
[----:B------:R-:W-:Y:S02]  /*1190*/  USHF.R.S32.HI UR12, URZ, 0x1f, UR4 ;  /* 0x0000001f3f0c7899 */ /* 0x000fe40008011404 */
[----:B-----5:R-:W-:Y:S01]  /*11a0*/  MOV R0, UR4 ;  /* 0x0000000400007c02 */ /* 0x020fe20008000f00 */
[----:B------:R-:W-:-:S03]  /*11b0*/  @UP0 ULEA UR8, UP2, UR4, UR8, 0x2 ;  /* 0x0000000804080291 */ /* 0x000fc6000f84103f */
[----:B------:R-:W-:Y:S01]  /*11c0*/  IMAD.U32 R2, RZ, RZ, UR12 ;  /* 0x0000000cff027e24 */ /* 0x000fe2000f8e00ff */
[----:B------:R-:W-:Y:S01]  /*11d0*/  @UP0 ULEA.HI.X UR9, UR4, UR9, UR12, 0x2, UP2 ;  /* 0x0000000904090291 */ /* 0x000fe200090f140c */
[----:B------:R-:W-:Y:S01]  /*11e0*/  STL [R1+0x30], R0 ;  /* 0x0000300001007387 */ /* 0x000fe20000100800 */
[----:B------:R-:W-:-:S03]  /*11f0*/  @UP1 ULEA UR10, UP0, UR4, UR10, 0x2 ;  /* 0x0000000a040a1291 */ /* 0x000fc6000f80103f */
[----:B------:R0:W-:Y:S01]  /*1200*/  STL [R1+0x34], R2 ;  /* 0x0000340201007387 */ /* 0x0001e20000100800 */
[----:B------:R-:W-:Y:S01]  /*1210*/  IMAD.U32 R3, RZ, RZ, UR9 ;  /* 0x00000009ff037e24 */ /* 0x000fe2000f8e00ff */
[----:B------:R-:W-:Y:S01]  /*1220*/  @UP1 ULEA.HI.X UR11, UR4, UR11, UR12, 0x2, UP0 ;  /* 0x0000000b040b1291 */ /* 0x000fe200080f140c */
[----:B------:R-:W-:Y:S02]  /*1230*/  IMAD.U32 R4, RZ, RZ, UR10 ;  /* 0x0000000aff047e24 */ /* 0x000fe4000f8e00ff */
[----:B------:R-:W-:Y:S01]  /*1240*/  ULDC UR4, c[0x0][0x424] ;  /* 0x0001090000047ab9 */ /* 0x000fe20000000800 */
[----:B0-----:R-:W-:Y:S01]  /*1250*/  IMAD.U32 R2, RZ, RZ, UR8 ;  /* 0x00000008ff027e24 */ /* 0x001fe2000f8e00ff */
[----:B------:R-:W-:-:S05]  /*1260*/  ULDC.64 UR8, c[0x0][0x418] ;  /* 0x0001060000087ab9 */ /* 0x000fca0000000a00 */
[----:B------:R-:W2:Y:S01]  /*1270*/  @P0 LDG.E R2, desc[UR36][R2.64] ;  /* 0x0000002402020981 */ /* 0x000ea2000c1e1900 */
[----:B------:R-:W-:-:S05]  /*1280*/  IMAD.U32 R5, RZ, RZ, UR11 ;  /* 0x0000000bff057e24 */ /* 0x000fca000f8e00ff */
[----:B---3--:R-:W3:Y:S01]  /*1290*/  @P1 LDG.E R4, desc[UR36][R4.64] ;  /* 0x0000002404041981 */ /* 0x008ee2000c1e1900 */
[----:B------:R-:W-:Y:S02]  /*12a0*/  UISETP.NE.U32.AND UP0, UPT, UR8, URZ, UPT ;  /* 0x0000003f0800728c */ /* 0x000fe4000bf05070 */
[----:B------:R-:W-:Y:S02]  /*12b0*/  ULOP3.LUT UR8, UR5, 0xff000000, URZ, 0xc0, !UPT ;  /* 0xff00000005087892 */ /* 0x000fe4000f8ec03f */
[----:B------:R-:W-:-:S04]  /*12c0*/  UISETP.NE.AND.EX UP0, UPT, UR9, URZ, UPT, UP0 ;  /* 0x0000003f0900728c */ /* 0x000fc8000bf05300 */
[----:B------:R-:W-:-:S04]  /*12d0*/  USEL UR4, UR4, 0x1, UP0 ;  /* 0x0000000104047887 */ /* 0x000fc80008000000 */
[----:B------:R-:W-:Y:S01]  /*12e0*/  UIMAD UR4, UR4, UR7, URZ ;  /* 0x00000007040472a4 */ /* 0x000fe2000f8e023f */
[----:B--2---:R-:W-:Y:S01]  /*12f0*/  @P0 R2UR UR61, R2 ;  /* 0x00000000023d02ca */ /* 0x004fe200000e0000 */
[----:B------:R-:W-:-:S05]  /*1300*/  IMAD.U32 R2, RZ, RZ, UR6 ;  /* 0x00000006ff027e24 */ /* 0x000fca000f8e00ff */
[----:B------:R0:W-:Y:S01]  /*1310*/  STL [R1+0x2c], R2 ;  /* 0x00002c0201007387 */ /* 0x0001e20000100800 */
[----:B---3--:R-:W-:Y:S01]  /*1320*/  @P1 R2UR UR4, R4 ;  /* 0x00000000040412ca */ /* 0x008fe200000e0000 */
[----:B----4-:R-:W-:-:S14]  /*1330*/  @P1 BRA `(.L_x_178) ;  /* 0x0000000000381947 */ /* 0x010fdc0003800000 */
[----:B------:R-:W-:Y:S02]  /*1340*/  ULDC.64 UR6, c[0x0][0xa08] ;  /* 0x0002820000067ab9 */ /* 0x000fe40000000a00 */
[----:B------:R-:W-:-:S04]  /*1350*/  ISETP.NE.U32.AND P0, PT, RZ, UR6, PT ;  /* 0x00000006ff007c0c */ /* 0x000fc8000bf05070 */
[----:B------:R-:W-:-:S13]  /*1360*/  ISETP.NE.AND.EX P0, PT, RZ, UR7, PT, P0 ;  /* 0x00000007ff007c0c */ /* 0x000fda000bf05300 */
[----:B------:R-:W-:Y:S05]  /*1370*/  @!P0 BRA `(.L_x_178) ;  /* 0x0000000000288947 */ /* 0x000fea0003800000 */
[----:B------:R-:W-:Y:S01]  /*1380*/  R2UR UR4, R0 ;  /* 0x00000000000472ca */ /* 0x000fe200000e0000 */
[----:B------:R-:W-:-:S12]  /*1390*/  ULDC.64 UR6, c[0x0][0xa08] ;  /* 0x0002820000067ab9 */ /* 0x000fd80000000a00 */
[----:B------:R-:W-:-:S06]  /*13a0*/  UIMAD.WIDE UR6, UR4, 0x4, UR6 ;  /* 0x00000004040678a5 */ /* 0x000fcc000f8e0206 */
[----:B0-----:R-:W-:Y:S02]  /*13b0*/  IMAD.U32 R2, RZ, RZ, UR6 ;  /* 0x00000006ff027e24 */ /* 0x001fe4000f8e00ff */
[----:B------:R-:W-:-:S05]  /*13c0*/  IMAD.U32 R3, RZ, RZ, UR7 ;  /* 0x00000007ff037e24 */ /* 0x000fca000f8e00ff */
[----:B------:R-:W2:Y:S04]  /*13d0*/  LDG.E R4, desc[UR36][R2.64] ;  /* 0x0000002402047981 */ /* 0x000ea8000c1e1900 */
[----:B------:R-:W3:Y:S01]  /*13e0*/  LDG.E R0, desc[UR36][R2.64+0x4] ;  /* 0x0000042402007981 */ /* 0x000ee2000c1e1900 */
[----:B--2---:R-:W-:Y:S02]  /*13f0*/  R2UR UR4, R4 ;  /* 0x00000000040472ca */ /* 0x004fe400000e0000 */
[----:B---3--:R-:W-:-:S13]  /*1400*/  R2UR UR6, R0 ;  /* 0x00000000000672ca */ /* 0x008fda00000e0000 */
[----:B------:R-:W-:-:S12]  /*1410*/  UIADD3 UR4, -UR4, UR6, URZ ;  /* 0x0000000604047290 */ /* 0x000fd8000fffe13f */
.L_x_178:
[----:B------:R-:W-:Y:S02]  /*1420*/  UIADD3 UR61, -UR61, UR4, URZ ;  /* 0x000000043d3d7290 */ /* 0x000fe4000fffe13f */
[----:B------:R-:W-:Y:S02]  /*1430*/  ULOP3.LUT UR4, UR5, 0xff0000, URZ, 0xc0, !UPT ;  /* 0x00ff000005047892 */ /* 0x000fe4000f8ec03f */
[----:B------:R-:W-:Y:S02]  /*1440*/  UISETP.GE.AND UP0, UPT, UR61, 0x1, UPT ;  /* 0x000000013d00788c */ /* 0x000fe4000bf06270 */
[----:B------:R-:W-:Y:S02]  /*1450*/  USHF.R.U32.HI UR8, URZ, 0x8, UR8 ;  /* 0x000000083f087899 */ /* 0x000fe40008011608 */
[----:B------:R-:W-:Y:S02]  /*1460*/  UIADD3 UR6, UR61, 0x4f, URZ ;  /* 0x0000004f3d067890 */ /* 0x000fe4000fffe03f */
[----:B------:R-:W-:Y:S01]  /*1470*/  PLOP3.LUT P0, PT, PT, PT, UP0, 0x80, 0x0 ;  /* 0x000000000000781c */ /* 0x000fe20003f0f008 */
[----:B------:R-:W-:-:S02]  /*1480*/  ULEA.HI UR8, UR4, UR8, URZ, 0x10 ;  /* 0x0000000804087291 */ /* 0x000fc4000f8f803f */
[----:B------:R-:W-:Y:S02]  /*1490*/  UIMAD.WIDE UR6, UR6, 0x66666667, URZ ;  /* 0x66666667060678a5 */ /* 0x000fe4000f8e023f */
[----:B------:R-:W-:Y:S02]  /*14a0*/  ULOP3.LUT UR4, UR8, 0xff, URZ, 0xc0, !UPT ;  /* 0x000000ff08047892 */ /* 0x000fe4000f8ec03f */
[----:B------:R-:W-:Y:S02]  /*14b0*/  ULOP3.LUT UR9, UR5, 0xffff, URZ, 0xc0, !UPT ;  /* 0x0000ffff05097892 */ /* 0x000fe4000f8ec03f */
[----:B------:R-:W-:Y:S02]  /*14c0*/  USHF.R.U32.HI UR5, URZ, 0x10, UR8 ;  /* 0x000000103f057899 */ /* 0x000fe40008011608 */
[----:B------:R-:W-:Y:S01]  /*14d0*/  USHF.R.U32.HI UR6, URZ, 0x1f, UR7 ;  /* 0x0000001f3f067899 */ /* 0x000fe20008011607 */
[----:B------:R-:W-:Y:S01]  /*14e0*/  IMAD.U32 R215, RZ, RZ, UR4 ;  /* 0x00000004ffd77e24 */ /* 0x000fe2000f8e00ff */
[----:B------:R-:W-:Y:S01]  /*14f0*/  UMOV UR4, URZ ;  /* 0x0000003f00047c82 */ /* 0x000fe20008000000 */
[----:B------:R-:W-:Y:S01]  /*1500*/  IMAD.U32 R216, RZ, RZ, UR9 ;  /* 0x00000009ffd87e24 */ /* 0x000fe2000f8e00ff */
[----:B------:R-:W-:Y:S01]  /*1510*/  ULEA.HI.SX32 UR9, UR7, UR6, 0x1b ;  /* 0x0000000607097291 */ /* 0x000fe2000f8fda3f */
[----:B------:R-:W-:Y:S01]  /*1520*/  IMAD.U32 R212, RZ, RZ, UR5 ;  /* 0x00000005ffd47e24 */ /* 0x000fe2000f8e00ff */
[----:B------:R-:W-:Y:S10]  /*1530*/  @!P0 BRA `(.L_x_179) ;  /* 0x0000000000948947 */ /* 0x000ff40003800000 */
[----:B------:R-:W-:Y:S01]  /*1540*/  R2UR UR5, R212 ;  /* 0x00000000d40572ca */ /* 0x000fe200000e0000 */
[----:B------:R-:W-:-:S12]  /*1550*/  ULDC UR4, c[0x0][0x9f0] ;  /* 0x00027c0000047ab9 */ /* 0x000fd80000000800 */
[----:B------:R-:W-:-:S04]  /*1560*/  UISETP.NE.AND UP0, UPT, UR5, URZ, UPT ;  /* 0x0000003f0500728c */ /* 0x000fc8000bf05270 */
[----:B------:R-:W-:-:S03]  /*1570*/  USEL UR10, UR5, UR4, UP0 ;  /* 0x00000004050a7287 */ /* 0x000fc60008000000 */
[----:B------:R-:W-:Y:S01]  /*1580*/  UMOV UR4, URZ ;  /* 0x0000003f00047c82 */ /* 0x000fe20008000000 */
[----:B------:R-:W-:Y:S02]  /*1590*/  UIADD3 UR6, UR9, -0x1, UR10 ;  /* 0xffffffff09067890 */ /* 0x000fe4000fffe00a */
[----:B------:R-:W-:-:S04]  /*15a0*/  IMAD.U32 R3, RZ, RZ, UR10 ;  /* 0x0000000aff037e24 */ /* 0x000fc8000f8e00ff */
[----:B------:R-:W-:Y:S01]  /*15b0*/  IMAD.U32 R4, RZ, RZ, UR6 ;  /* 0x00000006ff047e24 */ /* 0x000fe2000f8e00ff */
[-C--:B------:R-:W-:Y:S01]  /*15c0*/  IABS R0, R3.reuse ;  /* 0x0000000300007213 */ /* 0x080fe20000000000 */
[----:B------:R-:W-:Y:S01]  /*15d0*/  ULOP3.LUT UR6, UR6, UR10, URZ, 0x3c, !UPT ;  /* 0x0000000a06067292 */ /* 0x000fe2000f8e3c3f */
[----:B------:R-:W-:Y:S02]  /*15e0*/  IABS R5, R3 ;  /* 0x0000000300057213 */ /* 0x000fe40000000000 */
[----:B------:R-:W-:Y:S02]  /*15f0*/  R2UR UR11, R0 ;  /* 0x00000000000b72ca */ /* 0x000fe400000e0000 */
[----:B------:R-:W-:-:S05]  /*1600*/  IABS R4, R4 ;  /* 0x0000000400047213 */ /* 0x000fca0000000000 */
[----:B------:R-:W-:-:S05]  /*1610*/  IMAD.MOV.U32 R3, RZ, RZ, R4 ;  /* 0x000000ffff037224 */ /* 0x000fca00078e0004 */
[----:B------:R-:W-:Y:S01]  /*1620*/  R2UR UR8, R3 ;  /* 0x00000000030872ca */ /* 0x000fe200000e0000 */
[----:B------:R-:W1:Y:S08]  /*1630*/  I2F.RP R0, UR11 ;  /* 0x0000000b00007d06 */ /* 0x000e700008209400 */
[----:B-1----:R-:W0:Y:S02]  /*1640*/  MUFU.RCP R0, R0 ;  /* 0x0000000000007308 */ /* 0x002e240000001000 */
        /* <DEDUP_REMOVED lines=20> */
.L_x_179:
[----:B------:R-:W-:Y:S01]  /*1790*/  R2UR UR5, R215 ;  /* 0x00000000d70572ca */ /* 0x000fe200000e0000 */
[----:B------:R-:W-:Y:S01]  /*17a0*/  IMAD.U32 R3, RZ, RZ, UR4 ;  /* 0x00000004ff037e24 */ /* 0x000fe2000f8e00ff */
[----:B------:R-:W-:Y:S01]  /*17b0*/  MOV R0, UR9 ;  /* 0x0000000900007c02 */ /* 0x000fe20008000f00 */
[----:B0-----:R-:W-:Y:S01]  /*17c0*/  IMAD.MOV.U32 R2, RZ, RZ, RZ ;  /* 0x000000ffff027224 */ /* 0x001fe200078e00ff */
[----:B------:R-:W-:Y:S02]  /*17d0*/  PLOP3.LUT P0, PT, PT, PT, PT, 0x80, 0x0 ;  /* 0x000000000000781c */ /* 0x000fe40003f0f070 */
[----:B------:R-:W-:Y:S02]  /*17e0*/  CS2R R150, SRZ ;  /* 0x0000000000967805 */ /* 0x000fe4000001ff00 */
[----:B------:R-:W-:Y:S02]  /*17f0*/  CS2R R148, SRZ ;  /* 0x0000000000947805 */ /* 0x000fe4000001ff00 */
[----:B------:R-:W-:-:S02]  /*1800*/  CS2R R146, SRZ ;  /* 0x0000000000927805 */ /* 0x000fc4000001ff00 */
[----:B------:R-:W-:Y:S02]  /*1810*/  CS2R R144, SRZ ;  /* 0x0000000000907805 */ /* 0x000fe4000001ff00 */
[----:B------:R-:W-:Y:S02]  /*1820*/  CS2R R142, SRZ ;  /* 0x00000000008e7805 */ /* 0x000fe4000001ff00 */
[----:B------:R-:W-:Y:S02]  /*1830*/  CS2R R140, SRZ ;  /* 0x00000000008c7805 */ /* 0x000fe4000001ff00 */
[----:B------:R-:W-:Y:S02]  /*1840*/  CS2R R138, SRZ ;  /* 0x00000000008a7805 */ /* 0x000fe4000001ff00 */
[----:B------:R-:W-:Y:S01]  /*1850*/  CS2R R136, SRZ ;  /* 0x0000000000887805 */ /* 0x000fe2000001ff00 */
[----:B------:R-:W-:Y:S01]  /*1860*/  UIMAD UR5, UR5, UR4, URZ ;  /* 0x00000004050572a4 */ /* 0x000fe2000f8e023f */
[----:B------:R-:W-:-:S02]  /*1870*/  CS2R R134, SRZ ;  /* 0x0000000000867805 */ /* 0x000fc4000001ff00 */
[----:B------:R-:W-:Y:S02]  /*1880*/  CS2R R132, SRZ ;  /* 0x0000000000847805 */ /* 0x000fe4000001ff00 */
[----:B------:R-:W-:Y:S02]  /*1890*/  CS2R R130, SRZ ;  /* 0x0000000000827805 */ /* 0x000fe4000001ff00 */
[----:B------:R-:W-:Y:S02]  /*18a0*/  CS2R R128, SRZ ;  /* 0x0000000000807805 */ /* 0x000fe4000001ff00 */
[----:B------:R-:W-:Y:S02]  /*18b0*/  CS2R R126, SRZ ;  /* 0x00000000007e7805 */ /* 0x000fe4000001ff00 */
[----:B------:R-:W-:Y:S01]  /*18c0*/  VIADDMNMX R3, R3, UR5, R0, PT ;  /* 0x0000000503037c46 */ /* 0x000fe2000b800100 */
[----:B------:R-:W-:Y:S01]  /*18d0*/  IMAD.U32 R22, RZ, RZ, UR5 ;  /* 0x00000005ff167e24 */ /* 0x000fe2000f8e00ff */
[----:B------:R-:W-:Y:S01]  /*18e0*/  CS2R R124, SRZ ;  /* 0x00000000007c7805 */ /* 0x000fe2000001ff00 */
[----:B------:R-:W-:Y:S01]  /*18f0*/  IMAD.MOV.U32 R0, RZ, RZ, RZ ;  /* 0x000000ffff007224 */ /* 0x000fe200078e00ff */
[----:B------:R-:W-:-:S02]  /*1900*/  R2UR UR60, R3 ;  /* 0x00000000033c72ca */ /* 0x000fc400000e0000 */
        /* <DEDUP_REMOVED lines=11> */
[----:B------:R-:W-:Y:S01]  /*19c0*/  CS2R R100, SRZ ;  /* 0x0000000000647805 */ /* 0x000fe2000001ff00 */
[----:B------:R-:W-:Y:S01]  /*19d0*/  UISETP.GT.AND UP0, UPT, UR60, UR5, UPT ;  /* 0x000000053c00728c */ /* 0x000fe2000bf04270 */
[----:B------:R-:W-:-:S02]  /*19e0*/  CS2R R98, SRZ ;  /* 0x0000000000627805 */ /* 0x000fc4000001ff00 */
[----:B------:R-:W-:Y:S02]  /*19f0*/  CS2R R96, SRZ ;  /* 0x0000000000607805 */ /* 0x000fe4000001ff00 */
[----:B------:R-:W-:Y:S02]  /*1a00*/  CS2R R94, SRZ ;  /* 0x00000000005e7805 */ /* 0x000fe4000001ff00 */
[----:B------:R-:W-:Y:S02]  /*1a10*/  CS2R R92, SRZ ;  /* 0x00000000005c7805 */ /* 0x000fe4000001ff00 */
[----:B------:R-:W-:Y:S02]  /*1a20*/  CS2R R90, SRZ ;  /* 0x00000000005a7805 */ /* 0x000fe4000001ff00 */
[----:B------:R-:W-:Y:S02]  /*1a30*/  PLOP3.LUT P1, PT, PT, PT, UP0, 0x80, 0x0 ;  /* 0x000000000000781c */ /* 0x000fe40003f2f008 */
        /* <DEDUP_REMOVED lines=33> */
[----:B------:R-:W-:Y:S06]  /*1c50*/  @!P1 BRA `(.L_x_180) ;  /* 0x0000009c00509947 */ /* 0x000fec0003800000 */
[----:B------:R-:W0:Y:S01]  /*1c60*/  S2R R0, SR_TID.X ;  /* 0x0000000000007919 */ /* 0x000e220000002100 */
[----:B------:R-:W1:Y:S01]  /*1c70*/  S2UR UR7, SR_CgaCtaId ;  /* 0x00000000000779c3 */ /* 0x000e620000008800 */
[----:B------:R-:W-:Y:S02]  /*1c80*/  UMOV UR6, 0x400 ;  /* 0x0000040000067882 */ /* 0x000fe40000000000 */
[----:B-1----:R-:W-:-:S04]  /*1c90*/  ULEA UR6, UR7, UR6, 0x18 ;  /* 0x0000000607067291 */ /* 0x002fc8000f8ec03f */
[----:B------:R-:W-:Y:S01]  /*1ca0*/  UIADD3 UR6, UR6, 0x14400, URZ ;  /* 0x0001440006067890 */ /* 0x000fe2000fffe03f */
[----:B0-----:R-:W-:-:S03]  /*1cb0*/  VIADD R0, R0, 0xffffff80 ;  /* 0xffffff8000007836 */ /* 0x001fc60000000000 */
[----:B------:R-:W-:Y:S02]  /*1cc0*/  ULOP3.LUT UP0, URZ, UR6, 0x9f, URZ, 0xc0, !UPT ;  /* 0x0000009f063f7892 */ /* 0x000fe4000f80c03f */
[----:B------:R-:W-:-:S04]  /*1cd0*/  SHF.R.S32.HI R3, RZ, 0x1f, R0 ;  /* 0x0000001fff037819 */ /* 0x000fc80000011400 */
[----:B------:R-:W-:Y:S02]  /*1ce0*/  PLOP3.LUT P0, PT, PT, PT, UP0, 0x80, 0x0 ;  /* 0x000000000000781c */ /* 0x000fe40003f0f008 */
[----:B------:R-:W-:-:S04]  /*1cf0*/  LEA.HI R3, R3, R0, RZ, 0x7 ;  /* 0x0000000003037211 */ /* 0x000fc800078f38ff */
[----:B------:R-:W-:-:S06]  /*1d00*/  SHF.R.S32.HI R3, RZ, 0x7, R3 ;  /* 0x00000007ff037819 */ /* 0x000fcc0000011403 */
[----:B------:R-:W0:Y:S02]  /*1d10*/  SHFL.IDX PT, R3, R3, RZ, 0x1f ;  /* 0x00001fff03037589 */ /* 0x000e2400000e0000 */
[----:B0-----:R-:W-:-:S13]  /*1d20*/  R2UR UR4, R3 ;  /* 0x00000000030472ca */ /* 0x001fda00000e0000 */
        /* <DEDUP_REMOVED lines=10> */
[----:B------:R-:W-:Y:S01]  /*1dd0*/  IMAD.U32 R4, RZ, RZ, UR4 ;  /* 0x00000004ff047e24 */ /* 0x000fe2000f8e00ff */
[----:B------:R0:W1:Y:S01]  /*1de0*/  LDC.64 R2, c[0x4][R0] ;  /* 0x0100000000027b82 */ /* 0x0000620000000a00 */
[----:B------:R-:W-:Y:S01]  /*1df0*/  IMAD.U32 R5, RZ, RZ, UR5 ;  /* 0x00000005ff057e24 */ /* 0x000fe2000f8e00ff */
[----:B------:R-:W-:Y:S01]  /*1e00*/  ULDC.64 UR4, c[0x4][0xb0] ;  /* 0x01002c0000047ab9 */ /* 0x000fe20000000a00 */
[----:B------:R-:W-:Y:S02]  /*1e10*/  IMAD.U32 R10, RZ, RZ, UR6 ;  /* 0x00000006ff0a7e24 */ /* 0x000fe4000f8e00ff */
[----:B------:R-:W-:Y:S02]  /*1e20*/  IMAD.U32 R6, RZ, RZ, UR4 ;  /* 0x00000004ff067e24 */ /* 0x000fe4000f8e00ff */
[----:B------:R-:W-:-:S02]  /*1e30*/  IMAD.U32 R7, RZ, RZ, UR5 ;  /* 0x00000005ff077e24 */ /* 0x000fc4000f8e00ff */
[----:B------:R-:W-:Y:S02]  /*1e40*/  IMAD.U32 R11, RZ, RZ, UR7 ;  /* 0x00000007ff0b7e24 */ /* 0x000fe4000f8e00ff */
[----:B------:R-:W-:Y:S02]  /*1e50*/  IMAD.MOV.U32 R8, RZ, RZ, 0x70 ;  /* 0x00000070ff087424 */ /* 0x000fe400078e00ff */
[----:B------:R-:W-:Y:S02]  /*1e60*/  IMAD.MOV.U32 R12, RZ, RZ, 0x1 ;  /* 0x00000001ff0c7424 */ /* 0x000fe400078e00ff */
[----:B0-----:R-:W-:-:S07]  /*1e70*/  IMAD.MOV.U32 R13, RZ, RZ, RZ ;  /* 0x000000ffff0d7224 */ /* 0x001fce00078e00ff */
[----:B------:R-:W-:-:S07]  /*1e80*/  LEPC R20, `(.L_x_181) ;  /* 0x000000001014794e */ /* 0x000fce0000000000 */
[----:B-1----:R-:W-:Y:S05]  /*1e90*/  CALL.ABS.NOINC R2 ;  /* 0x0000000002007343 */ /* 0x002fea0003c00000 */
.L_x_181:
[----:B------:R-:W2:Y:S04]  /*1ea0*/  LDL R17, [R1+0x38] ;  /* 0x0000380001117983 */ /* 0x000ea80000100800 */
[----:B------:R-:W3:Y:S01]  /*1eb0*/  LDL R2, [R1+0x4c] ;  /* 0x00004c0001027983 */ /* 0x000ee20000100800 */
[----:B------:R-:W0:Y:S01]  /*1ec0*/  S2UR UR5, SR_CgaCtaId ;  /* 0x00000000000579c3 */ /* 0x000e220000008800 */
[----:B------:R-:W-:Y:S01]  /*1ed0*/  MOV R5, 0x400 ;  /* 0x0000040000057802 */ /* 0x000fe20000000f00 */
[----:B0-----:R-:W-:-:S05]  /*1ee0*/  IMAD.U32 R6, RZ, RZ, UR5 ;  /* 0x00000005ff067e24 */ /* 0x001fca000f8e00ff */
[----:B------:R-:W-:Y:S02]  /*1ef0*/  LEA R5, R6, R5, 0x18 ;  /* 0x0000000506057211 */ /* 0x000fe400078ec0ff */
[----:B--2---:R-:W-:Y:S02]  /*1f00*/  R2UR UR7, R17 ;  /* 0x00000000110772ca */ /* 0x004fe400000e0000 */
[----:B---3--:R-:W-:-:S11]  /*1f10*/  R2UR UR6, R2 ;  /* 0x00000000020672ca */ /* 0x008fd600000e0000 */
[----:B------:R-:W-:-:S04]  /*1f20*/  ULEA.HI UR4, UR7, UR7, URZ, 0x1 ;  /* 0x0000000707047291 */ /* 0x000fc8000f8f083f */
[----:B------:R-:W-:Y:S01]  /*1f30*/  ULOP3.LUT UR4, UR4, 0xfffffffe, URZ, 0xc0, !UPT ;  /* 0xfffffffe04047892 */ /* 0x000fe2000f8ec03f */
[----:B------:R-:W-:-:S03]  /*1f40*/  MOV R2, UR6 ;  /* 0x0000000600027c02 */ /* 0x000fc60008000f00 */
[----:B------:R-:W-:Y:S01]  /*1f50*/  UIADD3 UR4, UR7, -UR4, URZ ;  /* 0x8000000407047290 */ /* 0x000fe2000fffe03f */
[----:B------:R-:W-:-:S05]  /*1f60*/  ISETP.NE.AND P0, PT, R2, 0x3, PT ;  /* 0x000000030200780c */ /* 0x000fca0003f05270 */
[----:B------:R-:W-:-:S05]  /*1f70*/  IMAD.U32 R0, RZ, RZ, UR4 ;  /* 0x00000004ff007e24 */ /* 0x000fca000f8e00ff */
[----:B------:R-:W-:-:S04]  /*1f80*/  SHF.L.U32 R0, R0, 0x1f, RZ ;  /* 0x0000001f00007819 */ /* 0x000fc800000006ff */
[----:B------:R-:W0:Y:S02]  /*1f90*/  SYNCS.PHASECHK.TRANS64.TRYWAIT P1, [R5+URZ+0x38800], R0 ;  /* 0x03880000050075a7 */ /* 0x000e24000802017f */
[----:B0-----:R-:W-:Y:S05]  /*1fa0*/  @!P1 BRA `(.L_x_182) ;  /* 0x00000140009c9947 */ /* 0x001fea0003800000 */
.L_x_314:
[----:B------:R-:W-:Y:S05]  /*1fb0*/  @!P0 BRA `(.L_x_183) ;  /* 0x0000000000048947 */ /* 0x000fea0003800000 */
[----:B------:R-:W-:Y:S01]  /*1fc0*/  BPT.TRAP 0x1 ;  /* 0x000000040000795c */ /* 0x000fe20000300000 */
.L_x_183:
[----:B------:R-:W-:Y:S01]  /*1fd0*/  R2UR UR4, R16 ;  /* 0x00000000100472ca */ /* 0x000fe200000e0000 */
[----:B0-----:R-:W-:-:S04]  /*1fe0*/  IMAD.U32 R0, RZ, RZ, UR38 ;  /* 0x00000026ff007e24 */ /* 0x001fc8000f8e00ff */
[----:B------:R-:W-:-:S08]  /*1ff0*/  IMAD R0, R0, 0x8, R5 ;  /* 0x0000000800007824 */ /* 0x000fd000078e0205 */
[----:B------:R-:W-:-:S05]  /*2000*/  IMAD.U32 R3, RZ, RZ, UR4 ;  /* 0x00000004ff037e24 */ /* 0x000fca000f8e00ff */
[----:B------:R-:W-:-:S04]  /*2010*/  SHF.L.U32 R3, R3, 0x1f, RZ ;  /* 0x0000001f03037819 */ /* 0x000fc800000006ff */
[----:B------:R0:W1:Y:S01]  /*2020*/  SYNCS.PHASECHK.TRANS64.TRYWAIT P1, [R0+URZ+0x38830], R3 ;  /* 0x03883003000075a7 */ /* 0x000062000802017f */
[----:B------:R-:W-:Y:S05]  /*2030*/  @!P0 BRA `(.L_x_184) ;  /* 0x0000000000048947 */ /* 0x000fea0003800000 */
[----:B------:R-:W-:Y:S01]  /*2040*/  BPT.TRAP 0x1 ;  /* 0x000000040000795c */ /* 0x000fe20000300000 */
.L_x_184:
[----:B------:R-:W-:Y:S01]  /*2050*/  IMAD.MOV.U32 R151, RZ, RZ, RZ ;  /* 0x000000ffff977224 */ /* 0x000fe200078e00ff */
[----:B-1----:R-:W-:Y:S06]  /*2060*/  @P1 BRA `(.L_x_185) ;  /* 0x0000000000081947 */ /* 0x002fec0003800000 */
[----:B------:R-:W1:Y:S02]  /*2070*/  SYNCS.PHASECHK.TRANS64.TRYWAIT P1, [R0+URZ+0x38830], R3 ;  /* 0x03883003000075a7 */ /* 0x000e64000802017f */
[----:B-1----:R-:W-:Y:S05]  /*2080*/  @!P1 BRA `(.L_x_186) ;  /* 0x0000014000789947 */ /* 0x002fea0003800000 */
.L_x_185:
[----:B------:R-:W-:Y:S05]  /*2090*/  WARPSYNC.ALL ;  /* 0x0000000000007948 */ /* 0x000fea0003800000 */
[----:B------:R-:W-:Y:S01]  /*20a0*/  R2UR UR4, R5 ;  /* 0x00000000050472ca */ /* 0x000fe200000e0000 */
[----:B------:R-:W-:Y:S01]  /*20b0*/  ULOP3.LUT UR5, UR39, 0x10000, URZ, 0xfc, !UPT ;  /* 0x0001000027057892 */ /* 0x000fe2000f8efc3f */
[----:B------:R-:W-:Y:S01]  /*20c0*/  WARPGROUP.ARRIVE ;  /* 0x00000000000079c5 */ /* 0x000fe20000000000 */
[----:B------:R-:W-:Y:S01]  /*20d0*/  UMOV UR17, 0x40000040 ;  /* 0x4000004000117882 */ /* 0x000fe20000000000 */
[----:B------:R-:W-:Y:S01]  /*20e0*/  UMOV UR19, 0x40000040 ;  /* 0x4000004000137882 */ /* 0x000fe20000000000 */
[----:B------:R-:W-:Y:S01]  /*20f0*/  UMOV UR9, UR17 ;  /* 0x0000001100097c82 */ /* 0x000fe20008000000 */
[----:B------:R-:W-:Y:S01]  /*2100*/  UMOV UR11, 0x40000040 ;  /* 0x40000040000b7882 */ /* 0x000fe20000000000 */
[----:B------:R-:W-:Y:S01]  /*2110*/  UMOV UR13, UR17 ;  /* 0x00000011000d7c82 */ /* 0x000fe20008000000 */
[----:B------:R-:W-:Y:S01]  /*2120*/  UMOV UR16, UR5 ;  /* 0x0000000500107c82 */ /* 0x000fe20008000000 */
[----:B------:R-:W-:Y:S01]  /*2130*/  UMOV UR15, 0x40000040 ;  /* 0x40000040000f7882 */ /* 0x000fe20000000000 */
[----:B------:R-:W-:Y:S01]  /*2140*/  UMOV UR8, UR16 ;  /* 0x0000001000087c82 */ /* 0x000fe20008000000 */
[----:B------:R-:W-:Y:S01]  /*2150*/  UMOV UR12, UR16 ;  /* 0x00000010000c7c82 */ /* 0x000fe20008000000 */
[----:B------:R-:W-:Y:S01]  /*2160*/  IMAD.U32 R18, RZ, RZ, UR16 ;  /* 0x00000010ff127e24 */ /* 0x000fe2000f8e00ff */
[----:B------:R-:W-:Y:S01]  /*2170*/  UIADD3 UR4, UR4, 0x24400, URZ ;  /* 0x0002440004047890 */ /* 0x000fe2000fffe03f */
[----:B------:R-:W-:Y:S01]  /*2180*/  IMAD.U32 R19, RZ, RZ, UR17 ;  /* 0x00000011ff137e24 */ /* 0x000fe2000f8e00ff */
[----:B------:R-:W-:Y:S01]  /*2190*/  UMOV UR23, 0x40000040 ;  /* 0x4000004000177882 */ /* 0x000fe20000000000 */
[----:B------:R-:W-:Y:S01]  /*21a0*/  UMOV UR27, 0x40000040 ;  /* 0x40000040001b7882 */ /* 0x000fe20000000000 */
[----:B------:R-:W-:Y:S01]  /*21b0*/  USHF.R.U32.HI UR4, URZ, 0x4, UR4 ;  /* 0x000000043f047899 */ /* 0x000fe20008011604 */
[----:B------:R-:W-:Y:S01]  /*21c0*/  MOV R7, UR38 ;  /* 0x0000002600077c02 */ /* 0x000fe20008000f00 */
[----:B------:R-:W-:Y:S01]  /*21d0*/  UMOV UR31, 0x40000040 ;  /* 0x40000040001f7882 */ /* 0x000fe20000000000 */
[----:B------:R-:W-:Y:S01]  /*21e0*/  UMOV UR35, 0x40000040 ;  /* 0x4000004000237882 */ /* 0x000fe20000000000 */
[----:B------:R-:W-:Y:S01]  /*21f0*/  ULOP3.LUT UR4, UR4, 0x3fff, URZ, 0xc0, !UPT ;  /* 0x00003fff04047892 */ /* 0x000fe2000f8ec03f */
[----:B------:R-:W-:Y:S01]  /*2200*/  MOV R17, UR37 ;  /* 0x0000002500117c02 */ /* 0x000fe20008000f00 */
[----:B------:R-:W-:Y:S01]  /*2210*/  UMOV UR43, 0x40000040 ;  /* 0x40000040002b7882 */ /* 0x000fe20000000000 */
[----:B------:R-:W-:Y:S01]  /*2220*/  UMOV UR47, 0x40000040 ;  /* 0x40000040002f7882 */ /* 0x000fe20000000000 */
[----:B------:R-:W-:Y:S01]  /*2230*/  ULOP3.LUT UR39, UR4, 0x10000, URZ, 0xfc, !UPT ;  /* 0x0001000004277892 */ /* 0x000fe2000f8efc3f */
[----:B------:R-:W-:Y:S01]  /*2240*/  MOV R20, UR36 ;  /* 0x0000002400147c02 */ /* 0x000fe20008000f00 */
[----:B------:R-:W-:Y:S01]  /*2250*/  UMOV UR51, 0x40000040 ;  /* 0x4000004000337882 */ /* 0x000fe20000000000 */
[----:B------:R-:W-:Y:S01]  /*2260*/  UMOV UR55, 0x40000040 ;  /* 0x4000004000377882 */ /* 0x000fe20000000000 */
[----:B------:R-:W-:Y:S01]  /*2270*/  UIMAD UR4, UR38, 0xa00, UR39 ;  /* 0x00000a00260478a4 */ /* 0x000fe2000f8e0227 */
[----:B------:R-:W-:Y:S01]  /*2280*/  UMOV UR59, 0x40000040 ;  /* 0x40000040003b7882 */ /* 0x000fe20000000000 */
[----:B------:R-:W-:-:S02]  /*2290*/  MOV R4, UR39 ;  /* 0x0000002700047c02 */ /* 0x000fc40008000f00 */
[----:B------:R-:W-:Y:S02]  /*22a0*/  UIADD3 UR10, UR4, 0x80, URZ ;  /* 0x00000080040a7890 */ /* 0x000fe4000fffe03f */
[----:B------:R-:W-:Y:S02]  /*22b0*/  UIADD3 UR14, UR4, 0x100, URZ ;  /* 0x00000100040e7890 */ /* 0x000fe4000fffe03f */
[----:B------:R-:W-:Y:S01]  /*22c0*/  UMOV UR18, UR4 ;  /* 0x0000000400127c82 */ /* 0x000fe20008000000 */
[----:B------:R-:W-:Y:S01]  /*22d0*/  UIADD3 UR6, UR4, 0x180, URZ ;  /* 0x0000018004067890 */ /* 0x000fe2000fffe03f */
[----:B------:R-:W-:Y:S01]  /*22e0*/  HGMMA.64x16x16.F32 R56, gdesc[UR16], RZ, !UPT, gsb0 ;  /* 0x00200000103879f0 */ /* 0x000fe2000c0008ff */
[----:B------:R-:W-:Y:S01]  /*22f0*/  UIADD3 UR7, UR4, 0x200, URZ ;  /* 0x0000020004077890 */ /* 0x000fe2000fffe03f */
[----:B------:R-:W-:Y:S01]  /*2300*/  UMOV UR19, 0x40000040 ;  /* 0x4000004000137882 */ /* 0x000fe20000000000 */
        /* <DEDUP_REMOVED lines=8> */
[----:B------:R-:W-:Y:S01]  /*2390*/  UIADD3 UR58, UR4, 0x804, URZ ;  /* 0x00000804043a7890 */ /* 0x000fe2000fffe03f */
[----:B------:R-:W-:Y:S01]  /*23a0*/  UMOV UR39, 0x40000040 ;  /* 0x4000004000277882 */ /* 0x000fe20000000000 */
[----:B------:R-:W-:Y:S02]  /*23b0*/  WARPGROUP.DEPBAR.LE gsb0, 0x0 ;  /* 0x00008000000079c5 */ /* 0x000fe40000010000 */
[----:B------:R-:W-:-:S06]  /*23c0*/  WARPGROUP.ARRIVE ;  /* 0x00000000000079c5 */ /* 0x000fcc0000000000 */
[----:B------:R-:W-:Y:S01]  /*23d0*/  HGMMA.64x16x16.F32 R48, gdesc[UR8], RZ, !UPT, gsb0 ;  /* 0x00200000083079f0 */ /* 0x000fe2000c0008ff */
[----:B------:R-:W-:Y:S01]  /*23e0*/  UMOV UR8, UR16 ;  /* 0x0000001000087c82 */ /* 0x000fe20008000000 */
[----:B------:R-:W-:Y:S01]  /*23f0*/  UMOV UR9, UR17 ;  /* 0x0000001100097c82 */ /* 0x000fe20008000000 */
[----:B------:R-:W-:Y:S01]  /*2400*/  UMOV UR10, UR6 ;  /* 0x00000006000a7c82 */ /* 0x000fe20008000000 */
[----:B------:R-:W-:Y:S01]  /*2410*/  UMOV UR11, 0x40000040 ;  /* 0x40000040000b7882 */ /* 0x000fe20000000000 */
[----:B------:R-:W-:Y:S01]  /*2420*/  UIADD3 UR6, UR5, 0x2, URZ ;  /* 0x0000000205067890 */ /* 0x000fe2000fffe03f */
[----:B------:R-:W-:Y:S02]  /*2430*/  WARPGROUP.DEPBAR.LE gsb0, 0x0 ;  /* 0x00008000000079c5 */ /* 0x000fe40000010000 */
[----:B------:R-:W-:-:S06]  /*2440*/  WARPGROUP.ARRIVE ;  /* 0x00000000000079c5 */ /* 0x000fcc0000000000 */
[----:B------:R-:W-:Y:S01]  /*2450*/  HGMMA.64x16x16.F32 R40, gdesc[UR12], RZ, !UPT, gsb0 ;  /* 0x002000000c2879f0 */ /* 0x000fe2000c0008ff */
        /* <DEDUP_REMOVED lines=9> */
[----:B------:R-:W-:Y:S01]  /*24f0*/  UMOV UR16, UR6 ;  /* 0x0000000600107c82 */ /* 0x000fe20008000000 */
[----:B------:R-:W-:Y:S01]  /*2500*/  UIADD3 UR6, UR4, 0x2, URZ ;  /* 0x0000000204067890 */ /* 0x000fe2000fffe03f */
[----:B------:R-:W-:Y:S01]  /*2510*/  IMAD.U32 R14, RZ, RZ, UR16 ;  /* 0x00000010ff0e7e24 */ /* 0x000fe2000f8e00ff */
[----:B------:R-:W-:Y:S01]  /*2520*/  UMOV UR17, 0x40000040 ;  /* 0x4000004000117882 */ /* 0x000fe20000000000 */
[----:B------:R-:W-:Y:S01]  /*2530*/  UMOV UR12, UR16 ;  /* 0x00000010000c7c82 */ /* 0x000fe20008000000 */
[----:B------:R-:W-:Y:S01]  /*2540*/  UMOV UR13, UR17 ;  /* 0x00000011000d7c82 */ /* 0x000fe20008000000 */
[----:B------:R-:W-:Y:S01]  /*2550*/  UIADD3 UR7, UR4, 0x202, URZ ;  /* 0x0000020204077890 */ /* 0x000fe2000fffe03f */
[----:B------:R-:W-:Y:S01]  /*2560*/  IMAD.U32 R15, RZ, RZ, UR17 ;  /* 0x00000011ff0f7e24 */ /* 0x000fe2000f8e00ff */
[----:B------:R-:W-:Y:S01]  /*2570*/  UMOV UR18, UR6 ;  /* 0x0000000600127c82 */ /* 0x000fe20008000000 */
[----:B------:R-:W-:Y:S01]  /*2580*/  UIADD3 UR6, UR4, 0x182, URZ ;  /* 0x0000018204067890 */ /* 0x000fe2000fffe03f */
        /* <DEDUP_REMOVED lines=10> */
[----:B------:R-:W-:Y:S02]  /*2630*/  UMOV UR19, 0x40000040 ;  /* 0x4000004000137882 */ /* 0x000fe40000000000 */
        /* <DEDUP_REMOVED lines=134> */
[----:B------:R-:W-:Y:S02]  /*2ea0*/  MOV R2, UR13 ;  /* 0x0000000d00027c02 */ /* 0x000fe40008000f00 */
[----:B01----:R-:W-:Y:S01]  /*2eb0*/  MOV R3, UR12 ;  /* 0x0000000c00037c02 */ /* 0x003fe20008000f00 */
[----:B------:R-:W-:-:S02]  /*2ec0*/  WARPGROUP.DEPBAR.LE gsb0, 0x0 ;  /* 0x00008000000079c5 */ /* 0x000fc40000010000 */
        /* <DEDUP_REMOVED lines=39> */
[----:B------:R-:W-:Y:S01]  /*3140*/  UMOV UR13, 0x40000040 ;  /* 0x40000040000d7882 */ /* 0x000fe20000000000 */
[----:B------:R-:W-:Y:S01]  /*3150*/  UMOV UR15, 0x40000040 ;  /* 0x40000040000f7882 */ /* 0x000fe20000000000 */
[----:B------:R-:W-:Y:S01]  /*3160*/  UMOV UR37, UR13 ;  /* 0x0000000d00257c82 */ /* 0x000fe20008000000 */
[----:B------:R-:W-:Y:S01]  /*3170*/  IMAD.U32 R9, RZ, RZ, UR13 ;  /* 0x0000000dff097e24 */ /* 0x000fe2000f8e00ff */
        /* <DEDUP_REMOVED lines=225> */
[----:B------:R-:W-:-:S07]  /*3f90*/  UIADD3 UR5, UR5, 0xc06, URZ ;  /* 0x00000c0605057890 */ /* 0x000fce000fffe03f */
[----:B------:R-:W-:Y:S01]  /*3fa0*/  UMOV UR12, UR5 ;  /* 0x00000005000c7c82 */ /* 0x000fe20008000000 */
[----:B------:R-:W-:Y:S01]  /*3fb0*/  UIADD3 UR5, UR4, 0x806, URZ ;  /* 0x0000080604057890 */ /* 0x000fe2000fffe03f */
[----:B------:R-:W-:Y:S01]  /*3fc0*/  IMAD.U32 R8, RZ, RZ, UR12 ;  /* 0x0000000cff087e24 */ /* 0x000fe2000f8e00ff */
[----:B------:R-:W-:-:S05]  /*3fd0*/  UMOV UR36, UR12 ;  /* 0x0000000c00247c82 */ /* 0x000fca0008000000 */
        /* <DEDUP_REMOVED lines=58> */
[----:B------:R-:W-:Y:S02]  /*4380*/  R2UR UR39, R4 ;  /* 0x00000000042772ca */ /* 0x000fe400000e0000 */
[----:B------:R-:W-:Y:S02]  /*4390*/  R2UR UR38, R7 ;  /* 0x00000000072672ca */ /* 0x000fe400000e0000 */
[----:B------:R-:W-:Y:S02]  /*43a0*/  R2UR UR37, R17 ;  /* 0x00000000112572ca */ /* 0x000fe400000e0000 */
[----:B------:R-:W-:Y:S01]  /*43b0*/  R2UR UR36, R20 ;  /* 0x00000000142472ca */ /* 0x000fe200000e0000 */
        /* <DEDUP_REMOVED lines=16> */
.L_x_187:
[----:B------:R-:W-:Y:S01]  /*44c0*/  ULDC UR4, c[0x0][0x9d8] ;  /* 0x0002760000047ab9 */ /* 0x000fe20000000800 */
[----:B------:R-:W-:Y:S01]  /*44d0*/  ULDC UR5, c[0x0][0x988] ;  /* 0x0002620000057ab9 */ /* 0x000fe20000000800 */
[----:B------:R-:W-:Y:S01]  /*44e0*/  FMUL.FTZ R58, R58, UR4 ;  /* 0x000000043a3a7c20 */ /* 0x000fe20008410000 */
[----:B------:R-:W-:Y:S01]  /*44f0*/  FMUL.FTZ R56, R56, UR4 ;  /* 0x0000000438387c20 */ /* 0x000fe20008410000 */
[----:B------:R-:W-:Y:S01]  /*4500*/  FMUL.FTZ R57, R57, UR4 ;  /* 0x0000000439397c20 */ /* 0x000fe20008410000 */
[----:B------:R-:W-:Y:S01]  /*4510*/  FMUL.FTZ R60, R60, UR4 ;  /* 0x000000043c3c7c20 */ /* 0x000fe20008410000 */
[----:B------:R0:W-:Y:S01]  /*4520*/  MUFU.TANH R2, R58 ;  /* 0x0000003a00027308 */ /* 0x0001e20000002400 */
[----:B------:R-:W-:Y:S01]  /*4530*/  FMUL.FTZ R59, R59, UR4 ;  /* 0x000000043b3b7c20 */ /* 0x000fe20008410000 */
[----:B------:R-:W-:Y:S01]  /*4540*/  FMUL.FTZ R61, R61, UR4 ;  /* 0x000000043d3d7c20 */ /* 0x000fe20008410000 */
[----:B------:R-:W-:Y:S01]  /*4550*/  FMUL.FTZ R48, R48, UR4 ;  /* 0x0000000430307c20 */ /* 0x000fe20008410000 */
[----:B------:R-:W-:Y:S01]  /*4560*/  FMUL.FTZ R49, R49, UR4 ;  /* 0x0000000431317c20 */ /* 0x000fe20008410000 */
[----:B------:R-:W-:Y:S01]  /*4570*/  FMUL.FTZ R62, R62, UR4 ;  /* 0x000000043e3e7c20 */ /* 0x000fe20008410000 */
[----:B------:R-:W-:Y:S01]  /*4580*/  FMUL.FTZ R63, R63, UR4 ;  /* 0x000000043f3f7c20 */ /* 0x000fe20008410000 */
[----:B------:R-:W-:Y:S01]  /*4590*/  FMUL.FTZ R52, R52, UR4 ;  /* 0x0000000434347c20 */ /* 0x000fe20008410000 */
[----:B------:R-:W-:Y:S01]  /*45a0*/  MUFU.TANH R56, R56 ;  /* 0x0000003800387308 */ /* 0x000fe20000002400 */
[----:B0-----:R-:W-:-:S02]  /*45b0*/  IMAD.U32 R58, RZ, RZ, UR61 ;  /* 0x0000003dff3a7e24 */ /* 0x001fc4000f8e00ff */
[----:B------:R-:W-:Y:S01]  /*45c0*/  FMUL.FTZ R35, R35, UR4 ;  /* 0x0000000423237c20 */ /* 0x000fe20008410000 */
[----:B------:R-:W-:Y:S01]  /*45d0*/  FMUL.FTZ R50, R50, UR4 ;  /* 0x0000000432327c20 */ /* 0x000fe20008410000 */
[----:B------:R-:W-:Y:S01]  /*45e0*/  FMUL.FTZ R53, R53, UR4 ;  /* 0x0000000435357c20 */ /* 0x000fe20008410000 */
[----:B------:R-:W-:Y:S01]  /*45f0*/  FMUL.FTZ R24, R24, UR4 ;  /* 0x0000000418187c20 */ /* 0x000fe20008410000 */
[----:B------:R-:W-:Y:S01]  /*4600*/  IADD3 R58, R58, 0x50, -R23 ;  /* 0x000000503a3a7810 */ /* 0x000fe20007ffe817 */
[----:B------:R-:W-:Y:S01]  /*4610*/  FMUL.FTZ R40, R40, UR4 ;  /* 0x0000000428287c20 */ /* 0x000fe20008410000 */
[----:B------:R-:W-:Y:S01]  /*4620*/  MUFU.TANH R57, R57 ;  /* 0x0000003900397308 */ /* 0x000fe20000002400 */
[----:B------:R-:W-:Y:S01]  /*4630*/  FMUL.FTZ R25, R25, UR4 ;  /* 0x0000000419197c20 */ /* 0x000fe20008410000 */
[----:B------:R-:W-:Y:S01]  /*4640*/  FMUL.FTZ R41, R41, UR4 ;  /* 0x0000000429297c20 */ /* 0x000fe20008410000 */
[----:B------:R-:W-:Y:S01]  /*4650*/  FMUL.FTZ R51, R51, UR4 ;  /* 0x0000000433337c20 */ /* 0x000fe20008410000 */
        /* <DEDUP_REMOVED lines=12> */
[----:B------:R-:W1:Y:S01]  /*4720*/  MUFU.TANH R60, R60 ;  /* 0x0000003c003c7308 */ /* 0x000e620000002400 */
[----:B0-----:R-:W-:-:S02]  /*4730*/  IMAD.U32 R59, RZ, RZ, UR60 ;  /* 0x0000003cff3b7e24 */ /* 0x001fc4000f8e00ff */
[----:B------:R-:W-:Y:S01]  /*4740*/  FMUL.FTZ R46, R46, UR4 ;  /* 0x000000042e2e7c20 */ /* 0x000fe20008410000 */
[----:B------:R-:W-:Y:S01]  /*4750*/  FMUL.FTZ R37, R37, UR4 ;  /* 0x0000000425257c20 */ /* 0x000fe20008410000 */
[----:B------:R-:W-:Y:S01]  /*4760*/  FMUL.FTZ R34, R34, UR4 ;  /* 0x0000000422227c20 */ /* 0x000fe20008410000 */
[----:B------:R-:W-:Y:S02]  /*4770*/  IMAD R59, R59, -0x50, R58 ;  /* 0xffffffb03b3b7824 */ /* 0x000fe400078e023a */
[----:B------:R-:W-:Y:S01]  /*4780*/  FMUL.FTZ R47, R47, UR4 ;  /* 0x000000042f2f7c20 */ /* 0x000fe20008410000 */
[----:B------:R-:W-:Y:S01]  /*4790*/  P2R R64, PR, RZ, 0x1 ;  /* 0x00000001ff407803 */ /* 0x000fe20000000000 */
[----:B------:R-:W0:Y:S01]  /*47a0*/  MUFU.TANH R61, R61 ;  /* 0x0000003d003d7308 */ /* 0x000e220000002400 */
[----:B------:R-:W-:Y:S01]  /*47b0*/  FMUL.FTZ R27, R27, UR4 ;  /* 0x000000041b1b7c20 */ /* 0x000fe20008410000 */
[C---:B------:R-:W-:Y:S01]  /*47c0*/  ISETP.GT.AND P2, PT, R59.reuse, RZ, PT ;  /* 0x000000ff3b00720c */ /* 0x040fe20003f44270 */
[----:B------:R-:W-:Y:S01]  /*47d0*/  FMUL.FTZ R38, R38, UR4 ;  /* 0x0000000426267c20 */ /* 0x000fe20008410000 */
[----:B------:R-:W-:Y:S01]  /*47e0*/  ISETP.GT.AND P1, PT, R59, 0x1, PT ;  /* 0x000000013b00780c */ /* 0x000fe20003f24270 */
[----:B------:R-:W-:Y:S01]  /*47f0*/  FMUL.FTZ R39, R39, UR4 ;  /* 0x0000000427277c20 */ /* 0x000fe20008410000 */
[C---:B------:R-:W-:Y:S01]  /*4800*/  ISETP.GT.AND P6, PT, R59.reuse, 0x8, PT ;  /* 0x000000083b00780c */ /* 0x040fe20003fc4270 */
[----:B------:R-:W-:Y:S01]  /*4810*/  FMUL.FTZ R26, R26, UR4 ;  /* 0x000000041a1a7c20 */ /* 0x000fe20008410000 */
[----:B------:R-:W2:Y:S01]  /*4820*/  MUFU.TANH R48, R48 ;  /* 0x0000003000307308 */ /* 0x000ea20000002400 */
[----:B------:R-:W-:Y:S01]  /*4830*/  ISETP.GT.AND P5, PT, R59, 0x9, PT ;  /* 0x000000093b00780c */ /* 0x000fe20003fa4270 */
[----:B------:R-:W-:Y:S01]  /*4840*/  FMUL.FTZ R31, R31, UR4 ;  /* 0x000000041f1f7c20 */ /* 0x000fe20008410000 */
[----:B-1----:R-:W-:Y:S01]  /*4850*/  FSEL R60, R60, -INF , P6 ;  /* 0xff8000003c3c7808 */ /* 0x002fe20003000000 */
[----:B------:R-:W-:Y:S01]  /*4860*/  FMUL.FTZ R30, R30, UR4 ;  /* 0x000000041e1e7c20 */ /* 0x000fe20008410000 */
[C---:B------:R-:W-:Y:S01]  /*4870*/  ISETP.GT.AND P4, PT, R59.reuse, 0x10, PT ;  /* 0x000000103b00780c */ /* 0x040fe20003f84270 */
[----:B------:R-:W-:Y:S01]  /*4880*/  UIADD3 UR60, UR60, -0x2, URZ ;  /* 0xfffffffe3c3c7890 */ /* 0x000fe2000fffe03f */
[----:B------:R-:W-:Y:S01]  /*4890*/  ISETP.GT.AND P3, PT, R59, 0x11, PT ;  /* 0x000000113b00780c */ /* 0x000fe20003f64270 */
[----:B------:R1:W3:Y:S01]  /*48a0*/  MUFU.TANH R17, R62 ;  /* 0x0000003e00117308 */ /* 0x0002e20000002400 */
[----:B0-----:R-:W-:Y:S01]  /*48b0*/  FSEL R61, R61, -INF , P5 ;  /* 0xff8000003d3d7808 */ /* 0x001fe20002800000 */
[--C-:B------:R-:W-:Y:S01]  /*48c0*/  IMAD.MOV.U32 R150, RZ, RZ, R151.reuse ;  /* 0x000000ffff967224 */ /* 0x100fe200078e0097 */
[----:B------:R-:W-:Y:S01]  /*48d0*/  FSEL R2, R2, -INF , P2 ;  /* 0xff80000002027808 */ /* 0x000fe20001000000 */
[--C-:B------:R-:W-:Y:S01]  /*48e0*/  IMAD.MOV.U32 R149, RZ, RZ, R151.reuse ;  /* 0x000000ffff957224 */ /* 0x100fe200078e0097 */
[----:B------:R-:W-:Y:S01]  /*48f0*/  FSEL R7, R7, -INF , P1 ;  /* 0xff80000007077808 */ /* 0x000fe20000800000 */
[--C-:B------:R-:W-:Y:S01]  /*4900*/  IMAD.MOV.U32 R148, RZ, RZ, R151.reuse ;  /* 0x000000ffff947224 */ /* 0x100fe200078e0097 */
[----:B------:R-:W-:Y:S01]  /*4910*/  R2UR UR6, R22 ;  /* 0x00000000160672ca */ /* 0x000fe200000e0000 */
[----:B------:R0:W4:Y:S01]  /*4920*/  MUFU.TANH R20, R63 ;  /* 0x0000003f00147308 */ /* 0x0001220000002400 */
[----:B-1----:R-:W-:Y:S01]  /*4930*/  FSEL R62, R56, -INF , P2 ;  /* 0xff800000383e7808 */ /* 0x002fe20001000000 */
[--C-:B------:R-:W-:Y:S01]  /*4940*/  IMAD.MOV.U32 R147, RZ, RZ, R151.reuse ;  /* 0x000000ffff937224 */ /* 0x100fe200078e0097 */
[----:B--2---:R-:W-:Y:S01]  /*4950*/  FSEL R48, R48, -INF , P4 ;  /* 0xff80000030307808 */ /* 0x004fe20002000000 */
[--C-:B------:R-:W-:Y:S01]  /*4960*/  IMAD.MOV.U32 R146, RZ, RZ, R151.reuse ;  /* 0x000000ffff927224 */ /* 0x100fe200078e0097 */
[----:B------:R-:W-:Y:S01]  /*4970*/  ISETP.GT.AND P2, PT, R59, 0x18, PT ;  /* 0x000000183b00780c */ /* 0x000fe20003f44270 */
[--C-:B------:R-:W-:Y:S01]  /*4980*/  IMAD.MOV.U32 R145, RZ, RZ, R151.reuse ;  /* 0x000000ffff917224 */ /* 0x100fe200078e0097 */
[-C--:B------:R-:W-:Y:S01]  /*4990*/  MOV R136, R151.reuse ;  /* 0x0000009700887202 */ /* 0x080fe20000000f00 */
[----:B------:R-:W1:Y:S01]  /*49a0*/  MUFU.TANH R49, R49 ;  /* 0x0000003100317308 */ /* 0x000e620000002400 */
[----:B0-----:R-:W-:Y:S01]  /*49b0*/  FSEL R63, R57, -INF , P1 ;  /* 0xff800000393f7808 */ /* 0x001fe20000800000 */
[--C-:B------:R-:W-:Y:S01]  /*49c0*/  IMAD.MOV.U32 R144, RZ, RZ, R151.reuse ;  /* 0x000000ffff907224 */ /* 0x100fe200078e0097 */
[----:B------:R-:W-:Y:S01]  /*49d0*/  ISETP.GT.AND P1, PT, R59, 0x19, PT ;  /* 0x000000193b00780c */ /* 0x000fe20003f24270 */
[----:B------:R-:W-:Y:S01]  /*49e0*/  UISETP.GE.AND UP0, UPT, UR60, UR6, UPT ;  /* 0x000000063c00728c */ /* 0x000fe2000bf06270 */
[----:B---3--:R-:W-:Y:S01]  /*49f0*/  FSEL R17, R17, -INF , P6 ;  /* 0xff80000011117808 */ /* 0x008fe20003000000 */
[--C-:B------:R-:W-:Y:S01]  /*4a00*/  IMAD.MOV.U32 R143, RZ, RZ, R151.reuse ;  /* 0x000000ffff8f7224 */ /* 0x100fe200078e0097 */
[C---:B------:R-:W-:Y:S01]  /*4a10*/  ISETP.GT.AND P6, PT, R59.reuse, 0x20, PT ;  /* 0x000000203b00780c */ /* 0x040fe20003fc4270 */
[----:B------:R-:W0:Y:S01]  /*4a20*/  MUFU.TANH R52, R52 ;  /* 0x0000003400347308 */ /* 0x000e220000002400 */
[----:B----4-:R-:W-:Y:S01]  /*4a30*/  FSEL R20, R20, -INF , P5 ;  /* 0xff80000014147808 */ /* 0x010fe20002800000 */
[--C-:B------:R-:W-:Y:S01]  /*4a40*/  IMAD.MOV.U32 R142, RZ, RZ, R151.reuse ;  /* 0x000000ffff8e7224 */ /* 0x100fe200078e0097 */
[----:B------:R-:W-:Y:S01]  /*4a50*/  ISETP.GT.AND P5, PT, R59, 0x21, PT ;  /* 0x000000213b00780c */ /* 0x000fe20003fa4270 */
[--C-:B------:R-:W-:Y:S01]  /*4a60*/  IMAD.MOV.U32 R141, RZ, RZ, R151.reuse ;  /* 0x000000ffff8d7224 */ /* 0x100fe200078e0097 */
[-C--:B------:R-:W-:Y:S01]  /*4a70*/  MOV R119, R151.reuse ;  /* 0x0000009700777202 */ /* 0x080fe20000000f00 */
[--C-:B------:R-:W-:Y:S01]  /*4a80*/  IMAD.MOV.U32 R140, RZ, RZ, R151.reuse ;  /* 0x000000ffff8c7224 */ /* 0x100fe200078e0097 */
[-C--:B------:R-:W-:Y:S01]  /*4a90*/  MOV R102, R151.reuse ;  /* 0x0000009700667202 */ /* 0x080fe20000000f00 */
[----:B------:R2:W-:Y:S01]  /*4aa0*/  MUFU.TANH R4, R35 ;  /* 0x0000002300047308 */ /* 0x0005e20000002400 */
[----:B-1----:R-:W-:Y:S01]  /*4ab0*/  FSEL R49, R49, -INF , P3 ;  /* 0xff80000031317808 */ /* 0x002fe20001800000 */
[--C-:B------:R-:W-:Y:S01]  /*4ac0*/  IMAD.MOV.U32 R139, RZ, RZ, R151.reuse ;  /* 0x000000ffff8b7224 */ /* 0x100fe200078e0097 */
[-C--:B------:R-:W-:Y:S01]  /*4ad0*/  MOV R85, R151.reuse ;  /* 0x0000009700557202 */ /* 0x080fe20000000f00 */
[--C-:B------:R-:W-:Y:S01]  /*4ae0*/  IMAD.MOV.U32 R138, RZ, RZ, R151.reuse ;  /* 0x000000ffff8a7224 */ /* 0x100fe200078e0097 */
[----:B------:R-:W-:Y:S01]  /*4af0*/  MOV R68, R151 ;  /* 0x0000009700447202 */ /* 0x000fe20000000f00 */
[----:B------:R-:W-:-:S02]  /*4b00*/  IMAD.MOV.U32 R137, RZ, RZ, R151 ;  /* 0x000000ffff897224 */ /* 0x000fc400078e0097 */
[----:B------:R-:W1:Y:S01]  /*4b10*/  MUFU.TANH R21, R50 ;  /* 0x0000003200157308 */ /* 0x000e620000002400 */
[----:B--2---:R-:W-:Y:S01]  /*4b20*/  FMNMX.FTZ R35, R62, R63, !PT ;  /* 0x0000003f3e237209 */ /* 0x004fe20007810000 */
[--C-:B------:R-:W-:Y:S01]  /*4b30*/  IMAD.MOV.U32 R135, RZ, RZ, R151.reuse ;  /* 0x000000ffff877224 */ /* 0x100fe200078e0097 */
[----:B0-----:R-:W-:Y:S01]  /*4b40*/  FSEL R52, R52, -INF , P2 ;  /* 0xff80000034347808 */ /* 0x001fe20001000000 */
[--C-:B------:R-:W-:Y:S02]  /*4b50*/  IMAD.MOV.U32 R134, RZ, RZ, R151.reuse ;  /* 0x000000ffff867224 */ /* 0x100fe400078e0097 */
[--C-:B------:R-:W-:Y:S02]  /*4b60*/  IMAD.MOV.U32 R133, RZ, RZ, R151.reuse ;  /* 0x000000ffff857224 */ /* 0x100fe400078e0097 */
[----:B------:R-:W0:Y:S01]  /*4b70*/  MUFU.TANH R53, R53 ;  /* 0x0000003500357308 */ /* 0x000e220000002400 */
[--C-:B------:R-:W-:Y:S02]  /*4b80*/  IMAD.MOV.U32 R132, RZ, RZ, R151.reuse ;  /* 0x000000ffff847224 */ /* 0x100fe400078e0097 */
[----:B------:R-:W-:-:S02]  /*4b90*/  IMAD.MOV.U32 R131, RZ, RZ, R151 ;  /* 0x000000ffff837224 */ /* 0x000fc400078e0097 */
[--C-:B------:R-:W-:Y:S02]  /*4ba0*/  IMAD.MOV.U32 R130, RZ, RZ, R151.reuse ;  /* 0x000000ffff827224 */ /* 0x100fe400078e0097 */
[--C-:B------:R-:W-:Y:S01]  /*4bb0*/  IMAD.MOV.U32 R129, RZ, RZ, R151.reuse ;  /* 0x000000ffff817224 */ /* 0x100fe200078e0097 */
[----:B------:R2:W-:Y:S01]  /*4bc0*/  MUFU.TANH R50, R24 ;  /* 0x0000001800327308 */ /* 0x0005e20000002400 */
[----:B-1----:R-:W-:Y:S01]  /*4bd0*/  FSEL R21, R21, -INF , P4 ;  /* 0xff80000015157808 */ /* 0x002fe20002000000 */
[--C-:B------:R-:W-:Y:S01]  /*4be0*/  IMAD.MOV.U32 R128, RZ, RZ, R151.reuse ;  /* 0x000000ffff807224 */ /* 0x100fe200078e0097 */
[----:B------:R-:W-:Y:S01]  /*4bf0*/  ISETP.GT.AND P4, PT, R59, 0x28, PT ;  /* 0x000000283b00780c */ /* 0x000fe20003f84270 */
[--C-:B------:R-:W-:Y:S02]  /*4c00*/  IMAD.MOV.U32 R127, RZ, RZ, R151.reuse ;  /* 0x000000ffff7f7224 */ /* 0x100fe400078e0097 */
[--C-:B------:R-:W-:Y:S02]  /*4c10*/  IMAD.MOV.U32 R126, RZ, RZ, R151.reuse ;  /* 0x000000ffff7e7224 */ /* 0x100fe400078e0097 */
[----:B------:R-:W1:Y:S01]  /*4c20*/  MUFU.TANH R40, R40 ;  /* 0x0000002800287308 */ /* 0x000e620000002400 */
[----:B--2---:R-:W-:Y:S01]  /*4c30*/  FMNMX.FTZ R24, R60, R35, !PT ;  /* 0x000000233c187209 */ /* 0x004fe20007810000 */
[--C-:B------:R-:W-:Y:S01]  /*4c40*/  IMAD.MOV.U32 R125, RZ, RZ, R151.reuse ;  /* 0x000000ffff7d7224 */ /* 0x100fe200078e0097 */
[----:B0-----:R-:W-:Y:S01]  /*4c50*/  FSEL R53, R53, -INF , P1 ;  /* 0xff80000035357808 */ /* 0x001fe20000800000 */
[----:B------:R-:W-:-:S02]  /*4c60*/  IMAD.MOV.U32 R124, RZ, RZ, R151 ;  /* 0x000000ffff7c7224 */ /* 0x000fc400078e0097 */
[--C-:B------:R-:W-:Y:S02]  /*4c70*/  IMAD.MOV.U32 R123, RZ, RZ, R151.reuse ;  /* 0x000000ffff7b7224 */ /* 0x100fe400078e0097 */
[----:B------:R0:W-:Y:S01]  /*4c80*/  MUFU.TANH R58, R25 ;  /* 0x00000019003a7308 */ /* 0x0001e20000002400 */
[--C-:B------:R-:W-:Y:S02]  /*4c90*/  IMAD.MOV.U32 R122, RZ, RZ, R151.reuse ;  /* 0x000000ffff7a7224 */ /* 0x100fe400078e0097 */
[--C-:B------:R-:W-:Y:S02]  /*4ca0*/  IMAD.MOV.U32 R121, RZ, RZ, R151.reuse ;  /* 0x000000ffff797224 */ /* 0x100fe400078e0097 */
[--C-:B------:R-:W-:Y:S02]  /*4cb0*/  IMAD.MOV.U32 R120, RZ, RZ, R151.reuse ;  /* 0x000000ffff787224 */ /* 0x100fe400078e0097 */
[--C-:B------:R-:W-:Y:S01]  /*4cc0*/  IMAD.MOV.U32 R118, RZ, RZ, R151.reuse ;  /* 0x000000ffff767224 */ /* 0x100fe200078e0097 */
[----:B------:R-:W2:Y:S01]  /*4cd0*/  MUFU.TANH R41, R41 ;  /* 0x0000002900297308 */ /* 0x000ea20000002400 */
[----:B0-----:R-:W-:Y:S01]  /*4ce0*/  FMNMX.FTZ R25, R61, R24, !PT ;  /* 0x000000183d197209 */ /* 0x001fe20007810000 */
[--C-:B------:R-:W-:Y:S01]  /*4cf0*/  IMAD.MOV.U32 R117, RZ, RZ, R151.reuse ;  /* 0x000000ffff757224 */ /* 0x100fe200078e0097 */
[----:B-1----:R-:W-:Y:S01]  /*4d00*/  FSEL R40, R40, -INF , P6 ;  /* 0xff80000028287808 */ /* 0x002fe20003000000 */
[--C-:B------:R-:W-:Y:S01]  /*4d10*/  IMAD.MOV.U32 R116, RZ, RZ, R151.reuse ;  /* 0x000000ffff747224 */ /* 0x100fe200078e0097 */
[----:B------:R-:W-:Y:S01]  /*4d20*/  FMNMX.FTZ R24, R48, R25, !PT ;  /* 0x0000001930187209 */ /* 0x000fe20007810000 */
[----:B------:R-:W-:-:S02]  /*4d30*/  IMAD.MOV.U32 R115, RZ, RZ, R151 ;  /* 0x000000ffff737224 */ /* 0x000fc400078e0097 */
[----:B------:R-:W0:Y:S01]  /*4d40*/  MUFU.TANH R51, R51 ;  /* 0x0000003300337308 */ /* 0x000e220000002400 */
[----:B------:R-:W-:Y:S01]  /*4d50*/  FMNMX.FTZ R25, R49, R24, !PT ;  /* 0x0000001831197209 */ /* 0x000fe20007810000 */
[--C-:B------:R-:W-:Y:S02]  /*4d60*/  IMAD.MOV.U32 R114, RZ, RZ, R151.reuse ;  /* 0x000000ffff727224 */ /* 0x100fe400078e0097 */
[--C-:B------:R-:W-:Y:S01]  /*4d70*/  IMAD.MOV.U32 R113, RZ, RZ, R151.reuse ;  /* 0x000000ffff717224 */ /* 0x100fe200078e0097 */
[----:B------:R-:W-:Y:S01]  /*4d80*/  FMNMX.FTZ R24, R52, R25, !PT ;  /* 0x0000001934187209 */ /* 0x000fe20007810000 */
[--C-:B------:R-:W-:Y:S02]  /*4d90*/  IMAD.MOV.U32 R112, RZ, RZ, R151.reuse ;  /* 0x000000ffff707224 */ /* 0x100fe400078e0097 */
[----:B------:R-:W1:Y:S01]  /*4da0*/  MUFU.TANH R44, R44 ;  /* 0x0000002c002c7308 */ /* 0x000e620000002400 */
[----:B------:R-:W-:Y:S01]  /*4db0*/  FMNMX.FTZ R25, R53, R24, !PT ;  /* 0x0000001835197209 */ /* 0x000fe20007810000 */
[--C-:B------:R-:W-:Y:S01]  /*4dc0*/  IMAD.MOV.U32 R111, RZ, RZ, R151.reuse ;  /* 0x000000ffff6f7224 */ /* 0x100fe200078e0097 */
[----:B--2---:R-:W-:Y:S01]  /*4dd0*/  FSEL R41, R41, -INF , P5 ;  /* 0xff80000029297808 */ /* 0x004fe20002800000 */
[----:B------:R-:W-:-:S02]  /*4de0*/  IMAD.MOV.U32 R110, RZ, RZ, R151 ;  /* 0x000000ffff6e7224 */ /* 0x000fc400078e0097 */
[--C-:B------:R-:W-:Y:S02]  /*4df0*/  IMAD.MOV.U32 R109, RZ, RZ, R151.reuse ;  /* 0x000000ffff6d7224 */ /* 0x100fe400078e0097 */
[----:B------:R-:W-:Y:S01]  /*4e00*/  MUFU.TANH R54, R54 ;  /* 0x0000003600367308 */ /* 0x000fe20000002400 */
[----:B0-----:R-:W-:Y:S01]  /*4e10*/  FSEL R24, R51, -INF , P3 ;  /* 0xff80000033187808 */ /* 0x001fe20001800000 */
[--C-:B------:R-:W-:Y:S01]  /*4e20*/  IMAD.MOV.U32 R108, RZ, RZ, R151.reuse ;  /* 0x000000ffff6c7224 */ /* 0x100fe200078e0097 */
[----:B------:R-:W-:Y:S01]  /*4e30*/  ISETP.GT.AND P3, PT, R59, 0x29, PT ;  /* 0x000000293b00780c */ /* 0x000fe20003f64270 */
[--C-:B------:R-:W-:Y:S02]  /*4e40*/  IMAD.MOV.U32 R107, RZ, RZ, R151.reuse ;  /* 0x000000ffff6b7224 */ /* 0x100fe400078e0097 */
[--C-:B------:R-:W-:Y:S02]  /*4e50*/  IMAD.MOV.U32 R106, RZ, RZ, R151.reuse ;  /* 0x000000ffff6a7224 */ /* 0x100fe400078e0097 */
[----:B------:R-:W0:Y:S01]  /*4e60*/  MUFU.TANH R45, R45 ;  /* 0x0000002d002d7308 */ /* 0x000e220000002400 */
[----:B-1----:R-:W-:Y:S01]  /*4e70*/  FSEL R44, R44, -INF , P4 ;  /* 0xff8000002c2c7808 */ /* 0x002fe20002000000 */
[----:B------:R-:W-:-:S02]  /*4e80*/  IMAD.MOV.U32 R105, RZ, RZ, R151 ;  /* 0x000000ffff697224 */ /* 0x000fc400078e0097 */
[--C-:B------:R-:W-:Y:S02]  /*4e90*/  IMAD.MOV.U32 R104, RZ, RZ, R151.reuse ;  /* 0x000000ffff687224 */ /* 0x100fe400078e0097 */
[--C-:B------:R-:W-:Y:S02]  /*4ea0*/  IMAD.MOV.U32 R103, RZ, RZ, R151.reuse ;  /* 0x000000ffff677224 */ /* 0x100fe400078e0097 */
[----:B------:R-:W-:Y:S01]  /*4eb0*/  MUFU.TANH R55, R55 ;  /* 0x0000003700377308 */ /* 0x000fe20000002400 */
[--C-:B------:R-:W-:Y:S02]  /*4ec0*/  IMAD.MOV.U32 R101, RZ, RZ, R151.reuse ;  /* 0x000000ffff657224 */ /* 0x100fe400078e0097 */
[--C-:B------:R-:W-:Y:S02]  /*4ed0*/  IMAD.MOV.U32 R100, RZ, RZ, R151.reuse ;  /* 0x000000ffff647224 */ /* 0x100fe400078e0097 */
[--C-:B------:R-:W-:Y:S02]  /*4ee0*/  IMAD.MOV.U32 R99, RZ, RZ, R151.reuse ;  /* 0x000000ffff637224 */ /* 0x100fe400078e0097 */
[--C-:B------:R-:W-:Y:S01]  /*4ef0*/  IMAD.MOV.U32 R98, RZ, RZ, R151.reuse ;  /* 0x000000ffff627224 */ /* 0x100fe200078e0097 */
[----:B------:R-:W1:Y:S01]  /*4f00*/  MUFU.TANH R32, R32 ;  /* 0x0000002000207308 */ /* 0x000e620000002400 */
[----:B0-----:R-:W-:Y:S01]  /*4f10*/  FSEL R45, R45, -INF , P3 ;  /* 0xff8000002d2d7808 */ /* 0x001fe20001800000 */
        /* <DEDUP_REMOVED lines=8> */
[----:B------:R-:W-:Y:S01]  /*4fa0*/  MUFU.TANH R33, R33 ;  /* 0x0000002100217308 */ /* 0x000fe20000002400 */
[----:B------:R-:W-:-:S02]  /*4fb0*/  IMAD.MOV.U32 R90, RZ, RZ, R151 ;  /* 0x000000ffff5a7224 */ /* 0x000fc400078e0097 */
[--C-:B------:R-:W-:Y:S02]  /*4fc0*/  IMAD.MOV.U32 R89, RZ, RZ, R151.reuse ;  /* 0x000000ffff597224 */ /* 0x100fe400078e0097 */
[--C-:B------:R-:W-:Y:S02]  /*4fd0*/  IMAD.MOV.U32 R88, RZ, RZ, R151.reuse ;  /* 0x000000ffff587224 */ /* 0x100fe400078e0097 */
[--C-:B------:R-:W-:Y:S01]  /*4fe0*/  IMAD.MOV.U32 R87, RZ, RZ, R151.reuse ;  /* 0x000000ffff577224 */ /* 0x100fe200078e0097 */
[----:B------:R0:W-:Y:S01]  /*4ff0*/  MUFU.TANH R56, R28 ;  /* 0x0000001c00387308 */ /* 0x0001e20000002400 */
[--C-:B------:R-:W-:Y:S02]  /*5000*/  IMAD.MOV.U32 R86, RZ, RZ, R151.reuse ;  /* 0x000000ffff567224 */ /* 0x100fe400078e0097 */
[--C-:B------:R-:W-:Y:S02]  /*5010*/  IMAD.MOV.U32 R84, RZ, RZ, R151.reuse ;  /* 0x000000ffff547224 */ /* 0x100fe400078e0097 */
[----:B------:R-:W-:-:S02]  /*5020*/  IMAD.MOV.U32 R83, RZ, RZ, R151 ;  /* 0x000000ffff537224 */ /* 0x000fc400078e0097 */
[--C-:B------:R-:W-:Y:S01]  /*5030*/  IMAD.MOV.U32 R82, RZ, RZ, R151.reuse ;  /* 0x000000ffff527224 */ /* 0x100fe200078e0097 */
[----:B------:R-:W2:Y:S01]  /*5040*/  MUFU.TANH R43, R43 ;  /* 0x0000002b002b7308 */ /* 0x000ea20000002400 */
[----:B0-----:R-:W-:Y:S01]  /*5050*/  FMNMX.FTZ R28, R40, R25, !PT ;  /* 0x00000019281c7209 */ /* 0x001fe20007810000 */
[--C-:B------:R-:W-:Y:S01]  /*5060*/  IMAD.MOV.U32 R81, RZ, RZ, R151.reuse ;  /* 0x000000ffff517224 */ /* 0x100fe200078e0097 */
[----:B------:R-:W-:Y:S01]  /*5070*/  FSEL R25, R54, -INF , P2 ;  /* 0xff80000036197808 */ /* 0x000fe20001000000 */
[--C-:B------:R-:W-:Y:S01]  /*5080*/  IMAD.MOV.U32 R80, RZ, RZ, R151.reuse ;  /* 0x000000ffff507224 */ /* 0x100fe200078e0097 */
[----:B------:R-:W-:Y:S01]  /*5090*/  ISETP.GT.AND P2, PT, R59, 0x30, PT ;  /* 0x000000303b00780c */ /* 0x000fe20003f44270 */
[--C-:B------:R-:W-:Y:S01]  /*50a0*/  IMAD.MOV.U32 R79, RZ, RZ, R151.reuse ;  /* 0x000000ffff4f7224 */ /* 0x100fe200078e0097 */
[----:B------:R-:W-:Y:S01]  /*50b0*/  FMNMX.FTZ R54, R2, R7, !PT ;  /* 0x0000000702367209 */ /* 0x000fe20007810000 */
[----:B------:R-:W0:Y:S01]  /*50c0*/  MUFU.TANH R36, R36 ;  /* 0x0000002400247308 */ /* 0x000e220000002400 */
[----:B-1----:R-:W-:Y:S01]  /*50d0*/  FSEL R51, R32, -INF , P2 ;  /* 0xff80000020337808 */ /* 0x002fe20001000000 */
[----:B------:R-:W-:-:S02]  /*50e0*/  IMAD.MOV.U32 R78, RZ, RZ, R151 ;  /* 0x000000ffff4e7224 */ /* 0x000fc400078e0097 */
[--C-:B------:R-:W-:Y:S02]  /*50f0*/  IMAD.MOV.U32 R77, RZ, RZ, R151.reuse ;  /* 0x000000ffff4d7224 */ /* 0x100fe400078e0097 */
[--C-:B------:R-:W-:Y:S02]  /*5100*/  IMAD.MOV.U32 R76, RZ, RZ, R151.reuse ;  /* 0x000000ffff4c7224 */ /* 0x100fe400078e0097 */
[----:B------:R1:W-:Y:S01]  /*5110*/  MUFU.TANH R57, R29 ;  /* 0x0000001d00397308 */ /* 0x0003e20000002400 */
[----:B--2---:R-:W-:Y:S01]  /*5120*/  FSEL R32, R43, -INF , P5 ;  /* 0xff8000002b207808 */ /* 0x004fe20002800000 */
[--C-:B------:R-:W-:Y:S01]  /*5130*/  IMAD.MOV.U32 R75, RZ, RZ, R151.reuse ;  /* 0x000000ffff4b7224 */ /* 0x100fe200078e0097 */
[----:B------:R-:W-:Y:S01]  /*5140*/  ISETP.GT.AND P5, PT, R59, 0x39, PT ;  /* 0x000000393b00780c */ /* 0x000fe20003fa4270 */
[--C-:B------:R-:W-:Y:S02]  /*5150*/  IMAD.MOV.U32 R74, RZ, RZ, R151.reuse ;  /* 0x000000ffff4a7224 */ /* 0x100fe400078e0097 */
[----:B------:R-:W-:-:S02]  /*5160*/  IMAD.MOV.U32 R73, RZ, RZ, R151 ;  /* 0x000000ffff497224 */ /* 0x000fc400078e0097 */
[----:B------:R-:W2:Y:S01]  /*5170*/  MUFU.TANH R46, R46 ;  /* 0x0000002e002e7308 */ /* 0x000ea20000002400 */
[----:B-1----:R-:W-:Y:S01]  /*5180*/  FMNMX.FTZ R29, R41, R28, !PT ;  /* 0x0000001c291d7209 */ /* 0x002fe20007810000 */
[--C-:B------:R-:W-:Y:S01]  /*5190*/  IMAD.MOV.U32 R72, RZ, RZ, R151.reuse ;  /* 0x000000ffff487224 */ /* 0x100fe200078e0097 */
[----:B------:R-:W-:Y:S01]  /*51a0*/  FSEL R28, R55, -INF , P1 ;  /* 0xff800000371c7808 */ /* 0x000fe20000800000 */
[--C-:B------:R-:W-:Y:S01]  /*51b0*/  IMAD.MOV.U32 R71, RZ, RZ, R151.reuse ;  /* 0x000000ffff477224 */ /* 0x100fe200078e0097 */
[----:B------:R-:W-:Y:S01]  /*51c0*/  ISETP.GT.AND P1, PT, R59, 0x31, PT ;  /* 0x000000313b00780c */ /* 0x000fe20003f24270 */
[--C-:B------:R-:W-:Y:S02]  /*51d0*/  IMAD.MOV.U32 R70, RZ, RZ, R151.reuse ;  /* 0x000000ffff467224 */ /* 0x100fe400078e0097 */
[----:B------:R1:W-:Y:S01]  /*51e0*/  MUFU.TANH R3, R34 ;  /* 0x0000002200037308 */ /* 0x0003e20000002400 */
[--C-:B------:R-:W-:Y:S02]  /*51f0*/  IMAD.MOV.U32 R69, RZ, RZ, R151.reuse ;  /* 0x000000ffff457224 */ /* 0x100fe400078e0097 */
[----:B------:R-:W-:-:S02]  /*5200*/  IMAD.MOV.U32 R67, RZ, RZ, R151 ;  /* 0x000000ffff437224 */ /* 0x000fc400078e0097 */
[--C-:B------:R-:W-:Y:S02]  /*5210*/  IMAD.MOV.U32 R66, RZ, RZ, R151.reuse ;  /* 0x000000ffff427224 */ /* 0x100fe400078e0097 */
[----:B------:R-:W-:Y:S01]  /*5220*/  IMAD.MOV.U32 R65, RZ, RZ, R151 ;  /* 0x000000ffff417224 */ /* 0x000fe200078e0097 */
[----:B------:R-:W3:Y:S01]  /*5230*/  MUFU.TANH R37, R37 ;  /* 0x0000002500257308 */ /* 0x000ee20000002400 */
[----:B-1----:R-:W-:Y:S02]  /*5240*/  FMNMX.FTZ R34, R44, R29, !PT ;  /* 0x0000001d2c227209 */ /* 0x002fe40007810000 */
[----:B------:R-:W-:Y:S02]  /*5250*/  FSEL R29, R42, -INF , P6 ;  /* 0xff8000002a1d7808 */ /* 0x000fe40003000000 */
[----:B------:R-:W-:Y:S02]  /*5260*/  FMNMX.FTZ R34, R45, R34, !PT ;  /* 0x000000222d227209 */ /* 0x000fe40007810000 */
[----:B------:R-:W-:Y:S01]  /*5270*/  FSEL R42, R33, -INF , P1 ;  /* 0xff800000212a7808 */ /* 0x000fe20000800000 */
[----:B------:R-:W1:Y:S01]  /*5280*/  MUFU.TANH R47, R47 ;  /* 0x0000002f002f7308 */ /* 0x000e620000002400 */
[----:B------:R-:W-:-:S02]  /*5290*/  ISETP.GT.AND P6, PT, R59, 0x38, PT ;  /* 0x000000383b00780c */ /* 0x000fc40003fc4270 */
[----:B------:R-:W-:Y:S02]  /*52a0*/  FMNMX.FTZ R33, R51, R34, !PT ;  /* 0x0000002233217209 */ /* 0x000fe40007810000 */
[----:B0-----:R-:W-:Y:S02]  /*52b0*/  FSEL R43, R36, -INF , P6 ;  /* 0xff800000242b7808 */ /* 0x001fe40003000000 */
[----:B------:R-:W-:Y:S01]  /*52c0*/  FMNMX.FTZ R34, R42, R33, !PT ;  /* 0x000000212a227209 */ /* 0x000fe20007810000 */
[----:B------:R-:W0:Y:S01]  /*52d0*/  MUFU.TANH R38, R38 ;  /* 0x0000002600267308 */ /* 0x000e220000002400 */
[----:B--2---:R-:W-:Y:S02]  /*52e0*/  FSEL R33, R46, -INF , P4 ;  /* 0xff8000002e217808 */ /* 0x004fe40002000000 */
[----:B------:R-:W-:Y:S02]  /*52f0*/  ISETP.GT.AND P4, PT, R59, 0x40, PT ;  /* 0x000000403b00780c */ /* 0x000fe40003f84270 */
[----:B---3--:R-:W-:-:S02]  /*5300*/  FSEL R46, R37, -INF , P5 ;  /* 0xff800000252e7808 */ /* 0x008fc40002800000 */
[----:B------:R-:W-:Y:S01]  /*5310*/  FMNMX.FTZ R35, R43, R34, !PT ;  /* 0x000000222b237209 */ /* 0x000fe20007810000 */
[----:B------:R-:W2:Y:S01]  /*5320*/  MUFU.TANH R39, R39 ;  /* 0x0000002700277308 */ /* 0x000ea20000002400 */
[----:B-1----:R-:W-:Y:S02]  /*5330*/  FSEL R34, R47, -INF , P3 ;  /* 0xff8000002f227808 */ /* 0x002fe40001800000 */
[----:B------:R-:W-:Y:S02]  /*5340*/  ISETP.GT.AND P3, PT, R59, 0x41, PT ;  /* 0x000000413b00780c */ /* 0x000fe40003f64270 */
[----:B------:R-:W-:Y:S02]  /*5350*/  FSEL R50, R50, -INF , P4 ;  /* 0xff80000032327808 */ /* 0x000fe40002000000 */
[----:B------:R-:W-:Y:S01]  /*5360*/  FMNMX.FTZ R37, R46, R35, !PT ;  /* 0x000000232e257209 */ /* 0x000fe20007810000 */
[----:B------:R-:W1:Y:S01]  /*5370*/  MUFU.TANH R26, R26 ;  /* 0x0000001a001a7308 */ /* 0x000e620000002400 */
[----:B------:R-:W-:-:S02]  /*5380*/  FSEL R35, R3, -INF , P2 ;  /* 0xff80000003237808 */ /* 0x000fc40001000000 */
[C---:B------:R-:W-:Y:S02]  /*5390*/  ISETP.GT.AND P2, PT, R59.reuse, 0x48, PT ;  /* 0x000000483b00780c */ /* 0x040fe40003f44270 */
[----:B------:R-:W-:Y:S02]  /*53a0*/  FSEL R58, R58, -INF , P3 ;  /* 0xff8000003a3a7808 */ /* 0x000fe40001800000 */
[----:B------:R-:W-:Y:S01]  /*53b0*/  FMNMX.FTZ R37, R50, R37, !PT ;  /* 0x0000002532257209 */ /* 0x000fe20007810000 */
[----:B------:R-:W3:Y:S01]  /*53c0*/  MUFU.TANH R30, R30 ;  /* 0x0000001e001e7308 */ /* 0x000ee20000002400 */
[----:B------:R-:W-:Y:S02]  /*53d0*/  FSEL R36, R4, -INF , P1 ;  /* 0xff80000004247808 */ /* 0x000fe40000800000 */
[----:B------:R-:W-:Y:S02]  /*53e0*/  ISETP.GT.AND P1, PT, R59, 0x49, PT ;  /* 0x000000493b00780c */ /* 0x000fe40003f24270 */
[----:B------:R-:W-:-:S02]  /*53f0*/  FSEL R56, R56, -INF , P2 ;  /* 0xff80000038387808 */ /* 0x000fc40001000000 */
[----:B------:R-:W-:Y:S02]  /*5400*/  FMNMX.FTZ R37, R58, R37, !PT ;  /* 0x000000253a257209 */ /* 0x000fe40007810000 */
[----:B------:R-:W-:Y:S02]  /*5410*/  FSEL R57, R57, -INF , P1 ;  /* 0xff80000039397808 */ /* 0x000fe40000800000 */
[----:B------:R-:W-:Y:S02]  /*5420*/  FMNMX.FTZ R4, R56, R37, !PT ;  /* 0x0000002538047209 */ /* 0x000fe40007810000 */
[----:B0-----:R-:W-:Y:S02]  /*5430*/  FSEL R38, R38, -INF , P6 ;  /* 0xff80000026267808 */ /* 0x001fe40003000000 */
[----:B------:R-:W-:Y:S02]  /*5440*/  FMNMX.FTZ R3, R57, R4, !PT ;  /* 0x0000000439037209 */ /* 0x000fe40007810000 */
[----:B--2---:R-:W-:-:S02]  /*5450*/  FSEL R39, R39, -INF , P5 ;  /* 0xff80000027277808 */ /* 0x004fc40002800000 */
[----:B-1----:R-:W-:Y:S01]  /*5460*/  FSEL R26, R26, -INF , P4 ;  /* 0xff8000001a1a7808 */ /* 0x002fe20002000000 */
[----:B------:R-:W0:Y:S01]  /*5470*/  SHFL.BFLY PT, R4, R3, 0x2, 0x1f ;  /* 0x0c401f0003047f89 */ /* 0x000e2200000e0000 */
[----:B---3--:R-:W-:Y:S02]  /*5480*/  FSEL R30, R30, -INF , P2 ;  /* 0xff8000001e1e7808 */ /* 0x008fe40001000000 */
[----:B0-----:R-:W-:Y:S02]  /*5490*/  FMNMX.FTZ R37, R3, R4, !PT ;  /* 0x0000000403257209 */ /* 0x001fe40007810000 */
[----:B------:R0:W-:Y:S03]  /*54a0*/  MUFU.TANH R3, R27 ;  /* 0x0000001b00037308 */ /* 0x0001e60000002400 */
[----:B------:R-:W1:Y:S02]  /*54b0*/  SHFL.BFLY PT, R4, R37, 0x1, 0x1f ;  /* 0x0c201f0025047f89 */ /* 0x000e6400000e0000 */
[----:B-1----:R-:W-:-:S02]  /*54c0*/  FMNMX.FTZ R4, R37, R4, !PT ;  /* 0x0000000425047209 */ /* 0x002fc40007810000 */
[----:B------:R-:W-:Y:S02]  /*54d0*/  FMNMX.FTZ R37, R17, R54, !PT ;  /* 0x0000003611257209 */ /* 0x000fe40007810000 */
[C---:B------:R-:W-:Y:S01]  /*54e0*/  FSETP.NEU.FTZ.AND P0, PT, R4.reuse, -INF , PT ;  /* 0xff8000000400780b */ /* 0x040fe20003f1d000 */
[----:B------:R-:W-:Y:S01]  /*54f0*/  FMUL.FTZ R47, R4, UR5 ;  /* 0x00000005042f7c20 */ /* 0x000fe20008410000 */
[----:B------:R-:W-:-:S04]  /*5500*/  FMNMX.FTZ R54, R20, R37, !PT ;  /* 0x0000002514367209 */ /* 0x000fc80007810000 */
[----:B------:R-:W-:Y:S02]  /*5510*/  FMNMX.FTZ R37, R21, R54, !PT ;  /* 0x0000003615257209 */ /* 0x000fe40007810000 */
[----:B------:R-:W-:Y:S02]  /*5520*/  FSEL R59, R47, RZ, P0 ;  /* 0x000000ff2f3b7208 */ /* 0x000fe40000000000 */
[----:B------:R-:W-:Y:S02]  /*5530*/  FMNMX.FTZ R54, R24, R37, !PT ;  /* 0x0000002518367209 */ /* 0x000fe40007810000 */
[----:B------:R-:W1:Y:S01]  /*5540*/  MUFU.TANH R37, R31 ;  /* 0x0000001f00257308 */ /* 0x000e620000002400 */
[--C-:B------:R-:W-:Y:S01]  /*5550*/  FFMA.FTZ R204, R48, UR5, -R59.reuse ;  /* 0x0000000530cc7c23 */ /* 0x100fe2000801083b */
[----:B------:R-:W-:Y:S01]  /*5560*/  FMNMX.FTZ R47, R25, R54, !PT ;  /* 0x00000036192f7209 */ /* 0x000fe20007810000 */
[--C-:B------:R-:W-:Y:S01]  /*5570*/  FFMA.FTZ R208, R62, UR5, -R59.reuse ;  /* 0x000000053ed07c23 */ /* 0x100fe2000801083b */
[--C-:B------:R-:W-:Y:S01]  /*5580*/  FFMA.FTZ R63, R63, UR5, -R59.reuse ;  /* 0x000000053f3f7c23 */ /* 0x100fe2000801083b */
[--C-:B------:R-:W-:Y:S01]  /*5590*/  FFMA.FTZ R210, R60, UR5, -R59.reuse ;  /* 0x000000053cd27c23 */ /* 0x100fe2000801083b */
[----:B------:R-:W-:Y:S01]  /*55a0*/  FMNMX.FTZ R54, R28, R47, !PT ;  /* 0x0000002f1c367209 */ /* 0x000fe20007810000 */
[--C-:B------:R-:W-:Y:S01]  /*55b0*/  FFMA.FTZ R61, R61, UR5, -R59.reuse ;  /* 0x000000053d3d7c23 */ /* 0x100fe2000801083b */
[--C-:B------:R-:W-:Y:S01]  /*55c0*/  FFMA.FTZ R49, R49, UR5, -R59.reuse ;  /* 0x0000000531317c23 */ /* 0x100fe2000801083b */
[----:B------:R-:W-:Y:S01]  /*55d0*/  MUFU.EX2 R208, R208 ;  /* 0x000000d000d07308 */ /* 0x000fe20000000800 */
[----:B0-----:R-:W-:Y:S01]  /*55e0*/  FMNMX.FTZ R27, R29, R54, !PT ;  /* 0x000000361d1b7209 */ /* 0x001fe20007810000 */
[--C-:B------:R-:W-:Y:S01]  /*55f0*/  FFMA.FTZ R52, R52, UR5, -R59.reuse ;  /* 0x0000000534347c23 */ /* 0x100fe2000801083b */
[--C-:B------:R-:W-:Y:S01]  /*5600*/  FFMA.FTZ R53, R53, UR5, -R59.reuse ;  /* 0x0000000535357c23 */ /* 0x100fe2000801083b */
[--C-:B------:R-:W-:Y:S01]  /*5610*/  FFMA.FTZ R58, R58, UR5, -R59.reuse ;  /* 0x000000053a3a7c23 */ /* 0x100fe2000801083b */
[----:B------:R-:W-:Y:S01]  /*5620*/  FMNMX.FTZ R54, R32, R27, !PT ;  /* 0x0000001b20367209 */ /* 0x000fe20007810000 */
[--C-:B------:R-:W-:Y:S01]  /*5630*/  FFMA.FTZ R41, R41, UR5, -R59.reuse ;  /* 0x0000000529297c23 */ /* 0x100fe2000801083b */
[--C-:B------:R-:W-:Y:S01]  /*5640*/  FFMA.FTZ R44, R44, UR5, -R59.reuse ;  /* 0x000000052c2c7c23 */ /* 0x100fe2000801083b */
[----:B-1----:R-:W-:Y:S01]  /*5650*/  FSEL R37, R37, -INF , P1 ;  /* 0xff80000025257808 */ /* 0x002fe20000800000 */
[----:B------:R0:W-:Y:S01]  /*5660*/  MUFU.EX2 R27, R63 ;  /* 0x0000003f001b7308 */ /* 0x0001e20000000800 */
        /* <DEDUP_REMOVED lines=8> */
[----:B------:R-:W-:Y:S01]  /*56f0*/  FMNMX.FTZ R31, R35, R54, !PT ;  /* 0x00000036231f7209 */ /* 0x000fe20007810000 */
[--C-:B------:R-:W-:Y:S01]  /*5700*/  FFMA.FTZ R50, R50, UR5, -R59.reuse ;  /* 0x0000000532327c23 */ /* 0x100fe2000801083b */
[--C-:B------:R-:W-:Y:S01]  /*5710*/  FFMA.FTZ R56, R56, UR5, -R59.reuse ;  /* 0x0000000538387c23 */ /* 0x100fe2000801083b */
[----:B------:R-:W-:Y:S01]  /*5720*/  FFMA.FTZ R57, R57, UR5, -R59 ;  /* 0x0000000539397c23 */ /* 0x000fe2000801083b */
[----:B------:R-:W-:Y:S01]  /*5730*/  FMNMX.FTZ R47, R36, R31, !PT ;  /* 0x0000001f242f7209 */ /* 0x000fe20007810000 */
[--C-:B0-----:R-:W-:Y:S01]  /*5740*/  IMAD.MOV.U32 R63, RZ, RZ, R151.reuse ;  /* 0x000000ffff3f7224 */ /* 0x101fe200078e0097 */
[----:B------:R-:W-:Y:S01]  /*5750*/  ISETP.NE.AND P0, PT, R64, RZ, PT ;  /* 0x000000ff4000720c */ /* 0x000fe20003f05270 */
[----:B------:R0:W-:Y:S01]  /*5760*/  MUFU.EX2 R31, R61 ;  /* 0x0000003d001f7308 */ /* 0x0001e20000000800 */
[----:B------:R-:W-:Y:S01]  /*5770*/  FMNMX.FTZ R54, R38, R47, !PT ;  /* 0x0000002f26367209 */ /* 0x000fe20007810000 */
[--C-:B------:R-:W-:Y:S01]  /*5780*/  IMAD.MOV.U32 R64, RZ, RZ, R151.reuse ;  /* 0x000000ffff407224 */ /* 0x100fe200078e0097 */
[----:B------:R-:W-:Y:S01]  /*5790*/  FSEL R47, R3, -INF , P3 ;  /* 0xff800000032f7808 */ /* 0x000fe20001800000 */
[----:B------:R-:W-:Y:S01]  /*57a0*/  IMAD.MOV.U32 R62, RZ, RZ, R151 ;  /* 0x000000ffff3e7224 */ /* 0x000fe200078e0097 */
[----:B------:R-:W-:Y:S01]  /*57b0*/  FMNMX.FTZ R55, R39, R54, !PT ;  /* 0x0000003627377209 */ /* 0x000fe20007810000 */
[----:B------:R-:W-:Y:S01]  /*57c0*/  FFMA.FTZ R54, R40, UR5, -R59 ;  /* 0x0000000528367c23 */ /* 0x000fe2000801083b */
[--C-:B------:R-:W-:Y:S01]  /*57d0*/  IMAD.MOV.U32 R60, RZ, RZ, R151.reuse ;  /* 0x000000ffff3c7224 */ /* 0x100fe200078e0097 */
[----:B------:R-:W-:Y:S01]  /*57e0*/  MUFU.EX2 R204, R204 ;  /* 0x000000cc00cc7308 */ /* 0x000fe20000000800 */
[----:B------:R-:W-:Y:S01]  /*57f0*/  FMNMX.FTZ R48, R26, R55, !PT ;  /* 0x000000371a307209 */ /* 0x000fe20007810000 */
[----:B0-----:R-:W-:-:S03]  /*5800*/  IMAD.MOV.U32 R61, RZ, RZ, R151 ;  /* 0x000000ffff3d7224 */ /* 0x001fc600078e0097 */
[----:B------:R-:W-:-:S03]  /*5810*/  FMNMX.FTZ R3, R47, R48, !PT ;  /* 0x000000302f037209 */ /* 0x000fc60007810000 */
[----:B------:R-:W-:Y:S01]  /*5820*/  MUFU.EX2 R49, R49 ;  /* 0x0000003100317308 */ /* 0x000fe20000000800 */
[----:B------:R-:W-:-:S04]  /*5830*/  FMNMX.FTZ R48, R30, R3, !PT ;  /* 0x000000031e307209 */ /* 0x000fc80007810000 */
[----:B------:R-:W-:-:S03]  /*5840*/  FMNMX.FTZ R48, R37, R48, !PT ;  /* 0x0000003025307209 */ /* 0x000fc60007810000 */
[----:B------:R-:W-:Y:S02]  /*5850*/  MUFU.EX2 R52, R52 ;  /* 0x0000003400347308 */ /* 0x000fe40000000800 */
[----:B------:R-:W0:Y:S06]  /*5860*/  SHFL.BFLY PT, R3, R48, 0x2, 0x1f ;  /* 0x0c401f0030037f89 */ /* 0x000e2c00000e0000 */
[----:B------:R-:W1:Y:S08]  /*5870*/  MUFU.EX2 R53, R53 ;  /* 0x0000003500357308 */ /* 0x000e700000000800 */
[----:B------:R-:W-:Y:S08]  /*5880*/  MUFU.EX2 R54, R54 ;  /* 0x0000003600367308 */ /* 0x000ff00000000800 */
[----:B------:R-:W-:Y:S01]  /*5890*/  MUFU.EX2 R55, R58 ;  /* 0x0000003a00377308 */ /* 0x000fe20000000800 */
[----:B-1----:R-:W-:-:S02]  /*58a0*/  F2FP.F16.F32.PACK_AB R206, R53, R52 ;  /* 0x0000003435ce723e */ /* 0x002fc400000000ff */
[----:B0-----:R-:W-:-:S05]  /*58b0*/  FMNMX.FTZ R40, R48, R3, !PT ;  /* 0x0000000330287209 */ /* 0x001fca0007810000 */
[----:B------:R-:W0:Y:S01]  /*58c0*/  SHFL.BFLY PT, R3, R40, 0x1, 0x1f ;  /* 0x0c201f0028037f89 */ /* 0x000e2200000e0000 */
[----:B------:R-:W1:Y:S08]  /*58d0*/  MUFU.EX2 R41, R41 ;  /* 0x0000002900297308 */ /* 0x000e700000000800 */
[----:B------:R-:W-:Y:S08]  /*58e0*/  MUFU.EX2 R44, R44 ;  /* 0x0000002c002c7308 */ /* 0x000ff00000000800 */
[----:B------:R-:W2:Y:S01]  /*58f0*/  MUFU.EX2 R45, R45 ;  /* 0x0000002d002d7308 */ /* 0x000ea20000000800 */
[----:B-1----:R-:W-:-:S02]  /*5900*/  F2FP.F16.F32.PACK_AB R200, R41, R54 ;  /* 0x0000003629c8723e */ /* 0x002fc400000000ff */
[----:B0-----:R-:W-:-:S05]  /*5910*/  FMNMX.FTZ R3, R40, R3, !PT ;  /* 0x0000000328037209 */ /* 0x001fca0007810000 */
[----:B------:R-:W-:Y:S01]  /*5920*/  MUFU.EX2 R51, R51 ;  /* 0x0000003300337308 */ /* 0x000fe20000000800 */
[C---:B------:R-:W-:Y:S01]  /*5930*/  FSETP.NEU.FTZ.AND P1, PT, R3.reuse, -INF , PT ;  /* 0xff8000000300780b */ /* 0x040fe20003f3d000 */
[----:B------:R-:W-:-:S06]  /*5940*/  FMUL.FTZ R40, R3, UR5 ;  /* 0x0000000503287c20 */ /* 0x000fcc0008410000 */
[----:B------:R-:W-:Y:S01]  /*5950*/  MUFU.EX2 R42, R42 ;  /* 0x0000002a002a7308 */ /* 0x000fe20000000800 */
[----:B------:R-:W-:Y:S02]  /*5960*/  FSEL R40, R40, RZ, P1 ;  /* 0x000000ff28287208 */ /* 0x000fe40000800000 */
[----:B------:R-:W-:Y:S02]  /*5970*/  PLOP3.LUT P1, PT, PT, PT, UP0, 0x80, 0x0 ;  /* 0x000000000000781c */ /* 0x000fe40003f2f008 */
[----:B--2---:R-:W-:Y:S01]  /*5980*/  F2FP.F16.F32.PACK_AB R202, R45, R44 ;  /* 0x0000002c2dca723e */ /* 0x004fe200000000ff */
[--C-:B------:R-:W-:Y:S01]  /*5990*/  FFMA.FTZ R2, R2, UR5, -R40.reuse ;  /* 0x0000000502027c23 */ /* 0x100fe20008010828 */
[--C-:B------:R-:W-:Y:S01]  /*59a0*/  FFMA.FTZ R7, R7, UR5, -R40.reuse ;  /* 0x0000000507077c23 */ /* 0x100fe20008010828 */
[--C-:B------:R-:W-:Y:S01]  /*59b0*/  FFMA.FTZ R17, R17, UR5, -R40.reuse ;  /* 0x0000000511117c23 */ /* 0x100fe20008010828 */
[--C-:B------:R-:W-:Y:S01]  /*59c0*/  FFMA.FTZ R20, R20, UR5, -R40.reuse ;  /* 0x0000000514147c23 */ /* 0x100fe20008010828 */
[--C-:B------:R-:W-:Y:S01]  /*59d0*/  FFMA.FTZ R21, R21, UR5, -R40.reuse ;  /* 0x0000000515157c23 */ /* 0x100fe20008010828 */
[----:B------:R0:W-:Y:S01]  /*59e0*/  MUFU.EX2 R209, R7 ;  /* 0x0000000700d17308 */ /* 0x0001e20000000800 */
        /* <DEDUP_REMOVED lines=8> */
[----:B0-----:R-:W-:Y:S01]  /*5a70*/  FADD.FTZ R7, R208, R27 ;  /* 0x0000001bd0077221 */ /* 0x001fe20000010000 */
[--C-:B------:R-:W-:Y:S01]  /*5a80*/  FFMA.FTZ R35, R35, UR5, -R40.reuse ;  /* 0x0000000523237c23 */ /* 0x100fe20008010828 */
[--C-:B------:R-:W-:Y:S01]  /*5a90*/  FFMA.FTZ R36, R36, UR5, -R40.reuse ;  /* 0x0000000524247c23 */ /* 0x100fe20008010828 */
[--C-:B------:R-:W-:Y:S01]  /*5aa0*/  FFMA.FTZ R38, R38, UR5, -R40.reuse ;  /* 0x0000000526267c23 */ /* 0x100fe20008010828 */
[----:B------:R-:W-:Y:S01]  /*5ab0*/  FADD.FTZ R48, R210, R7 ;  /* 0x00000007d2307221 */ /* 0x000fe20000010000 */
[--C-:B------:R-:W-:Y:S01]  /*5ac0*/  FFMA.FTZ R39, R39, UR5, -R40.reuse ;  /* 0x0000000527277c23 */ /* 0x100fe20008010828 */
[----:B------:R-:W-:Y:S01]  /*5ad0*/  FFMA.FTZ R26, R26, UR5, -R40 ;  /* 0x000000051a1a7c23 */ /* 0x000fe20008010828 */
[----:B------:R0:W2:Y:S01]  /*5ae0*/  MUFU.EX2 R211, R17 ;  /* 0x0000001100d37308 */ /* 0x0000a20000000800 */
[----:B------:R-:W-:Y:S01]  /*5af0*/  FADD.FTZ R7, R31, R48 ;  /* 0x000000301f077221 */ /* 0x000fe20000010000 */
[--C-:B------:R-:W-:Y:S01]  /*5b00*/  FFMA.FTZ R47, R47, UR5, -R40.reuse ;  /* 0x000000052f2f7c23 */ /* 0x100fe20008010828 */
[--C-:B------:R-:W-:Y:S01]  /*5b10*/  FFMA.FTZ R30, R30, UR5, -R40.reuse ;  /* 0x000000051e1e7c23 */ /* 0x100fe20008010828 */
[----:B------:R-:W-:Y:S01]  /*5b20*/  FFMA.FTZ R37, R37, UR5, -R40 ;  /* 0x0000000525257c23 */ /* 0x000fe20008010828 */
[----:B------:R-:W-:Y:S01]  /*5b30*/  FADD.FTZ R58, R204, R7 ;  /* 0x00000007cc3a7221 */ /* 0x000fe20000010000 */
[----:B------:R-:W-:Y:S01]  /*5b40*/  F2FP.F16.F32.PACK_AB R208, R27, R208 ;  /* 0x000000d01bd0723e */ /* 0x000fe200000000ff */
[----:B------:R-:W-:Y:S01]  /*5b50*/  IMAD.MOV.U32 R27, RZ, RZ, R151 ;  /* 0x000000ffff1b7224 */ /* 0x000fe200078e0097 */
[----:B------:R-:W3:Y:S01]  /*5b60*/  MUFU.EX2 R20, R20 ;  /* 0x0000001400147308 */ /* 0x000ee20000000800 */
[----:B-1----:R-:W-:Y:S01]  /*5b70*/  FADD.FTZ R48, R2, R209 ;  /* 0x000000d102307221 */ /* 0x002fe20000010000 */
[----:B0-----:R-:W-:Y:S01]  /*5b80*/  FADD.FTZ R17, R49, R58 ;  /* 0x0000003a31117221 */ /* 0x001fe20000010000 */
[----:B------:R-:W-:Y:S01]  /*5b90*/  F2FP.F16.F32.PACK_AB R210, R31, R210 ;  /* 0x000000d21fd2723e */ /* 0x000fe200000000ff */
[----:B------:R-:W-:Y:S01]  /*5ba0*/  IMAD.MOV.U32 R31, RZ, RZ, R151 ;  /* 0x000000ffff1f7224 */ /* 0x000fe200078e0097 */
[----:B------:R-:W-:Y:S01]  /*5bb0*/  F2FP.F16.F32.PACK_AB R204, R49, R204 ;  /* 0x000000cc31cc723e */ /* 0x000fe200000000ff */
[----:B------:R-:W-:Y:S01]  /*5bc0*/  FADD.FTZ R58, R52, R17 ;  /* 0x00000011343a7221 */ /* 0x000fe20000010000 */
[----:B------:R-:W-:Y:S01]  /*5bd0*/  F2FP.F16.F32.PACK_AB R196, R42, R51 ;  /* 0x000000332ac4723e */ /* 0x000fe200000000ff */
[----:B------:R-:W0:Y:S01]  /*5be0*/  MUFU.EX2 R21, R21 ;  /* 0x0000001500157308 */ /* 0x000e220000000800 */
[----:B--2---:R-:W-:Y:S01]  /*5bf0*/  FADD.FTZ R7, R211, R48 ;  /* 0x00000030d3077221 */ /* 0x004fe20000010000 */
[----:B------:R-:W-:Y:S01]  /*5c00*/  FADD.FTZ R59, R53, R58 ;  /* 0x0000003a353b7221 */ /* 0x000fe20000010000 */
[----:B------:R-:W-:Y:S01]  /*5c10*/  F2FP.F16.F32.PACK_AB R209, R209, R2 ;  /* 0x00000002d1d1723e */ /* 0x000fe200000000ff */
[----:B------:R-:W-:Y:S01]  /*5c20*/  IMAD.MOV.U32 R2, RZ, RZ, 0x3f800000 ;  /* 0x3f800000ff027424 */ /* 0x000fe200078e00ff */
[----:B------:R-:W-:Y:S01]  /*5c30*/  MOV R52, R151 ;  /* 0x0000009700347202 */ /* 0x000fe20000000f00 */
[----:B------:R-:W-:-:S02]  /*5c40*/  IMAD.MOV.U32 R58, RZ, RZ, R151 ;  /* 0x000000ffff3a7224 */ /* 0x000fc400078e0097 */
[----:B------:R-:W1:Y:S01]  /*5c50*/  MUFU.EX2 R24, R24 ;  /* 0x0000001800187308 */ /* 0x000e620000000800 */
[----:B---3--:R-:W-:Y:S01]  /*5c60*/  FADD.FTZ R48, R20, R7 ;  /* 0x0000000714307221 */ /* 0x008fe20000010000 */
[----:B------:R-:W-:Y:S01]  /*5c70*/  IADD3 R7, R0, 0x38840, RZ ;  /* 0x0003884000077810 */ /* 0x000fe20007ffe0ff */
[--C-:B------:R-:W-:Y:S01]  /*5c80*/  IMAD.MOV.U32 R53, RZ, RZ, R151.reuse ;  /* 0x000000ffff357224 */ /* 0x100fe200078e0097 */
[----:B------:R-:W-:Y:S01]  /*5c90*/  F2FP.F16.F32.PACK_AB R211, R20, R211 ;  /* 0x000000d314d3723e */ /* 0x000fe200000000ff */
[----:B------:R-:W-:Y:S01]  /*5ca0*/  IMAD.MOV.U32 R49, RZ, RZ, R151 ;  /* 0x000000ffff317224 */ /* 0x000fe200078e0097 */
[----:B------:R-:W-:Y:S02]  /*5cb0*/  PRMT R7, R6, 0x654, R7 ;  /* 0x0000065406077816 */ /* 0x000fe40000000007 */
[----:B------:R-:W2:Y:S01]  /*5cc0*/  MUFU.EX2 R25, R25 ;  /* 0x0000001900197308 */ /* 0x000ea20000000800 */
[----:B0-----:R-:W-:Y:S01]  /*5cd0*/  FADD.FTZ R17, R21, R48 ;  /* 0x0000003015117221 */ /* 0x001fe20000010000 */
[----:B------:R-:W-:Y:S01]  /*5ce0*/  FADD.FTZ R48, R54, R59 ;  /* 0x0000003b36307221 */ /* 0x000fe20000010000 */
[----:B------:R0:W-:Y:S01]  /*5cf0*/  SYNCS.ARRIVE.TRANS64.RED.A1T0 RZ, [R7+URZ], RZ ;  /* 0x000000ff07ff79a7 */ /* 0x0001e2000810043f */
[----:B------:R-:W-:-:S02]  /*5d00*/  IMAD.MOV.U32 R54, RZ, RZ, R151 ;  /* 0x000000ffff367224 */ /* 0x000fc400078e0097 */
[----:B------:R-:W-:Y:S01]  /*5d10*/  FADD.FTZ R59, R41, R48 ;  /* 0x00000030293b7221 */ /* 0x000fe20000010000 */
[----:B------:R-:W-:Y:S01]  /*5d20*/  IMAD.MOV.U32 R41, RZ, RZ, R151 ;  /* 0x000000ffff297224 */ /* 0x000fe200078e0097 */
[----:B------:R-:W3:Y:S01]  /*5d30*/  MUFU.EX2 R28, R28 ;  /* 0x0000001c001c7308 */ /* 0x000ee20000000800 */
[----:B-1----:R-:W-:Y:S01]  /*5d40*/  FADD.FTZ R0, R24, R17 ;  /* 0x0000001118007221 */ /* 0x002fe20000010000 */
[----:B------:R-:W-:Y:S01]  /*5d50*/  FADD.FTZ R48, R44, R59 ;  /* 0x0000003b2c307221 */ /* 0x000fe20000010000 */
[----:B------:R-:W-:Y:S01]  /*5d60*/  F2FP.F16.F32.PACK_AB R205, R24, R21 ;  /* 0x0000001518cd723e */ /* 0x000fe200000000ff */
[--C-:B------:R-:W-:Y:S02]  /*5d70*/  IMAD.MOV.U32 R59, RZ, RZ, R151.reuse ;  /* 0x000000ffff3b7224 */ /* 0x100fe400078e0097 */
[----:B------:R-:W-:Y:S01]  /*5d80*/  FADD.FTZ R48, R45, R48 ;  /* 0x000000302d307221 */ /* 0x000fe20000010000 */
[--C-:B------:R-:W-:Y:S01]  /*5d90*/  IMAD.MOV.U32 R45, RZ, RZ, R151.reuse ;  /* 0x000000ffff2d7224 */ /* 0x100fe200078e0097 */
[----:B------:R-:W0:Y:S01]  /*5da0*/  MUFU.EX2 R29, R29 ;  /* 0x0000001d001d7308 */ /* 0x000e220000000800 */
[----:B--2---:R-:W-:Y:S01]  /*5db0*/  FADD.FTZ R17, R25, R0 ;  /* 0x0000000019117221 */ /* 0x004fe20000010000 */
[----:B------:R-:W-:-:S02]  /*5dc0*/  IMAD.MOV.U32 R44, RZ, RZ, R151 ;  /* 0x000000ffff2c7224 */ /* 0x000fc400078e0097 */
[----:B------:R-:W-:-:S04]  /*5dd0*/  IMAD.MOV.U32 R24, RZ, RZ, R151 ;  /* 0x000000ffff187224 */ /* 0x000fc800078e0097 */
[----:B------:R-:W1:Y:S01]  /*5de0*/  MUFU.EX2 R32, R32 ;  /* 0x0000002000207308 */ /* 0x000e620000000800 */
[C---:B---3--:R-:W-:Y:S01]  /*5df0*/  FADD.FTZ R0, R28.reuse, R17 ;  /* 0x000000111c007221 */ /* 0x048fe20000010000 */
[----:B------:R-:W-:Y:S01]  /*5e00*/  FADD.FTZ R17, R51, R48 ;  /* 0x0000003033117221 */ /* 0x000fe20000010000 */
[----:B------:R-:W-:Y:S01]  /*5e10*/  F2FP.F16.F32.PACK_AB R207, R28, R25 ;  /* 0x000000191ccf723e */ /* 0x000fe200000000ff */
[----:B------:R-:W-:Y:S02]  /*5e20*/  IMAD.MOV.U32 R51, RZ, RZ, R151 ;  /* 0x000000ffff337224 */ /* 0x000fe400078e0097 */
[----:B------:R-:W-:Y:S01]  /*5e30*/  FADD.FTZ R40, R42, R17 ;  /* 0x000000112a287221 */ /* 0x000fe20000010000 */
[--C-:B------:R-:W-:Y:S01]  /*5e40*/  IMAD.MOV.U32 R48, RZ, RZ, R151.reuse ;  /* 0x000000ffff307224 */ /* 0x100fe200078e0097 */
[----:B------:R-:W2:Y:S01]  /*5e50*/  MUFU.EX2 R33, R33 ;  /* 0x0000002100217308 */ /* 0x000ea20000000800 */
[----:B0-----:R-:W-:Y:S01]  /*5e60*/  FADD.FTZ R7, R29, R0 ;  /* 0x000000001d077221 */ /* 0x001fe20000010000 */
[----:B------:R-:W-:-:S02]  /*5e70*/  IMAD.MOV.U32 R42, RZ, RZ, R151 ;  /* 0x000000ffff2a7224 */ /* 0x000fc400078e0097 */
[--C-:B------:R-:W-:Y:S02]  /*5e80*/  IMAD.MOV.U32 R28, RZ, RZ, R151.reuse ;  /* 0x000000ffff1c7224 */ /* 0x100fe400078e0097 */
[----:B------:R-:W-:Y:S02]  /*5e90*/  IMAD.MOV.U32 R25, RZ, RZ, R151 ;  /* 0x000000ffff197224 */ /* 0x000fe400078e0097 */
[----:B------:R-:W0:Y:S01]  /*5ea0*/  MUFU.EX2 R43, R43 ;  /* 0x0000002b002b7308 */ /* 0x000e220000000800 */
[C---:B-1----:R-:W-:Y:S01]  /*5eb0*/  FADD.FTZ R0, R32.reuse, R7 ;  /* 0x0000000720007221 */ /* 0x042fe20000010000 */
[----:B------:R-:W-:Y:S01]  /*5ec0*/  F2FP.F16.F32.PACK_AB R201, R32, R29 ;  /* 0x0000001d20c9723e */ /* 0x000fe200000000ff */
[--C-:B------:R-:W-:Y:S02]  /*5ed0*/  IMAD.MOV.U32 R32, RZ, RZ, R151.reuse ;  /* 0x000000ffff207224 */ /* 0x100fe400078e0097 */
[----:B------:R-:W-:-:S03]  /*5ee0*/  IMAD.MOV.U32 R29, RZ, RZ, R151 ;  /* 0x000000ffff1d7224 */ /* 0x000fc600078e0097 */
[----:B------:R-:W1:Y:S01]  /*5ef0*/  MUFU.EX2 R34, R34 ;  /* 0x0000002200227308 */ /* 0x000e620000000800 */
[----:B--2---:R-:W-:-:S07]  /*5f00*/  FADD.FTZ R7, R33, R0 ;  /* 0x0000000021077221 */ /* 0x004fce0000010000 */
[----:B------:R-:W2:Y:S01]  /*5f10*/  MUFU.EX2 R46, R46 ;  /* 0x0000002e002e7308 */ /* 0x000ea20000000800 */
[----:B0-----:R-:W-:-:S07]  /*5f20*/  FADD.FTZ R17, R43, R40 ;  /* 0x000000282b117221 */ /* 0x001fce0000010000 */
[----:B------:R-:W0:Y:S01]  /*5f30*/  MUFU.EX2 R35, R35 ;  /* 0x0000002300237308 */ /* 0x000e220000000800 */
[C---:B-1----:R-:W-:Y:S01]  /*5f40*/  FADD.FTZ R0, R34.reuse, R7 ;  /* 0x0000000722007221 */ /* 0x042fe20000010000 */
[----:B------:R-:W-:Y:S01]  /*5f50*/  F2FP.F16.F32.PACK_AB R203, R34, R33 ;  /* 0x0000002122cb723e */ /* 0x000fe200000000ff */
[--C-:B------:R-:W-:Y:S02]  /*5f60*/  IMAD.MOV.U32 R34, RZ, RZ, R151.reuse ;  /* 0x000000ffff227224 */ /* 0x100fe400078e0097 */
[----:B------:R-:W-:-:S03]  /*5f70*/  IMAD.MOV.U32 R33, RZ, RZ, R151 ;  /* 0x000000ffff217224 */ /* 0x000fc600078e0097 */
        /* <DEDUP_REMOVED lines=8> */
[----:B-1----:R-:W-:Y:S01]  /*6000*/  FADD.FTZ R0, R50, R17 ;  /* 0x0000001132007221 */ /* 0x002fe20000010000 */
[C---:B------:R-:W-:Y:S01]  /*6010*/  F2FP.F16.F32.PACK_AB R192, R55.reuse, R50 ;  /* 0x0000003237c0723e */ /* 0x040fe200000000ff */
[--C-:B------:R-:W-:Y:S02]  /*6020*/  IMAD.MOV.U32 R50, RZ, RZ, R151.reuse ;  /* 0x000000ffff327224 */ /* 0x100fe400078e0097 */
[----:B------:R-:W-:Y:S01]  /*6030*/  FADD.FTZ R17, R55, R0 ;  /* 0x0000000037117221 */ /* 0x000fe20000010000 */
[----:B------:R-:W-:Y:S02]  /*6040*/  IMAD.MOV.U32 R55, RZ, RZ, R151 ;  /* 0x000000ffff377224 */ /* 0x000fe400078e0097 */
        /* <DEDUP_REMOVED lines=20> */
[----:B-1----:R-:W-:-:S07]  /*6190*/  FADD.FTZ R40, R56, R17 ;  /* 0x0000001138287221 */ /* 0x002fce0000010000 */
[----:B------:R-:W1:Y:S01]  /*61a0*/  MUFU.EX2 R37, R37 ;  /* 0x0000002500257308 */ /* 0x000e620000000800 */
[----:B--2---:R-:W-:Y:S01]  /*61b0*/  FADD.FTZ R0, R30, R7 ;  /* 0x000000071e007221 */ /* 0x004fe20000010000 */
[C---:B0-----:R-:W-:Y:S01]  /*61c0*/  FADD.FTZ R17, R57.reuse, R40 ;  /* 0x0000002839117221 */ /* 0x041fe20000010000 */
[----:B------:R-:W-:Y:S01]  /*61d0*/  F2FP.F16.F32.PACK_AB R194, R57, R56 ;  /* 0x0000003839c2723e */ /* 0x000fe200000000ff */
[--C-:B------:R-:W-:Y:S02]  /*61e0*/  IMAD.MOV.U32 R57, RZ, RZ, R151.reuse ;  /* 0x000000ffff397224 */ /* 0x100fe400078e0097 */
[--C-:B------:R-:W-:Y:S02]  /*61f0*/  IMAD.MOV.U32 R56, RZ, RZ, R151.reuse ;  /* 0x000000ffff387224 */ /* 0x100fe400078e0097 */
[----:B------:R-:W-:Y:S02]  /*6200*/  IMAD.MOV.U32 R40, RZ, RZ, R151 ;  /* 0x000000ffff287224 */ /* 0x000fe400078e0097 */
[C---:B-1----:R-:W-:Y:S01]  /*6210*/  FADD.FTZ R7, R37.reuse, R0 ;  /* 0x0000000025077221 */ /* 0x042fe20000010000 */
[----:B------:R-:W-:Y:S01]  /*6220*/  F2FP.F16.F32.PACK_AB R195, R37, R30 ;  /* 0x0000001e25c3723e */ /* 0x000fe200000000ff */
[----:B------:R-:W-:-:S02]  /*6230*/  IMAD.MOV.U32 R0, RZ, RZ, 0x3f800000 ;  /* 0x3f800000ff007424 */ /* 0x000fc400078e00ff */
[--C-:B------:R-:W-:Y:S02]  /*6240*/  IMAD.MOV.U32 R37, RZ, RZ, R151.reuse ;  /* 0x000000ffff257224 */ /* 0x100fe400078e0097 */
[----:B------:R-:W-:Y:S01]  /*6250*/  IMAD.MOV.U32 R30, RZ, RZ, R151 ;  /* 0x000000ffff1e7224 */ /* 0x000fe200078e0097 */
[----:B------:R-:W-:Y:S06]  /*6260*/  @!P1 BRA `(.L_x_188) ;  /* 0x00000040003c9947 */ /* 0x000fec0003800000 */
[----:B------:R-:W-:Y:S01]  /*6270*/  R2UR UR4, R16 ;  /* 0x00000000100472ca */ /* 0x000fe200000e0000 */
[----:B------:R-:W-:Y:S01]  /*6280*/  IMAD.MOV.U32 R21, RZ, RZ, R3 ;  /* 0x000000ffff157224 */ /* 0x000fe200078e0003 */
[----:B------:R-:W-:Y:S01]  /*6290*/  MOV R2, 0x3f800000 ;  /* 0x3f80000000027802 */ /* 0x000fe20000000f00 */
[----:B------:R-:W-:Y:S01]  /*62a0*/  IMAD.MOV.U32 R227, RZ, RZ, R4 ;  /* 0x000000ffffe37224 */ /* 0x000fe200078e0004 */
        /* <DEDUP_REMOVED lines=9> */
[----:B------:R-:W-:Y:S01]  /*6340*/  IMAD.U32 R228, RZ, RZ, UR4 ;  /* 0x00000004ffe47e24 */ /* 0x000fe2000f8e00ff */
        /* <DEDUP_REMOVED lines=55> */
[----:B------:R-:W-:Y:S01]  /*66c0*/  IMAD.U32 R20, RZ, RZ, UR60 ;  /* 0x0000003cff147e24 */ /* 0x000fe2000f8e00ff */
[----:B------:R-:W-:Y:S01]  /*66d0*/  UMOV UR61, UR38 ;  /* 0x00000026003d7c82 */ /* 0x000fe20008000000 */
[----:B------:R-:W-:-:S05]  /*66e0*/  ULDC UR60, c[0x0][0x9d8] ;  /* 0x00027600003c7ab9 */ /* 0x000fca0000000800 */
.L_x_199:
[----:B------:R-:W-:Y:S01]  /*66f0*/  R2UR UR5, R228 ;  /* 0x00000000e40572ca */ /* 0x000fe200000e0000 */
[----:B------:R-:W-:-:S04]  /*6700*/  UISETP.NE.AND UP0, UPT, UR61, 0x1, UPT ;  /* 0x000000013d00788c */ /* 0x000fc8000bf05270 */
[----:B------:R-:W-:-:S08]  /*6710*/  USEL UR4, URZ, 0x1, UP0 ;  /* 0x000000013f047887 */ /* 0x000fd00008000000 */
[----:B------:R-:W-:-:S06]  /*6720*/  ULOP3.LUT UR4, UR5, UR4, URZ, 0x3c, !UPT ;  /* 0x0000000405047292 */ /* 0x000fcc000f8e3c3f */
[----:B------:R-:W-:Y:S01]  /*6730*/  IMAD.U32 R16, RZ, RZ, UR4 ;  /* 0x00000004ff107e24 */ /* 0x000fe2000f8e00ff */
[----:B------:R-:W-:Y:S06]  /*6740*/  @!P0 BRA `(.L_x_189) ;  /* 0x0000000000048947 */ /* 0x000fec0003800000 */
[----:B------:R-:W-:Y:S01]  /*6750*/  BPT.TRAP 0x1 ;  /* 0x000000040000795c */ /* 0x000fe20000300000 */
.L_x_189:
[----:B------:R-:W0:Y:S01]  /*6760*/  S2UR UR4, SR_CgaCtaId ;  /* 0x00000000000479c3 */ /* 0x000e220000008800 */
[----:B------:R-:W-:Y:S01]  /*6770*/  MOV R5, 0x400 ;  /* 0x0000040000057802 */ /* 0x000fe20000000f00 */
[----:B------:R-:W-:Y:S01]  /*6780*/  UIADD3 UR38, UR61, 0x1, URZ ;  /* 0x000000013d267890 */ /* 0x000fe2000fffe03f */
[----:B------:R-:W-:-:S03]  /*6790*/  R2UR UR6, R16 ;  /* 0x00000000100672ca */ /* 0x000fc600000e0000 */
[----:B------:R-:W-:-:S04]  /*67a0*/  UISETP.NE.AND UP0, UPT, UR38, 0x2, UPT ;  /* 0x000000022600788c */ /* 0x000fc8000bf05270 */
[----:B------:R-:W-:-:S06]  /*67b0*/  USEL UR38, UR38, URZ, UP0 ;  /* 0x0000003f26267287 */ /* 0x000fcc0008000000 */
[----:B------:R-:W-:-:S05]  /*67c0*/  IMAD.U32 R3, RZ, RZ, UR6 ;  /* 0x00000006ff037e24 */ /* 0x000fca000f8e00ff */
[----:B------:R-:W-:Y:S01]  /*67d0*/  SHF.L.U32 R3, R3, 0x1f, RZ ;  /* 0x0000001f03037819 */ /* 0x000fe200000006ff */
[----:B0-----:R-:W-:-:S05]  /*67e0*/  IMAD.U32 R6, RZ, RZ, UR4 ;  /* 0x00000004ff067e24 */ /* 0x001fca000f8e00ff */
[----:B------:R-:W-:-:S04]  /*67f0*/  LEA R5, R6, R5, 0x18 ;  /* 0x0000000506057211 */ /* 0x000fc800078ec0ff */
[----:B------:R-:W-:-:S13]  /*6800*/  R2UR UR4, R5 ;  /* 0x00000000050472ca */ /* 0x000fda00000e0000 */
[----:B------:R-:W-:-:S06]  /*6810*/  ULEA UR5, UR38, UR4, 0x3 ;  /* 0x0000000426057291 */ /* 0x000fcc000f8e183f */
[----:B------:R-:W-:-:S03]  /*6820*/  IMAD.U32 R229, RZ, RZ, UR5 ;  /* 0x00000005ffe57e24 */ /* 0x000fc6000f8e00ff */
[----:B------:R0:W1:Y:S01]  /*6830*/  SYNCS.PHASECHK.TRANS64.TRYWAIT P1, [UR5+0x38830], R3 ;  /* 0x03883003ff0075a7 */ /* 0x0000620008020145 */
[----:B------:R-:W-:Y:S05]  /*6840*/  @!P0 BRA `(.L_x_190) ;  /* 0x0000000000048947 */ /* 0x000fea0003800000 */
[----:B------:R-:W-:Y:S01]  /*6850*/  BPT.TRAP 0x1 ;  /* 0x000000040000795c */ /* 0x000fe20000300000 */
.L_x_190:
[----:B-1----:R-:W-:Y:S05]  /*6860*/  @P1 BRA `(.L_x_191) ;  /* 0x00000000000c1947 */ /* 0x002fea0003800000 */
[----:B------:R-:W-:-:S13]  /*6870*/  R2UR UR4, R229 ;  /* 0x00000000e50472ca */ /* 0x000fda00000e0000 */
[----:B------:R-:W1:Y:S02]  /*6880*/  SYNCS.PHASECHK.TRANS64.TRYWAIT P1, [UR4+0x38830], R3 ;  /* 0x03883003ff0075a7 */ /* 0x000e640008020144 */
[----:B-1----:R-:W-:Y:S05]  /*6890*/  @!P1 BRA `(.L_x_192) ;  /* 0x000000f800889947 */ /* 0x002fea0003800000 */
.L_x_191:
[----:B------:R-:W-:Y:S01]  /*68a0*/  R2UR UR6, R18 ;  /* 0x00000000120672ca */ /* 0x000fe200000e0000 */
[----:B------:R-:W-:Y:S01]  /*68b0*/  UIMAD UR4, UR38, 0xa00, UR39 ;  /* 0x00000a00260478a4 */ /* 0x000fe2000f8e0227 */
[----:B------:R-:W-:Y:S01]  /*68c0*/  R2UR UR7, R19 ;  /* 0x00000000130772ca */ /* 0x000fe200000e0000 */
[----:B------:R-:W-:Y:S01]  /*68d0*/  WARPGROUP.ARRIVE ;  /* 0x00000000000079c5 */ /* 0x000fe20000000000 */
[----:B------:R-:W-:Y:S01]  /*68e0*/  UMOV UR59, 0x40000040 ;  /* 0x40000040003b7882 */ /* 0x000fe20000000000 */
[----:B------:R-:W-:Y:S01]  /*68f0*/  R2UR UR14, R14 ;  /* 0x000000000e0e72ca */ /* 0x000fe200000e0000 */
[----:B------:R-:W-:Y:S01]  /*6900*/  UIADD3 UR18, UR4, 0x284, URZ ;  /* 0x0000028404127890 */ /* 0x000fe2000fffe03f */
[----:B------:R-:W-:Y:S01]  /*6910*/  R2UR UR15, R15 ;  /* 0x000000000f0f72ca */ /* 0x000fe200000e0000 */
[----:B------:R-:W-:Y:S01]  /*6920*/  UMOV UR58, UR4 ;  /* 0x00000004003a7c82 */ /* 0x000fe20008000000 */
[----:B------:R-:W-:Y:S01]  /*6930*/  R2UR UR10, R12 ;  /* 0x000000000c0a72ca */ /* 0x000fe200000e0000 */
[----:B------:R-:W-:Y:S01]  /*6940*/  UMOV UR19, 0x40000040 ;  /* 0x4000004000137882 */ /* 0x000fe20000000000 */
[----:B------:R-:W-:Y:S01]  /*6950*/  R2UR UR11, R13 ;  /* 0x000000000d0b72ca */ /* 0x000fe200000e0000 */
[----:B------:R-:W-:Y:S01]  /*6960*/  UIADD3 UR22, UR4, 0x286, URZ ;  /* 0x0000028604167890 */ /* 0x000fe2000fffe03f */
[-C--:B------:R-:W-:Y:S01]  /*6970*/  FMUL.FTZ R24, R24, R0.reuse ;  /* 0x0000000018187220 */ /* 0x080fe20000410000 */
[----:B------:R-:W-:Y:S01]  /*6980*/  UMOV UR56, UR6 ;  /* 0x0000000600387c82 */ /* 0x000fe20008000000 */
[----:B------:R-:W-:Y:S01]  /*6990*/  UMOV UR57, UR7 ;  /* 0x0000000700397c82 */ /* 0x000fe20008000000 */
[----:B------:R-:W-:Y:S01]  /*69a0*/  UMOV UR23, 0x40000040 ;  /* 0x4000004000177882 */ /* 0x000fe20000000000 */
[----:B------:R-:W-:Y:S01]  /*69b0*/  HGMMA.64x16x16.F32 R184, gdesc[UR56], RZ, !UPT, gsb0 ;  /* 0x0020000038b879f0 */ /* 0x000fe2000c0008ff */
[----:B------:R-:W-:Y:S01]  /*69c0*/  UIADD3 UR58, UR4, 0x80, URZ ;  /* 0x00000080043a7890 */ /* 0x000fe2000fffe03f */
[-C--:B------:R-:W-:Y:S01]  /*69d0*/  FMUL.FTZ R25, R25, R0.reuse ;  /* 0x0000000019197220 */ /* 0x080fe20000410000 */
[----:B------:R-:W-:Y:S01]  /*69e0*/  UMOV UR56, UR6 ;  /* 0x0000000600387c82 */ /* 0x000fe20008000000 */
[----:B------:R-:W-:Y:S01]  /*69f0*/  UMOV UR57, UR7 ;  /* 0x0000000700397c82 */ /* 0x000fe20008000000 */
[----:B------:R-:W-:Y:S01]  /*6a00*/  UMOV UR59, 0x40000040 ;  /* 0x40000040003b7882 */ /* 0x000fe20000000000 */
        /* <DEDUP_REMOVED lines=54> */
[----:B------:R-:W-:Y:S01]  /*6d70*/  UIADD3 UR58, UR4, 0x100, URZ ;  /* 0x00000100043a7890 */ /* 0x000fe2000fffe03f */
[-C--:B------:R-:W-:Y:S01]  /*6d80*/  FMUL.FTZ R101, R101, R0.reuse ;  /* 0x0000000065657220 */ /* 0x080fe20000410000 */
[----:B------:R-:W-:Y:S01]  /*6d90*/  UMOV UR56, UR6 ;  /* 0x0000000600387c82 */ /* 0x000fe20008000000 */
[----:B------:R-:W-:Y:S01]  /*6da0*/  UMOV UR57, UR7 ;  /* 0x0000000700397c82 */ /* 0x000fe20008000000 */
        /* <DEDUP_REMOVED lines=103> */
[----:B------:R-:W-:Y:S02]  /*7420*/  R2UR UR6, R10 ;  /* 0x000000000a0672ca */ /* 0x000fe400000e0000 */
[----:B------:R-:W-:Y:S01]  /*7430*/  R2UR UR7, R11 ;  /* 0x000000000b0772ca */ /* 0x000fe200000e0000 */
        /* <DEDUP_REMOVED lines=35> */
[----:B------:R-:W-:Y:S01]  /*7670*/  UIADD3 UR14, UR4, 0x282, URZ ;  /* 0x00000282040e7890 */ /* 0x000fe2000fffe03f */
        /* <DEDUP_REMOVED lines=127> */
[----:B------:R-:W-:Y:S02]  /*7e70*/  R2UR UR14, R8 ;  /* 0x00000000080e72ca */ /* 0x000fe400000e0000 */
[----:B------:R-:W-:-:S11]  /*7e80*/  R2UR UR15, R9 ;  /* 0x00000000090f72ca */ /* 0x000fd600000e0000 */
[----:B------:R-:W-:Y:S02]  /*7e90*/  UMOV UR56, UR14 ;  /* 0x0000000e00387c82 */ /* 0x000fe40008000000 */
[----:B------:R-:W-:Y:S01]  /*7ea0*/  UMOV UR57, UR15 ;  /* 0x0000000f00397c82 */ /* 0x000fe20008000000 */
[----:B------:R-:W-:Y:S01]  /*7eb0*/  UMOV UR5, UR15 ;  /* 0x0000000f00057c82 */ /* 0x000fe20008000000 */
        /* <DEDUP_REMOVED lines=221> */
[----:B------:R-:W-:Y:S01]  /*8c90*/  UMOV UR4, UR14 ;  /* 0x0000000e00047c82 */ /* 0x000fe20008000000 */
        /* <DEDUP_REMOVED lines=16> */
.L_x_193:
[----:B------:R-:W-:Y:S02]  /*8da0*/  R2UR UR5, R228 ;  /* 0x00000000e40572ca */ /* 0x000fe400000e0000 */
[----:B------:R-:W-:-:S11]  /*8db0*/  R2UR UR4, R5 ;  /* 0x00000000050472ca */ /* 0x000fd600000e0000 */
[----:B------:R-:W-:Y:S02]  /*8dc0*/  IMAD.U32 R0, RZ, RZ, UR5 ;  /* 0x00000005ff007e24 */ /* 0x000fe4000f8e00ff */
[----:B------:R-:W-:-:S03]  /*8dd0*/  ULEA UR4, UR61, UR4, 0x3 ;  /* 0x000000043d047291 */ /* 0x000fc6000f8e183f */
[----:B------:R-:W-:-:S06]  /*8de0*/  SHF.L.U32 R0, R0, 0x1f, RZ ;  /* 0x0000001f00007819 */ /* 0x000fcc00000006ff */
[----:B------:R2:W3:Y:S01]  /*8df0*/  SYNCS.PHASECHK.TRANS64.TRYWAIT P1, [UR4+0x38850], R0 ;  /* 0x03885000ff0075a7 */ /* 0x0004e20008020144 */
[----:B------:R-:W-:Y:S05]  /*8e00*/  @!P0 BRA `(.L_x_194) ;  /* 0x0000000000048947 */ /* 0x000fea0003800000 */
[----:B------:R-:W-:Y:S01]  /*8e10*/  BPT.TRAP 0x1 ;  /* 0x000000040000795c */ /* 0x000fe20000300000 */
.L_x_194:
[----:B---3--:R-:W-:Y:S05]  /*8e20*/  @P1 BRA `(.L_x_195) ;  /* 0x0000000000081947 */ /* 0x008fea0003800000 */
[----:B------:R-:W3:Y:S02]  /*8e30*/  SYNCS.PHASECHK.TRANS64.TRYWAIT P1, [UR4+0x38850], R0 ;  /* 0x03885000ff0075a7 */ /* 0x000ee40008020144 */
[----:B---3--:R-:W-:Y:S05]  /*8e40*/  @!P1 BRA `(.L_x_196) ;  /* 0x000000d400389947 */ /* 0x008fea0003800000 */
.L_x_195:
[----:B------:R-:W-:Y:S01]  /*8e50*/  R2UR UR5, R5 ;  /* 0x00000000050572ca */ /* 0x000fe200000e0000 */
[----:B------:R-:W-:Y:S01]  /*8e60*/  WARPGROUP.ARRIVE ;  /* 0x00000000000079c5 */ /* 0x000fe20000000000 */
[----:B------:R-:W-:-:S11]  /*8e70*/  UMOV UR7, 0x40000040 ;  /* 0x4000004000077882 */ /* 0x000fd60000000000 */
        /* <DEDUP_REMOVED lines=34> */
.L_x_197:
[----:B--23--:R-:W-:Y:S01]  /*90a0*/  FMUL.FTZ R0, R184, UR60 ;  /* 0x0000003cb8007c20 */ /* 0x00cfe20008410000 */
        /* <DEDUP_REMOVED lines=14> */
[----:B------:R-:W-:Y:S01]  /*9190*/  FMUL.FTZ R160, R161, UR60 ;  /* 0x0000003ca1a07c20 */ /* 0x000fe20008410000 */
[----:B------:R-:W-:Y:S01]  /*91a0*/  FMUL.FTZ R161, R164, UR60 ;  /* 0x0000003ca4a17c20 */ /* 0x000fe20008410000 */
[----:B------:R-:W-:Y:S01]  /*91b0*/  FMUL.FTZ R164, R165, UR60 ;  /* 0x0000003ca5a47c20 */ /* 0x000fe20008410000 */
[----:B------:R-:W-:Y:S01]  /*91c0*/  FMUL.FTZ R152, R152, UR60 ;  /* 0x0000003c98987c20 */ /* 0x000fe20008410000 */
[----:B------:R-:W-:Y:S01]  /*91d0*/  FMUL.FTZ R153, R153, UR60 ;  /* 0x0000003c99997c20 */ /* 0x000fe20008410000 */
[----:B------:R-:W-:Y:S01]  /*91e0*/  FMUL.FTZ R156, R156, UR60 ;  /* 0x0000003c9c9c7c20 */ /* 0x000fe20008410000 */
[----:B------:R-:W-:Y:S01]  /*91f0*/  FMUL.FTZ R157, R157, UR60 ;  /* 0x0000003c9d9d7c20 */ /* 0x000fe20008410000 */
[----:B------:R-:W3:Y:S01]  /*9200*/  MUFU.TANH R184, R184 ;  /* 0x000000b800b87308 */ /* 0x000ee20000002400 */
[----:B01----:R-:W-:Y:S01]  /*9210*/  FMNMX.FTZ R3, R0, R227, !PT ;  /* 0x000000e300037209 */ /* 0x003fe20007810000 */
        /* <DEDUP_REMOVED lines=14> */
[----:B------:R-:W1:Y:S01]  /*9300*/  MUFU.TANH R176, R176 ;  /* 0x000000b000b07308 */ /* 0x000e620000002400 */
[----:B---3--:R-:W-:Y:S01]  /*9310*/  FMNMX.FTZ R3, R184, R3, !PT ;  /* 0x00000003b8037209 */ /* 0x008fe20007810000 */
[----:B------:R-:W-:Y:S01]  /*9320*/  FMUL.FTZ R162, R162, UR60 ;  /* 0x0000003ca2a27c20 */ /* 0x000fe20008410000 */
[----:B------:R-:W-:Y:S01]  /*9330*/  FMUL.FTZ R163, R163, UR60 ;  /* 0x0000003ca3a37c20 */ /* 0x000fe20008410000 */
[----:B------:R-:W-:Y:S01]  /*9340*/  FMUL.FTZ R166, R166, UR60 ;  /* 0x0000003ca6a67c20 */ /* 0x000fe20008410000 */
[----:B------:R-:W-:Y:S01]  /*9350*/  FMUL.FTZ R167, R167, UR60 ;  /* 0x0000003ca7a77c20 */ /* 0x000fe20008410000 */
[----:B------:R-:W-:Y:S01]  /*9360*/  FMUL.FTZ R154, R154, UR60 ;  /* 0x0000003c9a9a7c20 */ /* 0x000fe20008410000 */
[----:B------:R-:W-:Y:S01]  /*9370*/  FMUL.FTZ R155, R155, UR60 ;  /* 0x0000003c9b9b7c20 */ /* 0x000fe20008410000 */
[----:B------:R-:W2:Y:S01]  /*9380*/  MUFU.TANH R188, R188 ;  /* 0x000000bc00bc7308 */ /* 0x000ea20000002400 */
[----:B0-----:R-:W-:Y:S01]  /*9390*/  FMNMX.FTZ R3, R185, R3, !PT ;  /* 0x00000003b9037209 */ /* 0x001fe20007810000 */
[----:B------:R-:W-:Y:S01]  /*93a0*/  FMUL.FTZ R158, R158, UR60 ;  /* 0x0000003c9e9e7c20 */ /* 0x000fe20008410000 */
[----:B------:R-:W-:Y:S01]  /*93b0*/  FMUL.FTZ R159, R159, UR60 ;  /* 0x0000003c9f9f7c20 */ /* 0x000fe20008410000 */
[----:B------:R-:W-:Y:S01]  /*93c0*/  ULDC UR5, c[0x0][0x988] ;  /* 0x0002620000057ab9 */ /* 0x000fe20000000800 */
[----:B------:R-:W-:-:S02]  /*93d0*/  R2UR UR6, R229 ;  /* 0x00000000e50672ca */ /* 0x000fc400000e0000 */
[----:B------:R-:W-:Y:S01]  /*93e0*/  R2UR UR7, R6 ;  /* 0x00000000060772ca */ /* 0x000fe200000e0000 */
[----:B------:R-:W0:Y:S01]  /*93f0*/  MUFU.TANH R177, R177 ;  /* 0x000000b100b17308 */ /* 0x000e220000002400 */
[----:B-1----:R-:W-:-:S07]  /*9400*/  FMNMX.FTZ R3, R176, R3, !PT ;  /* 0x00000003b0037209 */ /* 0x002fce0007810000 */
[----:B------:R-:W1:Y:S01]  /*9410*/  MUFU.TANH R180, R180 ;  /* 0x000000b400b47308 */ /* 0x000e620000002400 */
[----:B--2---:R-:W-:Y:S01]  /*9420*/  FMNMX.FTZ R3, R188, R3, !PT ;  /* 0x00000003bc037209 */ /* 0x004fe20007810000 */
[----:B------:R-:W-:-:S04]  /*9430*/  UIADD3 UR6, UR6, 0x38840, URZ ;  /* 0x0003884006067890 */ /* 0x000fc8000fffe03f */
[----:B------:R-:W-:Y:S02]  /*9440*/  UPRMT UR6, UR7, 0x654, UR6 ;  /* 0x0000065407067896 */ /* 0x000fe40008000006 */
[----:B------:R-:W2:Y:S01]  /*9450*/  MUFU.TANH R168, R168 ;  /* 0x000000a800a87308 */ /* 0x000ea20000002400 */
[----:B0-----:R-:W-:-:S06]  /*9460*/  FMNMX.FTZ R3, R177, R3, !PT ;  /* 0x00000003b1037209 */ /* 0x001fcc0007810000 */
[----:B------:R-:W-:Y:S01]  /*9470*/  SYNCS.ARRIVE.TRANS64.RED.A1T0 RZ, [UR6], RZ ;  /* 0x000000ffffff79a7 */ /* 0x000fe20008100406 */
[----:B------:R-:W0:Y:S01]  /*9480*/  MUFU.TANH R169, R169 ;  /* 0x000000a900a97308 */ /* 0x000e220000002400 */
[----:B-1----:R-:W-:-:S07]  /*9490*/  FMNMX.FTZ R3, R180, R3, !PT ;  /* 0x00000003b4037209 */ /* 0x002fce0007810000 */
[----:B------:R-:W1:Y:S01]  /*94a0*/  MUFU.TANH R172, R172 ;  /* 0x000000ac00ac7308 */ /* 0x000e620000002400 */
[----:B--2---:R-:W-:-:S07]  /*94b0*/  FMNMX.FTZ R3, R168, R3, !PT ;  /* 0x00000003a8037209 */ /* 0x004fce0007810000 */
[----:B------:R-:W2:Y:S01]  /*94c0*/  MUFU.TANH R173, R173 ;  /* 0x000000ad00ad7308 */ /* 0x000ea20000002400 */
[----:B0-----:R-:W-:-:S07]  /*94d0*/  FMNMX.FTZ R3, R169, R3, !PT ;  /* 0x00000003a9037209 */ /* 0x001fce0007810000 */
        /* <DEDUP_REMOVED lines=19> */
[----:B-1----:R-:W-:-:S05]  /*9610*/  FMNMX.FTZ R4, R157, R3, !PT ;  /* 0x000000039d047209 */ /* 0x002fca0007810000 */
[----:B------:R-:W1:Y:S02]  /*9620*/  SHFL.BFLY PT, R3, R4, 0x2, 0x1f ;  /* 0x0c401f0004037f89 */ /* 0x000e6400000e0000 */
[----:B------:R-:W3:Y:S08]  /*9630*/  MUFU.TANH R187, R187 ;  /* 0x000000bb00bb7308 */ /* 0x000ef00000002400 */
[----:B------:R-:W4:Y:S08]  /*9640*/  MUFU.TANH R189, R189 ;  /* 0x000000bd00bd7308 */ /* 0x000f300000002400 */
[----:B------:R-:W5:Y:S01]  /*9650*/  MUFU.TANH R178, R178 ;  /* 0x000000b200b27308 */ /* 0x000f620000002400 */
[----:B-1----:R-:W-:-:S07]  /*9660*/  FMNMX.FTZ R4, R4, R3, !PT ;  /* 0x0000000304047209 */ /* 0x002fce0007810000 */
[----:B------:R-:W1:Y:S01]  /*9670*/  MUFU.TANH R179, R179 ;  /* 0x000000b300b37308 */ /* 0x000e620000002400 */
[----:B------:R-:W2:Y:S07]  /*9680*/  SHFL.BFLY PT, R3, R4, 0x1, 0x1f ;  /* 0x0c201f0004037f89 */ /* 0x000eae00000e0000 */
[----:B------:R-:W1:Y:S08]  /*9690*/  MUFU.TANH R182, R182 ;  /* 0x000000b600b67308 */ /* 0x000e700000002400 */
[----:B------:R-:W1:Y:S08]  /*96a0*/  MUFU.TANH R183, R183 ;  /* 0x000000b700b77308 */ /* 0x000e700000002400 */
[----:B------:R-:W1:Y:S01]  /*96b0*/  MUFU.TANH R170, R170 ;  /* 0x000000aa00aa7308 */ /* 0x000e620000002400 */
[----:B--2---:R-:W-:-:S02]  /*96c0*/  FMNMX.FTZ R4, R4, R3, !PT ;  /* 0x0000000304047209 */ /* 0x004fc40007810000 */
[----:B------:R-:W-:-:S05]  /*96d0*/  FMNMX.FTZ R3, R165, R21, !PT ;  /* 0x00000015a5037209 */ /* 0x000fca0007810000 */
[----:B------:R-:W2:Y:S01]  /*96e0*/  MUFU.TANH R171, R171 ;  /* 0x000000ab00ab7308 */ /* 0x000ea20000002400 */
[----:B0-----:R-:W-:Y:S01]  /*96f0*/  FMNMX.FTZ R3, R186, R3, !PT ;  /* 0x00000003ba037209 */ /* 0x001fe20007810000 */
[----:B------:R-:W-:-:S03]  /*9700*/  FADD.FTZ R193, -R4, R227 ;  /* 0x000000e304c17221 */ /* 0x000fc60000010100 */
[----:B---3--:R-:W-:Y:S01]  /*9710*/  FMNMX.FTZ R3, R187, R3, !PT ;  /* 0x00000003bb037209 */ /* 0x008fe20007810000 */
[----:B------:R-:W-:Y:S02]  /*9720*/  FMUL.FTZ R193, R193, UR5 ;  /* 0x00000005c1c17c20 */ /* 0x000fe40008410000 */
[----:B------:R-:W0:Y:S01]  /*9730*/  MUFU.TANH R174, R174 ;  /* 0x000000ae00ae7308 */ /* 0x000e220000002400 */
[----:B----4-:R-:W-:-:S04]  /*9740*/  FMNMX.FTZ R3, R189, R3, !PT ;  /* 0x00000003bd037209 */ /* 0x010fc80007810000 */
[----:B-----5:R-:W-:-:S03]  /*9750*/  FMNMX.FTZ R3, R178, R3, !PT ;  /* 0x00000003b2037209 */ /* 0x020fc60007810000 */
[----:B------:R-:W3:Y:S01]  /*9760*/  MUFU.TANH R175, R175 ;  /* 0x000000af00af7308 */ /* 0x000ee20000002400 */
[----:B-1----:R-:W-:-:S04]  /*9770*/  FMNMX.FTZ R3, R179, R3, !PT ;  /* 0x00000003b3037209 */ /* 0x002fc80007810000 */
[----:B------:R-:W-:-:S03]  /*9780*/  FMNMX.FTZ R3, R182, R3, !PT ;  /* 0x00000003b6037209 */ /* 0x000fc60007810000 */
[----:B------:R-:W1:Y:S01]  /*9790*/  MUFU.TANH R162, R162 ;  /* 0x000000a200a27308 */ /* 0x000e620000002400 */
[----:B------:R-:W-:-:S04]  /*97a0*/  FMNMX.FTZ R3, R183, R3, !PT ;  /* 0x00000003b7037209 */ /* 0x000fc80007810000 */
[----:B------:R-:W-:-:S03]  /*97b0*/  FMNMX.FTZ R3, R170, R3, !PT ;  /* 0x00000003aa037209 */ /* 0x000fc60007810000 */
[----:B------:R-:W4:Y:S01]  /*97c0*/  MUFU.TANH R163, R163 ;  /* 0x000000a300a37308 */ /* 0x000f220000002400 */
[----:B--2---:R-:W-:-:S04]  /*97d0*/  FMNMX.FTZ R3, R171, R3, !PT ;  /* 0x00000003ab037209 */ /* 0x004fc80007810000 */
[----:B0-----:R-:W-:-:S03]  /*97e0*/  FMNMX.FTZ R3, R174, R3, !PT ;  /* 0x00000003ae037209 */ /* 0x001fc60007810000 */
[----:B------:R-:W0:Y:S01]  /*97f0*/  MUFU.TANH R166, R166 ;  /* 0x000000a600a67308 */ /* 0x000e220000002400 */
[----:B---3--:R-:W-:-:S04]  /*9800*/  FMNMX.FTZ R3, R175, R3, !PT ;  /* 0x00000003af037209 */ /* 0x008fc80007810000 */
[----:B-1----:R-:W-:-:S03]  /*9810*/  FMNMX.FTZ R3, R162, R3, !PT ;  /* 0x00000003a2037209 */ /* 0x002fc60007810000 */
[----:B------:R-:W1:Y:S01]  /*9820*/  MUFU.TANH R167, R167 ;  /* 0x000000a700a77308 */ /* 0x000e620000002400 */
[----:B----4-:R-:W-:-:S07]  /*9830*/  FMNMX.FTZ R3, R163, R3, !PT ;  /* 0x00000003a3037209 */ /* 0x010fce0007810000 */
[----:B------:R-:W2:Y:S01]  /*9840*/  MUFU.TANH R154, R154 ;  /* 0x0000009a009a7308 */ /* 0x000ea20000002400 */
[----:B0-----:R-:W-:-:S07]  /*9850*/  FMNMX.FTZ R3, R166, R3, !PT ;  /* 0x00000003a6037209 */ /* 0x001fce0007810000 */
[----:B------:R-:W0:Y:S01]  /*9860*/  MUFU.TANH R155, R155 ;  /* 0x0000009b009b7308 */ /* 0x000e220000002400 */
[----:B-1----:R-:W-:-:S07]  /*9870*/  FMNMX.FTZ R3, R167, R3, !PT ;  /* 0x00000003a7037209 */ /* 0x002fce0007810000 */
[----:B------:R-:W1:Y:S01]  /*9880*/  MUFU.TANH R158, R158 ;  /* 0x0000009e009e7308 */ /* 0x000e620000002400 */
[----:B--2---:R-:W-:-:S07]  /*9890*/  FMNMX.FTZ R3, R154, R3, !PT ;  /* 0x000000039a037209 */ /* 0x004fce0007810000 */
[----:B------:R-:W2:Y:S01]  /*98a0*/  MUFU.TANH R159, R159 ;  /* 0x0000009f009f7308 */ /* 0x000ea20000002400 */
[----:B0-----:R-:W-:-:S04]  /*98b0*/  FMNMX.FTZ R3, R155, R3, !PT ;  /* 0x000000039b037209 */ /* 0x001fc80007810000 */
[----:B-1----:R-:W-:-:S04]  /*98c0*/  FMNMX.FTZ R3, R158, R3, !PT ;  /* 0x000000039e037209 */ /* 0x002fc80007810000 */
[----:B--2---:R-:W-:-:S05]  /*98d0*/  FMNMX.FTZ R3, R159, R3, !PT ;  /* 0x000000039f037209 */ /* 0x004fca0007810000 */
[----:B------:R-:W0:Y:S02]  /*98e0*/  SHFL.BFLY PT, R190, R3, 0x2, 0x1f ;  /* 0x0c401f0003be7f89 */ /* 0x000e2400000e0000 */
[----:B0-----:R-:W-:-:S05]  /*98f0*/  FMNMX.FTZ R3, R3, R190, !PT ;  /* 0x000000be03037209 */ /* 0x001fca0007810000 */
[----:B------:R-:W0:Y:S02]  /*9900*/  SHFL.BFLY PT, R190, R3, 0x1, 0x1f ;  /* 0x0c201f0003be7f89 */ /* 0x000e2400000e0000 */
[----:B0-----:R-:W-:-:S05]  /*9910*/  FMNMX.FTZ R3, R3, R190, !PT ;  /* 0x000000be03037209 */ /* 0x001fca0007810000 */
[----:B------:R-:W-:Y:S01]  /*9920*/  FADD.FTZ R192, -R3, R21 ;  /* 0x0000001503c07221 */ /* 0x000fe20000010100 */
[----:B------:R-:W-:-:S03]  /*9930*/  FMUL.FTZ R21, R4, UR5 ;  /* 0x0000000504157c20 */ /* 0x000fc60008410000 */
[----:B------:R-:W-:Y:S01]  /*9940*/  FMUL.FTZ R192, R192, UR5 ;  /* 0x00000005c0c07c20 */ /* 0x000fe20008410000 */
[--C-:B------:R-:W-:Y:S01]  /*9950*/  FFMA.FTZ R190, R0, UR5, -R21.reuse ;  /* 0x0000000500be7c23 */ /* 0x100fe20008010815 */
        /* <DEDUP_REMOVED lines=18> */
[----:B------:R-:W-:Y:S01]  /*9a80*/  FFMA.FTZ R21, R157, UR5, -R21 ;  /* 0x000000059d157c23 */ /* 0x000fe20008010815 */
[----:B------:R-:W-:Y:S01]  /*9a90*/  FMUL.FTZ R157, R3, UR5 ;  /* 0x00000005039d7c20 */ /* 0x000fe20008410000 */
[----:B------:R-:W-:Y:S03]  /*9aa0*/  MUFU.EX2 R0, R193 ;  /* 0x000000c100007308 */ /* 0x000fe60000000800 */
        /* <DEDUP_REMOVED lines=22> */
[----:B0-----:R-:W-:Y:S01]  /*9c10*/  FFMA.FTZ R17, R0, R17, R190 ;  /* 0x0000001100117223 */ /* 0x001fe200000100be */
[----:B------:R-:W-:-:S06]  /*9c20*/  FFMA.FTZ R195, R159, UR5, -R157 ;  /* 0x000000059fc37c23 */ /* 0x000fcc000801089d */
[----:B------:R-:W0:Y:S08]  /*9c30*/  MUFU.EX2 R191, R191 ;  /* 0x000000bf00bf7308 */ /* 0x000e300000000800 */
[----:B------:R-:W2:Y:S01]  /*9c40*/  MUFU.EX2 R186, R186 ;  /* 0x000000ba00ba7308 */ /* 0x000ea20000000800 */
[----:B-1----:R-:W-:-:S07]  /*9c50*/  FFMA.FTZ R7, R2, R7, R165 ;  /* 0x0000000702077223 */ /* 0x002fce00000100a5 */
[----:B------:R-:W1:Y:S01]  /*9c60*/  MUFU.EX2 R184, R184 ;  /* 0x000000b800b87308 */ /* 0x000e620000000800 */
[----:B0-----:R-:W-:-:S07]  /*9c70*/  FADD.FTZ R17, R191, R17 ;  /* 0x00000011bf117221 */ /* 0x001fce0000010000 */
[----:B------:R-:W0:Y:S01]  /*9c80*/  MUFU.EX2 R187, R187 ;  /* 0x000000bb00bb7308 */ /* 0x000e220000000800 */
[----:B--2---:R-:W-:-:S07]  /*9c90*/  FADD.FTZ R157, R186, R7 ;  /* 0x00000007ba9d7221 */ /* 0x004fce0000010000 */
[----:B------:R-:W2:Y:S01]  /*9ca0*/  MUFU.EX2 R185, R185 ;  /* 0x000000b900b97308 */ /* 0x000ea20000000800 */
[----:B-1----:R-:W-:-:S07]  /*9cb0*/  FADD.FTZ R7, R184, R17 ;  /* 0x00000011b8077221 */ /* 0x002fce0000010000 */
        /* <DEDUP_REMOVED lines=65> */
[----:B-1----:R-:W-:Y:S01]  /*a0d0*/  FADD.FTZ R157, R158, R17 ;  /* 0x000000119e9d7221 */ /* 0x002fe20000010000 */
[----:B0-----:R-:W-:-:S03]  /*a0e0*/  FADD.FTZ R17, R21, R7 ;  /* 0x0000000715117221 */ /* 0x001fc60000010000 */
[----:B--2---:R-:W-:Y:S01]  /*a0f0*/  FADD.FTZ R7, R195, R157 ;  /* 0x0000009dc3077221 */ /* 0x004fe20000010000 */
[----:B------:R-:W-:Y:S06]  /*a100*/  @!P0 BRA `(.L_x_198) ;  /* 0x0000000000048947 */ /* 0x000fec0003800000 */
[----:B------:R-:W-:Y:S01]  /*a110*/  BPT.TRAP 0x1 ;  /* 0x000000040000795c */ /* 0x000fe20000300000 */
.L_x_198:
[----:B------:R-:W-:Y:S01]  /*a120*/  R2UR UR10, R22 ;  /* 0x00000000160a72ca */ /* 0x000fe200000e0000 */
[----:B------:R-:W-:Y:S01]  /*a130*/  UIADD3 UR4, UR4, 0x38860, URZ ;  /* 0x0003886004047890 */ /* 0x000fe2000fffe03f */
[----:B------:R-:W-:Y:S01]  /*a140*/  R2UR UR7, R20 ;  /* 0x00000000140772ca */ /* 0x000fe200000e0000 */
[----:B------:R-:W-:Y:S01]  /*a150*/  UMOV UR61, UR38 ;  /* 0x00000026003d7c82 */ /* 0x000fe20008000000 */
[----:B------:R-:W-:Y:S01]  /*a160*/  R2UR UR6, R6 ;  /* 0x00000000060672ca */ /* 0x000fe200000e0000 */
[----:B------:R-:W-:Y:S01]  /*a170*/  IMAD.MOV.U32 R227, RZ, RZ, R4 ;  /* 0x000000ffffe37224 */ /* 0x000fe200078e0004 */
[----:B------:R-:W-:Y:S01]  /*a180*/  F2FP.F16.F32.PACK_AB R194, R21, R156 ;  /* 0x0000009c15c2723e */ /* 0x000fe200000000ff */
[----:B------:R-:W-:Y:S01]  /*a190*/  IMAD.MOV.U32 R21, RZ, RZ, R3 ;  /* 0x000000ffff157224 */ /* 0x000fe200078e0003 */
[----:B------:R-:W-:Y:S02]  /*a1a0*/  F2FP.F16.F32.PACK_AB R208, R191, R190 ;  /* 0x000000bebfd0723e */ /* 0x000fe400000000ff */
[----:B------:R-:W-:-:S02]  /*a1b0*/  F2FP.F16.F32.PACK_AB R209, R186, R165 ;  /* 0x000000a5bad1723e */ /* 0x000fc400000000ff */
[----:B------:R-:W-:Y:S02]  /*a1c0*/  F2FP.F16.F32.PACK_AB R210, R185, R184 ;  /* 0x000000b8b9d2723e */ /* 0x000fe400000000ff */
[----:B------:R-:W-:Y:S01]  /*a1d0*/  F2FP.F16.F32.PACK_AB R211, R189, R187 ;  /* 0x000000bbbdd3723e */ /* 0x000fe200000000ff */
[----:B------:R-:W-:Y:S01]  /*a1e0*/  UISETP.GT.AND UP0, UPT, UR7, UR10, UPT ;  /* 0x0000000a0700728c */ /* 0x000fe2000bf04270 */
[----:B------:R-:W-:Y:S01]  /*a1f0*/  F2FP.F16.F32.PACK_AB R204, R188, R176 ;  /* 0x000000b0bccc723e */ /* 0x000fe200000000ff */
[----:B------:R-:W-:Y:S01]  /*a200*/  UPRMT UR4, UR6, 0x654, UR4 ;  /* 0x0000065406047896 */ /* 0x000fe20008000004 */
[----:B------:R-:W-:Y:S02]  /*a210*/  R2UR UR6, R16 ;  /* 0x00000000100672ca */ /* 0x000fe400000e0000 */
[----:B------:R-:W-:Y:S02]  /*a220*/  F2FP.F16.F32.PACK_AB R205, R179, R178 ;  /* 0x000000b2b3cd723e */ /* 0x000fe400000000ff */
[----:B------:R-:W-:-:S02]  /*a230*/  PLOP3.LUT P1, PT, PT, PT, UP0, 0x80, 0x0 ;  /* 0x000000000000781c */ /* 0x000fc40003f2f008 */
[----:B------:R-:W-:Y:S02]  /*a240*/  F2FP.F16.F32.PACK_AB R206, R180, R177 ;  /* 0x000000b1b4ce723e */ /* 0x000fe400000000ff */
[----:B------:R-:W-:Y:S01]  /*a250*/  SYNCS.ARRIVE.TRANS64.RED.A1T0 RZ, [UR4], RZ ;  /* 0x000000ffffff79a7 */ /* 0x000fe20008100404 */
[----:B------:R-:W-:Y:S01]  /*a260*/  UIADD3 UR4, UR7, -0x1, URZ ;  /* 0xffffffff07047890 */ /* 0x000fe2000fffe03f */
[----:B------:R-:W-:Y:S02]  /*a270*/  F2FP.F16.F32.PACK_AB R207, R183, R182 ;  /* 0x000000b6b7cf723e */ /* 0x000fe400000000ff */
[----:B------:R-:W-:Y:S01]  /*a280*/  F2FP.F16.F32.PACK_AB R200, R169, R168 ;  /* 0x000000a8a9c8723e */ /* 0x000fe200000000ff */
[----:B------:R-:W-:Y:S01]  /*a290*/  IMAD.U32 R228, RZ, RZ, UR6 ;  /* 0x00000006ffe47e24 */ /* 0x000fe2000f8e00ff */
[----:B------:R-:W-:Y:S01]  /*a2a0*/  F2FP.F16.F32.PACK_AB R201, R171, R170 ;  /* 0x000000aaabc9723e */ /* 0x000fe200000000ff */
[----:B------:R-:W-:Y:S01]  /*a2b0*/  IMAD.U32 R20, RZ, RZ, UR4 ;  /* 0x00000004ff147e24 */ /* 0x000fe2000f8e00ff */
[----:B------:R-:W-:-:S02]  /*a2c0*/  F2FP.F16.F32.PACK_AB R202, R173, R172 ;  /* 0x000000acadca723e */ /* 0x000fc400000000ff */
[----:B------:R-:W-:Y:S02]  /*a2d0*/  F2FP.F16.F32.PACK_AB R203, R175, R174 ;  /* 0x000000aeafcb723e */ /* 0x000fe400000000ff */
[----:B------:R-:W-:Y:S02]  /*a2e0*/  F2FP.F16.F32.PACK_AB R196, R160, R181 ;  /* 0x000000b5a0c4723e */ /* 0x000fe400000000ff */
[----:B------:R-:W-:Y:S02]  /*a2f0*/  F2FP.F16.F32.PACK_AB R197, R163, R162 ;  /* 0x000000a2a3c5723e */ /* 0x000fe400000000ff */
[----:B------:R-:W-:Y:S02]  /*a300*/  F2FP.F16.F32.PACK_AB R198, R164, R161 ;  /* 0x000000a1a4c6723e */ /* 0x000fe400000000ff */
[----:B------:R-:W-:Y:S02]  /*a310*/  F2FP.F16.F32.PACK_AB R199, R167, R166 ;  /* 0x000000a6a7c7723e */ /* 0x000fe400000000ff */
[----:B------:R-:W-:-:S02]  /*a320*/  F2FP.F16.F32.PACK_AB R192, R153, R152 ;  /* 0x0000009899c0723e */ /* 0x000fc400000000ff */
[----:B------:R-:W-:Y:S02]  /*a330*/  F2FP.F16.F32.PACK_AB R193, R155, R154 ;  /* 0x0000009a9bc1723e */ /* 0x000fe400000000ff */
[----:B------:R-:W-:Y:S01]  /*a340*/  F2FP.F16.F32.PACK_AB R195, R195, R158 ;  /* 0x0000009ec3c3723e */ /* 0x000fe200000000ff */
[----:B------:R-:W-:Y:S06]  /*a350*/  @P1 BRA `(.L_x_199) ;  /* 0xffffffc000e41947 */ /* 0x000fec000383ffff */
.L_x_188:
        /* <DEDUP_REMOVED lines=131> */
.L_x_200:
[----:B------:R-:W-:Y:S01]  /*ab90*/  R2UR UR4, R16 ;  /* 0x00000000100472ca */ /* 0x000fe200000e0000 */
[----:B------:R-:W-:-:S04]  /*aba0*/  IMAD.U32 R12, RZ, RZ, UR38 ;  /* 0x00000026ff0c7e24 */ /* 0x000fc8000f8e00ff */
[----:B------:R-:W-:-:S08]  /*abb0*/  IMAD R12, R12, 0x8, R5 ;  /* 0x000000080c0c7824 */ /* 0x000fd000078e0205 */
[----:B------:R-:W-:-:S05]  /*abc0*/  IMAD.U32 R9, RZ, RZ, UR4 ;  /* 0x00000004ff097e24 */ /* 0x000fca000f8e00ff */
[----:B------:R-:W-:-:S04]  /*abd0*/  SHF.L.U32 R9, R9, 0x1f, RZ ;  /* 0x0000001f09097819 */ /* 0x000fc800000006ff */
[----:B------:R0:W1:Y:S01]  /*abe0*/  SYNCS.PHASECHK.TRANS64.TRYWAIT P1, [R12+URZ+0x38850], R9 ;  /* 0x038850090c0075a7 */ /* 0x000062000802017f */
[----:B------:R-:W-:Y:S05]  /*abf0*/  @!P0 BRA `(.L_x_201) ;  /* 0x0000000000048947 */ /* 0x000fea0003800000 */
[----:B------:R-:W-:Y:S01]  /*ac00*/  BPT.TRAP 0x1 ;  /* 0x000000040000795c */ /* 0x000fe20000300000 */
.L_x_201:
[----:B------:R-:W-:-:S05]  /*ac10*/  VIADD R5, R5, 0x400 ;  /* 0x0000040005057836 */ /* 0x000fca0000000000 */
[----:B------:R-:W-:-:S04]  /*ac20*/  SHF.R.U32.HI R5, RZ, 0x4, R5 ;  /* 0x00000004ff057819 */ /* 0x000fc80000011605 */
[----:B------:R-:W-:Y:S01]  /*ac30*/  LOP3.LUT R5, R5, 0x3fff, RZ, 0xc0, !PT ;  /* 0x00003fff05057812 */ /* 0x000fe200078ec0ff */
[----:B-1----:R-:W-:Y:S06]  /*ac40*/  @P1 BRA `(.L_x_202) ;  /* 0x0000000000081947 */ /* 0x002fec0003800000 */
[----:B------:R-:W1:Y:S02]  /*ac50*/  SYNCS.PHASECHK.TRANS64.TRYWAIT P1, [R12+URZ+0x38850], R9 ;  /* 0x038850090c0075a7 */ /* 0x000e64000802017f */
[----:B-1----:R-:W-:Y:S05]  /*ac60*/  @!P1 BRA `(.L_x_203) ;  /* 0x000000b400c89947 */ /* 0x002fea0003800000 */
.L_x_202:
[----:B------:R-:W-:Y:S01]  /*ac70*/  LOP3.LUT R5, R5, 0x2800000, RZ, 0xfc, !PT ;  /* 0x0280000005057812 */ /* 0x000fe200078efcff */
[----:B------:R-:W-:Y:S01]  /*ac80*/  IMAD.U32 R8, RZ, RZ, UR38 ;  /* 0x00000026ff087e24 */ /* 0x000fe2000f8e00ff */
[----:B01----:R-:W-:Y:S01]  /*ac90*/  MOV R9, 0x40000040 ;  /* 0x4000004000097802 */ /* 0x003fe20000000f00 */
[----:B------:R-:W-:Y:S05]  /*aca0*/  WARPSYNC.ALL ;  /* 0x0000000000007948 */ /* 0x000fea0003800000 */
[----:B------:R-:W-:Y:S01]  /*acb0*/  IMAD R8, R8, 0xa00, R5 ;  /* 0x00000a0008087824 */ /* 0x000fe200078e0205 */
[----:B------:R-:W-:Y:S01]  /*acc0*/  R2UR UR7, R9 ;  /* 0x00000000090772ca */ /* 0x000fe200000e0000 */
[----:B------:R-:W-:Y:S01]  /*acd0*/  WARPGROUP.ARRIVE ;  /* 0x00000000000079c5 */ /* 0x000fe20000000000 */
[----:B------:R-:W-:Y:S01]  /*ace0*/  IMAD.MOV.U32 R11, RZ, RZ, 0x40000040 ;  /* 0x40000040ff0b7424 */ /* 0x000fe200078e00ff */
[----:B------:R-:W0:Y:S01]  /*acf0*/  SHFL.BFLY PT, R0, R17, 0x2, 0x1f ;  /* 0x0c401f0011007f89 */ /* 0x000e2200000e0000 */
[C---:B------:R-:W-:Y:S01]  /*ad00*/  R2UR UR6, R8.reuse ;  /* 0x00000000080672ca */ /* 0x040fe200000e0000 */
[----:B------:R-:W-:-:S02]  /*ad10*/  VIADD R10, R8, 0x80 ;  /* 0x00000080080a7836 */ /* 0x000fc40000000000 */
[----:B------:R-:W-:Y:S01]  /*ad20*/  IMAD.MOV.U32 R9, RZ, RZ, 0x40000040 ;  /* 0x40000040ff097424 */ /* 0x000fe200078e00ff */
[----:B------:R-:W1:Y:S01]  /*ad30*/  SHFL.BFLY PT, R2, R7, 0x2, 0x1f ;  /* 0x0c401f0007027f89 */ /* 0x000e6200000e0000 */
[----:B------:R-:W-:-:S08]  /*ad40*/  IMAD.U32 R15, RZ, RZ, UR5 ;  /* 0x00000005ff0f7e24 */ /* 0x000fd0000f8e00ff */
[----:B------:R-:W-:Y:S01]  /*ad50*/  HGMMA.64x256x16.F32 R24, R208, gdesc[UR4].tnspB, R24, gsb0 ;  /* 0x43e00004d0187df0 */ /* 0x000fe20008000818 */
[----:B------:R-:W-:Y:S01]  /*ad60*/  R2UR UR6, R10 ;  /* 0x000000000a0672ca */ /* 0x000fe200000e0000 */
[----:B------:R-:W-:Y:S01]  /*ad70*/  VIADD R10, R8, 0x100 ;  /* 0x00000100080a7836 */ /* 0x000fe20000000000 */
[----:B------:R-:W-:Y:S01]  /*ad80*/  R2UR UR7, R11 ;  /* 0x000000000b0772ca */ /* 0x000fe200000e0000 */
[----:B------:R-:W-:Y:S02]  /*ad90*/  IMAD.MOV.U32 R11, RZ, RZ, 0x40000040 ;  /* 0x40000040ff0b7424 */ /* 0x000fe400078e00ff */
[----:B0-----:R-:W-:Y:S01]  /*ada0*/  FADD.FTZ R0, R0, R17 ;  /* 0x0000001100007221 */ /* 0x001fe20000010000 */
[----:B-1----:R-:W-:-:S04]  /*adb0*/  FADD.FTZ R2, R2, R7 ;  /* 0x0000000702027221 */ /* 0x002fc80000010000 */
[----:B------:R-:W0:Y:S01]  /*adc0*/  SHFL.BFLY PT, R5, R0, 0x1, 0x1f ;  /* 0x0c201f0000057f89 */ /* 0x000e2200000e0000 */
[----:B------:R-:W-:Y:S01]  /*add0*/  IMAD.MOV.U32 R7, RZ, RZ, RZ ;  /* 0x000000ffff077224 */ /* 0x000fe200078e00ff */
[----:B------:R-:W-:Y:S02]  /*ade0*/  WARPGROUP.DEPBAR.LE gsb0, 0x0 ;  /* 0x00008000000079c5 */ /* 0x000fe40000010000 */
[----:B------:R-:W-:-:S13]  /*adf0*/  WARPGROUP.ARRIVE ;  /* 0x00000000000079c5 */ /* 0x000fda0000000000 */
[----:B------:R-:W-:Y:S01]  /*ae00*/  HGMMA.64x256x16.F32 R24, R204, gdesc[UR4].tnspB, R24, gsb0 ;  /* 0x43e00004cc187df0 */ /* 0x000fe20008000818 */
[----:B------:R-:W-:Y:S01]  /*ae10*/  R2UR UR6, R10 ;  /* 0x000000000a0672ca */ /* 0x000fe200000e0000 */
[C---:B------:R-:W-:Y:S01]  /*ae20*/  VIADD R10, R8.reuse, 0x180 ;  /* 0x00000180080a7836 */ /* 0x040fe20000000000 */
[----:B------:R-:W-:Y:S01]  /*ae30*/  R2UR UR7, R11 ;  /* 0x000000000b0772ca */ /* 0x000fe200000e0000 */
[----:B------:R-:W-:Y:S02]  /*ae40*/  IMAD.MOV.U32 R11, RZ, RZ, 0x40000040 ;  /* 0x40000040ff0b7424 */ /* 0x000fe400078e00ff */
[----:B------:R-:W-:Y:S01]  /*ae50*/  VIADD R8, R8, 0x200 ;  /* 0x0000020008087836 */ /* 0x000fe20000000000 */
[----:B------:R-:W-:Y:S02]  /*ae60*/  WARPGROUP.DEPBAR.LE gsb0, 0x0 ;  /* 0x00008000000079c5 */ /* 0x000fe40000010000 */
[----:B------:R-:W-:-:S15]  /*ae70*/  WARPGROUP.ARRIVE ;  /* 0x00000000000079c5 */ /* 0x000fde0000000000 */
[----:B------:R-:W-:-:S04]  /*ae80*/  NOP ;  /* 0x0000000000007918 */ /* 0x000fc80000000000 */
[----:B------:R-:W-:Y:S01]  /*ae90*/  HGMMA.64x256x16.F32 R24, R200, gdesc[UR4].tnspB, R24, gsb0 ;  /* 0x43e00004c8187df0 */ /* 0x000fe20008000818 */
[----:B------:R-:W-:Y:S02]  /*aea0*/  R2UR UR6, R10 ;  /* 0x000000000a0672ca */ /* 0x000fe400000e0000 */
[----:B------:R-:W-:Y:S01]  /*aeb0*/  R2UR UR7, R11 ;  /* 0x000000000b0772ca */ /* 0x000fe200000e0000 */
[----:B0-----:R-:W-:Y:S01]  /*aec0*/  FADD.FTZ R11, R0, R5 ;  /* 0x00000005000b7221 */ /* 0x001fe20000010000 */
[----:B------:R-:W-:Y:S02]  /*aed0*/  IMAD.MOV.U32 R5, RZ, RZ, RZ ;  /* 0x000000ffff057224 */ /* 0x000fe400078e00ff */
[----:B------:R-:W-:Y:S02]  /*aee0*/  IMAD.MOV.U32 R0, RZ, RZ, -0x800000 ;  /* 0xff800000ff007424 */ /* 0x000fe400078e00ff */
[----:B------:R-:W-:-:S13]  /*aef0*/  FSETP.NE.FTZ.AND P1, PT, R11, RZ, PT ;  /* 0x000000ff0b00720b */ /* 0x000fda0003f35000 */
[----:B------:R-:W-:Y:S01]  /*af00*/  @P1 MUFU.RCP R7, R11 ;  /* 0x0000000b00071308 */ /* 0x000fe20000001000 */
[----:B------:R-:W-:Y:S02]  /*af10*/  WARPGROUP.DEPBAR.LE gsb0, 0x0 ;  /* 0x00008000000079c5 */ /* 0x000fe40000010000 */
[----:B------:R-:W-:-:S06]  /*af20*/  WARPGROUP.ARRIVE ;  /* 0x00000000000079c5 */ /* 0x000fcc0000000000 */
[----:B------:R-:W-:Y:S01]  /*af30*/  HGMMA.64x256x16.F32 R24, R196, gdesc[UR4].tnspB, R24, gsb0 ;  /* 0x43e00004c4187df0 */ /* 0x000fe20008000818 */
[----:B------:R-:W-:Y:S02]  /*af40*/  R2UR UR6, R8 ;  /* 0x00000000080672ca */ /* 0x000fe400000e0000 */
[----:B------:R-:W-:Y:S01]  /*af50*/  R2UR UR7, R9 ;  /* 0x00000000090772ca */ /* 0x000fe200000e0000 */
[----:B------:R-:W0:Y:S01]  /*af60*/  @P1 MUFU.LG2 R8, R11 ;  /* 0x0000000b00081308 */ /* 0x000e220000000c00 */
[----:B------:R-:W1:Y:S01]  /*af70*/  SHFL.BFLY PT, R9, R2, 0x1, 0x1f ;  /* 0x0c201f0002097f89 */ /* 0x000e6200000e0000 */
[----:B0-----:R-:W-:Y:S01]  /*af80*/  @P1 FMUL.FTZ R8, R8, 0.69314718246459960938 ;  /* 0x3f31721808081820 */ /* 0x001fe20000410000 */
[----:B-1----:R-:W-:Y:S01]  /*af90*/  FADD.FTZ R13, R2, R9 ;  /* 0x00000009020d7221 */ /* 0x002fe20000010000 */
[----:B------:R-:W-:Y:S02]  /*afa0*/  IMAD.U32 R9, RZ, RZ, UR5 ;  /* 0x00000005ff097e24 */ /* 0x000fe4000f8e00ff */
[----:B------:R-:W-:-:S02]  /*afb0*/  IMAD.MOV.U32 R2, RZ, RZ, -0x800000 ;  /* 0xff800000ff027424 */ /* 0x000fc400078e00ff */
[----:B------:R-:W-:Y:S01]  /*afc0*/  FSETP.NE.FTZ.AND P2, PT, R13, RZ, PT ;  /* 0x000000ff0d00720b */ /* 0x000fe20003f55000 */
[----:B------:R-:W-:-:S04]  /*afd0*/  @P1 FMUL.FTZ R9, R9, 0.69314718246459960938 ;  /* 0x3f31721809091820 */ /* 0x000fc80000410000 */
[----:B------:R-:W-:-:S08]  /*afe0*/  @P1 FFMA.FTZ R2, R9, R4, R8 ;  /* 0x0000000409021223 */ /* 0x000fd00000010008 */
[----:B------:R-:W0:Y:S01]  /*aff0*/  @P2 MUFU.LG2 R10, R13 ;  /* 0x0000000d000a2308 */ /* 0x000e220000000c00 */
[----:B------:R-:W-:-:S07]  /*b000*/  @P2 FMUL.FTZ R15, R15, 0.69314718246459960938 ;  /* 0x3f3172180f0f2820 */ /* 0x000fce0000410000 */
[----:B------:R1:W2:Y:S01]  /*b010*/  @P2 MUFU.RCP R5, R13 ;  /* 0x0000000d00052308 */ /* 0x0002a20000001000 */
[----:B0-----:R-:W-:-:S04]  /*b020*/  @P2 FMUL.FTZ R10, R10, 0.69314718246459960938 ;  /* 0x3f3172180a0a2820 */ /* 0x001fc80000410000 */
[----:B------:R-:W-:Y:S01]  /*b030*/  @P2 FFMA.FTZ R0, R15, R3, R10 ;  /* 0x000000030f002223 */ /* 0x000fe2000001000a */
[----:B------:R-:W-:Y:S02]  /*b040*/  WARPGROUP.DEPBAR.LE gsb0, 0x0 ;  /* 0x00008000000079c5 */ /* 0x000fe40000010000 */
[----:B------:R-:W-:-:S06]  /*b050*/  WARPGROUP.ARRIVE ;  /* 0x00000000000079c5 */ /* 0x000fcc0000000000 */
[----:B------:R-:W-:Y:S03]  /*b060*/  HGMMA.64x256x16.F32 R24, R192, gdesc[UR4].tnspB, R24, gsb0 ;  /* 0x43e00004c0187df0 */ /* 0x000fe60008000818 */
[----:B------:R-:W-:Y:S02]  /*b070*/  WARPGROUP.DEPBAR.LE gsb0, 0x0 ;  /* 0x00008000000079c5 */ /* 0x000fe40000010000 */
[----:B-12---:R-:W-:Y:S05]  /*b080*/  @!P0 BRA `(.L_x_204) ;  /* 0x0000000000048947 */ /* 0x006fea0003800000 */
[----:B------:R-:W-:Y:S01]  /*b090*/  BPT.TRAP 0x1 ;  /* 0x000000040000795c */ /* 0x000fe20000300000 */
.L_x_204:
[----:B------:R-:W2:Y:S01]  /*b0a0*/  LDL.LU R3, [R1+0x38] ;  /* 0x0000380001037983 */ /* 0x000ea20000300800 */
[----:B------:R-:W-:Y:S01]  /*b0b0*/  R2UR UR5, R16 ;  /* 0x00000000100572ca */ /* 0x000fe200000e0000 */
[----:B------:R-:W-:Y:S01]  /*b0c0*/  UIADD3 UR38, UR38, 0x1, URZ ;  /* 0x0000000126267890 */ /* 0x000fe2000fffe03f */
[-C--:B------:R-:W-:Y:S01]  /*b0d0*/  FMUL.FTZ R24, R24, R7.reuse ;  /* 0x0000000718187220 */ /* 0x080fe20000410000 */
[-C--:B------:R-:W-:Y:S01]  /*b0e0*/  FMUL.FTZ R25, R25, R7.reuse ;  /* 0x0000000719197220 */ /* 0x080fe20000410000 */
[-C--:B------:R-:W-:Y:S01]  /*b0f0*/  FMUL.FTZ R28, R28, R7.reuse ;  /* 0x000000071c1c7220 */ /* 0x080fe20000410000 */
[----:B------:R-:W-:Y:S01]  /*b100*/  UISETP.NE.AND UP0, UPT, UR38, 0x2, UPT ;  /* 0x000000022600788c */ /* 0x000fe2000bf05270 */
        /* <DEDUP_REMOVED lines=126> */
[----:B------:R-:W-:Y:S01]  /*b8f0*/  USEL UR38, UR38, URZ, UP0 ;  /* 0x0000003f26267287 */ /* 0x000fe20008000000 */
[----:B--2---:R-:W-:Y:S01]  /*b900*/  R2UR UR4, R3 ;  /* 0x00000000030472ca */ /* 0x004fe200000e0000 */
[----:B------:R-:W-:-:S05]  /*b910*/  VIADD R3, R12, 0x38860 ;  /* 0x000388600c037836 */ /* 0x000fca0000000000 */
[----:B------:R-:W-:-:S04]  /*b920*/  PRMT R3, R6, 0x654, R3 ;  /* 0x0000065406037816 */ /* 0x000fc80000000003 */
[----:B------:R0:W-:Y:S03]  /*b930*/  SYNCS.ARRIVE.TRANS64.RED.A1T0 RZ, [R3+URZ], RZ ;  /* 0x000000ff03ff79a7 */ /* 0x0001e6000810043f */
[----:B------:R-:W-:-:S06]  /*b940*/  UIADD3 UR4, UR4, 0x1, URZ ;  /* 0x0000000104047890 */ /* 0x000fcc000fffe03f */
[----:B0-----:R-:W-:Y:S01]  /*b950*/  MOV R3, UR4 ;  /* 0x0000000400037c02 */ /* 0x001fe20008000f00 */
[----:B------:R-:W-:-:S04]  /*b960*/  USEL UR4, URZ, 0x1, UP0 ;  /* 0x000000013f047887 */ /* 0x000fc80008000000 */
[----:B------:R0:W-:Y:S01]  /*b970*/  STL [R1+0x38], R3 ;  /* 0x0000380301007387 */ /* 0x0001e20000100800 */
[----:B------:R-:W-:-:S06]  /*b980*/  ULOP3.LUT UR5, UR5, UR4, URZ, 0x3c, !UPT ;  /* 0x0000000405057292 */ /* 0x000fcc000f8e3c3f */
[----:B------:R-:W-:-:S07]  /*b990*/  IMAD.U32 R16, RZ, RZ, UR5 ;  /* 0x00000005ff107e24 */ /* 0x000fce000f8e00ff */
.L_x_180:
[----:B------:R-:W1:Y:S08]  /*b9a0*/  S2UR UR4, SR_CgaCtaId ;  /* 0x00000000000479c3 */ /* 0x000e700000008800 */
[----:B------:R-:W-:Y:S06]  /*b9b0*/  BAR.SYNC.DEFER_BLOCKING 0x5, 0x180 ;  /* 0x0146000000007b1d */ /* 0x000fec0000010000 */
[----:B------:R-:W-:Y:S01]  /*b9c0*/  UMOV UR8, 0x400 ;  /* 0x0000040000087882 */ /* 0x000fe20000000000 */
[----:B------:R-:W-:Y:S01]  /*b9d0*/  BSSY B0, `(.L_x_205) ;  /* 0x00004c3000007945 */ /* 0x000fe20003800000 */
[----:B-1----:R-:W-:-:S09]  /*b9e0*/  ULEA UR8, UR4, UR8, 0x18 ;  /* 0x0000000804087291 */ /* 0x002fd2000f8ec03f */
[----:B------:R-:W1:Y:S02]  /*b9f0*/  LDS.128 R4, [UR8+0x388d0] ;  /* 0x0388d008ff047984 */ /* 0x000e640008000c00 */
[----:B-1----:R-:W-:Y:S02]  /*ba00*/  R2UR UR6, R5 ;  /* 0x00000000050672ca */ /* 0x002fe400000e0000 */
[----:B------:R-:W-:Y:S02]  /*ba10*/  R2UR UR5, R6 ;  /* 0x00000000060572ca */ /* 0x000fe400000e0000 */
[----:B------:R-:W-:Y:S01]  /*ba20*/  R2UR UR7, R7 ;  /* 0x00000000070772ca */ /* 0x000fe200000e0000 */
[----:B------:R-:W-:Y:S06]  /*ba30*/  BAR.ARV 0x4, 0x180 ;  /* 0x0106000000007b1d */ /* 0x000fec0000002000 */
[----:B------:R-:W-:Y:S08]  /*ba40*/  @P0 BRA `(.L_x_206) ;  /* 0x0000003800d00947 */ /* 0x000ff00003800000 */
[----:B------:R-:W2:Y:S01]  /*ba50*/  LDL.LU R9, [R1+0x30] ;  /* 0x0000300001097983 */ /* 0x000ea20000300800 */
[----:B------:R-:W1:Y:S01]  /*ba60*/  S2UR UR4, SR_SWINHI ;  /* 0x00000000000479c3 */ /* 0x000e620000002f00 */
[----:B------:R-:W-:Y:S01]  /*ba70*/  IMAD.MOV.U32 R12, RZ, RZ, 0x2 ;  /* 0x00000002ff0c7424 */ /* 0x000fe200078e00ff */
[----:B------:R-:W-:Y:S01]  /*ba80*/  F2FP.F16.F32.PACK_AB R6, R29, R28 ;  /* 0x0000001c1d06723e */ /* 0x000fe200000000ff */
[----:B------:R-:W3:Y:S01]  /*ba90*/  LDL.LU R8, [R1+0x34] ;  /* 0x0000340001087983 */ /* 0x000ee20000300800 */
[----:B------:R-:W-:Y:S01]  /*baa0*/  F2FP.F16.F32.PACK_AB R7, R31, R30 ;  /* 0x0000001e1f07723e */ /* 0x000fe200000000ff */
[----:B------:R-:W-:Y:S01]  /*bab0*/  ULDC.64 UR14, c[0x0][0xc00] ;  /* 0x00030000000e7ab9 */ /* 0x000fe20000000a00 */
[----:B------:R-:W-:Y:S01]  /*bac0*/  R2UR UR22, R212 ;  /* 0x00000000d41672ca */ /* 0x000fe200000e0000 */
[----:B0-----:R-:W4:Y:S01]  /*bad0*/  LDL R3, [R1+0x48] ;  /* 0x0000480001037983 */ /* 0x001f220000100800 */
[----:B------:R-:W-:-:S03]  /*bae0*/  ULDC UR20, c[0x0][0xbe8] ;  /* 0x0002fa0000147ab9 */ /* 0x000fc60000000800 */
[----:B------:R-:W5:Y:S01]  /*baf0*/  LDL R170, [R1+0x2c] ;  /* 0x00002c0001aa7983 */ /* 0x000f620000100800 */
[----:B------:R-:W-:Y:S02]  /*bb00*/  R2UR UR21, R215 ;  /* 0x00000000d71572ca */ /* 0x000fe400000e0000 */
[----:B------:R-:W-:Y:S01]  /*bb10*/  R2UR UR24, R216 ;  /* 0x00000000d81872ca */ /* 0x000fe200000e0000 */
[----:B------:R-:W5:Y:S01]  /*bb20*/  LDL R171, [R1+0x44] ;  /* 0x0000440001ab7983 */ /* 0x000f620000100800 */
[----:B------:R-:W-:Y:S01]  /*bb30*/  UMOV UR10, UR8 ;  /* 0x00000008000a7c82 */ /* 0x000fe20008000000 */
[----:B-1----:R-:W-:Y:S01]  /*bb40*/  UMOV UR11, UR4 ;  /* 0x00000004000b7c82 */ /* 0x002fe20008000000 */
[----:B------:R-:W-:Y:S01]  /*bb50*/  BAR.SYNC.DEFER_BLOCKING 0x1, 0x100 ;  /* 0x0044000000007b1d */ /* 0x000fe20000010000 */
[----:B--2---:R-:W-:Y:S02]  /*bb60*/  R2UR UR19, R9 ;  /* 0x00000000091372ca */ /* 0x004fe400000e0000 */
[----:B---3--:R-:W-:Y:S01]  /*bb70*/  R2UR UR17, R8 ;  /* 0x00000000081172ca */ /* 0x008fe200000e0000 */
[----:B----4-:R-:W-:Y:S01]  /*bb80*/  IMAD.WIDE R12, R3, R12, UR10 ;  /* 0x0000000a030c7e25 */ /* 0x010fe2000f8e020c */
[----:B-----5:R-:W-:-:S02]  /*bb90*/  R2UR UR18, R170 ;  /* 0x00000000aa1272ca */ /* 0x020fc400000e0000 */
[C---:B------:R-:W-:Y:S02]  /*bba0*/  IADD3 R15, P1, R12.reuse, 0x20, RZ ;  /* 0x000000200c0f7810 */ /* 0x040fe40007f3e0ff */
[----:B------:R-:W-:Y:S02]  /*bbb0*/  IADD3 R157, P4, R12, 0x60, RZ ;  /* 0x000000600c9d7810 */ /* 0x000fe40007f9e0ff */
[----:B------:R-:W-:Y:S02]  /*bbc0*/  LOP3.LUT R14, R15, 0x380, RZ, 0xc0, !PT ;  /* 0x000003800f0e7812 */ /* 0x000fe400078ec0ff */
[----:B------:R-:W-:Y:S02]  /*bbd0*/  LOP3.LUT R156, R157, 0x380, RZ, 0xc0, !PT ;  /* 0x000003809d9c7812 */ /* 0x000fe400078ec0ff */
[----:B------:R-:W-:Y:S02]  /*bbe0*/  SHF.R.U64 R14, R14, 0x3, RZ ;  /* 0x000000030e0e7819 */ /* 0x000fe400000012ff */
[----:B------:R-:W-:-:S02]  /*bbf0*/  IADD3 R161, P6, R12, 0x4020, RZ ;  /* 0x000040200ca17810 */ /* 0x000fc40007fde0ff */
[----:B------:R-:W-:Y:S02]  /*bc00*/  LOP3.LUT R5, R12, 0x380, RZ, 0xc0, !PT ;  /* 0x000003800c057812 */ /* 0x000fe400078ec0ff */
[----:B------:R-:W-:Y:S02]  /*bc10*/  SHF.R.U64 R156, R156, 0x3, RZ ;  /* 0x000000039c9c7819 */ /* 0x000fe400000012ff */
[----:B------:R-:W-:Y:S01]  /*bc20*/  LOP3.LUT R14, R14, R15, RZ, 0x3c, !PT ;  /* 0x0000000f0e0e7212 */ /* 0x000fe200078e3cff */
[----:B------:R-:W-:Y:S01]  /*bc30*/  IMAD.X R15, RZ, RZ, R13, P1 ;  /* 0x000000ffff0f7224 */ /* 0x000fe200008e060d */
[----:B------:R-:W-:Y:S02]  /*bc40*/  IADD3 R159, P3, R12, 0x4000, RZ ;  /* 0x000040000c9f7810 */ /* 0x000fe40007f7e0ff */
[----:B------:R-:W-:Y:S02]  /*bc50*/  LOP3.LUT R160, R161, 0x380, RZ, 0xc0, !PT ;  /* 0x00000380a1a07812 */ /* 0x000fe400078ec0ff */
[----:B------:R-:W-:-:S02]  /*bc60*/  SHF.R.U64 R5, R5, 0x3, RZ ;  /* 0x0000000305057819 */ /* 0x000fc400000012ff */
[C---:B------:R-:W-:Y:S02]  /*bc70*/  IADD3 R155, P0, R12.reuse, 0x40, RZ ;  /* 0x000000400c9b7810 */ /* 0x040fe40007f1e0ff */
[C---:B------:R-:W-:Y:S02]  /*bc80*/  IADD3 R163, P5, R12.reuse, 0x4040, RZ ;  /* 0x000040400ca37810 */ /* 0x040fe40007fbe0ff */
[C---:B------:R-:W-:Y:S02]  /*bc90*/  IADD3 R165, P2, R12.reuse, 0x4060, RZ ;  /* 0x000040600ca57810 */ /* 0x040fe40007f5e0ff */
[----:B------:R-:W-:Y:S02]  /*bca0*/  IADD3 R167, P1, R12, 0x8000, RZ ;  /* 0x000080000ca77810 */ /* 0x000fe40007f3e0ff */
[----:B------:R-:W-:Y:S01]  /*bcb0*/  LOP3.LUT R156, R156, R157, RZ, 0x3c, !PT ;  /* 0x0000009d9c9c7212 */ /* 0x000fe200078e3cff */
[----:B------:R-:W-:Y:S01]  /*bcc0*/  IMAD.X R157, RZ, RZ, R13, P4 ;  /* 0x000000ffff9d7224 */ /* 0x000fe200020e060d */
[----:B------:R-:W-:-:S02]  /*bcd0*/  LOP3.LUT R158, R159, 0x380, RZ, 0xc0, !PT ;  /* 0x000003809f9e7812 */ /* 0x000fc400078ec0ff */
[----:B------:R-:W-:Y:S02]  /*bce0*/  SHF.R.U64 R160, R160, 0x3, RZ ;  /* 0x00000003a0a07819 */ /* 0x000fe400000012ff */
[----:B------:R-:W-:Y:S01]  /*bcf0*/  LOP3.LUT R4, R5, R12, RZ, 0x3c, !PT ;  /* 0x0000000c05047212 */ /* 0x000fe200078e3cff */
[----:B------:R-:W-:Y:S01]  /*bd00*/  IMAD.MOV.U32 R5, RZ, RZ, R13 ;  /* 0x000000ffff057224 */ /* 0x000fe200078e000d */
[----:B------:R-:W-:Y:S02]  /*bd10*/  IADD3 R9, P4, R12, 0x8040, RZ ;  /* 0x000080400c097810 */ /* 0x000fe40007f9e0ff */
[----:B------:R-:W-:Y:S02]  /*bd20*/  LOP3.LUT R154, R155, 0x380, RZ, 0xc0, !PT ;  /* 0x000003809b9a7812 */ /* 0x000fe400078ec0ff */
[----:B------:R-:W-:Y:S02]  /*bd30*/  LOP3.LUT R162, R163, 0x380, RZ, 0xc0, !PT ;  /* 0x00000380a3a27812 */ /* 0x000fe400078ec0ff */
[----:B------:R-:W-:-:S02]  /*bd40*/  LOP3.LUT R164, R165, 0x380, RZ, 0xc0, !PT ;  /* 0x00000380a5a47812 */ /* 0x000fc400078ec0ff */
[----:B------:R-:W-:Y:S02]  /*bd50*/  LOP3.LUT R166, R167, 0x380, RZ, 0xc0, !PT ;  /* 0x00000380a7a67812 */ /* 0x000fe400078ec0ff */
[----:B------:R-:W-:Y:S02]  /*bd60*/  SHF.R.U64 R158, R158, 0x3, RZ ;  /* 0x000000039e9e7819 */ /* 0x000fe400000012ff */
[----:B------:R-:W-:Y:S01]  /*bd70*/  LOP3.LUT R160, R160, R161, RZ, 0x3c, !PT ;  /* 0x000000a1a0a07212 */ /* 0x000fe200078e3cff */
[----:B------:R-:W-:Y:S01]  /*bd80*/  IMAD.X R161, RZ, RZ, R13, P6 ;  /* 0x000000ffffa17224 */ /* 0x000fe200030e060d */
[----:B------:R-:W-:Y:S02]  /*bd90*/  LOP3.LUT R8, R9, 0x380, RZ, 0xc0, !PT ;  /* 0x0000038009087812 */ /* 0x000fe400078ec0ff */
[----:B------:R-:W-:Y:S02]  /*bda0*/  SHF.R.U64 R154, R154, 0x3, RZ ;  /* 0x000000039a9a7819 */ /* 0x000fe400000012ff */
[----:B------:R-:W-:-:S02]  /*bdb0*/  SHF.R.U64 R162, R162, 0x3, RZ ;  /* 0x00000003a2a27819 */ /* 0x000fc400000012ff */
[----:B------:R-:W-:Y:S02]  /*bdc0*/  SHF.R.U64 R164, R164, 0x3, RZ ;  /* 0x00000003a4a47819 */ /* 0x000fe400000012ff */
[----:B------:R-:W-:Y:S02]  /*bdd0*/  SHF.R.U64 R166, R166, 0x3, RZ ;  /* 0x00000003a6a67819 */ /* 0x000fe400000012ff */
[----:B------:R-:W-:Y:S02]  /*bde0*/  MOV R3, R4 ;  /* 0x0000000400037202 */ /* 0x000fe40000000f00 */
[----:B------:R-:W-:Y:S02]  /*bdf0*/  IADD3 R17, P6, R12, 0xc000, RZ ;  /* 0x0000c0000c117810 */ /* 0x000fe40007fde0ff */
[----:B------:R-:W-:Y:S02]  /*be00*/  F2FP.F16.F32.PACK_AB R4, R25, R24 ;  /* 0x000000181904723e */ /* 0x000fe400000000ff */
[----:B------:R-:W-:-:S02]  /*be10*/  F2FP.F16.F32.PACK_AB R5, R27, R26 ;  /* 0x0000001a1b05723e */ /* 0x000fc400000000ff */
[----:B------:R-:W-:Y:S01]  /*be20*/  LOP3.LUT R158, R158, R159, RZ, 0x3c, !PT ;  /* 0x0000009f9e9e7212 */ /* 0x000fe200078e3cff */
[--C-:B------:R-:W-:Y:S01]  /*be30*/  IMAD.X R159, RZ, RZ, R13.reuse, P3 ;  /* 0x000000ffff9f7224 */ /* 0x100fe200018e060d */
[----:B------:R-:W-:Y:S02]  /*be40*/  SHF.R.U64 R8, R8, 0x3, RZ ;  /* 0x0000000308087819 */ /* 0x000fe400000012ff */
[----:B------:R-:W-:Y:S01]  /*be50*/  LOP3.LUT R154, R154, R155, RZ, 0x3c, !PT ;  /* 0x0000009b9a9a7212 */ /* 0x000fe200078e3cff */
[--C-:B------:R-:W-:Y:S01]  /*be60*/  IMAD.X R155, RZ, RZ, R13.reuse, P0 ;  /* 0x000000ffff9b7224 */ /* 0x100fe200000e060d */
[----:B------:R-:W-:Y:S01]  /*be70*/  LOP3.LUT R162, R162, R163, RZ, 0x3c, !PT ;  /* 0x000000a3a2a27212 */ /* 0x000fe200078e3cff */
[--C-:B------:R-:W-:Y:S01]  /*be80*/  IMAD.X R163, RZ, RZ, R13.reuse, P5 ;  /* 0x000000ffffa37224 */ /* 0x100fe200028e060d */
[----:B------:R-:W-:Y:S01]  /*be90*/  LOP3.LUT R164, R164, R165, RZ, 0x3c, !PT ;  /* 0x000000a5a4a47212 */ /* 0x000fe200078e3cff */
[--C-:B------:R-:W-:Y:S01]  /*bea0*/  IMAD.X R165, RZ, RZ, R13.reuse, P2 ;  /* 0x000000ffffa57224 */ /* 0x100fe200010e060d */
[----:B------:R-:W-:Y:S01]  /*beb0*/  LOP3.LUT R166, R166, R167, RZ, 0x3c, !PT ;  /* 0x000000a7a6a67212 */ /* 0x000fe200078e3cff */
[----:B------:R-:W-:Y:S01]  /*bec0*/  IMAD.X R167, RZ, RZ, R13, P1 ;  /* 0x000000ffffa77224 */ /* 0x000fe200008e060d */
[----:B------:R-:W-:-:S02]  /*bed0*/  IADD3 R11, P3, R12, 0x8060, RZ ;  /* 0x000080600c0b7810 */ /* 0x000fc40007f7e0ff */
[----:B------:R-:W-:Y:S01]  /*bee0*/  LOP3.LUT R10, R17, 0x380, RZ, 0xc0, !PT ;  /* 0x00000380110a7812 */ /* 0x000fe200078ec0ff */
[----:B------:R0:W-:Y:S01]  /*bef0*/  STSM.16.M88.4 [R3], R4 ;  /* 0x0000000403007844 */ /* 0x0001e20000000200 */
[C---:B------:R-:W-:Y:S02]  /*bf00*/  IADD3 R169, P0, R12.reuse, 0x8020, RZ ;  /* 0x000080200ca97810 */ /* 0x040fe40007f1e0ff */
[C---:B------:R-:W-:Y:S02]  /*bf10*/  IADD3 R20, P5, R12.reuse, 0xc020, RZ ;  /* 0x0000c0200c147810 */ /* 0x040fe40007fbe0ff */
[C---:B------:R-:W-:Y:S02]  /*bf20*/  IADD3 R153, P2, R12.reuse, 0xc040, RZ ;  /* 0x0000c0400c997810 */ /* 0x040fe40007f5e0ff */
[----:B------:R-:W-:Y:S02]  /*bf30*/  IADD3 R18, P1, R12, 0xc060, RZ ;  /* 0x0000c0600c127810 */ /* 0x000fe40007f3e0ff */
[----:B------:R-:W-:-:S02]  /*bf40*/  SHF.R.U64 R10, R10, 0x3, RZ ;  /* 0x000000030a0a7819 */ /* 0x000fc400000012ff */
[----:B------:R-:W-:Y:S02]  /*bf50*/  LOP3.LUT R168, R169, 0x380, RZ, 0xc0, !PT ;  /* 0x00000380a9a87812 */ /* 0x000fe400078ec0ff */
[----:B------:R-:W-:Y:S02]  /*bf60*/  LOP3.LUT R21, R20, 0x380, RZ, 0xc0, !PT ;  /* 0x0000038014157812 */ /* 0x000fe400078ec0ff */
[----:B0-----:R-:W-:Y:S01]  /*bf70*/  LOP3.LUT R4, R8, R9, RZ, 0x3c, !PT ;  /* 0x0000000908047212 */ /* 0x001fe200078e3cff */
[----:B------:R-:W-:Y:S01]  /*bf80*/  IMAD.X R5, RZ, RZ, R13, P4 ;  /* 0x000000ffff057224 */ /* 0x000fe200020e060d */
[----:B------:R-:W-:Y:S02]  /*bf90*/  LOP3.LUT R8, R11, 0x380, RZ, 0xc0, !PT ;  /* 0x000003800b087812 */ /* 0x000fe400078ec0ff */
[----:B------:R-:W-:Y:S02]  /*bfa0*/  LOP3.LUT R152, R153, 0x380, RZ, 0xc0, !PT ;  /* 0x0000038099987812 */ /* 0x000fe400078ec0ff */
[----:B------:R-:W-:-:S02]  /*bfb0*/  LOP3.LUT R19, R18, 0x380, RZ, 0xc0, !PT ;  /* 0x0000038012137812 */ /* 0x000fc400078ec0ff */
[----:B------:R-:W-:Y:S02]  /*bfc0*/  SHF.R.U64 R8, R8, 0x3, RZ ;  /* 0x0000000308087819 */ /* 0x000fe400000012ff */
[----:B------:R-:W-:Y:S02]  /*bfd0*/  LOP3.LUT R10, R10, R17, RZ, 0x3c, !PT ;  /* 0x000000110a0a7212 */ /* 0x000fe400078e3cff */
[----:B------:R-:W-:Y:S02]  /*bfe0*/  MOV R17, R4 ;  /* 0x0000000400117202 */ /* 0x000fe40000000f00 */
[----:B------:R-:W-:Y:S02]  /*bff0*/  SHF.R.U64 R168, R168, 0x3, RZ ;  /* 0x00000003a8a87819 */ /* 0x000fe400000012ff */
[----:B------:R-:W-:Y:S02]  /*c000*/  SHF.R.U64 R21, R21, 0x3, RZ ;  /* 0x0000000315157819 */ /* 0x000fe400000012ff */
[----:B------:R-:W-:-:S02]  /*c010*/  SHF.R.U64 R152, R152, 0x3, RZ ;  /* 0x0000000398987819 */ /* 0x000fc400000012ff */
[----:B------:R-:W-:Y:S02]  /*c020*/  SHF.R.U64 R19, R19, 0x3, RZ ;  /* 0x0000000313137819 */ /* 0x000fe400000012ff */
[----:B------:R-:W-:Y:S02]  /*c030*/  MOV R14, R14 ;  /* 0x0000000e000e7202 */ /* 0x000fe40000000f00 */
[----:B------:R-:W-:Y:S02]  /*c040*/  F2FP.F16.F32.PACK_AB R4, R33, R32 ;  /* 0x000000202104723e */ /* 0x000fe400000000ff */
[----:B------:R-:W-:Y:S02]  /*c050*/  F2FP.F16.F32.PACK_AB R5, R35, R34 ;  /* 0x000000222305723e */ /* 0x000fe400000000ff */
[----:B------:R-:W-:Y:S02]  /*c060*/  F2FP.F16.F32.PACK_AB R6, R37, R36 ;  /* 0x000000242506723e */ /* 0x000fe400000000ff */
[----:B------:R-:W-:Y:S01]  /*c070*/  F2FP.F16.F32.PACK_AB R7, R39, R38 ;  /* 0x000000262707723e */ /* 0x000fe200000000ff */
[--C-:B------:R-:W-:Y:S01]  /*c080*/  IMAD.X R9, RZ, RZ, R13.reuse, P3 ;  /* 0x000000ffff097224 */ /* 0x100fe200018e060d */
[----:B------:R-:W-:Y:S01]  /*c090*/  LOP3.LUT R8, R8, R11, RZ, 0x3c, !PT ;  /* 0x0000000b08087212 */ /* 0x000fe200078e3cff */
[--C-:B------:R-:W-:Y:S01]  /*c0a0*/  IMAD.X R11, RZ, RZ, R13.reuse, P6 ;  /* 0x000000ffff0b7224 */ /* 0x100fe200030e060d */
[----:B------:R-:W-:Y:S01]  /*c0b0*/  LOP3.LUT R168, R168, R169, RZ, 0x3c, !PT ;  /* 0x000000a9a8a87212 */ /* 0x000fe200078e3cff */
[--C-:B------:R-:W-:Y:S01]  /*c0c0*/  IMAD.X R169, RZ, RZ, R13.reuse, P0 ;  /* 0x000000ffffa97224 */ /* 0x100fe200000e060d */
[----:B------:R-:W-:Y:S01]  /*c0d0*/  LOP3.LUT R20, R21, R20, RZ, 0x3c, !PT ;  /* 0x0000001415147212 */ /* 0x000fe200078e3cff */
[----:B------:R0:W-:Y:S01]  /*c0e0*/  STSM.16.M88.4 [R14], R4 ;  /* 0x000000040e007844 */ /* 0x0001e20000000200 */
[----:B------:R-:W-:Y:S01]  /*c0f0*/  LOP3.LUT R152, R152, R153, RZ, 0x3c, !PT ;  /* 0x0000009998987212 */ /* 0x000fe200078e3cff */
[--C-:B------:R-:W-:Y:S01]  /*c100*/  IMAD.X R153, RZ, RZ, R13.reuse, P2 ;  /* 0x000000ffff997224 */ /* 0x100fe200010e060d */
[----:B------:R-:W-:Y:S01]  /*c110*/  LOP3.LUT R18, R19, R18, RZ, 0x3c, !PT ;  /* 0x0000001213127212 */ /* 0x000fe200078e3cff */
[----:B------:R-:W-:Y:S01]  /*c120*/  IMAD.X R19, RZ, RZ, R13, P1 ;  /* 0x000000ffff137224 */ /* 0x000fe200008e060d */
[----:B------:R-:W-:-:S02]  /*c130*/  IADD3.X R21, RZ, R13, RZ, P5, !PT ;  /* 0x0000000dff157210 */ /* 0x000fc40002ffe4ff */
[----:B------:R-:W-:Y:S02]  /*c140*/  MOV R154, R154 ;  /* 0x0000009a009a7202 */ /* 0x000fe40000000f00 */
[----:B------:R-:W-:Y:S02]  /*c150*/  F2FP.F16.F32.PACK_AB R12, R41, R40 ;  /* 0x00000028290c723e */ /* 0x000fe400000000ff */
[----:B------:R-:W-:Y:S02]  /*c160*/  F2FP.F16.F32.PACK_AB R13, R43, R42 ;  /* 0x0000002a2b0d723e */ /* 0x000fe400000000ff */
[----:B------:R-:W-:Y:S02]  /*c170*/  F2FP.F16.F32.PACK_AB R15, R47, R46 ;  /* 0x0000002e2f0f723e */ /* 0x000fe400000000ff */
[----:B0-----:R-:W-:Y:S02]  /*c180*/  F2FP.F16.F32.PACK_AB R14, R45, R44 ;  /* 0x0000002c2d0e723e */ /* 0x001fe400000000ff */
[----:B------:R-:W-:-:S02]  /*c190*/  MOV R156, R156 ;  /* 0x0000009c009c7202 */ /* 0x000fc40000000f00 */
[----:B------:R-:W-:Y:S02]  /*c1a0*/  MOV R22, R8 ;  /* 0x0000000800167202 */ /* 0x000fe40000000f00 */
[----:B------:R-:W-:Y:S02]  /*c1b0*/  MOV R3, R10 ;  /* 0x0000000a00037202 */ /* 0x000fe40000000f00 */
[----:B------:R-:W-:Y:S02]  /*c1c0*/  F2FP.F16.F32.PACK_AB R4, R49, R48 ;  /* 0x000000303104723e */ /* 0x000fe400000000ff */
[----:B------:R-:W-:Y:S02]  /*c1d0*/  F2FP.F16.F32.PACK_AB R5, R51, R50 ;  /* 0x000000323305723e */ /* 0x000fe400000000ff */
[----:B------:R-:W-:Y:S02]  /*c1e0*/  F2FP.F16.F32.PACK_AB R6, R53, R52 ;  /* 0x000000343506723e */ /* 0x000fe400000000ff */
[----:B------:R-:W-:-:S02]  /*c1f0*/  F2FP.F16.F32.PACK_AB R7, R55, R54 ;  /* 0x000000363707723e */ /* 0x000fc400000000ff */
[----:B------:R-:W-:Y:S02]  /*c200*/  MOV R158, R158 ;  /* 0x0000009e009e7202 */ /* 0x000fe40000000f00 */
[----:B------:R-:W-:Y:S02]  /*c210*/  F2FP.F16.F32.PACK_AB R8, R57, R56 ;  /* 0x000000383908723e */ /* 0x000fe400000000ff */
[----:B------:R-:W-:Y:S02]  /*c220*/  F2FP.F16.F32.PACK_AB R9, R59, R58 ;  /* 0x0000003a3b09723e */ /* 0x000fe400000000ff */
[----:B------:R-:W-:Y:S02]  /*c230*/  F2FP.F16.F32.PACK_AB R10, R61, R60 ;  /* 0x0000003c3d0a723e */ /* 0x000fe400000000ff */
[----:B------:R-:W-:Y:S01]  /*c240*/  F2FP.F16.F32.PACK_AB R11, R63, R62 ;  /* 0x0000003e3f0b723e */ /* 0x000fe200000000ff */
[----:B------:R0:W-:Y:S01]  /*c250*/  STSM.16.M88.4 [R154], R12 ;  /* 0x0000000c9a007844 */ /* 0x0001e20000000200 */
[----:B------:R-:W-:-:S02]  /*c260*/  MOV R160, R160 ;  /* 0x000000a000a07202 */ /* 0x000fc40000000f00 */
[----:B------:R-:W-:Y:S01]  /*c270*/  MOV R20, R20 ;  /* 0x0000001400147202 */ /* 0x000fe20000000f00 */
[----:B------:R1:W-:Y:S01]  /*c280*/  STSM.16.M88.4 [R156], R4 ;  /* 0x000000049c007844 */ /* 0x0003e20000000200 */
[----:B------:R-:W-:Y:S02]  /*c290*/  MOV R21, R152 ;  /* 0x0000009800157202 */ /* 0x000fe40000000f00 */
[----:B------:R-:W-:Y:S01]  /*c2a0*/  MOV R162, R162 ;  /* 0x000000a200a27202 */ /* 0x000fe20000000f00 */
[----:B------:R2:W-:Y:S01]  /*c2b0*/  STSM.16.M88.4 [R158], R8 ;  /* 0x000000089e007844 */ /* 0x0005e20000000200 */
[----:B------:R-:W-:Y:S02]  /*c2c0*/  F2FP.F16.F32.PACK_AB R152, R73, R72 ;  /* 0x000000484998723e */ /* 0x000fe400000000ff */
[----:B------:R-:W-:Y:S02]  /*c2d0*/  F2FP.F16.F32.PACK_AB R153, R75, R74 ;  /* 0x0000004a4b99723e */ /* 0x000fe400000000ff */
[----:B------:R-:W-:-:S02]  /*c2e0*/  F2FP.F16.F32.PACK_AB R155, R79, R78 ;  /* 0x0000004e4f9b723e */ /* 0x000fc400000000ff */
[----:B0-----:R-:W-:Y:S02]  /*c2f0*/  F2FP.F16.F32.PACK_AB R12, R65, R64 ;  /* 0x00000040410c723e */ /* 0x001fe400000000ff */
[----:B------:R-:W-:Y:S02]  /*c300*/  F2FP.F16.F32.PACK_AB R13, R67, R66 ;  /* 0x00000042430d723e */ /* 0x000fe400000000ff */
[----:B------:R-:W-:Y:S02]  /*c310*/  F2FP.F16.F32.PACK_AB R14, R69, R68 ;  /* 0x00000044450e723e */ /* 0x000fe400000000ff */
[----:B------:R-:W-:Y:S02]  /*c320*/  F2FP.F16.F32.PACK_AB R15, R71, R70 ;  /* 0x00000046470f723e */ /* 0x000fe400000000ff */
[----:B------:R-:W-:Y:S02]  /*c330*/  F2FP.F16.F32.PACK_AB R154, R77, R76 ;  /* 0x0000004c4d9a723e */ /* 0x000fe400000000ff */
[----:B------:R-:W-:-:S02]  /*c340*/  MOV R164, R164 ;  /* 0x000000a400a47202 */ /* 0x000fc40000000f00 */
[----:B-1----:R-:W-:Y:S02]  /*c350*/  F2FP.F16.F32.PACK_AB R156, R81, R80 ;  /* 0x00000050519c723e */ /* 0x002fe400000000ff */
[----:B------:R-:W-:Y:S02]  /*c360*/  F2FP.F16.F32.PACK_AB R157, R83, R82 ;  /* 0x00000052539d723e */ /* 0x000fe400000000ff */
[----:B--2---:R-:W-:Y:S02]  /*c370*/  F2FP.F16.F32.PACK_AB R158, R85, R84 ;  /* 0x00000054559e723e */ /* 0x004fe400000000ff */
[----:B------:R-:W-:Y:S01]  /*c380*/  F2FP.F16.F32.PACK_AB R159, R87, R86 ;  /* 0x00000056579f723e */ /* 0x000fe200000000ff */
[----:B------:R0:W-:Y:S01]  /*c390*/  STSM.16.M88.4 [R160], R12 ;  /* 0x0000000ca0007844 */ /* 0x0001e20000000200 */
[----:B------:R-:W-:Y:S02]  /*c3a0*/  MOV R166, R166 ;  /* 0x000000a600a67202 */ /* 0x000fe40000000f00 */
[----:B------:R-:W-:-:S02]  /*c3b0*/  F2FP.F16.F32.PACK_AB R4, R89, R88 ;  /* 0x000000585904723e */ /* 0x000fc400000000ff */
[----:B------:R-:W-:Y:S02]  /*c3c0*/  F2FP.F16.F32.PACK_AB R5, R91, R90 ;  /* 0x0000005a5b05723e */ /* 0x000fe400000000ff */
[----:B------:R-:W-:Y:S02]  /*c3d0*/  F2FP.F16.F32.PACK_AB R6, R93, R92 ;  /* 0x0000005c5d06723e */ /* 0x000fe400000000ff */
[----:B------:R-:W-:Y:S02]  /*c3e0*/  F2FP.F16.F32.PACK_AB R7, R95, R94 ;  /* 0x0000005e5f07723e */ /* 0x000fe400000000ff */
[----:B------:R-:W-:Y:S02]  /*c3f0*/  MOV R168, R168 ;  /* 0x000000a800a87202 */ /* 0x000fe40000000f00 */
[----:B------:R-:W-:Y:S02]  /*c400*/  F2FP.F16.F32.PACK_AB R8, R97, R96 ;  /* 0x000000606108723e */ /* 0x000fe400000000ff */
[----:B------:R-:W-:-:S02]  /*c410*/  F2FP.F16.F32.PACK_AB R9, R99, R98 ;  /* 0x000000626309723e */ /* 0x000fc400000000ff */
[----:B------:R-:W-:Y:S02]  /*c420*/  F2FP.F16.F32.PACK_AB R10, R101, R100 ;  /* 0x00000064650a723e */ /* 0x000fe400000000ff */
[----:B------:R-:W-:Y:S01]  /*c430*/  F2FP.F16.F32.PACK_AB R11, R103, R102 ;  /* 0x00000066670b723e */ /* 0x000fe200000000ff */
[----:B------:R1:W-:Y:S01]  /*c440*/  STSM.16.M88.4 [R162], R152 ;  /* 0x00000098a2007844 */ /* 0x0003e20000000200 */
[----:B0-----:R-:W-:Y:S02]  /*c450*/  F2FP.F16.F32.PACK_AB R12, R105, R104 ;  /* 0x00000068690c723e */ /* 0x001fe400000000ff */
[----:B------:R-:W-:Y:S02]  /*c460*/  F2FP.F16.F32.PACK_AB R13, R107, R106 ;  /* 0x0000006a6b0d723e */ /* 0x000fe400000000ff */
[----:B------:R-:W-:Y:S02]  /*c470*/  F2FP.F16.F32.PACK_AB R14, R109, R108 ;  /* 0x0000006c6d0e723e */ /* 0x000fe400000000ff */
[----:B------:R-:W-:Y:S01]  /*c480*/  F2FP.F16.F32.PACK_AB R15, R111, R110 ;  /* 0x0000006e6f0f723e */ /* 0x000fe200000000ff */
[----:B------:R0:W-:Y:S01]  /*c490*/  STSM.16.M88.4 [R164], R156 ;  /* 0x0000009ca4007844 */ /* 0x0001e20000000200 */
[----:B------:R-:W-:-:S03]  /*c4a0*/  MOV R161, R18 ;  /* 0x0000001200a17202 */ /* 0x000fc60000000f00 */
[----:B------:R2:W-:Y:S01]  /*c4b0*/  STSM.16.M88.4 [R166], R4 ;  /* 0x00000004a6007844 */ /* 0x0005e20000000200 */
[----:B-1----:R-:W-:Y:S02]  /*c4c0*/  F2FP.F16.F32.PACK_AB R152, R113, R112 ;  /* 0x000000707198723e */ /* 0x002fe400000000ff */
[----:B------:R-:W-:Y:S02]  /*c4d0*/  F2FP.F16.F32.PACK_AB R153, R115, R114 ;  /* 0x000000727399723e */ /* 0x000fe400000000ff */
[----:B------:R-:W-:Y:S02]  /*c4e0*/  F2FP.F16.F32.PACK_AB R154, R117, R116 ;  /* 0x00000074759a723e */ /* 0x000fe400000000ff */
[----:B------:R-:W-:Y:S01]  /*c4f0*/  F2FP.F16.F32.PACK_AB R155, R119, R118 ;  /* 0x00000076779b723e */ /* 0x000fe200000000ff */
[----:B------:R1:W-:Y:S01]  /*c500*/  STSM.16.M88.4 [R168], R8 ;  /* 0x00000008a8007844 */ /* 0x0003e20000000200 */
[----:B0-----:R-:W-:Y:S02]  /*c510*/  F2FP.F16.F32.PACK_AB R156, R121, R120 ;  /* 0x00000078799c723e */ /* 0x001fe400000000ff */
[----:B------:R-:W-:-:S02]  /*c520*/  F2FP.F16.F32.PACK_AB R157, R123, R122 ;  /* 0x0000007a7b9d723e */ /* 0x000fc400000000ff */
[----:B------:R-:W-:Y:S02]  /*c530*/  F2FP.F16.F32.PACK_AB R158, R125, R124 ;  /* 0x0000007c7d9e723e */ /* 0x000fe400000000ff */
[----:B------:R-:W-:Y:S01]  /*c540*/  F2FP.F16.F32.PACK_AB R159, R127, R126 ;  /* 0x0000007e7f9f723e */ /* 0x000fe200000000ff */
[----:B------:R0:W-:Y:S01]  /*c550*/  STSM.16.M88.4 [R17], R12 ;  /* 0x0000000c11007844 */ /* 0x0001e20000000200 */
[----:B--2---:R-:W-:Y:S02]  /*c560*/  F2FP.F16.F32.PACK_AB R4, R129, R128 ;  /* 0x000000808104723e */ /* 0x004fe400000000ff */
[----:B------:R-:W-:Y:S02]  /*c570*/  F2FP.F16.F32.PACK_AB R5, R131, R130 ;  /* 0x000000828305723e */ /* 0x000fe400000000ff */
[----:B------:R-:W-:Y:S02]  /*c580*/  F2FP.F16.F32.PACK_AB R6, R133, R132 ;  /* 0x000000848506723e */ /* 0x000fe400000000ff */
[----:B------:R-:W-:-:S02]  /*c590*/  F2FP.F16.F32.PACK_AB R7, R135, R134 ;  /* 0x000000868707723e */ /* 0x000fc400000000ff */
[----:B-1----:R-:W-:Y:S02]  /*c5a0*/  F2FP.F16.F32.PACK_AB R8, R137, R136 ;  /* 0x000000888908723e */ /* 0x002fe400000000ff */
[----:B------:R-:W-:Y:S02]  /*c5b0*/  F2FP.F16.F32.PACK_AB R9, R139, R138 ;  /* 0x0000008a8b09723e */ /* 0x000fe400000000ff */
[----:B------:R-:W-:Y:S02]  /*c5c0*/  F2FP.F16.F32.PACK_AB R10, R141, R140 ;  /* 0x0000008c8d0a723e */ /* 0x000fe400000000ff */
[----:B------:R-:W-:Y:S01]  /*c5d0*/  F2FP.F16.F32.PACK_AB R11, R143, R142 ;  /* 0x0000008e8f0b723e */ /* 0x000fe200000000ff */
[----:B------:R-:W-:Y:S01]  /*c5e0*/  STSM.16.M88.4 [R22], R152 ;  /* 0x0000009816007844 */ /* 0x000fe20000000200 */
[----:B0-----:R-:W-:Y:S02]  /*c5f0*/  F2FP.F16.F32.PACK_AB R12, R145, R144 ;  /* 0x00000090910c723e */ /* 0x001fe400000000ff */
[----:B------:R-:W-:-:S02]  /*c600*/  F2FP.F16.F32.PACK_AB R13, R147, R146 ;  /* 0x00000092930d723e */ /* 0x000fc400000000ff */
[----:B------:R-:W-:Y:S02]  /*c610*/  F2FP.F16.F32.PACK_AB R14, R149, R148 ;  /* 0x00000094950e723e */ /* 0x000fe400000000ff */
[----:B------:R-:W-:Y:S01]  /*c620*/  F2FP.F16.F32.PACK_AB R15, R151, R150 ;  /* 0x00000096970f723e */ /* 0x000fe200000000ff */
[----:B------:R-:W-:Y:S04]  /*c630*/  STSM.16.M88.4 [R3], R156 ;  /* 0x0000009c03007844 */ /* 0x000fe80000000200 */
[----:B------:R0:W-:Y:S04]  /*c640*/  STSM.16.M88.4 [R20], R4 ;  /* 0x0000000414007844 */ /* 0x0001e80000000200 */
[----:B------:R1:W-:Y:S04]  /*c650*/  STSM.16.M88.4 [R21], R8 ;  /* 0x0000000815007844 */ /* 0x0003e80000000200 */
[----:B------:R2:W-:Y:S01]  /*c660*/  STSM.16.M88.4 [R161], R12 ;  /* 0x0000000ca1007844 */ /* 0x0005e20000000200 */
[----:B------:R-:W-:Y:S01]  /*c670*/  USHF.L.U32 UR4, UR19, 0x2, URZ ;  /* 0x0000000213047899 */ /* 0x000fe2000800063f */
[----:B------:R-:W-:Y:S01]  /*c680*/  BAR.SYNC.DEFER_BLOCKING 0x1, 0x100 ;  /* 0x0044000000007b1d */ /* 0x000fe20000010000 */
[----:B------:R-:W-:Y:S01]  /*c690*/  ISETP.NE.U32.AND P0, PT, RZ, UR14, PT ;  /* 0x0000000eff007c0c */ /* 0x000fe2000bf05070 */
[----:B------:R-:W-:-:S02]  /*c6a0*/  USHF.L.U64.HI UR16, UR19, 0x2, UR17 ;  /* 0x0000000213107899 */ /* 0x000fc40008010211 */
[----:B------:R-:W-:Y:S01]  /*c6b0*/  UIADD3 UR9, UP0, UR4, UR14, URZ ;  /* 0x0000000e04097290 */ /* 0x000fe2000ff1e03f */
[----:B------:R-:W-:-:S03]  /*c6c0*/  ISETP.NE.AND.EX P0, PT, RZ, UR15, PT, P0 ;  /* 0x0000000fff007c0c */ /* 0x000fc6000bf05300 */
[----:B------:R-:W-:Y:S02]  /*c6d0*/  UIADD3.X UR12, UR16, UR15, URZ, UP0, !UPT ;  /* 0x0000000f100c7290 */ /* 0x000fe400087fe43f */
[----:B------:R-:W-:-:S04]  /*c6e0*/  IMAD.U32 R18, RZ, RZ, UR9 ;  /* 0x00000009ff127e24 */ /* 0x000fc8000f8e00ff */
[----:B------:R-:W-:Y:S01]  /*c6f0*/  IMAD.U32 R19, RZ, RZ, UR12 ;  /* 0x0000000cff137e24 */ /* 0x000fe2000f8e00ff */
[----:B------:R-:W-:-:S04]  /*c700*/  ULDC.64 UR12, c[0x0][0xc08] ;  /* 0x00030200000c7ab9 */ /* 0x000fc80000000a00 */
[----:B------:R-:W3:Y:S01]  /*c710*/  @P0 LDG.E R17, desc[UR36][R18.64] ;  /* 0x0000002412110981 */ /* 0x000ee2000c1e1900 */
[----:B------:R-:W-:-:S04]  /*c720*/  UISETP.NE.U32.AND UP0, UPT, UR12, URZ, UPT ;  /* 0x0000003f0c00728c */ /* 0x000fc8000bf05070 */
[----:B------:R-:W-:-:S06]  /*c730*/  UISETP.NE.AND.EX UP0, UPT, UR13, URZ, UPT, UP0 ;  /* 0x0000003f0d00728c */ /* 0x000fcc000bf05300 */
[----:B------:R-:W-:-:S05]  /*c740*/  PLOP3.LUT P4, PT, PT, PT, UP0, 0x80, 0x0 ;  /* 0x000000000000781c */ /* 0x000fca0003f8f008 */
[----:B------:R-:W-:-:S03]  /*c750*/  @UP0 UIADD3 UR12, UP1, UR4, UR12, URZ ;  /* 0x0000000c040c0290 */ /* 0x000fc6000ff3e03f */
[----:B------:R-:W-:Y:S01]  /*c760*/  ULDC UR4, c[0x0][0xad4] ;  /* 0x0002b50000047ab9 */ /* 0x000fe20000000800 */
[----:B------:R-:W-:Y:S02]  /*c770*/  @UP0 UIADD3.X UR13, UR16, UR13, URZ, UP1, !UPT ;  /* 0x0000000d100d0290 */ /* 0x000fe40008ffe43f */
[----:B0-----:R-:W-:-:S04]  /*c780*/  IMAD.U32 R4, RZ, RZ, UR12 ;  /* 0x0000000cff047e24 */ /* 0x001fc8000f8e00ff */
[----:B------:R-:W-:-:S05]  /*c790*/  IMAD.U32 R5, RZ, RZ, UR13 ;  /* 0x0000000dff057e24 */ /* 0x000fca000f8e00ff */
[----:B------:R0:W4:Y:S01]  /*c7a0*/  @P4 LDG.E R3, desc[UR36][R4.64] ;  /* 0x0000002404034981 */ /* 0x000122000c1e1900 */
[----:B------:R-:W-:Y:S02]  /*c7b0*/  UISETP.NE.AND UP0, UPT, UR22, URZ, UPT ;  /* 0x0000003f1600728c */ /* 0x000fe4000bf05270 */
[----:B------:R-:W-:Y:S02]  /*c7c0*/  UISETP.NE.AND UP1, UPT, UR20, 0x1, UPT ;  /* 0x000000011400788c */ /* 0x000fe4000bf25270 */
[----:B------:R-:W-:Y:S01]  /*c7d0*/  USEL UR4, UR22, UR4, UP0 ;  /* 0x0000000416047287 */ /* 0x000fe20008000000 */
[----:B------:R-:W-:-:S03]  /*c7e0*/  UMOV UR23, 0x9b8 ;  /* 0x000009b800177882 */ /* 0x000fc60000000000 */
[----:B------:R-:W-:Y:S01]  /*c7f0*/  UISETP.GT.AND UP2, UPT, UR4, 0x1, UPT ;  /* 0x000000010400788c */ /* 0x000fe2000bf44270 */
[----:B------:R-:W-:Y:S01]  /*c800*/  PLOP3.LUT P1, PT, PT, PT, UP1, 0x80, 0x0 ;  /* 0x000000000000781c */ /* 0x000fe20003f2f018 */
[----:B------:R-:W-:Y:S02]  /*c810*/  UISETP.NE.U32.AND UP0, UPT, UR14, URZ, UPT ;  /* 0x0000003f0e00728c */ /* 0x000fe4000bf05070 */
[----:B------:R-:W-:Y:S01]  /*c820*/  USEL UR23, UR23, 0x978, UP2 ;  /* 0x0000097817177887 */ /* 0x000fe20009000000 */
[----:B-1----:R-:W-:Y:S01]  /*c830*/  IMAD.U32 R8, RZ, RZ, UR18 ;  /* 0x00000012ff087e24 */ /* 0x002fe2000f8e00ff */
[----:B------:R-:W-:Y:S01]  /*c840*/  UISETP.NE.AND.EX UP0, UPT, UR15, URZ, UPT, UP0 ;  /* 0x0000003f0f00728c */ /* 0x000fe2000bf05300 */
[----:B------:R-:W-:Y:S02]  /*c850*/  UMOV UR4, URZ ;  /* 0x0000003f00047c82 */ /* 0x000fe40008000000 */
[----:B------:R-:W-:Y:S01]  /*c860*/  IMAD R8, R8, 0x80, R171 ;  /* 0x0000008008087824 */ /* 0x000fe200078e02ab */
[----:B------:R-:W-:Y:S01]  /*c870*/  USEL UR9, UR19, URZ, !UP0 ;  /* 0x0000003f13097287 */ /* 0x000fe2000c000000 */
[----:B------:R-:W-:Y:S01]  /*c880*/  @UP1 ULDC UR25, c[0x0][0xbec] ;  /* 0x0002fb0000191ab9 */ /* 0x000fe20000000800 */
[----:B------:R-:W-:-:S02]  /*c890*/  USEL UR22, UR17, URZ, !UP0 ;  /* 0x0000003f11167287 */ /* 0x000fc4000c000000 */
[----:B0-----:R-:W-:Y:S01]  /*c8a0*/  @P1 IMAD.HI.U32 R4, R8, UR25, RZ ;  /* 0x0000001908041c27 */ /* 0x001fe2000f8e00ff */
[----:B------:R-:W-:Y:S01]  /*c8b0*/  USEL UR21, UR21, URZ, UP2 ;  /* 0x0000003f15157287 */ /* 0x000fe20009000000 */
[----:B------:R-:W-:Y:S01]  /*c8c0*/  ULDC.64 UR16, c[0x0][UR23+0x220] ;  /* 0x0000880017107abb */ /* 0x000fe20008000a00 */
[----:B------:R-:W-:Y:S01]  /*c8d0*/  ULDC.64 UR14, c[0x0][UR23+0x218] ;  /* 0x00008600170e7abb */ /* 0x000fe20008000a00 */
[----:B------:R-:W-:Y:S01]  /*c8e0*/  ULDC.64 UR18, c[0x0][UR23+0x228] ;  /* 0x00008a0017127abb */ /* 0x000fe20008000a00 */
[----:B------:R-:W-:Y:S02]  /*c8f0*/  UIMAD UR17, UR17, UR9, URZ ;  /* 0x00000009111172a4 */ /* 0x000fe4000f8e023f */
[----:B------:R-:W-:Y:S01]  /*c900*/  UIMAD.WIDE.U32 UR12, UR14, UR24, URZ ;  /* 0x000000180e0c72a5 */ /* 0x000fe2000f8e003f */
[----:B------:R-:W-:Y:S01]  /*c910*/  IMAD.MOV.U32 R5, RZ, RZ, R8 ;  /* 0x000000ffff057224 */ /* 0x000fe200078e0008 */
[----:B------:R-:W-:Y:S01]  /*c920*/  @UP1 ULDC UR28, c[0x0][0xbf0] ;  /* 0x0002fc00001c1ab9 */ /* 0x000fe20000000800 */
[----:B------:R-:W-:-:S02]  /*c930*/  UIMAD UR24, UR15, UR24, URZ ;  /* 0x000000180f1872a4 */ /* 0x000fc4000f8e023f */
[----:B------:R-:W-:Y:S01]  /*c940*/  UIMAD.WIDE.U32 UR26, UR18, UR21, URZ ;  /* 0x00000015121a72a5 */ /* 0x000fe2000f8e003f */
[----:B------:R-:W-:Y:S01]  /*c950*/  @P1 SHF.R.U32.HI R5, RZ, UR28, R4 ;  /* 0x0000001cff051c19 */ /* 0x000fe20008011604 */
[----:B------:R-:W-:Y:S02]  /*c960*/  UIMAD.WIDE.U32 UR14, UR16, UR9, URZ ;  /* 0x00000009100e72a5 */ /* 0x000fe4000f8e003f */
[----:B------:R-:W-:Y:S02]  /*c970*/  UIMAD UR18, UR19, UR21, URZ ;  /* 0x00000015131272a4 */ /* 0x000fe4000f8e023f */
[----:B------:R-:W-:Y:S01]  /*c980*/  UIMAD UR17, UR16, UR22, UR17 ;  /* 0x00000016101172a4 */ /* 0x000fe2000f8e0211 */
[----:B------:R-:W-:Y:S01]  /*c990*/  IMAD.U32 R4, RZ, RZ, UR26 ;  /* 0x0000001aff047e24 */ /* 0x000fe2000f8e00ff */
[----:B------:R-:W-:Y:S01]  /*c9a0*/  UIADD3 UR18, UR27, UR18, URZ ;  /* 0x000000121b127290 */ /* 0x000fe2000fffe03f */
[----:B------:R-:W-:Y:S01]  /*c9b0*/  IMAD.MOV R7, RZ, RZ, -R5 ;  /* 0x000000ffff077224 */ /* 0x000fe200078e0a05 */
[----:B------:R-:W-:-:S02]  /*c9c0*/  UIADD3 UR24, UR13, UR24, URZ ;  /* 0x000000180d187290 */ /* 0x000fc4000fffe03f */
[----:B------:R-:W-:Y:S01]  /*c9d0*/  UIADD3 UR17, UR15, UR17, URZ ;  /* 0x000000110f117290 */ /* 0x000fe2000fffe03f */
[----:B------:R-:W-:Y:S02]  /*c9e0*/  IMAD R7, R7, UR20, R8 ;  /* 0x0000001407077c24 */ /* 0x000fe4000f8e0208 */
[----:B------:R-:W-:-:S03]  /*c9f0*/  IMAD.U32 R10, RZ, RZ, UR18 ;  /* 0x00000012ff0a7e24 */ /* 0x000fc6000f8e00ff */
[----:B------:R-:W-:Y:S02]  /*ca00*/  SHF.R.S32.HI R6, RZ, 0x1f, R7 ;  /* 0x0000001fff067819 */ /* 0x000fe40000011407 */
[----:B---3--:R-:W-:-:S13]  /*ca10*/  @P0 R2UR UR4, R17 ;  /* 0x00000000110402ca */ /* 0x008fda00000e0000 */
[----:B------:R-:W-:Y:S02]  /*ca20*/  UIADD3 UR12, UP0, UP3, UR14, UR12, UR4 ;  /* 0x0000000c0e0c7290 */ /* 0x000fe4000fb1e004 */
[----:B------:R-:W-:-:S04]  /*ca30*/  USHF.R.S32.HI UR16, URZ, 0x1f, UR4 ;  /* 0x0000001f3f107899 */ /* 0x000fc80008011404 */
[----:B------:R-:W-:Y:S01]  /*ca40*/  UIADD3.X UR14, UR17, UR24, UR16, UP0, UP3 ;  /* 0x00000018110e7290 */ /* 0x000fe200087e6410 */
[----:B------:R-:W-:Y:S02]  /*ca50*/  IADD3 R4, P2, P3, R5, UR12, R4 ;  /* 0x0000000c05047c10 */ /* 0x000fe4000fb5e004 */
[----:B------:R-:W-:Y:S01]  /*ca60*/  SHF.R.S32.HI R5, RZ, 0x1f, R5 ;  /* 0x0000001fff057819 */ /* 0x000fe20000011405 */
[----:B------:R-:W-:Y:S02]  /*ca70*/  ULDC.64 UR12, c[0x0][UR23+0x210] ;  /* 0x00008400170c7abb */ /* 0x000fe40008000a00 */
[----:B------:R-:W-:Y:S01]  /*ca80*/  IMAD R9, R7, UR13, RZ ;  /* 0x0000000d07097c24 */ /* 0x000fe2000f8e02ff */
[----:B------:R-:W-:Y:S01]  /*ca90*/  IADD3.X R5, R5, UR14, R10, P2, P3 ;  /* 0x0000000e05057c10 */ /* 0x000fe200097e640a */
[----:B------:R-:W-:Y:S01]  /*caa0*/  ULDC.64 UR14, c[0x0][0xba8] ;  /* 0x0002ea00000e7ab9 */ /* 0x000fe20000000a00 */
[----:B------:R-:W-:Y:S01]  /*cab0*/  @!UP2 ULDC UR14, c[0x0][0xb50] ;  /* 0x0002d400000eaab9 */ /* 0x000fe20000000800 */
[----:B------:R-:W-:Y:S01]  /*cac0*/  IMAD R9, R6, UR12, R9 ;  /* 0x0000000c06097c24 */ /* 0x000fe2000f8e0209 */
[----:B------:R-:W-:Y:S01]  /*cad0*/  @!UP2 ULDC UR15, c[0x0][0xb54] ;  /* 0x0002d500000faab9 */ /* 0x000fe20000000800 */
[----:B------:R-:W-:-:S04]  /*cae0*/  IMAD.WIDE.U32 R4, R7, UR12, R4 ;  /* 0x0000000c07047c25 */ /* 0x000fc8000f8e0004 */
[----:B------:R-:W-:Y:S01]  /*caf0*/  IMAD.IADD R5, R5, 0x1, R9 ;  /* 0x0000000105057824 */ /* 0x000fe200078e0209 */
[C---:B------:R-:W-:Y:S01]  /*cb00*/  LEA R9, P2, R4.reuse, UR14, 0x2 ;  /* 0x0000000e04097c11 */ /* 0x040fe2000f8410ff */
[----:B------:R-:W-:Y:S01]  /*cb10*/  ULDC UR12, c[0x0][0xa88] ;  /* 0x0002a200000c7ab9 */ /* 0x000fe20000000800 */
[----:B----4-:R-:W-:Y:S02]  /*cb20*/  @P4 R2UR UR12, R3 ;  /* 0x00000000030c42ca */ /* 0x010fe400000e0000 */
[----:B------:R-:W-:Y:S01]  /*cb30*/  LEA.HI.X R10, R4, UR15, R5, 0x2, P2 ;  /* 0x0000000f040a7c11 */ /* 0x000fe200090f1405 */
[----:B--2---:R-:W-:-:S12]  /*cb40*/  @P4 BRA `(.L_x_207) ;  /* 0x0000000000184947 */ /* 0x004fd80003800000 */
[----:B------:R-:W-:Y:S05]  /*cb50*/  @!P0 BRA `(.L_x_207) ;  /* 0x0000000000148947 */ /* 0x000fea0003800000 */
[----:B------:R-:W2:Y:S04]  /*cb60*/  LDG.E R4, desc[UR36][R18.64] ;  /* 0x0000002412047981 */ /* 0x000ea8000c1e1900 */
[----:B------:R-:W3:Y:S01]  /*cb70*/  LDG.E R3, desc[UR36][R18.64+0x4] ;  /* 0x0000042412037981 */ /* 0x000ee2000c1e1900 */
[----:B--2---:R-:W-:Y:S02]  /*cb80*/  R2UR UR13, R4 ;  /* 0x00000000040d72ca */ /* 0x004fe400000e0000 */
[----:B---3--:R-:W-:-:S13]  /*cb90*/  R2UR UR12, R3 ;  /* 0x00000000030c72ca */ /* 0x008fda00000e0000 */
[----:B------:R-:W-:-:S12]  /*cba0*/  UIADD3 UR12, -UR13, UR12, URZ ;  /* 0x0000000c0d0c7290 */ /* 0x000fd8000fffe13f */
.L_x_207:
[----:B------:R-:W2:Y:S04]  /*cbb0*/  LDL R12, [R1+0x40] ;  /* 0x00004000010c7983 */ /* 0x000ea80000100800 */
[----:B------:R-:W3:Y:S01]  /*cbc0*/  LDL R3, [R1+0x3c] ;  /* 0x00003c0001037983 */ /* 0x000ee20000100800 */
[----:B------:R-:W-:Y:S01]  /*cbd0*/  R2UR UR13, R170 ;  /* 0x00000000aa0d72ca */ /* 0x000fe200000e0000 */
[----:B------:R-:W-:Y:S01]  /*cbe0*/  UIMAD UR17, UR12, UR20, URZ ;  /* 0x000000140c1172a4 */ /* 0x000fe2000f8e023f */
[----:B------:R-:W-:Y:S01]  /*cbf0*/  PLOP3.LUT P3, PT, PT, PT, UP2, 0x80, 0x0 ;  /* 0x000000000000781c */ /* 0x000fe20003f6f028 */
[----:B------:R-:W-:Y:S04]  /*cc00*/  SHFL.IDX PT, R4, R9, RZ, 0x1c1f ;  /* 0x001c1fff09047589 */ /* 0x000fe800000e0000 */
[----:B------:R-:W0:Y:S04]  /*cc10*/  SHFL.IDX PT, R5, R10, RZ, 0x1c1f ;  /* 0x001c1fff0a057589 */ /* 0x000e2800000e0000 */
[----:B------:R-:W-:Y:S02]  /*cc20*/  SHFL.IDX PT, R6, R9, 0x1, 0x1c1f ;  /* 0x003c1f0009067f89 */ /* 0x000fe400000e0000 */
[----:B------:R-:W-:-:S02]  /*cc30*/  IMAD.U32 R11, RZ, RZ, UR13 ;  /* 0x0000000dff0b7e24 */ /* 0x000fc4000f8e00ff */
[----:B------:R-:W1:Y:S02]  /*cc40*/  SHFL.IDX PT, R7, R10, 0x1, 0x1c1f ;  /* 0x003c1f000a077f89 */ /* 0x000e6400000e0000 */
[----:B--2---:R-:W-:Y:S01]  /*cc50*/  IMAD R11, R11, 0x80, R12 ;  /* 0x000000800b0b7824 */ /* 0x004fe200078e020c */
[----:B---3--:R-:W-:-:S04]  /*cc60*/  LOP3.LUT P0, RZ, R3, 0x3, RZ, 0xc0, !PT ;  /* 0x0000000303ff7812 */ /* 0x008fc8000780c0ff */
[C---:B------:R-:W-:Y:S02]  /*cc70*/  IADD3 R3, R11.reuse, 0x8, RZ ;  /* 0x000000080b037810 */ /* 0x040fe40007ffe0ff */
[----:B------:R-:W-:Y:S02]  /*cc80*/  ISETP.GE.OR P2, PT, R11, UR17, P0 ;  /* 0x000000110b007c0c */ /* 0x000fe40008746670 */
[----:B------:R-:W-:-:S11]  /*cc90*/  ISETP.GE.OR P0, PT, R3, UR17, P0 ;  /* 0x0000001103007c0c */ /* 0x000fd60008706670 */
[----:B0-----:R0:W-:Y:S01]  /*cca0*/  @!P2 ST.E desc[UR36][R4.64], R2 ;  /* 0x000000020400a985 */ /* 0x0011e2000c101924 */
[----:B------:R-:W-:-:S03]  /*ccb0*/  ISETP.GE.AND P2, PT, R11, UR17, PT ;  /* 0x000000110b007c0c */ /* 0x000fc6000bf46270 */
[----:B-1----:R0:W-:Y:S01]  /*ccc0*/  @!P0 ST.E desc[UR36][R6.64], R0 ;  /* 0x0000000006008985 */ /* 0x0021e2000c101924 */
[----:B------:R-:W-:Y:S01]  /*ccd0*/  ISETP.GE.AND P0, PT, R3, UR17, PT ;  /* 0x0000001103007c0c */ /* 0x000fe2000bf06270 */
[----:B------:R-:W-:-:S12]  /*cce0*/  @P3 BRA `(.L_x_208) ;  /* 0x0000001000183947 */ /* 0x000fd80003800000 */
[----:B0-----:R-:W0:Y:S01]  /*ccf0*/  S2R R0, SR_TID.X ;  /* 0x0000000000007919 */ /* 0x001e220000002100 */
[----:B------:R-:W-:Y:S01]  /*cd00*/  ULDC.64 UR14, c[0x0][0xaa0] ;  /* 0x0002a800000e7ab9 */ /* 0x000fe20000000a00 */
[----:B------:R-:W-:Y:S02]  /*cd10*/  R2UR UR19, R216 ;  /* 0x00000000d81372ca */ /* 0x000fe400000e0000 */
[----:B------:R-:W-:Y:S01]  /*cd20*/  R2UR UR18, R170 ;  /* 0x00000000aa1272ca */ /* 0x000fe200000e0000 */
[----:B0-----:R-:W-:-:S05]  /*cd30*/  VIADD R0, R0, 0xffffff80 ;  /* 0xffffff8000007836 */ /* 0x001fca0000000000 */
[----:B------:R-:W-:-:S04]  /*cd40*/  SHF.R.S32.HI R3, RZ, 0x1f, R0 ;  /* 0x0000001fff037819 */ /* 0x000fc80000011400 */
[----:B------:R-:W-:-:S04]  /*cd50*/  LEA.HI R3, R3, R0, RZ, 0x3 ;  /* 0x0000000003037211 */ /* 0x000fc800078f18ff */
[----:B------:R-:W-:Y:S02]  /*cd60*/  LOP3.LUT R5, R3, 0xfffffff8, RZ, 0xc0, !PT ;  /* 0xfffffff803057812 */ /* 0x000fe400078ec0ff */
[----:B------:R-:W-:Y:S01]  /*cd70*/  SHF.R.S32.HI R17, RZ, 0x3, R3 ;  /* 0x00000003ff117819 */ /* 0x000fe20000011403 */
[----:B------:R-:W-:Y:S02]  /*cd80*/  IMAD.MOV.U32 R3, RZ, RZ, 0x2 ;  /* 0x00000002ff037424 */ /* 0x000fe400078e00ff */
[----:B------:R-:W-:-:S04]  /*cd90*/  IMAD.IADD R18, R0, 0x1, -R5 ;  /* 0x0000000100127824 */ /* 0x000fc800078e0a05 */
[----:B------:R-:W-:-:S04]  /*cda0*/  IMAD.SHL.U32 R0, R18, 0x8, RZ ;  /* 0x0000000812007824 */ /* 0x000fc800078e00ff */
[----:B------:R-:W-:-:S04]  /*cdb0*/  IMAD R2, R17, 0x40, R0 ;  /* 0x0000004011027824 */ /* 0x000fc800078e0200 */
[----:B------:R-:W-:-:S03]  /*cdc0*/  IMAD.WIDE R2, R2, R3, UR10 ;  /* 0x0000000a02027e25 */ /* 0x000fc6000f8e0203 */
[C---:B------:R-:W-:Y:S02]  /*cdd0*/  IADD3 R25, P2, R2.reuse, 0x3000, RZ ;  /* 0x0000300002197810 */ /* 0x040fe40007f5e0ff */
[C---:B------:R-:W-:Y:S02]  /*cde0*/  IADD3 R9, P4, R2.reuse, 0x1000, RZ ;  /* 0x0000100002097810 */ /* 0x040fe40007f9e0ff */
[----:B------:R-:W-:Y:S02]  /*cdf0*/  IADD3 R13, P3, R2, 0x2000, RZ ;  /* 0x00002000020d7810 */ /* 0x000fe40007f7e0ff */
[----:B------:R-:W-:Y:S02]  /*ce00*/  LOP3.LUT R24, R25, 0x380, RZ, 0xc0, !PT ;  /* 0x0000038019187812 */ /* 0x000fe400078ec0ff */
[----:B------:R-:W-:Y:S02]  /*ce10*/  LOP3.LUT R8, R9, 0x380, RZ, 0xc0, !PT ;  /* 0x0000038009087812 */ /* 0x000fe400078ec0ff */
[----:B------:R-:W-:-:S02]  /*ce20*/  LOP3.LUT R12, R13, 0x380, RZ, 0xc0, !PT ;  /* 0x000003800d0c7812 */ /* 0x000fc400078ec0ff */
[----:B------:R-:W-:Y:S02]  /*ce30*/  SHF.R.U64 R24, R24, 0x3, RZ ;  /* 0x0000000318187819 */ /* 0x000fe400000012ff */
[----:B------:R-:W-:Y:S02]  /*ce40*/  SHF.R.U64 R8, R8, 0x3, RZ ;  /* 0x0000000308087819 */ /* 0x000fe400000012ff */
[----:B------:R-:W-:Y:S02]  /*ce50*/  SHF.R.U64 R12, R12, 0x3, RZ ;  /* 0x000000030c0c7819 */ /* 0x000fe400000012ff */
[----:B------:R-:W-:Y:S01]  /*ce60*/  LOP3.LUT R24, R24, R25, RZ, 0x3c, !PT ;  /* 0x0000001918187212 */ /* 0x000fe200078e3cff */
[--C-:B------:R-:W-:Y:S01]  /*ce70*/  IMAD.X R25, RZ, RZ, R3.reuse, P2 ;  /* 0x000000ffff197224 */ /* 0x100fe200010e0603 */
[----:B------:R-:W-:Y:S01]  /*ce80*/  LOP3.LUT R8, R8, R9, RZ, 0x3c, !PT ;  /* 0x0000000908087212 */ /* 0x000fe200078e3cff */
[--C-:B------:R-:W-:Y:S01]  /*ce90*/  IMAD.X R9, RZ, RZ, R3.reuse, P4 ;  /* 0x000000ffff097224 */ /* 0x100fe200020e0603 */
[----:B------:R-:W-:Y:S01]  /*cea0*/  LOP3.LUT R12, R12, R13, RZ, 0x3c, !PT ;  /* 0x0000000d0c0c7212 */ /* 0x000fe200078e3cff */
[----:B------:R-:W-:Y:S01]  /*ceb0*/  IMAD.X R13, RZ, RZ, R3, P3 ;  /* 0x000000ffff0d7224 */ /* 0x000fe200018e0603 */
[C---:B------:R-:W-:Y:S01]  /*cec0*/  IADD3 R49, P2, R2.reuse, 0x9000, RZ ;  /* 0x0000900002317810 */ /* 0x040fe20007f5e0ff */
[----:B------:R-:W-:Y:S01]  /*ced0*/  UIMAD UR12, UR16, UR14, URZ ;  /* 0x0000000e100c72a4 */ /* 0x000fe2000f8e023f */
[C---:B------:R-:W-:Y:S01]  /*cee0*/  IADD3 R29, P0, R2.reuse, 0x4000, RZ ;  /* 0x00004000021d7810 */ /* 0x040fe20007f1e0ff */
[----:B------:R-:W-:Y:S01]  /*cef0*/  UIMAD.WIDE.U32 UR10, UR4, UR14, URZ ;  /* 0x0000000e040a72a5 */ /* 0x000fe2000f8e003f */
[C---:B------:R-:W-:Y:S01]  /*cf00*/  IADD3 R33, P6, R2.reuse, 0x5000, RZ ;  /* 0x0000500002217810 */ /* 0x040fe20007fde0ff */
[----:B------:R-:W-:Y:S01]  /*cf10*/  IMAD.U32 R78, RZ, RZ, UR18 ;  /* 0x00000012ff4e7e24 */ /* 0x000fe2000f8e00ff */
[C---:B------:R-:W-:Y:S01]  /*cf20*/  IADD3 R37, P5, R2.reuse, 0x6000, RZ ;  /* 0x0000600002257810 */ /* 0x040fe20007fbe0ff */
[----:B------:R-:W5:Y:S01]  /*cf30*/  LD.E.128 R8, desc[UR36][R8.64] ;  /* 0x0000002408087980 */ /* 0x000f62000c101d00 */
[----:B------:R-:W-:-:S02]  /*cf40*/  IADD3 R41, P4, R2, 0x7000, RZ ;  /* 0x0000700002297810 */ /* 0x000fc40007f9e0ff */
[C---:B------:R-:W-:Y:S01]  /*cf50*/  IADD3 R45, P3, R2.reuse, 0x8000, RZ ;  /* 0x00008000022d7810 */ /* 0x040fe20007f7e0ff */
[----:B------:R-:W5:Y:S01]  /*cf60*/  LD.E.128 R12, desc[UR36][R12.64] ;  /* 0x000000240c0c7980 */ /* 0x000f62000c101d00 */
[----:B------:R-:W-:Y:S02]  /*cf70*/  LOP3.LUT R48, R49, 0x380, RZ, 0xc0, !PT ;  /* 0x0000038031307812 */ /* 0x000fe400078ec0ff */
[----:B------:R-:W-:Y:S01]  /*cf80*/  LOP3.LUT R7, R2, 0x380, RZ, 0xc0, !PT ;  /* 0x0000038002077812 */ /* 0x000fe200078ec0ff */
[----:B------:R-:W-:Y:S01]  /*cf90*/  UIMAD UR12, UR4, UR15, UR12 ;  /* 0x0000000f040c72a4 */ /* 0x000fe2000f8e020c */
[----:B------:R-:W-:Y:S01]  /*cfa0*/  LOP3.LUT R28, R29, 0x380, RZ, 0xc0, !PT ;  /* 0x000003801d1c7812 */ /* 0x000fe200078ec0ff */
[----:B------:R-:W-:Y:S01]  /*cfb0*/  @UP1 ULDC UR14, c[0x0][0xbec] ;  /* 0x0002fb00000e1ab9 */ /* 0x000fe20000000800 */
[----:B------:R-:W-:Y:S01]  /*cfc0*/  LOP3.LUT R32, R33, 0x380, RZ, 0xc0, !PT ;  /* 0x0000038021207812 */ /* 0x000fe200078ec0ff */
[----:B------:R-:W5:Y:S01]  /*cfd0*/  LD.E.128 R24, desc[UR36][R24.64] ;  /* 0x0000002418187980 */ /* 0x000f62000c101d00 */
[----:B------:R-:W-:-:S02]  /*cfe0*/  LOP3.LUT R36, R37, 0x380, RZ, 0xc0, !PT ;  /* 0x0000038025247812 */ /* 0x000fc400078ec0ff */
[----:B------:R-:W-:Y:S02]  /*cff0*/  LOP3.LUT R40, R41, 0x380, RZ, 0xc0, !PT ;  /* 0x0000038029287812 */ /* 0x000fe400078ec0ff */
[----:B------:R-:W-:Y:S02]  /*d000*/  LOP3.LUT R44, R45, 0x380, RZ, 0xc0, !PT ;  /* 0x000003802d2c7812 */ /* 0x000fe400078ec0ff */
[----:B------:R-:W-:Y:S02]  /*d010*/  SHF.R.U64 R48, R48, 0x3, RZ ;  /* 0x0000000330307819 */ /* 0x000fe400000012ff */
[----:B------:R-:W-:Y:S02]  /*d020*/  SHF.R.U64 R28, R28, 0x3, RZ ;  /* 0x000000031c1c7819 */ /* 0x000fe400000012ff */
[----:B------:R-:W-:Y:S02]  /*d030*/  SHF.R.U64 R32, R32, 0x3, RZ ;  /* 0x0000000320207819 */ /* 0x000fe400000012ff */
[----:B------:R-:W-:-:S02]  /*d040*/  SHF.R.U64 R36, R36, 0x3, RZ ;  /* 0x0000000324247819 */ /* 0x000fc400000012ff */
[----:B------:R-:W-:Y:S02]  /*d050*/  SHF.R.U64 R40, R40, 0x3, RZ ;  /* 0x0000000328287819 */ /* 0x000fe400000012ff */
        /* <DEDUP_REMOVED lines=14> */
[----:B------:R-:W-:Y:S01]  /*d140*/  SHF.R.U64 R7, R7, 0x3, RZ ;  /* 0x0000000307077819 */ /* 0x000fe200000012ff */
[----:B------:R-:W-:Y:S01]  /*d150*/  UIADD3 UR11, UR11, UR12, URZ ;  /* 0x0000000c0b0b7290 */ /* 0x000fe2000fffe03f */
[C---:B------:R-:W-:Y:S01]  /*d160*/  IADD3 R53, P0, R2.reuse, 0xa000, RZ ;  /* 0x0000a00002357810 */ /* 0x040fe20007f1e0ff */
[----:B------:R-:W-:Y:S01]  /*d170*/  IMAD.X R73, RZ, RZ, R3, P2 ;  /* 0x000000ffff497224 */ /* 0x000fe200010e0603 */
[C---:B------:R-:W-:Y:S01]  /*d180*/  IADD3 R57, P6, R2.reuse, 0xb000, RZ ;  /* 0x0000b00002397810 */ /* 0x040fe20007fde0ff */
[----:B------:R-:W-:Y:S01]  /*d190*/  ULDC.64 UR12, c[0x0][0xae8] ;  /* 0x0002ba00000c7ab9 */ /* 0x000fe20000000a00 */
[C---:B------:R-:W-:Y:S01]  /*d1a0*/  IADD3 R61, P5, R2.reuse, 0xc000, RZ ;  /* 0x0000c000023d7810 */ /* 0x040fe20007fbe0ff */
[----:B------:R-:W-:Y:S01]  /*d1b0*/  USHF.R.S32.HI UR4, URZ, 0x1f, UR9 ;  /* 0x0000001f3f047899 */ /* 0x000fe20008011409 */
[C---:B------:R-:W-:Y:S01]  /*d1c0*/  IADD3 R65, P4, R2.reuse, 0xd000, RZ ;  /* 0x0000d00002417810 */ /* 0x040fe20007f9e0ff */
[----:B------:R-:W5:Y:S01]  /*d1d0*/  LD.E.128 R28, desc[UR36][R28.64] ;  /* 0x000000241c1c7980 */ /* 0x000f62000c101d00 */
[----:B------:R-:W-:-:S02]  /*d1e0*/  IADD3 R69, P3, R2, 0xe000, RZ ;  /* 0x0000e00002457810 */ /* 0x000fc40007f7e0ff */
[----:B------:R-:W-:Y:S01]  /*d1f0*/  LOP3.LUT R4, R5, 0x380, RZ, 0xc0, !PT ;  /* 0x0000038005047812 */ /* 0x000fe200078ec0ff */
[----:B------:R-:W5:Y:S01]  /*d200*/  LD.E.128 R32, desc[UR36][R32.64] ;  /* 0x0000002420207980 */ /* 0x000f62000c101d00 */
[----:B------:R-:W-:Y:S02]  /*d210*/  LOP3.LUT R52, R53, 0x380, RZ, 0xc0, !PT ;  /* 0x0000038035347812 */ /* 0x000fe400078ec0ff */
[----:B------:R-:W-:Y:S01]  /*d220*/  LOP3.LUT R56, R57, 0x380, RZ, 0xc0, !PT ;  /* 0x0000038039387812 */ /* 0x000fe200078ec0ff */
[----:B------:R-:W5:Y:S01]  /*d230*/  LD.E.128 R36, desc[UR36][R36.64] ;  /* 0x0000002424247980 */ /* 0x000f62000c101d00 */
[----:B------:R-:W-:Y:S02]  /*d240*/  LOP3.LUT R60, R61, 0x380, RZ, 0xc0, !PT ;  /* 0x000003803d3c7812 */ /* 0x000fe400078ec0ff */
[----:B------:R-:W-:Y:S01]  /*d250*/  LOP3.LUT R64, R65, 0x380, RZ, 0xc0, !PT ;  /* 0x0000038041407812 */ /* 0x000fe200078ec0ff */
[----:B------:R-:W5:Y:S01]  /*d260*/  LD.E.128 R40, desc[UR36][R40.64] ;  /* 0x0000002428287980 */ /* 0x000f62000c101d00 */
[----:B------:R-:W-:-:S02]  /*d270*/  LOP3.LUT R68, R69, 0x380, RZ, 0xc0, !PT ;  /* 0x0000038045447812 */ /* 0x000fc400078ec0ff */
[----:B------:R-:W-:Y:S01]  /*d280*/  SHF.R.U64 R4, R4, 0x3, RZ ;  /* 0x0000000304047819 */ /* 0x000fe200000012ff */
[----:B------:R-:W5:Y:S01]  /*d290*/  LD.E.128 R44, desc[UR36][R44.64] ;  /* 0x000000242c2c7980 */ /* 0x000f62000c101d00 */
[----:B------:R-:W-:Y:S02]  /*d2a0*/  SHF.R.U64 R52, R52, 0x3, RZ ;  /* 0x0000000334347819 */ /* 0x000fe400000012ff */
[----:B------:R-:W-:Y:S01]  /*d2b0*/  SHF.R.U64 R56, R56, 0x3, RZ ;  /* 0x0000000338387819 */ /* 0x000fe200000012ff */
[----:B------:R-:W5:Y:S01]  /*d2c0*/  LD.E.128 R48, desc[UR36][R48.64] ;  /* 0x0000002430307980 */ /* 0x000f62000c101d00 */
[----:B------:R-:W-:Y:S02]  /*d2d0*/  SHF.R.U64 R60, R60, 0x3, RZ ;  /* 0x000000033c3c7819 */ /* 0x000fe400000012ff */
[----:B------:R-:W-:Y:S02]  /*d2e0*/  SHF.R.U64 R64, R64, 0x3, RZ ;  /* 0x0000000340407819 */ /* 0x000fe400000012ff */
[----:B------:R-:W-:-:S02]  /*d2f0*/  SHF.R.U64 R68, R68, 0x3, RZ ;  /* 0x0000000344447819 */ /* 0x000fc400000012ff */
[----:B------:R-:W-:Y:S01]  /*d300*/  LOP3.LUT R2, R7, R2, RZ, 0x3c, !PT ;  /* 0x0000000207027212 */ /* 0x000fe200078e3cff */
[----:B------:R-:W-:Y:S01]  /*d310*/  UIMAD.WIDE.U32 UR10, UR19, UR12, UR10 ;  /* 0x0000000c130a72a5 */ /* 0x000fe2000f8e000a */
[----:B------:R-:W-:Y:S01]  /*d320*/  LOP3.LUT R52, R52, R53, RZ, 0x3c, !PT ;  /* 0x0000003534347212 */ /* 0x000fe200078e3cff */
[--C-:B------:R-:W-:Y:S01]  /*d330*/  IMAD.X R53, RZ, RZ, R3.reuse, P0 ;  /* 0x000000ffff357224 */ /* 0x100fe200000e0603 */
[----:B------:R-:W-:Y:S02]  /*d340*/  LOP3.LUT R56, R56, R57, RZ, 0x3c, !PT ;  /* 0x0000003938387212 */ /* 0x000fe400078e3cff */
[----:B------:R-:W-:Y:S01]  /*d350*/  LOP3.LUT R60, R60, R61, RZ, 0x3c, !PT ;  /* 0x0000003d3c3c7212 */ /* 0x000fe200078e3cff */
[--C-:B------:R-:W-:Y:S01]  /*d360*/  IMAD.X R61, RZ, RZ, R3.reuse, P5 ;  /* 0x000000ffff3d7224 */ /* 0x100fe200028e0603 */
[----:B------:R-:W-:Y:S01]  /*d370*/  LOP3.LUT R64, R64, R65, RZ, 0x3c, !PT ;  /* 0x0000004140407212 */ /* 0x000fe200078e3cff */
[--C-:B------:R-:W-:Y:S01]  /*d380*/  IMAD.X R65, RZ, RZ, R3.reuse, P4 ;  /* 0x000000ffff417224 */ /* 0x100fe200020e0603 */
[----:B------:R-:W-:Y:S01]  /*d390*/  LOP3.LUT R68, R68, R69, RZ, 0x3c, !PT ;  /* 0x0000004544447212 */ /* 0x000fe200078e3cff */
[----:B------:R-:W-:Y:S01]  /*d3a0*/  IMAD.X R69, RZ, RZ, R3, P3 ;  /* 0x000000ffff457224 */ /* 0x000fe200018e0603 */
[----:B------:R-:W-:Y:S01]  /*d3b0*/  LOP3.LUT R72, R4, R5, RZ, 0x3c, !PT ;  /* 0x0000000504487212 */ /* 0x000fe200078e3cff */
[----:B------:R-:W-:Y:S01]  /*d3c0*/  UIMAD UR11, UR19, UR13, UR11 ;  /* 0x0000000d130b72a4 */ /* 0x000fe2000f8e020b */
[----:B------:R-:W-:Y:S01]  /*d3d0*/  IADD3.X R57, RZ, R3, RZ, P6, !PT ;  /* 0x00000003ff397210 */ /* 0x000fe200037fe4ff */
[----:B------:R0:W5:Y:S01]  /*d3e0*/  LD.E.128 R4, desc[UR36][R2.64] ;  /* 0x0000002402047980 */ /* 0x000162000c101d00 */
[----:B------:R-:W-:-:S02]  /*d3f0*/  ULDC.64 UR12, c[0x0][0xaf0] ;  /* 0x0002bc00000c7ab9 */ /* 0x000fc40000000a00 */
[----:B------:R-:W-:Y:S01]  /*d400*/  UIMAD UR4, UR4, UR12, URZ ;  /* 0x0000000c040472a4 */ /* 0x000fe2000f8e023f */
[----:B------:R-:W5:Y:S01]  /*d410*/  LD.E.128 R52, desc[UR36][R52.64] ;  /* 0x0000002434347980 */ /* 0x000f62000c101d00 */
[----:B------:R-:W-:-:S03]  /*d420*/  IMAD R78, R78, 0x80, R17 ;  /* 0x000000804e4e7824 */ /* 0x000fc600078e0211 */
[----:B------:R-:W5:Y:S01]  /*d430*/  LD.E.128 R56, desc[UR36][R56.64] ;  /* 0x0000002438387980 */ /* 0x000f62000c101d00 */
[----:B0-----:R-:W-:Y:S02]  /*d440*/  IMAD.U32 R3, RZ, RZ, UR18 ;  /* 0x00000012ff037e24 */ /* 0x001fe4000f8e00ff */
[----:B------:R-:W-:Y:S01]  /*d450*/  IMAD R2, R18, 0x20, R17 ;  /* 0x0000002012027824 */ /* 0x000fe200078e0211 */
[----:B------:R-:W5:Y:S03]  /*d460*/  LD.E.128 R60, desc[UR36][R60.64] ;  /* 0x000000243c3c7980 */ /* 0x000f66000c101d00 */
[----:B------:R-:W-:Y:S01]  /*d470*/  IMAD R20, R3, 0x80, R2 ;  /* 0x0000008003147824 */ /* 0x000fe200078e0202 */
[----:B------:R-:W-:Y:S01]  /*d480*/  UIMAD UR4, UR9, UR13, UR4 ;  /* 0x0000000d090472a4 */ /* 0x000fe2000f8e0204 */
[----:B------:R-:W5:Y:S02]  /*d490*/  LD.E.128 R64, desc[UR36][R64.64] ;  /* 0x0000002440407980 */ /* 0x000f64000c101d00 */
[----:B------:R-:W-:Y:S01]  /*d4a0*/  @P1 IMAD.HI.U32 R2, R20, UR14, RZ ;  /* 0x0000000e14021c27 */ /* 0x000fe2000f8e00ff */
[----:B------:R-:W-:Y:S01]  /*d4b0*/  UIMAD.WIDE.U32 UR10, UR9, UR12, UR10 ;  /* 0x0000000c090a72a5 */ /* 0x000fe2000f8e000a */
[----:B------:R-:W5:Y:S02]  /*d4c0*/  LD.E.128 R68, desc[UR36][R68.64] ;  /* 0x0000002444447980 */ /* 0x000f64000c101d00 */
[----:B------:R-:W-:Y:S01]  /*d4d0*/  @UP1 ULDC UR9, c[0x0][0xbf0] ;  /* 0x0002fc0000091ab9 */ /* 0x000fe20000000800 */
[----:B------:R-:W-:Y:S01]  /*d4e0*/  IMAD.MOV.U32 R19, RZ, RZ, R20 ;  /* 0x000000ffff137224 */ /* 0x000fe200078e0014 */
[----:B------:R-:W-:Y:S01]  /*d4f0*/  @P1 SHF.R.U32.HI R19, RZ, UR9, R2 ;  /* 0x00000009ff131c19 */ /* 0x000fe20008011602 */
[----:B------:R-:W-:Y:S01]  /*d500*/  UIADD3 UR4, UR11, UR4, URZ ;  /* 0x000000040b047290 */ /* 0x000fe2000fffe03f */
[----:B------:R-:W-:Y:S01]  /*d510*/  IMAD.U32 R2, RZ, RZ, UR10 ;  /* 0x0000000aff027e24 */ /* 0x000fe2000f8e00ff */
[----:B------:R-:W5:Y:S01]  /*d520*/  LD.E.128 R72, desc[UR36][R72.64] ;  /* 0x0000002448487980 */ /* 0x000f62000c101d00 */
[--C-:B------:R-:W-:Y:S01]  /*d530*/  SHF.R.S32.HI R18, RZ, 0x1f, R19.reuse ;  /* 0x0000001fff127819 */ /* 0x100fe20000011413 */
[----:B------:R-:W-:-:S02]  /*d540*/  IMAD.MOV R21, RZ, RZ, -R19 ;  /* 0x000000ffff157224 */ /* 0x000fc400078e0a13 */
[----:B------:R-:W-:Y:S01]  /*d550*/  IMAD.U32 R3, RZ, RZ, UR11 ;  /* 0x0000000bff037e24 */ /* 0x000fe2000f8e00ff */
[----:B------:R-:W-:Y:S01]  /*d560*/  ULDC.64 UR10, c[0x0][0xae0] ;  /* 0x0002b800000a7ab9 */ /* 0x000fe20000000a00 */
[----:B------:R-:W-:Y:S01]  /*d570*/  IMAD.U32 R3, RZ, RZ, UR4 ;  /* 0x00000004ff037e24 */ /* 0x000fe2000f8e00ff */
[----:B------:R-:W-:Y:S01]  /*d580*/  @!PT LDS RZ, [RZ] ;  /* 0x00000000fffff984 */ /* 0x000fe20000000800 */
[----:B------:R-:W-:Y:S01]  /*d590*/  @!PT LDS RZ, [RZ] ;  /* 0x00000000fffff984 */ /* 0x000fe20000000800 */
[----:B------:R-:W-:Y:S01]  /*d5a0*/  @!PT LDS RZ, [RZ] ;  /* 0x00000000fffff984 */ /* 0x000fe20000000800 */
[----:B------:R-:W-:Y:S01]  /*d5b0*/  @!PT LDS RZ, [RZ] ;  /* 0x00000000fffff984 */ /* 0x000fe20000000800 */
[----:B------:R0:W-:Y:S06]  /*d5c0*/  MEMBAR.ALL.CTA ;  /* 0x0000000000007992 */ /* 0x0001ec0000008000 */
[----:B0-----:R-:W0:Y:S01]  /*d5d0*/  FENCE.VIEW.ASYNC.S ;  /* 0x00000000000073c6 */ /* 0x001e220000000000 */
[----:B------:R-:W-:-:S02]  /*d5e0*/  IMAD R18, R18, UR10, RZ ;  /* 0x0000000a12127c24 */ /* 0x000fc4000f8e02ff */
[----:B------:R-:W-:Y:S02]  /*d5f0*/  IMAD R21, R21, UR20, R20 ;  /* 0x0000001415157c24 */ /* 0x000fe4000f8e0214 */
[----:B------:R-:W-:-:S04]  /*d600*/  IMAD.WIDE.U32 R2, R19, UR10, R2 ;  /* 0x0000000a13027c25 */ /* 0x000fc8000f8e0002 */
[----:B------:R-:W-:Y:S01]  /*d610*/  IMAD R19, R19, UR11, R18 ;  /* 0x0000000b13137c24 */ /* 0x000fe2000f8e0212 */
[----:B------:R-:W-:Y:S01]  /*d620*/  SHF.R.S32.HI R18, RZ, 0x1f, R21 ;  /* 0x0000001fff127819 */ /* 0x000fe20000011415 */
[----:B------:R-:W-:Y:S02]  /*d630*/  ULDC.64 UR10, c[0x0][0xad8] ;  /* 0x0002b600000a7ab9 */ /* 0x000fe40000000a00 */
[----:B------:R-:W-:Y:S02]  /*d640*/  IMAD.IADD R3, R3, 0x1, R19 ;  /* 0x0000000103037824 */ /* 0x000fe400078e0213 */
[----:B------:R-:W-:Y:S02]  /*d650*/  IMAD R18, R18, UR10, RZ ;  /* 0x0000000a12127c24 */ /* 0x000fe4000f8e02ff */
[----:B------:R-:W-:-:S04]  /*d660*/  IMAD.WIDE.U32 R2, R21, UR10, R2 ;  /* 0x0000000a15027c25 */ /* 0x000fc8000f8e0002 */
[----:B------:R-:W-:Y:S01]  /*d670*/  IMAD R17, R21, UR11, R18 ;  /* 0x0000000b15117c24 */ /* 0x000fe2000f8e0212 */
[----:B------:R-:W-:-:S03]  /*d680*/  ULDC.64 UR10, c[0x0][0xa80] ;  /* 0x0002a000000a7ab9 */ /* 0x000fc60000000a00 */
[----:B------:R-:W-:Y:S01]  /*d690*/  IMAD.IADD R3, R3, 0x1, R17 ;  /* 0x0000000103037824 */ /* 0x000fe200078e0211 */
[----:B------:R-:W-:Y:S01]  /*d6a0*/  LEA R17, P2, R2, UR10, 0x1 ;  /* 0x0000000a02117c11 */ /* 0x000fe2000f8408ff */
[----:B------:R-:W-:-:S03]  /*d6b0*/  UIADD3 UR8, UR8, 0x38820, URZ ;  /* 0x0003882008087890 */ /* 0x000fc6000fffe03f */
[----:B------:R-:W-:Y:S02]  /*d6c0*/  LEA.HI.X R22, R2, UR11, R3, 0x1, P2 ;  /* 0x0000000b02167c11 */ /* 0x000fe400090f0c03 */
[C---:B------:R-:W-:Y:S01]  /*d6d0*/  ISETP.GE.AND P2, PT, R78.reuse, UR17, PT ;  /* 0x000000114e007c0c */ /* 0x040fe2000bf46270 */
[----:B------:R-:W-:Y:S01]  /*d6e0*/  UPRMT UR8, URZ, 0x654, UR8 ;  /* 0x000006543f087896 */ /* 0x000fe20008000008 */
[C---:B------:R-:W-:Y:S01]  /*d6f0*/  VIADD R19, R78.reuse, 0x40 ;  /* 0x000000404e137836 */ /* 0x040fe20000000000 */
[----:B------:R-:W-:Y:S01]  /*d700*/  IADD3 R18, R78, 0x20, RZ ;  /* 0x000000204e127810 */ /* 0x000fe20007ffe0ff */
[C---:B------:R-:W-:Y:S02]  /*d710*/  VIADD R82, R0.reuse, 0x80 ;  /* 0x0000008000527836 */ /* 0x040fe40000000000 */
[C---:B------:R-:W-:Y:S02]  /*d720*/  VIADD R84, R0.reuse, 0xc0 ;  /* 0x000000c000547836 */ /* 0x040fe40000000000 */
[----:B------:R-:W-:Y:S01]  /*d730*/  VIADD R80, R0, 0x40 ;  /* 0x0000004000507836 */ /* 0x000fe20000000000 */
[----:B0-----:R0:W1:Y:S01]  /*d740*/  SHFL.IDX PT, R79, R17, RZ, 0x181f ;  /* 0x00181fff114f7589 */ /* 0x00106200000e0000 */
[----:B------:R-:W-:Y:S01]  /*d750*/  SYNCS.ARRIVE.TRANS64.RED.A1T0 RZ, [UR8], RZ ;  /* 0x000000ffffff79a7 */ /* 0x000fe20008100408 */
[----:B------:R-:W-:Y:S02]  /*d760*/  BSSY B1, `(.L_x_209) ;  /* 0x000001a000017945 */ /* 0x000fe40003800000 */
[----:B------:R0:W2:Y:S01]  /*d770*/  SHFL.IDX PT, R77, R22, RZ, 0x181f ;  /* 0x00181fff164d7589 */ /* 0x0000a200000e0000 */
[----:B------:R-:W-:-:S02]  /*d780*/  ISETP.GE.AND P1, PT, R18, UR17, PT ;  /* 0x0000001112007c0c */ /* 0x000fc4000bf26270 */
[----:B------:R-:W-:Y:S02]  /*d790*/  ISETP.GE.AND P0, PT, R19, UR17, PT ;  /* 0x0000001113007c0c */ /* 0x000fe4000bf06270 */
[----:B------:R-:W-:Y:S02]  /*d7a0*/  SHF.R.S32.HI R86, RZ, 0x1f, R0 ;  /* 0x0000001fff567819 */ /* 0x000fe40000011400 */
[----:B------:R-:W-:Y:S02]  /*d7b0*/  SHF.R.S32.HI R81, RZ, 0x1f, R82 ;  /* 0x0000001fff517819 */ /* 0x000fe40000011452 */
[----:B------:R-:W-:Y:S02]  /*d7c0*/  SHF.R.S32.HI R83, RZ, 0x1f, R84 ;  /* 0x0000001fff537819 */ /* 0x000fe40000011454 */
[----:B------:R-:W-:Y:S01]  /*d7d0*/  SHF.R.S32.HI R85, RZ, 0x1f, R80 ;  /* 0x0000001fff557819 */ /* 0x000fe20000011450 */
[----:B0-----:R-:W-:Y:S06]  /*d7e0*/  @P2 BRA `(.L_x_210) ;  /* 0x0000000000442947 */ /* 0x001fec0003800000 */
[----:B------:R-:W-:Y:S02]  /*d7f0*/  ULDC UR4, c[0x0][0xac8] ;  /* 0x0002b20000047ab9 */ /* 0x000fe40000000800 */
[----:B------:R-:W-:Y:S02]  /*d800*/  ISETP.GE.AND P5, PT, R0, UR4, PT ;  /* 0x0000000400007c0c */ /* 0x000fe4000bfa6270 */
[----:B------:R-:W-:Y:S02]  /*d810*/  ISETP.GE.AND P4, PT, R80, UR4, PT ;  /* 0x0000000450007c0c */ /* 0x000fe4000bf86270 */
[----:B------:R-:W-:Y:S02]  /*d820*/  ISETP.GE.AND P3, PT, R82, UR4, PT ;  /* 0x0000000452007c0c */ /* 0x000fe4000bf66270 */
[----:B------:R-:W-:-:S07]  /*d830*/  ISETP.GE.AND P2, PT, R84, UR4, PT ;  /* 0x0000000454007c0c */ /* 0x000fce000bf46270 */
[----:B-1----:R-:W-:-:S04]  /*d840*/  @!P5 LEA R2, P6, R0, R79, 0x1 ;  /* 0x0000004f0002d211 */ /* 0x002fc800078c08ff */
[----:B--2---:R-:W-:Y:S02]  /*d850*/  @!P5 LEA.HI.X R3, R0, R77, R86, 0x1, P6 ;  /* 0x0000004d0003d211 */ /* 0x004fe400030f0c56 */
[----:B------:R-:W-:-:S03]  /*d860*/  @!P4 LEA R18, P6, R80, R79, 0x1 ;  /* 0x0000004f5012c211 */ /* 0x000fc600078c08ff */
[----:B-----5:R0:W-:Y:S01]  /*d870*/  @!P5 ST.E.128 desc[UR36][R2.64], R4 ;  /* 0x000000040200d985 */ /* 0x0201e2000c101d24 */
[----:B------:R-:W-:Y:S02]  /*d880*/  @!P4 LEA.HI.X R19, R80, R77, R85, 0x1, P6 ;  /* 0x0000004d5013c211 */ /* 0x000fe400030f0c55 */
[----:B------:R-:W-:-:S03]  /*d890*/  @!P3 LEA R20, P6, R82, R79, 0x1 ;  /* 0x0000004f5214b211 */ /* 0x000fc600078c08ff */
[----:B------:R0:W-:Y:S01]  /*d8a0*/  @!P4 ST.E.128 desc[UR36][R18.64], R28 ;  /* 0x0000001c1200c985 */ /* 0x0001e2000c101d24 */
[----:B------:R-:W-:Y:S02]  /*d8b0*/  @!P3 LEA.HI.X R21, R82, R77, R81, 0x1, P6 ;  /* 0x0000004d5215b211 */ /* 0x000fe400030f0c51 */
[----:B------:R-:W-:-:S03]  /*d8c0*/  @!P2 LEA R76, P6, R84, R79, 0x1 ;  /* 0x0000004f544ca211 */ /* 0x000fc600078c08ff */
[----:B------:R0:W-:Y:S01]  /*d8d0*/  @!P3 ST.E.128 desc[UR36][R20.64], R44 ;  /* 0x0000002c1400b985 */ /* 0x0001e2000c101d24 */
[----:B------:R-:W-:-:S05]  /*d8e0*/  @!P2 LEA.HI.X R77, R84, R77, R83, 0x1, P6 ;  /* 0x0000004d544da211 */ /* 0x000fca00030f0c53 */
[----:B------:R0:W-:Y:S04]  /*d8f0*/  @!P2 ST.E.128 desc[UR36][R76.64], R60 ;  /* 0x0000003c4c00a985 */ /* 0x0001e8000c101d24 */
.L_x_210:
[----:B------:R-:W-:Y:S05]  /*d900*/  BSYNC B1 ;  /* 0x0000000000017941 */ /* 0x000fea0003800000 */
.L_x_209:
[----:B0-----:R0:W3:Y:S01]  /*d910*/  SHFL.IDX PT, R19, R22, 0x1, 0x181f ;  /* 0x00381f0016137f89 */ /* 0x0010e200000e0000 */
[----:B------:R-:W-:Y:S03]  /*d920*/  BSSY B1, `(.L_x_211) ;  /* 0x0000014000017945 */ /* 0x000fe60003800000 */
[----:B-----5:R0:W4:Y:S01]  /*d930*/  SHFL.IDX PT, R7, R17, 0x1, 0x181f ;  /* 0x00381f0011077f89 */ /* 0x02012200000e0000 */
[----:B------:R-:W-:Y:S05]  /*d940*/  @P1 BRA `(.L_x_212) ;  /* 0x0000000000441947 */ /* 0x000fea0003800000 */
[----:B------:R-:W-:Y:S02]  /*d950*/  ULDC UR4, c[0x0][0xac8] ;  /* 0x0002b20000047ab9 */ /* 0x000fe40000000800 */
[----:B------:R-:W-:Y:S02]  /*d960*/  ISETP.GE.AND P4, PT, R0, UR4, PT ;  /* 0x0000000400007c0c */ /* 0x000fe4000bf86270 */
[----:B------:R-:W-:Y:S02]  /*d970*/  ISETP.GE.AND P3, PT, R80, UR4, PT ;  /* 0x0000000450007c0c */ /* 0x000fe4000bf66270 */
[----:B------:R-:W-:Y:S02]  /*d980*/  ISETP.GE.AND P2, PT, R82, UR4, PT ;  /* 0x0000000452007c0c */ /* 0x000fe4000bf46270 */
[----:B------:R-:W-:-:S07]  /*d990*/  ISETP.GE.AND P1, PT, R84, UR4, PT ;  /* 0x0000000454007c0c */ /* 0x000fce000bf26270 */
[-C--:B----4-:R-:W-:Y:S02]  /*d9a0*/  @!P4 LEA R2, P6, R0, R7.reuse, 0x1 ;  /* 0x000000070002c211 */ /* 0x090fe400078c08ff */
[----:B------:R-:W-:Y:S02]  /*d9b0*/  @!P3 LEA R4, P5, R80, R7, 0x1 ;  /* 0x000000075004b211 */ /* 0x000fe400078a08ff */
[----:B---3--:R-:W-:Y:S02]  /*d9c0*/  @!P4 LEA.HI.X R3, R0, R19, R86, 0x1, P6 ;  /* 0x000000130003c211 */ /* 0x008fe400030f0c56 */
[----:B------:R-:W-:Y:S02]  /*d9d0*/  @!P2 LEA R6, P6, R82, R7, 0x1 ;  /* 0x000000075206a211 */ /* 0x000fe400078c08ff */
[----:B------:R-:W-:Y:S01]  /*d9e0*/  @!P3 LEA.HI.X R5, R80, R19, R85, 0x1, P5 ;  /* 0x000000135005b211 */ /* 0x000fe200028f0c55 */
[----:B------:R3:W-:Y:S01]  /*d9f0*/  @!P4 ST.E.128 desc[UR36][R2.64], R8 ;  /* 0x000000080200c985 */ /* 0x0007e2000c101d24 */
[----:B------:R-:W-:-:S02]  /*da00*/  @!P1 LEA R18, P5, R84, R7, 0x1 ;  /* 0x0000000754129211 */ /* 0x000fc400078a08ff */
[-C--:B------:R-:W-:Y:S01]  /*da10*/  @!P2 LEA.HI.X R7, R82, R19.reuse, R81, 0x1, P6 ;  /* 0x000000135207a211 */ /* 0x080fe200030f0c51 */
[----:B------:R3:W-:Y:S01]  /*da20*/  @!P3 ST.E.128 desc[UR36][R4.64], R32 ;  /* 0x000000200400b985 */ /* 0x0007e2000c101d24 */
[----:B------:R-:W-:-:S03]  /*da30*/  @!P1 LEA.HI.X R19, R84, R19, R83, 0x1, P5 ;  /* 0x0000001354139211 */ /* 0x000fc600028f0c53 */
[----:B------:R3:W-:Y:S04]  /*da40*/  @!P2 ST.E.128 desc[UR36][R6.64], R48 ;  /* 0x000000300600a985 */ /* 0x0007e8000c101d24 */
[----:B------:R3:W-:Y:S02]  /*da50*/  @!P1 ST.E.128 desc[UR36][R18.64], R64 ;  /* 0x0000004012009985 */ /* 0x0007e4000c101d24 */
.L_x_212:
[----:B------:R-:W-:Y:S05]  /*da60*/  BSYNC B1 ;  /* 0x0000000000017941 */ /* 0x000fea0003800000 */
.L_x_211:
[----:B---3--:R3:W0:Y:S01]  /*da70*/  SHFL.IDX PT, R9, R22, 0x2, 0x181f ;  /* 0x00581f0016097f89 */ /* 0x00862200000e0000 */
[----:B------:R-:W-:Y:S03]  /*da80*/  BSSY B1, `(.L_x_213) ;  /* 0x0000014000017945 */ /* 0x000fe60003800000 */
[----:B------:R3:W0:Y:S01]  /*da90*/  SHFL.IDX PT, R5, R17, 0x2, 0x181f ;  /* 0x00581f0011057f89 */ /* 0x00062200000e0000 */
[----:B------:R-:W-:Y:S05]  /*daa0*/  @P0 BRA `(.L_x_214) ;  /* 0x0000000000440947 */ /* 0x000fea0003800000 */
[----:B------:R-:W-:Y:S02]  /*dab0*/  ULDC UR4, c[0x0][0xac8] ;  /* 0x0002b20000047ab9 */ /* 0x000fe40000000800 */
[----:B------:R-:W-:Y:S02]  /*dac0*/  ISETP.GE.AND P3, PT, R0, UR4, PT ;  /* 0x0000000400007c0c */ /* 0x000fe4000bf66270 */
[----:B------:R-:W-:Y:S02]  /*dad0*/  ISETP.GE.AND P2, PT, R80, UR4, PT ;  /* 0x0000000450007c0c */ /* 0x000fe4000bf46270 */
[----:B------:R-:W-:Y:S02]  /*dae0*/  ISETP.GE.AND P1, PT, R82, UR4, PT ;  /* 0x0000000452007c0c */ /* 0x000fe4000bf26270 */
[----:B------:R-:W-:-:S07]  /*daf0*/  ISETP.GE.AND P0, PT, R84, UR4, PT ;  /* 0x0000000454007c0c */ /* 0x000fce000bf06270 */
[-C--:B0-----:R-:W-:Y:S02]  /*db00*/  @!P3 LEA R2, P6, R0, R5.reuse, 0x1 ;  /* 0x000000050002b211 */ /* 0x081fe400078c08ff */
[-C--:B------:R-:W-:Y:S02]  /*db10*/  @!P2 LEA R4, P5, R80, R5.reuse, 0x1 ;  /* 0x000000055004a211 */ /* 0x080fe400078a08ff */
[----:B------:R-:W-:Y:S02]  /*db20*/  @!P1 LEA R6, P4, R82, R5, 0x1 ;  /* 0x0000000552069211 */ /* 0x000fe400078808ff */
[----:B------:R-:W-:Y:S02]  /*db30*/  @!P3 LEA.HI.X R3, R0, R9, R86, 0x1, P6 ;  /* 0x000000090003b211 */ /* 0x000fe400030f0c56 */
[----:B------:R-:W-:Y:S02]  /*db40*/  @!P0 LEA R8, P6, R84, R5, 0x1 ;  /* 0x0000000554088211 */ /* 0x000fe400078c08ff */
[-C--:B------:R-:W-:Y:S01]  /*db50*/  @!P2 LEA.HI.X R5, R80, R9.reuse, R85, 0x1, P5 ;  /* 0x000000095005a211 */ /* 0x080fe200028f0c55 */
[----:B------:R0:W-:Y:S01]  /*db60*/  @!P3 ST.E.128 desc[UR36][R2.64], R12 ;  /* 0x0000000c0200b985 */ /* 0x0001e2000c101d24 */
[----:B----4-:R-:W-:-:S02]  /*db70*/  @!P1 LEA.HI.X R7, R82, R9, R81, 0x1, P4 ;  /* 0x0000000952079211 */ /* 0x010fc400020f0c51 */
[----:B------:R-:W-:Y:S01]  /*db80*/  @!P0 LEA.HI.X R9, R84, R9, R83, 0x1, P6 ;  /* 0x0000000954098211 */ /* 0x000fe200030f0c53 */
[----:B------:R0:W-:Y:S04]  /*db90*/  @!P2 ST.E.128 desc[UR36][R4.64], R36 ;  /* 0x000000240400a985 */ /* 0x0001e8000c101d24 */
[----:B------:R0:W-:Y:S04]  /*dba0*/  @!P1 ST.E.128 desc[UR36][R6.64], R52 ;  /* 0x0000003406009985 */ /* 0x0001e8000c101d24 */
[----:B------:R0:W-:Y:S02]  /*dbb0*/  @!P0 ST.E.128 desc[UR36][R8.64], R68 ;  /* 0x0000004408008985 */ /* 0x0001e4000c101d24 */
.L_x_214:
[----:B------:R-:W-:Y:S05]  /*dbc0*/  BSYNC B1 ;  /* 0x0000000000017941 */ /* 0x000fea0003800000 */
.L_x_213:
[----:B0-----:R-:W-:Y:S01]  /*dbd0*/  VIADD R2, R78, 0x60 ;  /* 0x000000604e027836 */ /* 0x001fe20000000000 */
[----:B------:R0:W0:Y:S04]  /*dbe0*/  SHFL.IDX PT, R9, R22, 0x3, 0x181f ;  /* 0x00781f0016097f89 */ /* 0x00002800000e0000 */
[----:B------:R-:W-:Y:S01]  /*dbf0*/  ISETP.GE.AND P0, PT, R2, UR17, PT ;  /* 0x0000001102007c0c */ /* 0x000fe2000bf06270 */
[----:B---3--:R-:W3:-:S12]  /*dc00*/  SHFL.IDX PT, R17, R17, 0x3, 0x181f ;  /* 0x00781f0011117f89 */ /* 0x008ed800000e0000 */
[----:B------:R-:W-:Y:S05]  /*dc10*/  @P0 BRA `(.L_x_215) ;  /* 0x0000002800780947 */ /* 0x000fea0003800000 */
[----:B------:R-:W-:Y:S02]  /*dc20*/  ULDC UR4, c[0x0][0xac8] ;  /* 0x0002b20000047ab9 */ /* 0x000fe40000000800 */
[----:B------:R-:W-:Y:S02]  /*dc30*/  ISETP.GE.AND P3, PT, R0, UR4, PT ;  /* 0x0000000400007c0c */ /* 0x000fe4000bf66270 */
[----:B------:R-:W-:Y:S02]  /*dc40*/  ISETP.GE.AND P4, PT, R80, UR4, PT ;  /* 0x0000000450007c0c */ /* 0x000fe4000bf86270 */
[----:B------:R-:W-:-:S09]  /*dc50*/  ISETP.GE.AND P5, PT, R82, UR4, PT ;  /* 0x0000000452007c0c */ /* 0x000fd2000bfa6270 */
[-C--:B---3--:R-:W-:Y:S02]  /*dc60*/  @!P3 LEA R2, P0, R0, R17.reuse, 0x1 ;  /* 0x000000110002b211 */ /* 0x088fe400078008ff */
[-C--:B------:R-:W-:Y:S02]  /*dc70*/  @!P4 LEA R4, P1, R80, R17.reuse, 0x1 ;  /* 0x000000115004c211 */ /* 0x080fe400078208ff */
[----:B------:R-:W-:Y:S02]  /*dc80*/  @!P5 LEA R6, P2, R82, R17, 0x1 ;  /* 0x000000115206d211 */ /* 0x000fe400078408ff */
[-C--:B0-----:R-:W-:Y:S02]  /*dc90*/  @!P3 LEA.HI.X R3, R0, R9.reuse, R86, 0x1, P0 ;  /* 0x000000090003b211 */ /* 0x081fe400000f0c56 */
[-C--:B------:R-:W-:Y:S02]  /*dca0*/  @!P4 LEA.HI.X R5, R80, R9.reuse, R85, 0x1, P1 ;  /* 0x000000095005c211 */ /* 0x080fe400008f0c55 */
[----:B----4-:R-:W-:Y:S01]  /*dcb0*/  @!P5 LEA.HI.X R7, R82, R9, R81, 0x1, P2 ;  /* 0x000000095207d211 */ /* 0x010fe200010f0c51 */
[----:B------:R0:W-:Y:S01]  /*dcc0*/  @!P3 ST.E.128 desc[UR36][R2.64], R24 ;  /* 0x000000180200b985 */ /* 0x0001e2000c101d24 */
[----:B------:R-:W-:-:S03]  /*dcd0*/  ISETP.GE.AND P0, PT, R84, UR4, PT ;  /* 0x0000000454007c0c */ /* 0x000fc6000bf06270 */
[----:B------:R0:W-:Y:S04]  /*dce0*/  @!P4 ST.E.128 desc[UR36][R4.64], R40 ;  /* 0x000000280400c985 */ /* 0x0001e8000c101d24 */
[----:B------:R0:W-:Y:S06]  /*dcf0*/  @!P5 ST.E.128 desc[UR36][R6.64], R56 ;  /* 0x000000380600d985 */ /* 0x0001ec000c101d24 */
[----:B------:R-:W-:Y:S05]  /*dd00*/  @P0 BRA `(.L_x_215) ;  /* 0x00000028003c0947 */ /* 0x000fea0003800000 */
[----:B0-----:R-:W-:-:S04]  /*dd10*/  LEA R2, P0, R84, R17, 0x1 ;  /* 0x0000001154027211 */ /* 0x001fc800078008ff */
[----:B------:R-:W-:-:S05]  /*dd20*/  LEA.HI.X R3, R84, R9, R83, 0x1, P0 ;  /* 0x0000000954037211 */ /* 0x000fca00000f0c53 */
[----:B------:R0:W-:Y:S01]  /*dd30*/  ST.E.128 desc[UR36][R2.64], R72 ;  /* 0x0000004802007985 */ /* 0x0001e2000c101d24 */
[----:B------:R-:W-:Y:S05]  /*dd40*/  BRA `(.L_x_215) ;  /* 0x00000028002c7947 */ /* 0x000fea0003800000 */
.L_x_208:
[----:B------:R-:W-:Y:S01]  /*dd50*/  ULDC.64 UR14, c[0x0][0xb08] ;  /* 0x0002c200000e7ab9 */ /* 0x000fe20000000a00 */
[----:B------:R-:W-:Y:S01]  /*dd60*/  R2UR UR18, R216 ;  /* 0x00000000d81272ca */ /* 0x000fe200000e0000 */
[----:B------:R-:W-:Y:S01]  /*dd70*/  UIMAD UR12, UR16, UR14, URZ ;  /* 0x0000000e100c72a4 */ /* 0x000fe2000f8e023f */
[----:B------:R-:W-:Y:S01]  /*dd80*/  R2UR UR17, R215 ;  /* 0x00000000d71172ca */ /* 0x000fe200000e0000 */
[----:B------:R-:W-:Y:S01]  /*dd90*/  UIMAD.WIDE.U32 UR10, UR4, UR14, URZ ;  /* 0x0000000e040a72a5 */ /* 0x000fe2000f8e003f */
[----:B0-----:R-:W-:Y:S01]  /*dda0*/  IMAD.MOV.U32 R5, RZ, RZ, R8 ;  /* 0x000000ffff057224 */ /* 0x001fe200078e0008 */
[----:B------:R-:W-:Y:S01]  /*ddb0*/  UIMAD UR12, UR4, UR15, UR12 ;  /* 0x0000000f040c72a4 */ /* 0x000fe2000f8e020c */
[C---:B------:R-:W-:Y:S01]  /*ddc0*/  VIADD R160, R23.reuse, 0x78 ;  /* 0x0000007817a07836 */ /* 0x040fe20000000000 */
[----:B------:R-:W-:Y:S01]  /*ddd0*/  USHF.R.S32.HI UR4, URZ, 0x1f, UR9 ;  /* 0x0000001f3f047899 */ /* 0x000fe20008011409 */
[C---:B------:R-:W-:Y:S01]  /*dde0*/  VIADD R162, R23.reuse, 0x70 ;  /* 0x0000007017a27836 */ /* 0x040fe20000000000 */
[----:B------:R-:W-:Y:S01]  /*ddf0*/  UIADD3 UR11, UR11, UR12, URZ ;  /* 0x0000000c0b0b7290 */ /* 0x000fe2000fffe03f */
[C---:B------:R-:W-:Y:S01]  /*de00*/  VIADD R164, R23.reuse, 0x68 ;  /* 0x0000006817a47836 */ /* 0x040fe20000000000 */
[----:B------:R-:W-:Y:S01]  /*de10*/  ULDC.64 UR14, c[0x0][0xb40] ;  /* 0x0002d000000e7ab9 */ /* 0x000fe20000000a00 */
[----:B------:R-:W-:Y:S01]  /*de20*/  ULDC.64 UR12, c[0x0][0xb38] ;  /* 0x0002ce00000c7ab9 */ /* 0x000fe20000000a00 */
[----:B------:R-:W-:Y:S01]  /*de30*/  UIMAD UR4, UR4, UR14, URZ ;  /* 0x0000000e040472a4 */ /* 0x000fe2000f8e023f */
[C---:B------:R-:W-:Y:S01]  /*de40*/  VIADD R166, R23.reuse, 0x60 ;  /* 0x0000006017a67836 */ /* 0x040fe20000000000 */
[----:B------:R-:W-:Y:S01]  /*de50*/  UIMAD.WIDE.U32 UR10, UR18, UR12, UR10 ;  /* 0x0000000c120a72a5 */ /* 0x000fe2000f8e000a */
[C---:B------:R-:W-:Y:S01]  /*de60*/  VIADD R168, R23.reuse, 0x58 ;  /* 0x0000005817a87836 */ /* 0x040fe20000000000 */
[----:B------:R-:W-:Y:S01]  /*de70*/  UIMAD UR4, UR9, UR15, UR4 ;  /* 0x0000000f090472a4 */ /* 0x000fe2000f8e0204 */
[C---:B------:R-:W-:Y:S01]  /*de80*/  VIADD R170, R23.reuse, 0x50 ;  /* 0x0000005017aa7836 */ /* 0x040fe20000000000 */
[----:B------:R-:W-:Y:S01]  /*de90*/  UIMAD UR11, UR18, UR13, UR11 ;  /* 0x0000000d120b72a4 */ /* 0x000fe2000f8e020b */
[C---:B------:R-:W-:Y:S01]  /*dea0*/  VIADD R172, R23.reuse, 0x48 ;  /* 0x0000004817ac7836 */ /* 0x040fe20000000000 */
[----:B------:R-:W-:Y:S01]  /*deb0*/  UIADD3 UR8, UR8, 0x38820, URZ ;  /* 0x0003882008087890 */ /* 0x000fe2000fffe03f */
[C---:B------:R-:W-:Y:S01]  /*dec0*/  VIADD R174, R23.reuse, 0x40 ;  /* 0x0000004017ae7836 */ /* 0x040fe20000000000 */
[----:B------:R-:W-:Y:S01]  /*ded0*/  UIMAD.WIDE.U32 UR10, UR9, UR14, UR10 ;  /* 0x0000000e090a72a5 */ /* 0x000fe2000f8e000a */
[C---:B------:R-:W-:Y:S01]  /*dee0*/  VIADD R176, R23.reuse, 0x38 ;  /* 0x0000003817b07836 */ /* 0x040fe20000000000 */
[----:B------:R-:W-:Y:S01]  /*def0*/  ULDC.64 UR12, c[0x0][0xb48] ;  /* 0x0002d200000c7ab9 */ /* 0x000fe20000000a00 */
[----:B------:R-:W-:Y:S01]  /*df00*/  @UP1 ULDC UR9, c[0x0][0xbec] ;  /* 0x0002fb0000091ab9 */ /* 0x000fe20000000800 */
[----:B------:R-:W-:Y:S01]  /*df10*/  UIADD3 UR11, UR11, UR4, URZ ;  /* 0x000000040b0b7290 */ /* 0x000fe2000fffe03f */
[----:B------:R-:W-:Y:S01]  /*df20*/  @P1 IMAD.HI.U32 R0, R8, UR9, RZ ;  /* 0x0000000908001c27 */ /* 0x000fe2000f8e00ff */
[----:B------:R-:W-:Y:S01]  /*df30*/  UPRMT UR8, URZ, 0x654, UR8 ;  /* 0x000006543f087896 */ /* 0x000fe20008000008 */
[----:B------:R-:W-:Y:S01]  /*df40*/  BSSY B1, `(.L_x_216) ;  /* 0x00000d5000017945 */ /* 0x000fe20003800000 */
[----:B------:R-:W-:Y:S01]  /*df50*/  @UP1 ULDC UR4, c[0x0][0xbf0] ;  /* 0x0002fc0000041ab9 */ /* 0x000fe20000000800 */
[----:B------:R-:W-:Y:S01]  /*df60*/  UIMAD.WIDE.U32 UR10, UR17, UR12, UR10 ;  /* 0x0000000c110a72a5 */ /* 0x000fe2000f8e000a */
[----:B------:R-:W-:Y:S01]  /*df70*/  @P1 SHF.R.U32.HI R5, RZ, UR4, R0 ;  /* 0x00000004ff051c19 */ /* 0x000fe20008011600 */
[----:B------:R-:W-:Y:S01]  /*df80*/  VIADD R178, R23, 0x30 ;  /* 0x0000003017b27836 */ /* 0x000fe20000000000 */
[----:B------:R-:W-:Y:S01]  /*df90*/  SHF.R.S32.HI R18, RZ, 0x1f, R217 ;  /* 0x0000001fff127819 */ /* 0x000fe200000114d9 */
[----:B------:R-:W-:Y:S01]  /*dfa0*/  UIMAD UR4, UR17, UR13, UR11 ;  /* 0x0000000d110472a4 */ /* 0x000fe2000f8e020b */
[--C-:B------:R-:W-:Y:S01]  /*dfb0*/  SHF.R.S32.HI R0, RZ, 0x1f, R5.reuse ;  /* 0x0000001fff007819 */ /* 0x100fe20000011405 */
[----:B------:R-:W-:Y:S01]  /*dfc0*/  IMAD.MOV R7, RZ, RZ, -R5 ;  /* 0x000000ffff077224 */ /* 0x000fe200078e0a05 */
[----:B------:R-:W-:Y:S01]  /*dfd0*/  ULDC.64 UR12, c[0x0][0xb30] ;  /* 0x0002cc00000c7ab9 */ /* 0x000fe20000000a00 */
[----:B------:R-:W-:Y:S01]  /*dfe0*/  IMAD.U32 R3, RZ, RZ, UR11 ;  /* 0x0000000bff037e24 */ /* 0x000fe2000f8e00ff */
[----:B------:R-:W-:Y:S01]  /*dff0*/  SYNCS.ARRIVE.TRANS64.RED.A1T0 RZ, [UR8], RZ ;  /* 0x000000ffffff79a7 */ /* 0x000fe20008100408 */
[----:B------:R-:W-:Y:S01]  /*e000*/  IMAD R7, R7, UR20, R8 ;  /* 0x0000001407077c24 */ /* 0x000fe2000f8e0208 */
[----:B------:R-:W-:Y:S01]  /*e010*/  SHF.R.S32.HI R20, RZ, 0x1f, R218 ;  /* 0x0000001fff147819 */ /* 0x000fe200000114da */
[----:B------:R-:W-:Y:S01]  /*e020*/  IMAD R0, R0, UR12, RZ ;  /* 0x0000000c00007c24 */ /* 0x000fe2000f8e02ff */
[----:B------:R-:W-:Y:S01]  /*e030*/  SHF.R.S32.HI R22, RZ, 0x1f, R219 ;  /* 0x0000001fff167819 */ /* 0x000fe200000114db */
[----:B------:R-:W-:Y:S01]  /*e040*/  IMAD.U32 R2, RZ, RZ, UR10 ;  /* 0x0000000aff027e24 */ /* 0x000fe2000f8e00ff */
[----:B------:R-:W-:Y:S01]  /*e050*/  ULDC.64 UR10, c[0x0][0xb28] ;  /* 0x0002ca00000a7ab9 */ /* 0x000fe20000000a00 */
[----:B------:R-:W-:Y:S01]  /*e060*/  IMAD.U32 R3, RZ, RZ, UR4 ;  /* 0x00000004ff037e24 */ /* 0x000fe2000f8e00ff */
[----:B------:R-:W-:Y:S01]  /*e070*/  SHF.R.S32.HI R152, RZ, 0x1f, R220 ;  /* 0x0000001fff987819 */ /* 0x000fe200000114dc */
[C---:B------:R-:W-:Y:S01]  /*e080*/  IMAD R9, R5.reuse, UR13, R0 ;  /* 0x0000000d05097c24 */ /* 0x040fe2000f8e0200 */
[----:B------:R-:W-:Y:S01]  /*e090*/  SHF.R.S32.HI R0, RZ, 0x1f, R7 ;  /* 0x0000001fff007819 */ /* 0x000fe20000011407 */
[----:B------:R-:W-:Y:S01]  /*e0a0*/  IMAD.WIDE.U32 R2, R5, UR12, R2 ;  /* 0x0000000c05027c25 */ /* 0x000fe2000f8e0002 */
[----:B------:R-:W-:-:S02]  /*e0b0*/  SHF.R.S32.HI R153, RZ, 0x1f, R221 ;  /* 0x0000001fff997819 */ /* 0x000fc400000114dd */
[----:B------:R-:W-:Y:S01]  /*e0c0*/  SHF.R.S32.HI R154, RZ, 0x1f, R222 ;  /* 0x0000001fff9a7819 */ /* 0x000fe200000114de */
[----:B------:R-:W-:Y:S01]  /*e0d0*/  IMAD R0, R0, UR10, RZ ;  /* 0x0000000a00007c24 */ /* 0x000fe2000f8e02ff */
[----:B------:R-:W-:Y:S01]  /*e0e0*/  SHF.R.S32.HI R155, RZ, 0x1f, R223 ;  /* 0x0000001fff9b7819 */ /* 0x000fe200000114df */
[----:B------:R-:W-:Y:S01]  /*e0f0*/  IMAD.IADD R3, R3, 0x1, R9 ;  /* 0x0000000103037824 */ /* 0x000fe200078e0209 */
[----:B------:R-:W-:Y:S01]  /*e100*/  SHF.R.S32.HI R156, RZ, 0x1f, R224 ;  /* 0x0000001fff9c7819 */ /* 0x000fe200000114e0 */
[C---:B------:R-:W-:Y:S01]  /*e110*/  IMAD R5, R7.reuse, UR11, R0 ;  /* 0x0000000b07057c24 */ /* 0x040fe2000f8e0200 */
[----:B------:R-:W-:Y:S01]  /*e120*/  SHF.R.S32.HI R157, RZ, 0x1f, R225 ;  /* 0x0000001fff9d7819 */ /* 0x000fe200000114e1 */
[----:B------:R-:W-:Y:S01]  /*e130*/  IMAD.WIDE.U32 R2, R7, UR10, R2 ;  /* 0x0000000a07027c25 */ /* 0x000fe2000f8e0002 */
[----:B------:R-:W-:Y:S01]  /*e140*/  ULDC.64 UR10, c[0x0][0xb00] ;  /* 0x0002c000000a7ab9 */ /* 0x000fe20000000a00 */
[----:B------:R-:W-:Y:S02]  /*e150*/  SHF.R.S32.HI R158, RZ, 0x1f, R226 ;  /* 0x0000001fff9e7819 */ /* 0x000fe400000114e2 */
[----:B------:R-:W-:Y:S01]  /*e160*/  IMAD.IADD R3, R3, 0x1, R5 ;  /* 0x0000000103037824 */ /* 0x000fe200078e0205 */
[C---:B------:R-:W-:Y:S01]  /*e170*/  LEA R0, P1, R2.reuse, UR10, 0x2 ;  /* 0x0000000a02007c11 */ /* 0x040fe2000f8210ff */
[C---:B------:R-:W-:Y:S01]  /*e180*/  VIADD R180, R23.reuse, 0x28 ;  /* 0x0000002817b47836 */ /* 0x040fe20000000000 */
[----:B------:R-:W-:Y:S01]  /*e190*/  SHF.R.S32.HI R160, RZ, 0x1f, R160 ;  /* 0x0000001fffa07819 */ /* 0x000fe200000114a0 */
[C---:B------:R-:W-:Y:S01]  /*e1a0*/  VIADD R182, R23.reuse, 0x20 ;  /* 0x0000002017b67836 */ /* 0x040fe20000000000 */
[----:B------:R-:W-:Y:S01]  /*e1b0*/  LEA.HI.X R12, R2, UR11, R3, 0x2, P1 ;  /* 0x0000000b020c7c11 */ /* 0x000fe200088f1403 */
[C---:B------:R-:W-:Y:S01]  /*e1c0*/  VIADD R184, R23.reuse, 0x18 ;  /* 0x0000001817b87836 */ /* 0x040fe20000000000 */
[----:B------:R0:W1:Y:S01]  /*e1d0*/  SHFL.IDX PT, R2, R0, RZ, 0x1c1f ;  /* 0x001c1fff00027589 */ /* 0x00006200000e0000 */
[C---:B------:R-:W-:Y:S01]  /*e1e0*/  VIADD R186, R23.reuse, 0x10 ;  /* 0x0000001017ba7836 */ /* 0x040fe20000000000 */
[C---:B------:R-:W-:Y:S01]  /*e1f0*/  IADD3 R161, R23.reuse, 0x70, RZ ;  /* 0x0000007017a17810 */ /* 0x040fe20007ffe0ff */
[C---:B------:R-:W-:Y:S01]  /*e200*/  VIADD R188, R23.reuse, 0x8 ;  /* 0x0000000817bc7836 */ /* 0x040fe20000000000 */
[----:B------:R0:W2:Y:S01]  /*e210*/  SHFL.IDX PT, R3, R12, RZ, 0x1c1f ;  /* 0x001c1fff0c037589 */ /* 0x0000a200000e0000 */
        /* <DEDUP_REMOVED lines=17> */
[C---:B------:R-:W-:Y:S01]  /*e330*/  IADD3 R177, R23.reuse, 0x30, RZ ;  /* 0x0000003017b17810 */ /* 0x040fe20007ffe0ff */
[C---:B------:R-:W-:Y:S01]  /*e340*/  VIADD R181, R23.reuse, 0x20 ;  /* 0x0000002017b57836 */ /* 0x040fe20000000000 */
[----:B------:R-:W-:Y:S01]  /*e350*/  SHF.R.S32.HI R178, RZ, 0x1f, R178 ;  /* 0x0000001fffb27819 */ /* 0x000fe200000114b2 */
[C---:B------:R-:W-:Y:S01]  /*e360*/  VIADD R183, R23.reuse, 0x18 ;  /* 0x0000001817b77836 */ /* 0x040fe20000000000 */
[----:B------:R-:W-:Y:S01]  /*e370*/  SHF.R.S32.HI R180, RZ, 0x1f, R180 ;  /* 0x0000001fffb47819 */ /* 0x000fe200000114b4 */
[C---:B------:R-:W-:Y:S01]  /*e380*/  VIADD R185, R23.reuse, 0x10 ;  /* 0x0000001017b97836 */ /* 0x040fe20000000000 */
[----:B------:R-:W-:Y:S01]  /*e390*/  SHF.R.S32.HI R182, RZ, 0x1f, R182 ;  /* 0x0000001fffb67819 */ /* 0x000fe200000114b6 */
[----:B------:R-:W-:Y:S01]  /*e3a0*/  VIADD R187, R23, 0x8 ;  /* 0x0000000817bb7836 */ /* 0x000fe20000000000 */
[----:B------:R-:W-:-:S02]  /*e3b0*/  SHF.R.S32.HI R184, RZ, 0x1f, R184 ;  /* 0x0000001fffb87819 */ /* 0x000fc400000114b8 */
[----:B------:R-:W-:Y:S02]  /*e3c0*/  SHF.R.S32.HI R186, RZ, 0x1f, R186 ;  /* 0x0000001fffba7819 */ /* 0x000fe400000114ba */
[----:B------:R-:W-:Y:S01]  /*e3d0*/  SHF.R.S32.HI R188, RZ, 0x1f, R188 ;  /* 0x0000001fffbc7819 */ /* 0x000fe200000114bc */
[----:B012---:R-:W-:Y:S06]  /*e3e0*/  @P2 BRA `(.L_x_217) ;  /* 0x0000000800282947 */ /* 0x007fec0003800000 */
[----:B------:R-:W-:Y:S01]  /*e3f0*/  ULDC UR4, c[0x0][0xac8] ;  /* 0x0002b20000047ab9 */ /* 0x000fe20000000800 */
[C---:B------:R-:W-:Y:S01]  /*e400*/  VIADD R19, R23.reuse, 0xe0 ;  /* 0x000000e017137836 */ /* 0x040fe20000000000 */
[C---:B------:R-:W-:Y:S01]  /*e410*/  ISETP.GE.AND P2, PT, R23.reuse, UR4, PT ;  /* 0x0000000417007c0c */ /* 0x040fe2000bf46270 */
[----:B------:R-:W-:Y:S01]  /*e420*/  VIADD R21, R23, 0xe8 ;  /* 0x000000e817157836 */ /* 0x000fe20000000000 */
[----:B------:R-:W-:Y:S01]  /*e430*/  ISETP.GE.AND P1, PT, R187, UR4, PT ;  /* 0x00000004bb007c0c */ /* 0x000fe2000bf26270 */
[----:B------:R-:W-:Y:S01]  /*e440*/  VIADD R17, R23, 0xf0 ;  /* 0x000000f017117836 */ /* 0x000fe20000000000 */
[----:B------:R-:W-:Y:S01]  /*e450*/  ISETP.GE.AND P3, PT, R185, UR4, PT ;  /* 0x00000004b9007c0c */ /* 0x000fe2000bf66270 */
[----:B------:R-:W-:Y:S01]  /*e460*/  VIADD R13, R23, 0xf8 ;  /* 0x000000f8170d7836 */ /* 0x000fe20000000000 */
[----:B------:R-:W-:-:S07]  /*e470*/  ISETP.GE.AND P4, PT, R183, UR4, PT ;  /* 0x00000004b7007c0c */ /* 0x000fce000bf86270 */
[----:B------:R-:W-:Y:S02]  /*e480*/  @!P2 IMAD.WIDE R4, R23, 0x4, R2 ;  /* 0x000000041704a825 */ /* 0x000fe400078e0202 */
[----:B------:R-:W-:-:S03]  /*e490*/  @!P1 LEA R6, P5, R187, R2, 0x2 ;  /* 0x00000002bb069211 */ /* 0x000fc600078a10ff */
[----:B------:R0:W-:Y:S01]  /*e4a0*/  @!P2 ST.E.64 desc[UR36][R4.64], R24 ;  /* 0x000000180400a985 */ /* 0x0001e2000c101b24 */
[----:B------:R-:W-:Y:S02]  /*e4b0*/  ISETP.GE.AND P2, PT, R181, UR4, PT ;  /* 0x00000004b5007c0c */ /* 0x000fe4000bf46270 */
[----:B------:R-:W-:-:S05]  /*e4c0*/  @!P1 LEA.HI.X R7, R187, R3, R188, 0x2, P5 ;  /* 0x00000003bb079211 */ /* 0x000fca00028f14bc */
[----:B------:R1:W-:Y:S01]  /*e4d0*/  @!P1 ST.E.64 desc[UR36][R6.64], R28 ;  /* 0x0000001c06009985 */ /* 0x0003e2000c101b24 */
[----:B------:R-:W-:Y:S02]  /*e4e0*/  ISETP.GE.AND P1, PT, R179, UR4, PT ;  /* 0x00000004b3007c0c */ /* 0x000fe4000bf26270 */
[----:B0-----:R-:W-:-:S04]  /*e4f0*/  @!P3 LEA R4, P6, R185, R2, 0x2 ;  /* 0x00000002b904b211 */ /* 0x001fc800078c10ff */
[----:B------:R-:W-:Y:S02]  /*e500*/  @!P3 LEA.HI.X R5, R185, R3, R186, 0x2, P6 ;  /* 0x00000003b905b211 */ /* 0x000fe400030f14ba */
[----:B-1----:R-:W-:-:S03]  /*e510*/  @!P4 LEA R6, P5, R183, R2, 0x2 ;  /* 0x00000002b706c211 */ /* 0x002fc600078a10ff */
        /* <DEDUP_REMOVED lines=34> */
[----:B------:R-:W-:Y:S02]  /*e740*/  @!P4 LEA.HI.X R7, R167, R3, R168, 0x2, P5 ;  /* 0x00000003a707c211 */ /* 0x000fe400028f14a8 */
[----:B------:R-:W-:-:S03]  /*e750*/  ISETP.GE.AND P5, PT, R159, UR4, PT ;  /* 0x000000049f007c0c */ /* 0x000fc6000bfa6270 */
[----:B------:R1:W-:Y:S01]  /*e760*/  @!P4 ST.E.64 desc[UR36][R6.64], R68 ;  /* 0x000000440600c985 */ /* 0x0003e2000c101b24 */
[----:B------:R-:W-:Y:S02]  /*e770*/  ISETP.GE.AND P4, PT, R226, UR4, PT ;  /* 0x00000004e2007c0c */ /* 0x000fe4000bf86270 */
[----:B0-----:R-:W-:-:S04]  /*e780*/  @!P2 LEA R4, P6, R165, R2, 0x2 ;  /* 0x00000002a504a211 */ /* 0x001fc800078c10ff */
[----:B------:R-:W-:Y:S02]  /*e790*/  @!P2 LEA.HI.X R5, R165, R3, R166, 0x2, P6 ;  /* 0x00000003a505a211 */ /* 0x000fe400030f14a6 */
[----:B-1----:R-:W-:-:S03]  /*e7a0*/  @!P1 LEA R6, P6, R163, R2, 0x2 ;  /* 0x00000002a3069211 */ /* 0x002fc600078c10ff */
[----:B------:R0:W-:Y:S01]  /*e7b0*/  @!P2 ST.E.64 desc[UR36][R4.64], R72 ;  /* 0x000000480400a985 */ /* 0x0001e2000c101b24 */
[----:B------:R-:W-:Y:S02]  /*e7c0*/  @!P1 LEA.HI.X R7, R163, R3, R164, 0x2, P6 ;  /* 0x00000003a3079211 */ /* 0x000fe400030f14a4 */
[----:B------:R-:W-:-:S03]  /*e7d0*/  @!P4 LEA R10, P6, R226, R2, 0x2 ;  /* 0x00000002e20ac211 */ /* 0x000fc600078c10ff */
[----:B------:R1:W-:Y:S01]  /*e7e0*/  @!P1 ST.E.64 desc[UR36][R6.64], R76 ;  /* 0x0000004c06009985 */ /* 0x0003e2000c101b24 */
[----:B------:R-:W-:Y:S02]  /*e7f0*/  ISETP.GE.AND P1, PT, R225, UR4, PT ;  /* 0x00000004e1007c0c */ /* 0x000fe4000bf26270 */
[----:B------:R-:W-:Y:S02]  /*e800*/  @!P4 LEA.HI.X R11, R226, R3, R158, 0x2, P6 ;  /* 0x00000003e20bc211 */ /* 0x000fe400030f149e */
[----:B0-----:R-:W-:-:S04]  /*e810*/  @!P3 LEA R4, P2, R161, R2, 0x2 ;  /* 0x00000002a104b211 */ /* 0x001fc800078410ff */
[----:B------:R-:W-:Y:S02]  /*e820*/  @!P3 LEA.HI.X R5, R161, R3, R162, 0x2, P2 ;  /* 0x00000003a105b211 */ /* 0x000fe400010f14a2 */
[----:B------:R-:W-:-:S03]  /*e830*/  @!P5 LEA R8, P2, R159, R2, 0x2 ;  /* 0x000000029f08d211 */ /* 0x000fc600078410ff */
[----:B------:R0:W-:Y:S01]  /*e840*/  @!P3 ST.E.64 desc[UR36][R4.64], R80 ;  /* 0x000000500400b985 */ /* 0x0001e2000c101b24 */
[----:B------:R-:W-:Y:S02]  /*e850*/  ISETP.GE.AND P3, PT, R224, UR4, PT ;  /* 0x00000004e0007c0c */ /* 0x000fe4000bf66270 */
[----:B------:R-:W-:Y:S02]  /*e860*/  @!P5 LEA.HI.X R9, R159, R3, R160, 0x2, P2 ;  /* 0x000000039f09d211 */ /* 0x000fe400010f14a0 */
[----:B------:R-:W-:-:S03]  /*e870*/  ISETP.GE.AND P2, PT, R223, UR4, PT ;  /* 0x00000004df007c0c */ /* 0x000fc6000bf46270 */
[----:B------:R2:W-:Y:S01]  /*e880*/  @!P5 ST.E.64 desc[UR36][R8.64], R84 ;  /* 0x000000540800d985 */ /* 0x0005e2000c101b24 */
[----:B------:R-:W-:-:S03]  /*e890*/  @!P1 LEA R14, P5, R225, R2, 0x2 ;  /* 0x00000002e10e9211 */ /* 0x000fc600078a10ff */
[----:B------:R3:W-:Y:S01]  /*e8a0*/  @!P4 ST.E.64 desc[UR36][R10.64], R88 ;  /* 0x000000580a00c985 */ /* 0x0007e2000c101b24 */
[----:B------:R-:W-:Y:S02]  /*e8b0*/  ISETP.GE.AND P4, PT, R222, UR4, PT ;  /* 0x00000004de007c0c */ /* 0x000fe4000bf86270 */
[CC--:B-1----:R-:W-:Y:S02]  /*e8c0*/  @!P3 LEA R6, P6, R224.reuse, R2.reuse, 0x2 ;  /* 0x00000002e006b211 */ /* 0x0c2fe400078c10ff */
[-C--:B------:R-:W-:Y:S02]  /*e8d0*/  @!P1 LEA.HI.X R15, R225, R3.reuse, R157, 0x2, P5 ;  /* 0x00000003e10f9211 */ /* 0x080fe400028f149d */
[----:B------:R-:W-:Y:S02]  /*e8e0*/  @!P3 LEA.HI.X R7, R224, R3, R156, 0x2, P6 ;  /* 0x00000003e007b211 */ /* 0x000fe400030f149c */
[----:B------:R-:W-:Y:S01]  /*e8f0*/  ISETP.GE.AND P6, PT, R221, UR4, PT ;  /* 0x00000004dd007c0c */ /* 0x000fe2000bfc6270 */
[----:B------:R-:W-:Y:S01]  /*e900*/  @!P1 ST.E.64 desc[UR36][R14.64], R92 ;  /* 0x0000005c0e009985 */ /* 0x000fe2000c101b24 */
[----:B0-----:R-:W-:-:S03]  /*e910*/  @!P2 LEA R4, P5, R223, R2, 0x2 ;  /* 0x00000002df04a211 */ /* 0x001fc600078a10ff */
[----:B------:R0:W-:Y:S01]  /*e920*/  @!P3 ST.E.64 desc[UR36][R6.64], R96 ;  /* 0x000000600600b985 */ /* 0x0001e2000c101b24 */
[-C--:B------:R-:W-:Y:S02]  /*e930*/  @!P2 LEA.HI.X R5, R223, R3.reuse, R155, 0x2, P5 ;  /* 0x00000003df05a211 */ /* 0x080fe400028f149b */
[----:B------:R-:W-:Y:S02]  /*e940*/  ISETP.GE.AND P3, PT, R220, UR4, PT ;  /* 0x00000004dc007c0c */ /* 0x000fe4000bf66270 */
[CC--:B--2---:R-:W-:Y:S01]  /*e950*/  @!P4 LEA R8, P1, R222.reuse, R2.reuse, 0x2 ;  /* 0x00000002de08c211 */ /* 0x0c4fe200078210ff */
[----:B------:R1:W-:Y:S01]  /*e960*/  @!P2 ST.E.64 desc[UR36][R4.64], R100 ;  /* 0x000000640400a985 */ /* 0x0003e2000c101b24 */
[----:B------:R-:W-:Y:S02]  /*e970*/  ISETP.GE.AND P2, PT, R219, UR4, PT ;  /* 0x00000004db007c0c */ /* 0x000fe4000bf46270 */
[----:B---3--:R-:W-:Y:S02]  /*e980*/  @!P6 LEA R10, P5, R221, R2, 0x2 ;  /* 0x00000002dd0ae211 */ /* 0x008fe400078a10ff */
[----:B------:R-:W-:-:S02]  /*e990*/  @!P4 LEA.HI.X R9, R222, R3, R154, 0x2, P1 ;  /* 0x00000003de09c211 */ /* 0x000fc400008f149a */
[----:B------:R-:W-:Y:S02]  /*e9a0*/  @!P6 LEA.HI.X R11, R221, R3, R153, 0x2, P5 ;  /* 0x00000003dd0be211 */ /* 0x000fe400028f1499 */
[----:B------:R-:W-:Y:S01]  /*e9b0*/  ISETP.GE.AND P1, PT, R218, UR4, PT ;  /* 0x00000004da007c0c */ /* 0x000fe2000bf26270 */
[----:B------:R2:W-:Y:S01]  /*e9c0*/  @!P4 ST.E.64 desc[UR36][R8.64], R104 ;  /* 0x000000680800c985 */ /* 0x0005e2000c101b24 */
[----:B------:R-:W-:-:S03]  /*e9d0*/  ISETP.GE.AND P5, PT, R217, UR4, PT ;  /* 0x00000004d9007c0c */ /* 0x000fc6000bfa6270 */
[----:B------:R3:W-:Y:S01]  /*e9e0*/  @!P6 ST.E.64 desc[UR36][R10.64], R108 ;  /* 0x0000006c0a00e985 */ /* 0x0007e2000c101b24 */
[CC--:B0-----:R-:W-:Y:S02]  /*e9f0*/  @!P3 LEA R6, P6, R220.reuse, R2.reuse, 0x2 ;  /* 0x00000002dc06b211 */ /* 0x0c1fe400078c10ff */
[CC--:B-1----:R-:W-:Y:S02]  /*ea00*/  @!P2 LEA R4, P4, R219.reuse, R2.reuse, 0x2 ;  /* 0x00000002db04a211 */ /* 0x0c2fe400078810ff */
[-C--:B------:R-:W-:Y:S02]  /*ea10*/  @!P3 LEA.HI.X R7, R220, R3.reuse, R152, 0x2, P6 ;  /* 0x00000003dc07b211 */ /* 0x080fe400030f1498 */
[----:B------:R-:W-:Y:S02]  /*ea20*/  @!P2 LEA.HI.X R5, R219, R3, R22, 0x2, P4 ;  /* 0x00000003db05a211 */ /* 0x000fe400020f1416 */
[----:B------:R-:W-:Y:S01]  /*ea30*/  ISETP.GE.AND P4, PT, R214, UR4, PT ;  /* 0x00000004d6007c0c */ /* 0x000fe2000bf86270 */
[----:B------:R0:W-:Y:S01]  /*ea40*/  @!P3 ST.E.64 desc[UR36][R6.64], R112 ;  /* 0x000000700600b985 */ /* 0x0001e2000c101b24 */
[----:B------:R-:W-:-:S03]  /*ea50*/  @!P1 LEA R14, P6, R218, R2, 0x2 ;  /* 0x00000002da0e9211 */ /* 0x000fc600078c10ff */
[----:B------:R1:W-:Y:S01]  /*ea60*/  @!P2 ST.E.64 desc[UR36][R4.64], R116 ;  /* 0x000000740400a985 */ /* 0x0003e2000c101b24 */
[CC--:B--2---:R-:W-:Y:S02]  /*ea70*/  @!P5 LEA R8, P2, R217.reuse, R2.reuse, 0x2 ;  /* 0x00000002d908d211 */ /* 0x0c4fe400078410ff */
[-C--:B------:R-:W-:Y:S02]  /*ea80*/  @!P1 LEA.HI.X R15, R218, R3.reuse, R20, 0x2, P6 ;  /* 0x00000003da0f9211 */ /* 0x080fe400030f1414 */
[----:B------:R-:W-:Y:S02]  /*ea90*/  @!P5 LEA.HI.X R9, R217, R3, R18, 0x2, P2 ;  /* 0x00000003d909d211 */ /* 0x000fe400010f1412 */
[----:B------:R-:W-:Y:S01]  /*eaa0*/  ISETP.GE.AND P2, PT, R213, UR4, PT ;  /* 0x00000004d5007c0c */ /* 0x000fe2000bf46270 */
[----:B------:R-:W-:Y:S01]  /*eab0*/  @!P1 ST.E.64 desc[UR36][R14.64], R120 ;  /* 0x000000780e009985 */ /* 0x000fe2000c101b24 */
[----:B---3--:R-:W-:Y:S02]  /*eac0*/  SHF.R.S32.HI R11, RZ, 0x1f, R214 ;  /* 0x0000001fff0b7819 */ /* 0x008fe400000114d6 */
[----:B------:R-:W-:Y:S01]  /*ead0*/  @!P4 LEA R10, P3, R214, R2, 0x2 ;  /* 0x00000002d60ac211 */ /* 0x000fe200078610ff */
[----:B------:R2:W-:Y:S01]  /*eae0*/  @!P5 ST.E.64 desc[UR36][R8.64], R124 ;  /* 0x0000007c0800d985 */ /* 0x0005e2000c101b24 */
[----:B------:R-:W-:-:S02]  /*eaf0*/  ISETP.GE.AND P1, PT, R19, UR4, PT ;  /* 0x0000000413007c0c */ /* 0x000fc4000bf26270 */
[----:B------:R-:W-:Y:S02]  /*eb00*/  @!P4 LEA.HI.X R11, R214, R3, R11, 0x2, P3 ;  /* 0x00000003d60bc211 */ /* 0x000fe400018f140b */
[----:B------:R-:W-:Y:S02]  /*eb10*/  ISETP.GE.AND P3, PT, R21, UR4, PT ;  /* 0x0000000415007c0c */ /* 0x000fe4000bf66270 */
[----:B0-----:R-:W-:Y:S01]  /*eb20*/  SHF.R.S32.HI R7, RZ, 0x1f, R213 ;  /* 0x0000001fff077819 */ /* 0x001fe200000114d5 */
[----:B------:R0:W-:Y:S01]  /*eb30*/  @!P4 ST.E.64 desc[UR36][R10.64], R128 ;  /* 0x000000800a00c985 */ /* 0x0001e2000c101b24 */
[----:B------:R-:W-:Y:S02]  /*eb40*/  ISETP.GE.AND P4, PT, R17, UR4, PT ;  /* 0x0000000411007c0c */ /* 0x000fe4000bf86270 */
[----:B------:R-:W-:Y:S02]  /*eb50*/  @!P2 LEA R6, P5, R213, R2, 0x2 ;  /* 0x00000002d506a211 */ /* 0x000fe400078a10ff */
[----:B-1----:R-:W-:-:S02]  /*eb60*/  SHF.R.S32.HI R5, RZ, 0x1f, R19 ;  /* 0x0000001fff057819 */ /* 0x002fc40000011413 */
[-C--:B------:R-:W-:Y:S02]  /*eb70*/  @!P1 LEA R4, P6, R19, R2.reuse, 0x2 ;  /* 0x0000000213049211 */ /* 0x080fe400078c10ff */
[-C--:B------:R-:W-:Y:S02]  /*eb80*/  @!P2 LEA.HI.X R7, R213, R3.reuse, R7, 0x2, P5 ;  /* 0x00000003d507a211 */ /* 0x080fe400028f1407 */
[----:B------:R-:W-:Y:S02]  /*eb90*/  ISETP.GE.AND P5, PT, R13, UR4, PT ;  /* 0x000000040d007c0c */ /* 0x000fe4000bfa6270 */
[----:B------:R-:W-:Y:S01]  /*eba0*/  @!P1 LEA.HI.X R5, R19, R3, R5, 0x2, P6 ;  /* 0x0000000313059211 */ /* 0x000fe200030f1405 */
[----:B------:R1:W-:Y:S01]  /*ebb0*/  @!P2 ST.E.64 desc[UR36][R6.64], R132 ;  /* 0x000000840600a985 */ /* 0x0003e2000c101b24 */
[----:B--2---:R-:W-:Y:S02]  /*ebc0*/  SHF.R.S32.HI R9, RZ, 0x1f, R21 ;  /* 0x0000001fff097819 */ /* 0x004fe40000011415 */
[----:B------:R-:W-:Y:S01]  /*ebd0*/  @!P3 LEA R8, P6, R21, R2, 0x2 ;  /* 0x000000021508b211 */ /* 0x000fe200078c10ff */
[----:B------:R1:W-:Y:S01]  /*ebe0*/  @!P1 ST.E.64 desc[UR36][R4.64], R136 ;  /* 0x0000008804009985 */ /* 0x0003e2000c101b24 */
[----:B0-----:R-:W-:-:S02]  /*ebf0*/  SHF.R.S32.HI R11, RZ, 0x1f, R17 ;  /* 0x0000001fff0b7819 */ /* 0x001fc40000011411 */
[-C--:B------:R-:W-:Y:S02]  /*ec00*/  @!P3 LEA.HI.X R9, R21, R3.reuse, R9, 0x2, P6 ;  /* 0x000000031509b211 */ /* 0x080fe400030f1409 */
[CC--:B------:R-:W-:Y:S02]  /*ec10*/  @!P4 LEA R10, P6, R17.reuse, R2.reuse, 0x2 ;  /* 0x00000002110ac211 */ /* 0x0c0fe400078c10ff */
[----:B------:R-:W-:Y:S01]  /*ec20*/  SHF.R.S32.HI R14, RZ, 0x1f, R13 ;  /* 0x0000001fff0e7819 */ /* 0x000fe2000001140d */
[----:B------:R1:W-:Y:S01]  /*ec30*/  @!P3 ST.E.64 desc[UR36][R8.64], R140 ;  /* 0x0000008c0800b985 */ /* 0x0003e2000c101b24 */
[----:B------:R-:W-:Y:S02]  /*ec40*/  @!P4 LEA.HI.X R11, R17, R3, R11, 0x2, P6 ;  /* 0x00000003110bc211 */ /* 0x000fe400030f140b */
[----:B------:R-:W-:-:S03]  /*ec50*/  @!P5 LEA R2, P6, R13, R2, 0x2 ;  /* 0x000000020d02d211 */ /* 0x000fc600078c10ff */
[----:B------:R1:W-:Y:S01]  /*ec60*/  @!P4 ST.E.64 desc[UR36][R10.64], R144 ;  /* 0x000000900a00c985 */ /* 0x0003e2000c101b24 */
[----:B------:R-:W-:-:S05]  /*ec70*/  @!P5 LEA.HI.X R3, R13, R3, R14, 0x2, P6 ;  /* 0x000000030d03d211 */ /* 0x000fca00030f140e */
[----:B------:R1:W-:Y:S04]  /*ec80*/  @!P5 ST.E.64 desc[UR36][R2.64], R148 ;  /* 0x000000940200d985 */ /* 0x0003e8000c101b24 */
.L_x_217:
[----:B------:R-:W-:Y:S05]  /*ec90*/  BSYNC B1 ;  /* 0x0000000000017941 */ /* 0x000fea0003800000 */
.L_x_216:
[----:B-1----:R0:W1:Y:S04]  /*eca0*/  SHFL.IDX PT, R3, R12, 0x1, 0x1c1f ;  /* 0x003c1f000c037f89 */ /* 0x00206800000e0000 */
[----:B------:R0:W2:Y:S01]  /*ecb0*/  SHFL.IDX PT, R2, R0, 0x1, 0x1c1f ;  /* 0x003c1f0000027f89 */ /* 0x0000a200000e0000 */
[----:B------:R-:W-:Y:S05]  /*ecc0*/  @P0 BRA `(.L_x_215) ;  /* 0x00000018004c0947 */ /* 0x000fea0003800000 */
[----:B------:R-:W-:Y:S01]  /*ecd0*/  ULDC UR4, c[0x0][0xac8] ;  /* 0x0002b20000047ab9 */ /* 0x000fe20000000800 */
[C---:B------:R-:W-:Y:S01]  /*ece0*/  IADD3 R19, R23.reuse, 0xe0, RZ ;  /* 0x000000e017137810 */ /* 0x040fe20007ffe0ff */
[----:B------:R-:W-:Y:S01]  /*ecf0*/  VIADD R17, R23, 0xf0 ;  /* 0x000000f017117836 */ /* 0x000fe20000000000 */
[----:B------:R-:W-:Y:S02]  /*ed00*/  ISETP.GE.AND P0, PT, R187, UR4, PT ;  /* 0x00000004bb007c0c */ /* 0x000fe4000bf06270 */
[----:B------:R-:W-:Y:S02]  /*ed10*/  ISETP.GE.AND P6, PT, R23, UR4, PT ;  /* 0x0000000417007c0c */ /* 0x000fe4000bfc6270 */
[----:B------:R-:W-:Y:S02]  /*ed20*/  ISETP.GE.AND P1, PT, R185, UR4, PT ;  /* 0x00000004b9007c0c */ /* 0x000fe4000bf26270 */
[----:B------:R-:W-:Y:S02]  /*ed30*/  ISETP.GE.AND P2, PT, R183, UR4, PT ;  /* 0x00000004b7007c0c */ /* 0x000fe4000bf46270 */
[----:B------:R-:W-:-:S02]  /*ed40*/  ISETP.GE.AND P3, PT, R181, UR4, PT ;  /* 0x00000004b5007c0c */ /* 0x000fc4000bf66270 */
[----:B0-----:R-:W-:-:S03]  /*ed50*/  SHF.R.S32.HI R0, RZ, 0x1f, R213 ;  /* 0x0000001fff007819 */ /* 0x001fc600000114d5 */
[-C--:B--2---:R-:W-:Y:S02]  /*ed60*/  @!P0 LEA R6, P5, R187, R2.reuse, 0x2 ;  /* 0x00000002bb068211 */ /* 0x084fe400078a10ff */
[----:B-1----:R-:W-:Y:S02]  /*ed70*/  @!P6 IMAD.WIDE R4, R23, 0x4, R2 ;  /* 0x000000041704e825 */ /* 0x002fe400078e0202 */
[-C--:B------:R-:W-:Y:S02]  /*ed80*/  @!P1 LEA R8, P4, R185, R2.reuse, 0x2 ;  /* 0x00000002b9089211 */ /* 0x080fe400078810ff */
[-C--:B------:R-:W-:Y:S01]  /*ed90*/  @!P0 LEA.HI.X R7, R187, R3.reuse, R188, 0x2, P5 ;  /* 0x00000003bb078211 */ /* 0x080fe200028f14bc */
[----:B------:R0:W-:Y:S01]  /*eda0*/  @!P6 ST.E.64 desc[UR36][R4.64], R26 ;  /* 0x0000001a0400e985 */ /* 0x0001e2000c101b24 */
[----:B------:R-:W-:Y:S02]  /*edb0*/  @!P1 LEA.HI.X R9, R185, R3, R186, 0x2, P4 ;  /* 0x00000003b9099211 */ /* 0x000fe400020f14ba */
[----:B------:R-:W-:Y:S01]  /*edc0*/  ISETP.GE.AND P5, PT, R179, UR4, PT ;  /* 0x00000004b3007c0c */ /* 0x000fe2000bfa6270 */
[----:B------:R1:W-:Y:S01]  /*edd0*/  @!P0 ST.E.64 desc[UR36][R6.64], R30 ;  /* 0x0000001e06008985 */ /* 0x0003e2000c101b24 */
[----:B------:R-:W-:-:S02]  /*ede0*/  @!P2 LEA R10, P6, R183, R2, 0x2 ;  /* 0x00000002b70aa211 */ /* 0x000fc400078c10ff */
[----:B------:R-:W-:Y:S01]  /*edf0*/  ISETP.GE.AND P0, PT, R177, UR4, PT ;  /* 0x00000004b1007c0c */ /* 0x000fe2000bf06270 */
[----:B------:R2:W-:Y:S01]  /*ee00*/  @!P1 ST.E.64 desc[UR36][R8.64], R34 ;  /* 0x0000002208009985 */ /* 0x0005e2000c101b24 */
[-C--:B------:R-:W-:Y:S02]  /*ee10*/  @!P2 LEA.HI.X R11, R183, R3.reuse, R184, 0x2, P6 ;  /* 0x00000003b70ba211 */ /* 0x080fe400030f14b8 */
[----:B------:R-:W-:Y:S02]  /*ee20*/  ISETP.GE.AND P1, PT, R175, UR4, PT ;  /* 0x00000004af007c0c */ /* 0x000fe4000bf26270 */
[----:B------:R-:W-:Y:S01]  /*ee30*/  @!P3 LEA R12, P4, R181, R2, 0x2 ;  /* 0x00000002b50cb211 */ /* 0x000fe200078810ff */
[----:B------:R3:W-:Y:S01]  /*ee40*/  @!P2 ST.E.64 desc[UR36][R10.64], R38 ;  /* 0x000000260a00a985 */ /* 0x0007e2000c101b24 */
[----:B------:R-:W-:Y:S02]  /*ee50*/  ISETP.GE.AND P2, PT, R173, UR4, PT ;  /* 0x00000004ad007c0c */ /* 0x000fe4000bf46270 */
[----:B------:R-:W-:-:S02]  /*ee60*/  @!P3 LEA.HI.X R13, R181, R3, R182, 0x2, P4 ;  /* 0x00000003b50db211 */ /* 0x000fc400020f14b6 */
[-C--:B0-----:R-:W-:Y:S02]  /*ee70*/  @!P5 LEA R4, P4, R179, R2.reuse, 0x2 ;  /* 0x00000002b304d211 */ /* 0x081fe400078810ff */
[-C--:B-1----:R-:W-:Y:S01]  /*ee80*/  @!P0 LEA R6, P6, R177, R2.reuse, 0x2 ;  /* 0x00000002b1068211 */ /* 0x082fe200078c10ff */
[----:B------:R-:W-:Y:S01]  /*ee90*/  @!P3 ST.E.64 desc[UR36][R12.64], R42 ;  /* 0x0000002a0c00b985 */ /* 0x000fe2000c101b24 */
[-C--:B------:R-:W-:Y:S02]  /*eea0*/  @!P5 LEA.HI.X R5, R179, R3.reuse, R180, 0x2, P4 ;  /* 0x00000003b305d211 */ /* 0x080fe400020f14b4 */
[----:B------:R-:W-:Y:S02]  /*eeb0*/  ISETP.GE.AND P3, PT, R171, UR4, PT ;  /* 0x00000004ab007c0c */ /* 0x000fe4000bf66270 */
[----:B------:R-:W-:Y:S01]  /*eec0*/  @!P1 LEA R14, P4, R175, R2, 0x2 ;  /* 0x00000002af0e9211 */ /* 0x000fe200078810ff */
[----:B------:R0:W-:Y:S01]  /*eed0*/  @!P5 ST.E.64 desc[UR36][R4.64], R46 ;  /* 0x0000002e0400d985 */ /* 0x0001e2000c101b24 */
[----:B------:R-:W-:-:S02]  /*eee0*/  @!P0 LEA.HI.X R7, R177, R3, R178, 0x2, P6 ;  /* 0x00000003b1078211 */ /* 0x000fc400030f14b2 */
[-C--:B------:R-:W-:Y:S02]  /*eef0*/  @!P1 LEA.HI.X R15, R175, R3.reuse, R176, 0x2, P4 ;  /* 0x00000003af0f9211 */ /* 0x080fe400020f14b0 */
[----:B------:R-:W-:Y:S01]  /*ef00*/  ISETP.GE.AND P5, PT, R169, UR4, PT ;  /* 0x00000004a9007c0c */ /* 0x000fe2000bfa6270 */
[----:B------:R1:W-:Y:S01]  /*ef10*/  @!P0 ST.E.64 desc[UR36][R6.64], R50 ;  /* 0x0000003206008985 */ /* 0x0003e2000c101b24 */
[----:B--2---:R-:W-:Y:S02]  /*ef20*/  @!P2 LEA R8, P6, R173, R2, 0x2 ;  /* 0x00000002ad08a211 */ /* 0x004fe400078c10ff */
[----:B------:R-:W-:Y:S01]  /*ef30*/  ISETP.GE.AND P0, PT, R167, UR4, PT ;  /* 0x00000004a7007c0c */ /* 0x000fe2000bf06270 */
[----:B------:R-:W-:Y:S01]  /*ef40*/  @!P1 ST.E.64 desc[UR36][R14.64], R54 ;  /* 0x000000360e009985 */ /* 0x000fe2000c101b24 */
[----:B------:R-:W-:Y:S02]  /*ef50*/  @!P2 LEA.HI.X R9, R173, R3, R174, 0x2, P6 ;  /* 0x00000003ad09a211 */ /* 0x000fe400030f14ae */
[----:B------:R-:W-:-:S02]  /*ef60*/  ISETP.GE.AND P1, PT, R165, UR4, PT ;  /* 0x00000004a5007c0c */ /* 0x000fc4000bf26270 */
[-C--:B---3--:R-:W-:Y:S01]  /*ef70*/  @!P3 LEA R10, P4, R171, R2.reuse, 0x2 ;  /* 0x00000002ab0ab211 */ /* 0x088fe200078810ff */
[----:B------:R2:W-:Y:S01]  /*ef80*/  @!P2 ST.E.64 desc[UR36][R8.64], R58 ;  /* 0x0000003a0800a985 */ /* 0x0005e2000c101b24 */
[----:B------:R-:W-:Y:S02]  /*ef90*/  ISETP.GE.AND P2, PT, R163, UR4, PT ;  /* 0x00000004a3007c0c */ /* 0x000fe4000bf46270 */
[-C--:B------:R-:W-:Y:S02]  /*efa0*/  @!P3 LEA.HI.X R11, R171, R3.reuse, R172, 0x2, P4 ;  /* 0x00000003ab0bb211 */ /* 0x080fe400020f14ac */
[-C--:B0-----:R-:W-:Y:S02]  /*efb0*/  @!P5 LEA R4, P4, R169, R2.reuse, 0x2 ;  /* 0x00000002a904d211 */ /* 0x081fe400078810ff */
[----:B-1----:R-:W-:Y:S01]  /*efc0*/  @!P0 LEA R6, P6, R167, R2, 0x2 ;  /* 0x00000002a7068211 */ /* 0x002fe200078c10ff */
[----:B------:R0:W-:Y:S01]  /*efd0*/  @!P3 ST.E.64 desc[UR36][R10.64], R62 ;  /* 0x0000003e0a00b985 */ /* 0x0001e2000c101b24 */
[----:B------:R-:W-:-:S02]  /*efe0*/  @!P5 LEA.HI.X R5, R169, R3, R170, 0x2, P4 ;  /* 0x00000003a905d211 */ /* 0x000fc400020f14aa */
[----:B------:R-:W-:Y:S02]  /*eff0*/  ISETP.GE.AND P3, PT, R161, UR4, PT ;  /* 0x00000004a1007c0c */ /* 0x000fe4000bf66270 */
[-C--:B------:R-:W-:Y:S01]  /*f000*/  @!P1 LEA R12, P4, R165, R2.reuse, 0x2 ;  /* 0x00000002a50c9211 */ /* 0x080fe200078810ff */
[----:B------:R1:W-:Y:S01]  /*f010*/  @!P5 ST.E.64 desc[UR36][R4.64], R66 ;  /* 0x000000420400d985 */ /* 0x0003e2000c101b24 */
[-C--:B------:R-:W-:Y:S02]  /*f020*/  @!P0 LEA.HI.X R7, R167, R3.reuse, R168, 0x2, P6 ;  /* 0x00000003a7078211 */ /* 0x080fe400030f14a8 */
[----:B------:R-:W-:Y:S02]  /*f030*/  @!P1 LEA.HI.X R13, R165, R3, R166, 0x2, P4 ;  /* 0x00000003a50d9211 */ /* 0x000fe400020f14a6 */
[----:B------:R-:W-:Y:S01]  /*f040*/  ISETP.GE.AND P6, PT, R159, UR4, PT ;  /* 0x000000049f007c0c */ /* 0x000fe2000bfc6270 */
[----:B------:R3:W-:Y:S01]  /*f050*/  @!P0 ST.E.64 desc[UR36][R6.64], R70 ;  /* 0x0000004606008985 */ /* 0x0007e2000c101b24 */
[----:B--2---:R-:W-:-:S02]  /*f060*/  @!P2 LEA R8, P5, R163, R2, 0x2 ;  /* 0x00000002a308a211 */ /* 0x004fc400078a10ff */
[----:B------:R-:W-:Y:S01]  /*f070*/  ISETP.GE.AND P0, PT, R226, UR4, PT ;  /* 0x00000004e2007c0c */ /* 0x000fe2000bf06270 */
[----:B------:R-:W-:Y:S01]  /*f080*/  @!P1 ST.E.64 desc[UR36][R12.64], R74 ;  /* 0x0000004a0c009985 */ /* 0x000fe2000c101b24 */
[-C--:B------:R-:W-:Y:S02]  /*f090*/  @!P2 LEA.HI.X R9, R163, R3.reuse, R164, 0x2, P5 ;  /* 0x00000003a309a211 */ /* 0x080fe400028f14a4 */
[----:B------:R-:W-:Y:S02]  /*f0a0*/  ISETP.GE.AND P1, PT, R225, UR4, PT ;  /* 0x00000004e1007c0c */ /* 0x000fe4000bf26270 */
[C---:B0-----:R-:W-:Y:S01]  /*f0b0*/  @!P3 LEA R10, P4, R161.reuse, R2, 0x2 ;  /* 0x00000002a10ab211 */ /* 0x041fe200078810ff */
[----:B------:R0:W-:Y:S01]  /*f0c0*/  @!P2 ST.E.64 desc[UR36][R8.64], R78 ;  /* 0x0000004e0800a985 */ /* 0x0001e2000c101b24 */
[----:B------:R-:W-:Y:S02]  /*f0d0*/  ISETP.GE.AND P2, PT, R224, UR4, PT ;  /* 0x00000004e0007c0c */ /* 0x000fe4000bf46270 */
[----:B------:R-:W-:-:S02]  /*f0e0*/  @!P3 LEA.HI.X R11, R161, R3, R162, 0x2, P4 ;  /* 0x00000003a10bb211 */ /* 0x000fc400020f14a2 */
[CC--:B-1----:R-:W-:Y:S02]  /*f0f0*/  @!P6 LEA R4, P4, R159.reuse, R2.reuse, 0x2 ;  /* 0x000000029f04e211 */ /* 0x0c2fe400078810ff */
[CC--:B---3--:R-:W-:Y:S01]  /*f100*/  @!P0 LEA R6, P5, R226.reuse, R2.reuse, 0x2 ;  /* 0x00000002e2068211 */ /* 0x0c8fe200078a10ff */
[----:B------:R1:W-:Y:S01]  /*f110*/  @!P3 ST.E.64 desc[UR36][R10.64], R82 ;  /* 0x000000520a00b985 */ /* 0x0003e2000c101b24 */
        /* <DEDUP_REMOVED lines=8> */
[C---:B0-----:R-:W-:Y:S02]  /*f1a0*/  @!P2 LEA R8, P6, R224.reuse, R2, 0x2 ;  /* 0x00000002e008a211 */ /* 0x041fe400078c10ff */
[----:B------:R-:W-:Y:S01]  /*f1b0*/  ISETP.GE.AND P0, PT, R221, UR4, PT ;  /* 0x00000004dd007c0c */ /* 0x000fe2000bf06270 */
[----:B------:R0:W-:Y:S01]  /*f1c0*/  @!P1 ST.E.64 desc[UR36][R14.64], R94 ;  /* 0x0000005e0e009985 */ /* 0x0001e2000c101b24 */
[----:B------:R-:W-:Y:S02]  /*f1d0*/  @!P2 LEA.HI.X R9, R224, R3, R156, 0x2, P6 ;  /* 0x00000003e009a211 */ /* 0x000fe400030f149c */
[----:B------:R-:W-:-:S02]  /*f1e0*/  ISETP.GE.AND P1, PT, R220, UR4, PT ;  /* 0x00000004dc007c0c */ /* 0x000fc4000bf26270 */
[-C--:B-1----:R-:W-:Y:S01]  /*f1f0*/  @!P3 LEA R10, P4, R223, R2.reuse, 0x2 ;  /* 0x00000002df0ab211 */ /* 0x082fe200078810ff */
[----:B------:R1:W-:Y:S01]  /*f200*/  @!P2 ST.E.64 desc[UR36][R8.64], R98 ;  /* 0x000000620800a985 */ /* 0x0003e2000c101b24 */
[----:B------:R-:W-:Y:S02]  /*f210*/  ISETP.GE.AND P2, PT, R219, UR4, PT ;  /* 0x00000004db007c0c */ /* 0x000fe4000bf46270 */
[-C--:B------:R-:W-:Y:S02]  /*f220*/  @!P3 LEA.HI.X R11, R223, R3.reuse, R155, 0x2, P4 ;  /* 0x00000003df0bb211 */ /* 0x080fe400020f149b */
[CC--:B--2---:R-:W-:Y:S02]  /*f230*/  @!P5 LEA R4, P4, R222.reuse, R2.reuse, 0x2 ;  /* 0x00000002de04d211 */ /* 0x0c4fe400078810ff */
[----:B---3--:R-:W-:Y:S01]  /*f240*/  @!P0 LEA R6, P6, R221, R2, 0x2 ;  /* 0x00000002dd068211 */ /* 0x008fe200078c10ff */
[----:B------:R-:W-:Y:S01]  /*f250*/  @!P3 ST.E.64 desc[UR36][R10.64], R102 ;  /* 0x000000660a00b985 */ /* 0x000fe2000c101b24 */
[----:B------:R-:W-:-:S02]  /*f260*/  @!P5 LEA.HI.X R5, R222, R3, R154, 0x2, P4 ;  /* 0x00000003de05d211 */ /* 0x000fc400020f149a */
[-C--:B------:R-:W-:Y:S02]  /*f270*/  @!P1 LEA R12, P4, R220, R2.reuse, 0x2 ;  /* 0x00000002dc0c9211 */ /* 0x080fe400078810ff */
[----:B------:R-:W-:Y:S01]  /*f280*/  ISETP.GE.AND P3, PT, R218, UR4, PT ;  /* 0x00000004da007c0c */ /* 0x000fe2000bf66270 */
[----:B------:R-:W-:Y:S01]  /*f290*/  @!P5 ST.E.64 desc[UR36][R4.64], R106 ;  /* 0x0000006a0400d985 */ /* 0x000fe2000c101b24 */
[-C--:B------:R-:W-:Y:S02]  /*f2a0*/  @!P0 LEA.HI.X R7, R221, R3.reuse, R153, 0x2, P6 ;  /* 0x00000003dd078211 */ /* 0x080fe400030f1499 */
[----:B------:R-:W-:Y:S02]  /*f2b0*/  @!P1 LEA.HI.X R13, R220, R3, R152, 0x2, P4 ;  /* 0x00000003dc0d9211 */ /* 0x000fe400020f1498 */
[----:B0-----:R-:W-:Y:S01]  /*f2c0*/  @!P2 LEA R14, P5, R219, R2, 0x2 ;  /* 0x00000002db0ea211 */ /* 0x001fe200078a10ff */
[----:B------:R0:W-:Y:S01]  /*f2d0*/  @!P0 ST.E.64 desc[UR36][R6.64], R110 ;  /* 0x0000006e06008985 */ /* 0x0001e2000c101b24 */
[----:B------:R-:W-:-:S02]  /*f2e0*/  ISETP.GE.AND P0, PT, R214, UR4, PT ;  /* 0x00000004d6007c0c */ /* 0x000fc4000bf06270 */
[-C--:B------:R-:W-:Y:S01]  /*f2f0*/  @!P2 LEA.HI.X R15, R219, R3.reuse, R22, 0x2, P5 ;  /* 0x00000003db0fa211 */ /* 0x080fe200028f1416 */
[----:B------:R2:W-:Y:S01]  /*f300*/  @!P1 ST.E.64 desc[UR36][R12.64], R114 ;  /* 0x000000720c009985 */ /* 0x0005e2000c101b24 */
[----:B------:R-:W-:Y:S02]  /*f310*/  ISETP.GE.AND P1, PT, R217, UR4, PT ;  /* 0x00000004d9007c0c */ /* 0x000fe4000bf26270 */
[C---:B-1----:R-:W-:Y:S01]  /*f320*/  @!P3 LEA R8, P4, R218.reuse, R2, 0x2 ;  /* 0x00000002da08b211 */ /* 0x042fe200078810ff */
[----:B------:R-:W-:Y:S01]  /*f330*/  @!P2 ST.E.64 desc[UR36][R14.64], R118 ;  /* 0x000000760e00a985 */ /* 0x000fe2000c101b24 */
[----:B------:R-:W-:Y:S02]  /*f340*/  ISETP.GE.AND P2, PT, R213, UR4, PT ;  /* 0x00000004d5007c0c */ /* 0x000fe4000bf46270 */
[----:B------:R-:W-:Y:S02]  /*f350*/  @!P3 LEA.HI.X R9, R218, R3, R20, 0x2, P4 ;  /* 0x00000003da09b211 */ /* 0x000fe400020f1414 */
[----:B------:R-:W-:-:S02]  /*f360*/  ISETP.GE.AND P4, PT, R19, UR4, PT ;  /* 0x0000000413007c0c */ /* 0x000fc4000bf86270 */
[----:B0-----:R-:W-:Y:S01]  /*f370*/  SHF.R.S32.HI R7, RZ, 0x1f, R214 ;  /* 0x0000001fff077819 */ /* 0x001fe200000114d6 */
[----:B------:R0:W-:Y:S01]  /*f380*/  @!P3 ST.E.64 desc[UR36][R8.64], R122 ;  /* 0x0000007a0800b985 */ /* 0x0001e2000c101b24 */
[CC--:B------:R-:W-:Y:S01]  /*f390*/  @!P0 LEA R6, P6, R214.reuse, R2.reuse, 0x2 ;  /* 0x00000002d6068211 */ /* 0x0c0fe200078c10ff */
[----:B--2---:R-:W-:Y:S01]  /*f3a0*/  VIADD R13, R23, 0xe8 ;  /* 0x000000e8170d7836 */ /* 0x004fe20000000000 */
[----:B------:R-:W-:Y:S02]  /*f3b0*/  @!P1 LEA R4, P5, R217, R2, 0x2 ;  /* 0x00000002d9049211 */ /* 0x000fe400078a10ff */
[-C--:B------:R-:W-:Y:S02]  /*f3c0*/  @!P0 LEA.HI.X R7, R214, R3.reuse, R7, 0x2, P6 ;  /* 0x00000003d6078211 */ /* 0x080fe400030f1407 */
[----:B------:R-:W-:Y:S02]  /*f3d0*/  ISETP.GE.AND P3, PT, R13, UR4, PT ;  /* 0x000000040d007c0c */ /* 0x000fe4000bf66270 */
[----:B------:R-:W-:-:S02]  /*f3e0*/  @!P1 LEA.HI.X R5, R217, R3, R18, 0x2, P5 ;  /* 0x00000003d9059211 */ /* 0x000fc400028f1412 */
[-C--:B------:R-:W-:Y:S02]  /*f3f0*/  @!P2 LEA R10, P5, R213, R2.reuse, 0x2 ;  /* 0x00000002d50aa211 */ /* 0x080fe400078a10ff */
[----:B------:R-:W-:Y:S01]  /*f400*/  ISETP.GE.AND P6, PT, R17, UR4, PT ;  /* 0x0000000411007c0c */ /* 0x000fe2000bfc6270 */
[----:B------:R1:W-:Y:S01]  /*f410*/  @!P1 ST.E.64 desc[UR36][R4.64], R126 ;  /* 0x0000007e04009985 */ /* 0x0003e2000c101b24 */
[-C--:B------:R-:W-:Y:S02]  /*f420*/  @!P2 LEA.HI.X R11, R213, R3.reuse, R0, 0x2, P5 ;  /* 0x00000003d50ba211 */ /* 0x080fe400028f1400 */
[----:B0-----:R-:W-:Y:S01]  /*f430*/  SHF.R.S32.HI R9, RZ, 0x1f, R19 ;  /* 0x0000001fff097819 */ /* 0x001fe20000011413 */
[----:B------:R1:W-:Y:S01]  /*f440*/  @!P0 ST.E.64 desc[UR36][R6.64], R130 ;  /* 0x0000008206008985 */ /* 0x0003e2000c101b24 */
[C---:B------:R-:W-:Y:S02]  /*f450*/  @!P4 LEA R8, P5, R19.reuse, R2, 0x2 ;  /* 0x000000021308c211 */ /* 0x040fe400078a10ff */
[----:B------:R-:W-:Y:S01]  /*f460*/  SHF.R.S32.HI R0, RZ, 0x1f, R13 ;  /* 0x0000001fff007819 */ /* 0x000fe2000001140d */
[----:B------:R1:W-:Y:S01]  /*f470*/  @!P2 ST.E.64 desc[UR36][R10.64], R134 ;  /* 0x000000860a00a985 */ /* 0x0003e2000c101b24 */
[----:B------:R-:W-:-:S02]  /*f480*/  @!P4 LEA.HI.X R9, R19, R3, R9, 0x2, P5 ;  /* 0x000000031309c211 */ /* 0x000fc400028f1409 */
[----:B------:R-:W-:-:S03]  /*f490*/  @!P3 LEA R12, P5, R13, R2, 0x2 ;  /* 0x000000020d0cb211 */ /* 0x000fc600078a10ff */
[----:B------:R1:W-:Y:S01]  /*f4a0*/  @!P4 ST.E.64 desc[UR36][R8.64], R138 ;  /* 0x0000008a0800c985 */ /* 0x0003e2000c101b24 */
[-C--:B------:R-:W-:Y:S02]  /*f4b0*/  @!P3 LEA.HI.X R13, R13, R3.reuse, R0, 0x2, P5 ;  /* 0x000000030d0db211 */ /* 0x080fe400028f1400 */
[----:B------:R-:W-:Y:S02]  /*f4c0*/  SHF.R.S32.HI R0, RZ, 0x1f, R17 ;  /* 0x0000001fff007819 */ /* 0x000fe40000011411 */
[C---:B------:R-:W-:Y:S01]  /*f4d0*/  @!P6 LEA R14, P5, R17.reuse, R2, 0x2 ;  /* 0x00000002110ee211 */ /* 0x040fe200078a10ff */
[----:B------:R1:W-:Y:S03]  /*f4e0*/  @!P3 ST.E.64 desc[UR36][R12.64], R142 ;  /* 0x0000008e0c00b985 */ /* 0x0003e6000c101b24 */
[----:B------:R-:W-:Y:S01]  /*f4f0*/  @!P6 LEA.HI.X R15, R17, R3, R0, 0x2, P5 ;  /* 0x00000003110fe211 */ /* 0x000fe200028f1400 */
[----:B------:R-:W-:-:S04]  /*f500*/  VIADD R17, R23, 0xf8 ;  /* 0x000000f817117836 */ /* 0x000fc80000000000 */
[----:B------:R1:W-:Y:S01]  /*f510*/  @!P6 ST.E.64 desc[UR36][R14.64], R146 ;  /* 0x000000920e00e985 */ /* 0x0003e2000c101b24 */
[----:B------:R-:W-:-:S13]  /*f520*/  ISETP.GE.AND P0, PT, R17, UR4, PT ;  /* 0x0000000411007c0c */ /* 0x000fda000bf06270 */
[----:B-1----:R-:W-:Y:S05]  /*f530*/  @P0 BRA `(.L_x_215) ;  /* 0x0000001000300947 */ /* 0x002fea0003800000 */
[----:B------:R-:W-:Y:S02]  /*f540*/  LEA R2, P0, R17, R2, 0x2 ;  /* 0x0000000211027211 */ /* 0x000fe400078010ff */
[----:B------:R-:W-:-:S04]  /*f550*/  SHF.R.S32.HI R0, RZ, 0x1f, R17 ;  /* 0x0000001fff007819 */ /* 0x000fc80000011411 */
[----:B------:R-:W-:-:S05]  /*f560*/  LEA.HI.X R3, R17, R3, R0, 0x2, P0 ;  /* 0x0000000311037211 */ /* 0x000fca00000f1400 */
[----:B------:R0:W-:Y:S01]  /*f570*/  ST.E.64 desc[UR36][R2.64], R150 ;  /* 0x0000009602007985 */ /* 0x0001e2000c101b24 */
[----:B------:R-:W-:Y:S05]  /*f580*/  BRA `(.L_x_215) ;  /* 0x00000010001c7947 */ /* 0x000fea0003800000 */
.L_x_206:
[----:B------:R-:W2:Y:S01]  /*f590*/  LDL R8, [R1+0x30] ;  /* 0x0000300001087983 */ /* 0x000ea20000100800 */
[----:B------:R-:W-:Y:S01]  /*f5a0*/  ULDC.64 UR8, c[0x0][0xc00] ;  /* 0x0003000000087ab9 */ /* 0x000fe20000000a00 */
[----:B------:R-:W-:Y:S01]  /*f5b0*/  R2UR UR10, R212 ;  /* 0x00000000d40a72ca */ /* 0x000fe200000e0000 */
[----:B------:R-:W-:-:S04]  /*f5c0*/  UISETP.NE.U32.AND UP0, UPT, UR8, URZ, UPT ;  /* 0x0000003f0800728c */ /* 0x000fc8000bf05070 */
[----:B------:R-:W-:-:S03]  /*f5d0*/  UISETP.NE.AND.EX UP0, UPT, UR9, URZ, UPT, UP0 ;  /* 0x0000003f0900728c */ /* 0x000fc6000bf05300 */
[----:B------:R-:W-:-:S03]  /*f5e0*/  ULDC.64 UR8, c[0x0][0xc00] ;  /* 0x0003000000087ab9 */ /* 0x000fc60000000a00 */
[----:B------:R-:W-:Y:S02]  /*f5f0*/  PLOP3.LUT P1, PT, PT, PT, UP0, 0x80, 0x0 ;  /* 0x000000000000781c */ /* 0x000fe40003f2f008 */
[----:B--2---:R-:W-:-:S13]  /*f600*/  R2UR UR4, R8 ;  /* 0x00000000080472ca */ /* 0x004fda00000e0000 */
[----:B------:R-:W-:-:S06]  /*f610*/  UIMAD.WIDE UR8, UR4, 0x4, UR8 ;  /* 0x00000004040878a5 */ /* 0x000fcc000f8e0208 */
[----:B------:R-:W-:Y:S02]  /*f620*/  IMAD.U32 R2, RZ, RZ, UR8 ;  /* 0x00000008ff027e24 */ /* 0x000fe4000f8e00ff */
[----:B0-----:R-:W-:Y:S01]  /*f630*/  IMAD.U32 R3, RZ, RZ, UR9 ;  /* 0x00000009ff037e24 */ /* 0x001fe2000f8e00ff */
[----:B------:R-:W-:Y:S02]  /*f640*/  ULDC.64 UR8, c[0x0][0xc08] ;  /* 0x0003020000087ab9 */ /* 0x000fe40000000a00 */
[----:B------:R-:W-:Y:S02]  /*f650*/  UISETP.NE.U32.AND UP1, UPT, UR8, URZ, UPT ;  /* 0x0000003f0800728c */ /* 0x000fe4000bf25070 */
[----:B------:R-:W2:Y:S02]  /*f660*/  @P1 LDG.E R7, desc[UR36][R2.64] ;  /* 0x0000002402071981 */ /* 0x000ea4000c1e1900 */
[----:B------:R-:W-:-:S06]  /*f670*/  UISETP.NE.AND.EX UP1, UPT, UR9, URZ, UPT, UP1 ;  /* 0x0000003f0900728c */ /* 0x000fcc000bf25310 */
[----:B------:R-:W-:-:S05]  /*f680*/  PLOP3.LUT P2, PT, PT, PT, UP1, 0x80, 0x0 ;  /* 0x000000000000781c */ /* 0x000fca0003f4f018 */
[----:B------:R-:W-:Y:S02]  /*f690*/  @UP1 ULDC.64 UR8, c[0x0][0xc08] ;  /* 0x0003020000081ab9 */ /* 0x000fe40000000a00 */
[----:B------:R-:W-:-:S03]  /*f6a0*/  @UP1 UIMAD.WIDE UR8, UR4, 0x4, UR8 ;  /* 0x00000004040818a5 */ /* 0x000fc6000f8e0208 */
[----:B------:R-:W-:Y:S02]  /*f6b0*/  ULDC UR4, c[0x0][0xa88] ;  /* 0x0002a20000047ab9 */ /* 0x000fe40000000800 */
[----:B------:R-:W-:Y:S02]  /*f6c0*/  IMAD.U32 R0, RZ, RZ, UR4 ;  /* 0x00000004ff007e24 */ /* 0x000fe4000f8e00ff */
[----:B------:R-:W-:Y:S02]  /*f6d0*/  IMAD.U32 R4, RZ, RZ, UR8 ;  /* 0x00000008ff047e24 */ /* 0x000fe4000f8e00ff */
[----:B------:R-:W-:-:S05]  /*f6e0*/  IMAD.U32 R5, RZ, RZ, UR9 ;  /* 0x00000009ff057e24 */ /* 0x000fca000f8e00ff */
[----:B------:R0:W5:Y:S01]  /*f6f0*/  @P2 LDG.E R0, desc[UR36][R4.64] ;  /* 0x0000002404002981 */ /* 0x000162000c1e1900 */
[----:B------:R-:W-:Y:S01]  /*f700*/  UMOV UR4, URZ ;  /* 0x0000003f00047c82 */ /* 0x000fe20008000000 */
[----:B------:R-:W-:Y:S01]  /*f710*/  UISETP.NE.AND UP1, UPT, UR10, URZ, UPT ;  /* 0x0000003f0a00728c */ /* 0x000fe2000bf25270 */
[----:B------:R-:W1:Y:S10]  /*f720*/  S2R R6, SR_TID.X ;  /* 0x0000000000067919 */ /* 0x000e740000002100 */
[----:B------:R-:W-:-:S02]  /*f730*/  @!UP1 ULDC UR10, c[0x0][0xad4] ;  /* 0x0002b500000a9ab9 */ /* 0x000fc40000000800 */
[----:B------:R-:W-:Y:S02]  /*f740*/  IMAD.U32 R212, RZ, RZ, UR10 ;  /* 0x0000000affd47e24 */ /* 0x000fe4000f8e00ff */
[----:B-1----:R-:W-:-:S05]  /*f750*/  VIADD R6, R6, 0xffffff80 ;  /* 0xffffff8006067836 */ /* 0x002fca0000000000 */
[----:B------:R-:W-:Y:S02]  /*f760*/  ISETP.GT.AND P0, PT, R6, 0x7f, PT ;  /* 0x0000007f0600780c */ /* 0x000fe40003f04270 */
[----:B--2---:R-:W-:-:S13]  /*f770*/  @P1 R2UR UR4, R7 ;  /* 0x00000000070412ca */ /* 0x004fda00000e0000 */
[----:B------:R-:W-:Y:S01]  /*f780*/  USHF.R.S32.HI UR21, URZ, 0x1f, UR4 ;  /* 0x0000001f3f157899 */ /* 0x000fe20008011404 */
[----:B0-----:R-:W-:Y:S11]  /*f790*/  @P2 BRA `(.L_x_218) ;  /* 0x0000000000102947 */ /* 0x001ff60003800000 */
[----:B------:R-:W-:Y:S05]  /*f7a0*/  @!P1 BRA `(.L_x_218) ;  /* 0x00000000000c9947 */ /* 0x000fea0003800000 */
[----:B------:R-:W2:Y:S04]  /*f7b0*/  LDG.E R5, desc[UR36][R2.64] ;  /* 0x0000002402057981 */ /* 0x000ea8000c1e1900 */
[----:B-----5:R-:W2:Y:S02]  /*f7c0*/  LDG.E R0, desc[UR36][R2.64+0x4] ;  /* 0x0000042402007981 */ /* 0x020ea4000c1e1900 */
[----:B--2---:R-:W-:-:S07]  /*f7d0*/  IMAD.IADD R0, R0, 0x1, -R5 ;  /* 0x0000000100007824 */ /* 0x004fce00078e0a05 */
.L_x_218:
[----:B------:R-:W2:Y:S01]  /*f7e0*/  LDL.LU R2, [R1+0x34] ;  /* 0x0000340001027983 */ /* 0x000ea20000300800 */
[----:B------:R-:W-:Y:S01]  /*f7f0*/  R2UR UR9, R8 ;  /* 0x00000000080972ca */ /* 0x000fe200000e0000 */
[----:B------:R-:W-:-:S12]  /*f800*/  BSSY B1, `(.L_x_219) ;  /* 0x0000040000017945 */ /* 0x000fd80003800000 */
[----:B------:R-:W-:Y:S01]  /*f810*/  USEL UR12, UR9, URZ, !UP0 ;  /* 0x0000003f090c7287 */ /* 0x000fe2000c000000 */
[----:B--2---:R-:W-:-:S13]  /*f820*/  R2UR UR8, R2 ;  /* 0x00000000020872ca */ /* 0x004fda00000e0000 */
[----:B------:R-:W-:Y:S01]  /*f830*/  USEL UR13, UR8, URZ, !UP0 ;  /* 0x0000003f080d7287 */ /* 0x000fe2000c000000 */
[----:B------:R-:W-:Y:S11]  /*f840*/  @P0 BRA `(.L_x_220) ;  /* 0x0000000000ec0947 */ /* 0x000ff60003800000 */
[----:B------:R-:W2:Y:S01]  /*f850*/  LDL R2, [R1+0x2c] ;  /* 0x00002c0001027983 */ /* 0x000ea20000100800 */
[----:B------:R-:W0:Y:S01]  /*f860*/  LDC R9, c[0x0][0xbe8] ;  /* 0x0002fa00ff097b82 */ /* 0x000e220000000800 */
[----:B--2---:R-:W-:Y:S02]  /*f870*/  R2UR UR8, R2 ;  /* 0x00000000020872ca */ /* 0x004fe400000e0000 */
[----:B------:R-:W1:Y:S11]  /*f880*/  S2R R2, SR_TID.X ;  /* 0x0000000000027919 */ /* 0x000e760000002100 */
[----:B------:R-:W-:-:S04]  /*f890*/  IMAD.U32 R3, RZ, RZ, UR8 ;  /* 0x00000008ff037e24 */ /* 0x000fc8000f8e00ff */
[----:B-1----:R-:W-:Y:S02]  /*f8a0*/  IMAD R2, R3, 0x80, R2 ;  /* 0x0000008003027824 */ /* 0x002fe400078e0202 */
[----:B0----5:R-:W-:Y:S02]  /*f8b0*/  IMAD R3, R0, R9, RZ ;  /* 0x0000000900037224 */ /* 0x021fe400078e02ff */
[----:B------:R-:W-:-:S05]  /*f8c0*/  VIADD R4, R2, 0xffffff80 ;  /* 0xffffff8002047836 */ /* 0x000fca0000000000 */
[----:B------:R-:W-:-:S13]  /*f8d0*/  ISETP.GE.AND P0, PT, R4, R3, PT ;  /* 0x000000030400720c */ /* 0x000fda0003f06270 */
[----:B------:R-:W-:Y:S05]  /*f8e0*/  @P0 BRA `(.L_x_220) ;  /* 0x0000000000c40947 */ /* 0x000fea0003800000 */
[----:B------:R-:W-:Y:S01]  /*f8f0*/  ISETP.NE.AND P0, PT, R9, 0x1, PT ;  /* 0x000000010900780c */ /* 0x000fe20003f05270 */
[----:B------:R-:W-:Y:S01]  /*f900*/  UMOV UR19, 0x9b8 ;  /* 0x000009b800137882 */ /* 0x000fe20000000000 */
[----:B------:R-:W-:Y:S01]  /*f910*/  R2UR UR9, R212 ;  /* 0x00000000d40972ca */ /* 0x000fe200000e0000 */
[----:B------:R-:W-:Y:S01]  /*f920*/  IMAD.MOV.U32 R5, RZ, RZ, R4 ;  /* 0x000000ffff057224 */ /* 0x000fe200078e0004 */
[----:B------:R-:W-:Y:S02]  /*f930*/  R2UR UR8, R215 ;  /* 0x00000000d70872ca */ /* 0x000fe400000e0000 */
[----:B------:R-:W-:-:S07]  /*f940*/  R2UR UR20, R216 ;  /* 0x00000000d81472ca */ /* 0x000fce00000e0000 */
[----:B------:R-:W0:Y:S02]  /*f950*/  @P0 LDC R3, c[0x0][0xbec] ;  /* 0x0002fb00ff030b82 */ /* 0x000e240000000800 */
[----:B------:R-:W-:-:S04]  /*f960*/  UISETP.GT.AND UP0, UPT, UR9, 0x1, UPT ;  /* 0x000000010900788c */ /* 0x000fc8000bf04270 */
[----:B------:R-:W-:Y:S02]  /*f970*/  USEL UR19, UR19, 0x978, UP0 ;  /* 0x0000097813137887 */ /* 0x000fe40008000000 */
[----:B------:R-:W1:Y:S01]  /*f980*/  @P0 LDC R7, c[0x0][0xbf0] ;  /* 0x0002fc00ff070b82 */ /* 0x000e620000000800 */
[----:B------:R-:W-:-:S09]  /*f990*/  USEL UR18, UR8, URZ, UP0 ;  /* 0x0000003f08127287 */ /* 0x000fd20008000000 */
[----:B------:R-:W-:Y:S01]  /*f9a0*/  ULDC.64 UR8, c[0x0][UR19+0x218] ;  /* 0x0000860013087abb */ /* 0x000fe20008000a00 */
[----:B------:R-:W-:Y:S01]  /*f9b0*/  ULDC.64 UR14, c[0x0][UR19+0x220] ;  /* 0x00008800130e7abb */ /* 0x000fe20008000a00 */
[----:B------:R-:W-:Y:S01]  /*f9c0*/  ULDC.64 UR16, c[0x0][UR19+0x228] ;  /* 0x00008a0013107abb */ /* 0x000fe20008000a00 */
[----:B------:R-:W-:Y:S02]  /*f9d0*/  UIMAD.WIDE.U32 UR10, UR8, UR20, URZ ;  /* 0x00000014080a72a5 */ /* 0x000fe4000f8e003f */
[----:B------:R-:W-:Y:S01]  /*f9e0*/  UIMAD UR20, UR9, UR20, URZ ;  /* 0x00000014091472a4 */ /* 0x000fe2000f8e023f */
[----:B0-----:R-:W-:Y:S01]  /*f9f0*/  @P0 IMAD.HI.U32 R2, R4, R3, RZ ;  /* 0x0000000304020227 */ /* 0x001fe200078e00ff */
[----:B------:R-:W-:Y:S02]  /*fa00*/  UIMAD UR15, UR15, UR12, URZ ;  /* 0x0000000c0f0f72a4 */ /* 0x000fe4000f8e023f */
[----:B------:R-:W-:Y:S02]  /*fa10*/  UIMAD.WIDE.U32 UR22, UR16, UR18, URZ ;  /* 0x00000012101672a5 */ /* 0x000fe4000f8e003f */
[----:B------:R-:W-:-:S02]  /*fa20*/  UIMAD.WIDE.U32 UR8, UR14, UR12, URZ ;  /* 0x0000000c0e0872a5 */ /* 0x000fc4000f8e003f */
[----:B------:R-:W-:Y:S01]  /*fa30*/  UIMAD UR16, UR17, UR18, URZ ;  /* 0x00000012111072a4 */ /* 0x000fe2000f8e023f */
[----:B-1----:R-:W-:Y:S01]  /*fa40*/  @P0 SHF.R.U32.HI R5, RZ, R7, R2 ;  /* 0x00000007ff050219 */ /* 0x002fe20000011602 */
[----:B------:R-:W-:Y:S01]  /*fa50*/  UIMAD UR15, UR14, UR13, UR15 ;  /* 0x0000000d0e0f72a4 */ /* 0x000fe2000f8e020f */
[----:B------:R-:W-:Y:S01]  /*fa60*/  IMAD.U32 R2, RZ, RZ, UR22 ;  /* 0x00000016ff027e24 */ /* 0x000fe2000f8e00ff */
[----:B------:R-:W-:Y:S01]  /*fa70*/  UIADD3 UR10, UP1, UP2, UR8, UR10, UR4 ;  /* 0x0000000a080a7290 */ /* 0x000fe2000fa3e004 */
[C---:B------:R-:W-:Y:S01]  /*fa80*/  IADD3 R7, -R5.reuse, RZ, RZ ;  /* 0x000000ff05077210 */ /* 0x040fe20007ffe1ff */
[----:B------:R-:W-:Y:S02]  /*fa90*/  UIADD3 UR16, UR23, UR16, URZ ;  /* 0x0000001017107290 */ /* 0x000fe4000fffe03f */
[----:B------:R-:W-:Y:S01]  /*faa0*/  IMAD.U32 R3, RZ, RZ, UR23 ;  /* 0x00000017ff037e24 */ /* 0x000fe2000f8e00ff */
[----:B------:R-:W-:Y:S02]  /*fab0*/  UIADD3 UR20, UR11, UR20, URZ ;  /* 0x000000140b147290 */ /* 0x000fe4000fffe03f */
[----:B------:R-:W-:Y:S01]  /*fac0*/  UIADD3 UR15, UR9, UR15, URZ ;  /* 0x0000000f090f7290 */ /* 0x000fe2000fffe03f */
[----:B------:R-:W-:Y:S01]  /*fad0*/  IADD3 R2, P0, P1, R5, UR10, R2 ;  /* 0x0000000a05027c10 */ /* 0x000fe2000f91e002 */
[----:B------:R-:W-:Y:S01]  /*fae0*/  IMAD R7, R9, R7, R4 ;  /* 0x0000000709077224 */ /* 0x000fe200078e0204 */
[----:B------:R-:W-:Y:S01]  /*faf0*/  SHF.R.S32.HI R5, RZ, 0x1f, R5 ;  /* 0x0000001fff057819 */ /* 0x000fe20000011405 */
[----:B------:R-:W-:Y:S01]  /*fb00*/  UIADD3.X UR10, UR15, UR20, UR21, UP1, UP2 ;  /* 0x000000140f0a7290 */ /* 0x000fe20008fe4415 */
[----:B------:R-:W-:Y:S01]  /*fb10*/  IMAD.U32 R8, RZ, RZ, UR16 ;  /* 0x00000010ff087e24 */ /* 0x000fe2000f8e00ff */
[----:B------:R-:W-:Y:S01]  /*fb20*/  ULDC.64 UR8, c[0x0][UR19+0x210] ;  /* 0x0000840013087abb */ /* 0x000fe20008000a00 */
[----:B------:R-:W-:Y:S01]  /*fb30*/  SHF.R.S32.HI R4, RZ, 0x1f, R7 ;  /* 0x0000001fff047819 */ /* 0x000fe20000011407 */
[----:B------:R-:W-:-:S02]  /*fb40*/  IMAD R9, R7, UR9, RZ ;  /* 0x0000000907097c24 */ /* 0x000fc4000f8e02ff */
[----:B------:R-:W-:Y:S01]  /*fb50*/  IADD3.X R3, R5, UR10, R8, P0, P1 ;  /* 0x0000000a05037c10 */ /* 0x000fe200087e2408 */
[----:B------:R-:W-:Y:S01]  /*fb60*/  ULDC.64 UR10, c[0x0][0xba8] ;  /* 0x0002ea00000a7ab9 */ /* 0x000fe20000000a00 */
[----:B------:R-:W-:Y:S01]  /*fb70*/  IMAD R9, R4, UR8, R9 ;  /* 0x0000000804097c24 */ /* 0x000fe2000f8e0209 */
[----:B------:R-:W-:Y:S01]  /*fb80*/  @!UP0 ULDC UR10, c[0x0][0xb50] ;  /* 0x0002d400000a8ab9 */ /* 0x000fe20000000800 */
[----:B------:R-:W-:Y:S01]  /*fb90*/  @!UP0 ULDC UR11, c[0x0][0xb54] ;  /* 0x0002d500000b8ab9 */ /* 0x000fe20000000800 */
[----:B------:R-:W-:-:S04]  /*fba0*/  IMAD.WIDE.U32 R2, R7, UR8, R2 ;  /* 0x0000000807027c25 */ /* 0x000fc8000f8e0002 */
[----:B------:R-:W-:Y:S01]  /*fbb0*/  IMAD.IADD R3, R3, 0x1, R9 ;  /* 0x0000000103037824 */ /* 0x000fe200078e0209 */
[----:B------:R-:W-:-:S04]  /*fbc0*/  LEA R4, P0, R2, UR10, 0x2 ;  /* 0x0000000a02047c11 */ /* 0x000fc8000f8010ff */
[----:B------:R-:W-:Y:S01]  /*fbd0*/  LEA.HI.X R5, R2, UR11, R3, 0x2, P0 ;  /* 0x0000000b02057c11 */ /* 0x000fe200080f1403 */
[----:B------:R-:W-:-:S05]  /*fbe0*/  IMAD.MOV.U32 R3, RZ, RZ, -0x800000 ;  /* 0xff800000ff037424 */ /* 0x000fca00078e00ff */
[----:B------:R0:W-:Y:S03]  /*fbf0*/  STG.E desc[UR36][R4.64], R3 ;  /* 0x0000000304007986 */ /* 0x0001e6000c101924 */
.L_x_220:
[----:B------:R-:W-:Y:S05]  /*fc00*/  BSYNC B1 ;  /* 0x0000000000017941 */ /* 0x000fea0003800000 */
.L_x_219:
[----:B------:R-:W-:-:S13]  /*fc10*/  R2UR UR8, R212 ;  /* 0x00000000d40872ca */ /* 0x000fda00000e0000 */
[----:B------:R-:W-:-:S06]  /*fc20*/  UISETP.GT.AND UP0, UPT, UR8, 0x1, UPT ;  /* 0x000000010800788c */ /* 0x000fcc000bf04270 */
[----:B------:R-:W-:-:S13]  /*fc30*/  PLOP3.LUT P0, PT, PT, PT, UP0, 0x80, 0x0 ;  /* 0x000000000000781c */ /* 0x000fda0003f0f008 */
[----:B------:R-:W-:Y:S05]  /*fc40*/  @P0 BRA `(.L_x_215) ;  /* 0x00000008006c0947 */ /* 0x000fea0003800000 */
[----:B------:R-:W2:Y:S01]  /*fc50*/  LDL.LU R2, [R1+0x2c] ;  /* 0x00002c0001027983 */ /* 0x000ea20000300800 */
[----:B------:R-:W1:Y:S01]  /*fc60*/  LDC R11, c[0x0][0xbe8] ;  /* 0x0002fa00ff0b7b82 */ /* 0x000e620000000800 */
[----:B0-----:R-:W-:Y:S01]  /*fc70*/  SHF.R.S32.HI R3, RZ, 0x1f, R6 ;  /* 0x0000001fff037819 */ /* 0x001fe20000011406 */
[----:B------:R-:W-:Y:S01]  /*fc80*/  ULDC.64 UR10, c[0x0][0xaa0] ;  /* 0x0002a800000a7ab9 */ /* 0x000fe20000000a00 */
[----:B------:R-:W-:Y:S01]  /*fc90*/  R2UR UR15, R216 ;  /* 0x00000000d80f72ca */ /* 0x000fe200000e0000 */
[----:B------:R-:W-:Y:S01]  /*fca0*/  UIMAD.WIDE.U32 UR8, UR4, UR10, URZ ;  /* 0x0000000a040872a5 */ /* 0x000fe2000f8e003f */
[----:B------:R-:W-:Y:S01]  /*fcb0*/  BSSY B1, `(.L_x_221) ;  /* 0x0000052000017945 */ /* 0x000fe20003800000 */
[----:B------:R-:W-:-:S04]  /*fcc0*/  UIMAD UR10, UR21, UR10, URZ ;  /* 0x0000000a150a72a4 */ /* 0x000fc8000f8e023f */
[----:B------:R-:W-:-:S04]  /*fcd0*/  UIMAD UR10, UR4, UR11, UR10 ;  /* 0x0000000b040a72a4 */ /* 0x000fc8000f8e020a */
[----:B------:R-:W-:-:S03]  /*fce0*/  UIADD3 UR9, UR9, UR10, URZ ;  /* 0x0000000a09097290 */ /* 0x000fc6000fffe03f */
[----:B------:R-:W-:Y:S02]  /*fcf0*/  ULDC.64 UR10, c[0x0][0xae8] ;  /* 0x0002ba00000a7ab9 */ /* 0x000fe40000000a00 */
[----:B------:R-:W-:-:S04]  /*fd00*/  UIMAD.WIDE.U32 UR8, UR15, UR10, UR8 ;  /* 0x0000000a0f0872a5 */ /* 0x000fc8000f8e0008 */
[----:B------:R-:W-:Y:S01]  /*fd10*/  UIMAD UR9, UR15, UR11, UR9 ;  /* 0x0000000b0f0972a4 */ /* 0x000fe2000f8e0209 */
[----:B-1----:R-:W-:Y:S02]  /*fd20*/  ISETP.NE.AND P0, PT, R11, 0x1, PT ;  /* 0x000000010b00780c */ /* 0x002fe40003f05270 */
[----:B------:R-:W-:Y:S02]  /*fd30*/  ULDC.64 UR10, c[0x0][0xaf0] ;  /* 0x0002bc00000a7ab9 */ /* 0x000fe40000000a00 */
[----:B------:R-:W-:-:S04]  /*fd40*/  UIMAD UR13, UR13, UR10, URZ ;  /* 0x0000000a0d0d72a4 */ /* 0x000fc8000f8e023f */
[----:B------:R-:W-:Y:S02]  /*fd50*/  UIMAD UR4, UR12, UR11, UR13 ;  /* 0x0000000b0c0472a4 */ /* 0x000fe4000f8e020d */
[----:B------:R-:W-:-:S03]  /*fd60*/  UIMAD.WIDE.U32 UR12, UR12, UR10, UR8 ;  /* 0x0000000a0c0c72a5 */ /* 0x000fc6000f8e0008 */
[----:B------:R-:W0:Y:S01]  /*fd70*/  @P0 LDC R7, c[0x0][0xbf0] ;  /* 0x0002fc00ff070b82 */ /* 0x000e220000000800 */
[----:B------:R-:W-:Y:S01]  /*fd80*/  UIADD3 UR4, UR13, UR4, URZ ;  /* 0x000000040d047290 */ /* 0x000fe2000fffe03f */
[----:B------:R-:W-:Y:S01]  /*fd90*/  ULDC.64 UR8, c[0x0][0xae0] ;  /* 0x0002b80000087ab9 */ /* 0x000fe20000000a00 */
[----:B--2---:R-:W-:Y:S02]  /*fda0*/  R2UR UR14, R2 ;  /* 0x00000000020e72ca */ /* 0x004fe400000e0000 */
[----:B------:R-:W-:-:S03]  /*fdb0*/  LEA.HI R2, R3, R6, RZ, 0x3 ;  /* 0x0000000603027211 */ /* 0x000fc600078f18ff */
[----:B------:R-:W1:Y:S01]  /*fdc0*/  @P0 LDC R3, c[0x0][0xbec] ;  /* 0x0002fb00ff030b82 */ /* 0x000e620000000800 */
[----:B------:R-:W-:Y:S02]  /*fdd0*/  LOP3.LUT R5, R2, 0xfffffff8, RZ, 0xc0, !PT ;  /* 0xfffffff802057812 */ /* 0x000fe400078ec0ff */
[----:B------:R-:W-:-:S03]  /*fde0*/  SHF.R.S32.HI R13, RZ, 0x3, R2 ;  /* 0x00000003ff0d7819 */ /* 0x000fc60000011402 */
[----:B------:R-:W-:Y:S02]  /*fdf0*/  IMAD.IADD R8, R6, 0x1, -R5 ;  /* 0x0000000106087824 */ /* 0x000fe400078e0a05 */
[----:B------:R-:W-:Y:S02]  /*fe00*/  IMAD.U32 R5, RZ, RZ, UR14 ;  /* 0x0000000eff057e24 */ /* 0x000fe4000f8e00ff */
[----:B------:R-:W-:-:S04]  /*fe10*/  IMAD R2, R8, 0x20, R13 ;  /* 0x0000002008027824 */ /* 0x000fc800078e020d */
[----:B------:R-:W-:-:S04]  /*fe20*/  IMAD R6, R5, 0x80, R2 ;  /* 0x0000008005067824 */ /* 0x000fc800078e0202 */
[----:B------:R-:W-:Y:S02]  /*fe30*/  IMAD.MOV.U32 R5, RZ, RZ, R6 ;  /* 0x000000ffff057224 */ /* 0x000fe400078e0006 */
[----:B-1----:R-:W-:-:S04]  /*fe40*/  @P0 IMAD.HI.U32 R2, R6, R3, RZ ;  /* 0x0000000306020227 */ /* 0x002fc800078e00ff */
[----:B------:R-:W-:Y:S01]  /*fe50*/  IMAD.U32 R3, RZ, RZ, UR13 ;  /* 0x0000000dff037e24 */ /* 0x000fe2000f8e00ff */
[----:B0-----:R-:W-:Y:S01]  /*fe60*/  @P0 SHF.R.U32.HI R5, RZ, R7, R2 ;  /* 0x00000007ff050219 */ /* 0x001fe20000011602 */
[----:B------:R-:W-:Y:S02]  /*fe70*/  IMAD.U32 R2, RZ, RZ, UR12 ;  /* 0x0000000cff027e24 */ /* 0x000fe4000f8e00ff */
[----:B------:R-:W-:Y:S01]  /*fe80*/  IMAD.U32 R3, RZ, RZ, UR4 ;  /* 0x00000004ff037e24 */ /* 0x000fe2000f8e00ff */
[--C-:B------:R-:W-:Y:S01]  /*fe90*/  SHF.R.S32.HI R4, RZ, 0x1f, R5.reuse ;  /* 0x0000001fff047819 */ /* 0x100fe20000011405 */
[----:B------:R-:W-:Y:S02]  /*fea0*/  IMAD.MOV R7, RZ, RZ, -R5 ;  /* 0x000000ffff077224 */ /* 0x000fe400078e0a05 */
[----:B------:R-:W-:-:S04]  /*feb0*/  IMAD.WIDE.U32 R2, R5, UR8, R2 ;  /* 0x0000000805027c25 */ /* 0x000fc8000f8e0002 */
[----:B------:R-:W-:Y:S02]  /*fec0*/  IMAD R7, R11, R7, R6 ;  /* 0x000000070b077224 */ /* 0x000fe400078e0206 */
[----:B------:R-:W-:Y:S02]  /*fed0*/  IMAD R4, R4, UR8, RZ ;  /* 0x0000000804047c24 */ /* 0x000fe4000f8e02ff */
[----:B------:R-:W-:Y:S02]  /*fee0*/  IMAD.U32 R6, RZ, RZ, UR14 ;  /* 0x0000000eff067e24 */ /* 0x000fe4000f8e00ff */
[----:B------:R-:W-:Y:S01]  /*fef0*/  IMAD R9, R5, UR9, R4 ;  /* 0x0000000905097c24 */ /* 0x000fe2000f8e0204 */
[----:B------:R-:W-:Y:S01]  /*ff00*/  SHF.R.S32.HI R4, RZ, 0x1f, R7 ;  /* 0x0000001fff047819 */ /* 0x000fe20000011407 */
[----:B------:R-:W-:Y:S01]  /*ff10*/  ULDC.64 UR8, c[0x0][0xad8] ;  /* 0x0002b60000087ab9 */ /* 0x000fe20000000a00 */
[----:B------:R-:W-:Y:S02]  /*ff20*/  IMAD R6, R6, 0x80, R13 ;  /* 0x0000008006067824 */ /* 0x000fe400078e020d */
[----:B------:R-:W-:Y:S01]  /*ff30*/  IADD3 R3, R3, R9, RZ ;  /* 0x0000000903037210 */ /* 0x000fe20007ffe0ff */
[----:B------:R-:W-:-:S02]  /*ff40*/  IMAD R4, R4, UR8, RZ ;  /* 0x0000000804047c24 */ /* 0x000fc4000f8e02ff */
[----:B-----5:R-:W-:Y:S02]  /*ff50*/  IMAD R11, R0, R11, RZ ;  /* 0x0000000b000b7224 */ /* 0x020fe400078e02ff */
[C---:B------:R-:W-:Y:S02]  /*ff60*/  IMAD R5, R7.reuse, UR9, R4 ;  /* 0x0000000907057c24 */ /* 0x040fe4000f8e0204 */
[----:B------:R-:W-:Y:S01]  /*ff70*/  IMAD.WIDE.U32 R2, R7, UR8, R2 ;  /* 0x0000000807027c25 */ /* 0x000fe2000f8e0002 */
[----:B------:R-:W-:-:S03]  /*ff80*/  ULDC.64 UR8, c[0x0][0xa80] ;  /* 0x0002a00000087ab9 */ /* 0x000fc60000000a00 */
[----:B------:R-:W-:Y:S02]  /*ff90*/  VIADD R4, R6, 0x40 ;  /* 0x0000004006047836 */ /* 0x000fe40000000000 */
[----:B------:R-:W-:Y:S01]  /*ffa0*/  IMAD.IADD R3, R3, 0x1, R5 ;  /* 0x0000000103037824 */ /* 0x000fe200078e0205 */
[----:B------:R-:W-:Y:S01]  /*ffb0*/  LEA R5, P2, R2, UR8, 0x1 ;  /* 0x0000000802057c11 */ /* 0x000fe2000f8408ff */
[----:B------:R-:W-:Y:S01]  /*ffc0*/  VIADD R0, R6, 0x20 ;  /* 0x0000002006007836 */ /* 0x000fe20000000000 */
[-C--:B------:R-:W-:Y:S01]  /*ffd0*/  ISETP.GE.AND P0, PT, R4, R11.reuse, PT ;  /* 0x0000000b0400720c */ /* 0x080fe20003f06270 */
[----:B------:R-:W-:Y:S01]  /*ffe0*/  IMAD.SHL.U32 R7, R8, 0x8, RZ ;  /* 0x0000000808077824 */ /* 0x000fe200078e00ff */
[----:B------:R-:W-:Y:S02]  /*fff0*/  LEA.HI.X R4, R2, UR9, R3, 0x1, P2 ;  /* 0x0000000902047c11 */ /* 0x000fe400090f0c03 */
[-C--:B------:R-:W-:Y:S01]  /*10000*/  ISETP.GE.AND P2, PT, R6, R11.reuse, PT ;  /* 0x0000000b0600720c */ /* 0x080fe20003f46270 */
[C---:B------:R-:W-:Y:S01]  /*10010*/  VIADD R9, R7.reuse, 0xc0 ;  /* 0x000000c007097836 */ /* 0x040fe20000000000 */
[----:B------:R-:W-:Y:S01]  /*10020*/  ISETP.GE.AND P1, PT, R0, R11, PT ;  /* 0x0000000b0000720c */ /* 0x000fe20003f26270 */
[C---:B------:R-:W-:Y:S01]  /*10030*/  VIADD R15, R7.reuse, 0x40 ;  /* 0x00000040070f7836 */ /* 0x040fe20000000000 */
[----:B------:R0:W1:Y:S01]  /*10040*/  SHFL.IDX PT, R2, R5, RZ, 0x181f ;  /* 0x00181fff05027589 */ /* 0x00006200000e0000 */
[----:B------:R-:W-:Y:S01]  /*10050*/  VIADD R13, R7, 0x80 ;  /* 0x00000080070d7836 */ /* 0x000fe20000000000 */
[----:B------:R-:W-:-:S02]  /*10060*/  SHF.R.S32.HI R8, RZ, 0x1f, R7 ;  /* 0x0000001fff087819 */ /* 0x000fc40000011407 */
[----:B------:R0:W2:Y:S01]  /*10070*/  SHFL.IDX PT, R0, R4, RZ, 0x181f ;  /* 0x00181fff04007589 */ /* 0x0000a200000e0000 */
[----:B------:R-:W-:Y:S02]  /*10080*/  SHF.R.S32.HI R10, RZ, 0x1f, R9 ;  /* 0x0000001fff0a7819 */ /* 0x000fe40000011409 */
[----:B------:R-:W-:Y:S02]  /*10090*/  SHF.R.S32.HI R12, RZ, 0x1f, R15 ;  /* 0x0000001fff0c7819 */ /* 0x000fe4000001140f */
[----:B------:R-:W-:Y:S01]  /*100a0*/  SHF.R.S32.HI R14, RZ, 0x1f, R13 ;  /* 0x0000001fff0e7819 */ /* 0x000fe2000001140d */
[----:B------:R-:W-:Y:S06]  /*100b0*/  @P2 BRA `(.L_x_222) ;  /* 0x0000000000442947 */ /* 0x000fec0003800000 */
        /* <DEDUP_REMOVED lines=8> */
[----:B------:R3:W-:Y:S01]  /*10140*/  @!P5 ST.E.128 desc[UR36][R18.64], RZ ;  /* 0x000000ff1200d985 */ /* 0x0007e2000c101d24 */
[----:B------:R-:W-:Y:S02]  /*10150*/  @!P4 LEA.HI.X R21, R15, R0, R12, 0x1, P6 ;  /* 0x000000000f15c211 */ /* 0x000fe400030f0c0c */
[----:B------:R-:W-:-:S03]  /*10160*/  @!P3 LEA R24, P6, R13, R2, 0x1 ;  /* 0x000000020d18b211 */ /* 0x000fc600078c08ff */
[----:B------:R3:W-:Y:S01]  /*10170*/  @!P4 ST.E.128 desc[UR36][R20.64], RZ ;  /* 0x000000ff1400c985 */ /* 0x0007e2000c101d24 */
[----:B------:R-:W-:Y:S02]  /*10180*/  @!P3 LEA.HI.X R25, R13, R0, R14, 0x1, P6 ;  /* 0x000000000d19b211 */ /* 0x000fe400030f0c0e */
[----:B------:R-:W-:-:S03]  /*10190*/  @!P2 LEA R2, P6, R9, R2, 0x1 ;  /* 0x000000020902a211 */ /* 0x000fc600078c08ff */
[----:B------:R3:W-:Y:S01]  /*101a0*/  @!P3 ST.E.128 desc[UR36][R24.64], RZ ;  /* 0x000000ff1800b985 */ /* 0x0007e2000c101d24 */
[----:B------:R-:W-:-:S05]  /*101b0*/  @!P2 LEA.HI.X R3, R9, R0, R10, 0x1, P6 ;  /* 0x000000000903a211 */ /* 0x000fca00030f0c0a */
[----:B------:R3:W-:Y:S04]  /*101c0*/  @!P2 ST.E.128 desc[UR36][R2.64], RZ ;  /* 0x000000ff0200a985 */ /* 0x0007e8000c101d24 */
.L_x_222:
[----:B------:R-:W-:Y:S05]  /*101d0*/  BSYNC B1 ;  /* 0x0000000000017941 */ /* 0x000fea0003800000 */
.L_x_221:
[----:B--2---:R2:W4:Y:S01]  /*101e0*/  SHFL.IDX PT, R0, R4, 0x1, 0x181f ;  /* 0x00381f0004007f89 */ /* 0x00452200000e0000 */
[----:B------:R-:W-:Y:S03]  /*101f0*/  BSSY B1, `(.L_x_223) ;  /* 0x0000014000017945 */ /* 0x000fe60003800000 */
[----:B-1-3--:R2:W1:Y:S01]  /*10200*/  SHFL.IDX PT, R2, R5, 0x1, 0x181f ;  /* 0x00381f0005027f89 */ /* 0x00a46200000e0000 */
[----:B------:R-:W-:Y:S05]  /*10210*/  @P1 BRA `(.L_x_224) ;  /* 0x0000000000441947 */ /* 0x000fea0003800000 */
[----:B------:R-:W-:Y:S02]  /*10220*/  ULDC UR4, c[0x0][0xac8] ;  /* 0x0002b20000047ab9 */ /* 0x000fe40000000800 */
[----:B------:R-:W-:Y:S02]  /*10230*/  ISETP.GE.AND P4, PT, R7, UR4, PT ;  /* 0x0000000407007c0c */ /* 0x000fe4000bf86270 */
[----:B------:R-:W-:Y:S02]  /*10240*/  ISETP.GE.AND P3, PT, R15, UR4, PT ;  /* 0x000000040f007c0c */ /* 0x000fe4000bf66270 */
[----:B------:R-:W-:Y:S02]  /*10250*/  ISETP.GE.AND P2, PT, R13, UR4, PT ;  /* 0x000000040d007c0c */ /* 0x000fe4000bf46270 */
[----:B------:R-:W-:-:S07]  /*10260*/  ISETP.GE.AND P1, PT, R9, UR4, PT ;  /* 0x0000000409007c0c */ /* 0x000fce000bf26270 */
[-C--:B-1----:R-:W-:Y:S02]  /*10270*/  @!P4 LEA R18, P6, R7, R2.reuse, 0x1 ;  /* 0x000000020712c211 */ /* 0x082fe400078c08ff */
[----:B------:R-:W-:Y:S02]  /*10280*/  @!P3 LEA R20, P5, R15, R2, 0x1 ;  /* 0x000000020f14b211 */ /* 0x000fe400078a08ff */
[----:B----4-:R-:W-:Y:S02]  /*10290*/  @!P4 LEA.HI.X R19, R7, R0, R8, 0x1, P6 ;  /* 0x000000000713c211 */ /* 0x010fe400030f0c08 */
[----:B------:R-:W-:Y:S02]  /*102a0*/  @!P2 LEA R24, P6, R13, R2, 0x1 ;  /* 0x000000020d18a211 */ /* 0x000fe400078c08ff */
[----:B------:R-:W-:Y:S01]  /*102b0*/  @!P3 LEA.HI.X R21, R15, R0, R12, 0x1, P5 ;  /* 0x000000000f15b211 */ /* 0x000fe200028f0c0c */
[----:B------:R3:W-:Y:S01]  /*102c0*/  @!P4 ST.E.128 desc[UR36][R18.64], RZ ;  /* 0x000000ff1200c985 */ /* 0x0007e2000c101d24 */
[----:B------:R-:W-:-:S02]  /*102d0*/  @!P1 LEA R2, P5, R9, R2, 0x1 ;  /* 0x0000000209029211 */ /* 0x000fc400078a08ff */
[-C--:B------:R-:W-:Y:S01]  /*102e0*/  @!P2 LEA.HI.X R25, R13, R0.reuse, R14, 0x1, P6 ;  /* 0x000000000d19a211 */ /* 0x080fe200030f0c0e */
[----:B------:R3:W-:Y:S01]  /*102f0*/  @!P3 ST.E.128 desc[UR36][R20.64], RZ ;  /* 0x000000ff1400b985 */ /* 0x0007e2000c101d24 */
[----:B------:R-:W-:-:S03]  /*10300*/  @!P1 LEA.HI.X R3, R9, R0, R10, 0x1, P5 ;  /* 0x0000000009039211 */ /* 0x000fc600028f0c0a */
[----:B------:R3:W-:Y:S04]  /*10310*/  @!P2 ST.E.128 desc[UR36][R24.64], RZ ;  /* 0x000000ff1800a985 */ /* 0x0007e8000c101d24 */
[----:B------:R3:W-:Y:S02]  /*10320*/  @!P1 ST.E.128 desc[UR36][R2.64], RZ ;  /* 0x000000ff02009985 */ /* 0x0007e4000c101d24 */
.L_x_224:
[----:B------:R-:W-:Y:S05]  /*10330*/  BSYNC B1 ;  /* 0x0000000000017941 */ /* 0x000fea0003800000 */
.L_x_223:
[----:B----4-:R4:W0:Y:S01]  /*10340*/  SHFL.IDX PT, R0, R4, 0x2, 0x181f ;  /* 0x00581f0004007f89 */ /* 0x01082200000e0000 */
        /* <DEDUP_REMOVED lines=9> */
[-C--:B------:R-:W-:Y:S02]  /*103e0*/  @!P2 LEA R20, P5, R15, R2.reuse, 0x1 ;  /* 0x000000020f14a211 */ /* 0x080fe400078a08ff */
[----:B------:R-:W-:Y:S02]  /*103f0*/  @!P1 LEA R24, P4, R13, R2, 0x1 ;  /* 0x000000020d189211 */ /* 0x000fe400078808ff */
[----:B0-----:R-:W-:Y:S02]  /*10400*/  @!P3 LEA.HI.X R19, R7, R0, R8, 0x1, P6 ;  /* 0x000000000713b211 */ /* 0x001fe400030f0c08 */
[----:B------:R-:W-:Y:S02]  /*10410*/  @!P0 LEA R2, P6, R9, R2, 0x1 ;  /* 0x0000000209028211 */ /* 0x000fe400078c08ff */
[-C--:B------:R-:W-:Y:S01]  /*10420*/  @!P2 LEA.HI.X R21, R15, R0.reuse, R12, 0x1, P5 ;  /* 0x000000000f15a211 */ /* 0x080fe200028f0c0c */
[----:B------:R3:W-:Y:S01]  /*10430*/  @!P3 ST.E.128 desc[UR36][R18.64], RZ ;  /* 0x000000ff1200b985 */ /* 0x0007e2000c101d24 */
[----:B------:R-:W-:-:S02]  /*10440*/  @!P1 LEA.HI.X R25, R13, R0, R14, 0x1, P4 ;  /* 0x000000000d199211 */ /* 0x000fc400020f0c0e */
[----:B------:R-:W-:Y:S01]  /*10450*/  @!P0 LEA.HI.X R3, R9, R0, R10, 0x1, P6 ;  /* 0x0000000009038211 */ /* 0x000fe200030f0c0a */
[----:B------:R3:W-:Y:S04]  /*10460*/  @!P2 ST.E.128 desc[UR36][R20.64], RZ ;  /* 0x000000ff1400a985 */ /* 0x0007e8000c101d24 */
[----:B------:R3:W-:Y:S04]  /*10470*/  @!P1 ST.E.128 desc[UR36][R24.64], RZ ;  /* 0x000000ff18009985 */ /* 0x0007e8000c101d24 */
[----:B------:R3:W-:Y:S02]  /*10480*/  @!P0 ST.E.128 desc[UR36][R2.64], RZ ;  /* 0x000000ff02008985 */ /* 0x0007e4000c101d24 */
.L_x_226:
[----:B------:R-:W-:Y:S05]  /*10490*/  BSYNC B1 ;  /* 0x0000000000017941 */ /* 0x000fea0003800000 */
.L_x_225:
[----:B0-----:R-:W-:Y:S01]  /*104a0*/  VIADD R0, R6, 0x60 ;  /* 0x0000006006007836 */ /* 0x001fe20000000000 */
[----:B--2-4-:R-:W0:Y:S04]  /*104b0*/  SHFL.IDX PT, R4, R4, 0x3, 0x181f ;  /* 0x00781f0004047f89 */ /* 0x014e2800000e0000 */
[----:B------:R-:W-:Y:S01]  /*104c0*/  ISETP.GE.AND P0, PT, R0, R11, PT ;  /* 0x0000000b0000720c */ /* 0x000fe20003f06270 */
[----:B-1-3--:R1:W2:-:S12]  /*104d0*/  SHFL.IDX PT, R2, R5, 0x3, 0x181f ;  /* 0x00781f0005027f89 */ /* 0x00a29800000e0000 */
[----:B-1----:R-:W-:Y:S05]  /*104e0*/  @P0 BRA `(.L_x_215) ;  /* 0x0000000000440947 */ /* 0x002fea0003800000 */
[----:B------:R-:W-:Y:S02]  /*104f0*/  ULDC UR4, c[0x0][0xac8] ;  /* 0x0002b20000047ab9 */ /* 0x000fe40000000800 */
[----:B------:R-:W-:Y:S02]  /*10500*/  ISETP.GE.AND P3, PT, R7, UR4, PT ;  /* 0x0000000407007c0c */ /* 0x000fe4000bf66270 */
[----:B------:R-:W-:Y:S02]  /*10510*/  ISETP.GE.AND P2, PT, R15, UR4, PT ;  /* 0x000000040f007c0c */ /* 0x000fe4000bf46270 */
[----:B------:R-:W-:Y:S02]  /*10520*/  ISETP.GE.AND P1, PT, R13, UR4, PT ;  /* 0x000000040d007c0c */ /* 0x000fe4000bf26270 */
[----:B------:R-:W-:-:S07]  /*10530*/  ISETP.GE.AND P0, PT, R9, UR4, PT ;  /* 0x0000000409007c0c */ /* 0x000fce000bf06270 */
[----:B--2---:R-:W-:-:S04]  /*10540*/  @!P3 LEA R6, P4, R7, R2, 0x1 ;  /* 0x000000020706b211 */ /* 0x004fc800078808ff */
[----:B0-----:R-:W-:Y:S02]  /*10550*/  @!P3 LEA.HI.X R7, R7, R4, R8, 0x1, P4 ;  /* 0x000000040707b211 */ /* 0x001fe400020f0c08 */
[-C--:B------:R-:W-:Y:S02]  /*10560*/  @!P2 LEA R18, P4, R15, R2.reuse, 0x1 ;  /* 0x000000020f12a211 */ /* 0x080fe400078808ff */
[-C--:B------:R-:W-:Y:S01]  /*10570*/  @!P1 LEA R20, P5, R13, R2.reuse, 0x1 ;  /* 0x000000020d149211 */ /* 0x080fe200078a08ff */
[----:B------:R0:W-:Y:S01]  /*10580*/  @!P3 ST.E.128 desc[UR36][R6.64], RZ ;  /* 0x000000ff0600b985 */ /* 0x0001e2000c101d24 */
[----:B------:R-:W-:Y:S02]  /*10590*/  @!P0 LEA R2, P6, R9, R2, 0x1 ;  /* 0x0000000209028211 */ /* 0x000fe400078c08ff */
[-C--:B------:R-:W-:Y:S02]  /*105a0*/  @!P2 LEA.HI.X R19, R15, R4.reuse, R12, 0x1, P4 ;  /* 0x000000040f13a211 */ /* 0x080fe400020f0c0c */
[----:B------:R-:W-:-:S02]  /*105b0*/  @!P1 LEA.HI.X R21, R13, R4, R14, 0x1, P5 ;  /* 0x000000040d159211 */ /* 0x000fc400028f0c0e */
[----:B------:R-:W-:Y:S01]  /*105c0*/  @!P0 LEA.HI.X R3, R9, R4, R10, 0x1, P6 ;  /* 0x0000000409038211 */ /* 0x000fe200030f0c0a */
[----:B------:R0:W-:Y:S04]  /*105d0*/  @!P2 ST.E.128 desc[UR36][R18.64], RZ ;  /* 0x000000ff1200a985 */ /* 0x0001e8000c101d24 */
[----:B------:R0:W-:Y:S04]  /*105e0*/  @!P1 ST.E.128 desc[UR36][R20.64], RZ ;  /* 0x000000ff14009985 */ /* 0x0001e8000c101d24 */
[----:B------:R0:W-:Y:S02]  /*105f0*/  @!P0 ST.E.128 desc[UR36][R2.64], RZ ;  /* 0x000000ff02008985 */ /* 0x0001e4000c101d24 */
.L_x_215:
[----:B------:R-:W-:Y:S05]  /*10600*/  BSYNC B0 ;  /* 0x0000000000007941 */ /* 0x000fea0003800000 */
.L_x_205:
[----:B------:R-:W-:Y:S02]  /*10610*/  ULDC UR4, c[0x0][0xc3c] ;  /* 0x00030f0000047ab9 */ /* 0x000fe40000000800 */
[----:B------:R-:W-:-:S06]  /*10620*/  UISETP.GE.AND UP0, UPT, UR7, UR4, UPT ;  /* 0x000000040700728c */ /* 0x000fcc000bf06270 */
[----:B------:R-:W-:-:S13]  /*10630*/  PLOP3.LUT P0, PT, PT, PT, UP0, 0x80, 0x0 ;  /* 0x000000000000781c */ /* 0x000fda0003f0f008 */
[----:B------:R-:W-:Y:S05]  /*10640*/  @!P0 BRA `(.L_x_227) ;  /* 0xffffff0800908947 */ /* 0x000fea000383ffff */
[----:B------:R-:W-:Y:S05]  /*10650*/  EXIT ;  /* 0x000000000000794d */ /* 0x000fea0003800000 */
.L_x_176:
[----:B------:R-:W-:-:S08]  /*10660*/  NOP ;  /* 0x0000000000007918 */ /* 0x000fd00000000000 */
[----:B0-----:R-:W0:-:S00]  /*10670*/  USETMAXREG.DEALLOC.CTAPOOL 0x28 ;  /* 0x00000028000079c8 */ /* 0x001e0000080e0500 */
[----:B0-----:R-:W-:Y:S01]  /*10680*/  LOP3.LUT R2, R2, 0x3, RZ, 0xc0, !PT ;  /* 0x0000000302027812 */ /* 0x001fe200078ec0ff */
[----:B------:R-:W-:Y:S01]  /*10690*/  IMAD.MOV.U32 R6, RZ, RZ, RZ ;  /* 0x000000ffff067224 */ /* 0x000fe200078e00ff */
[----:B------:R-:W-:-:S04]  /*106a0*/  LOP3.LUT R23, R23, 0xfffffeff, RZ, 0xc0, !PT ;  /* 0xfffffeff17177812 */ /* 0x000fc800078ec0ff */
[----:B------:R-:W0:Y:S02]  /*106b0*/  SHFL.IDX PT, R2, R2, RZ, 0x1f ;  /* 0x00001fff02027589 */ /* 0x000e2400000e0000 */
[----:B0-----:R-:W-:-:S13]  /*106c0*/  ISETP.NE.AND P0, PT, R2, RZ, PT ;  /* 0x000000ff0200720c */ /* 0x001fda0003f05270 */
[----:B------:R-:W-:Y:S01]  /*106d0*/  @P0 LOP3.LUT R23, R23, 0x100, RZ, 0xfc, !PT ;  /* 0x0000010017170812 */ /* 0x000fe200078efcff */
[----:B------:R-:W-:Y:S06]  /*106e0*/  @!P0 BRA `(.L_x_228) ;  /* 0x00000000001c8947 */ /* 0x000fec0003800000 */
[----:B------:R-:W0:Y:S08]  /*106f0*/  S2UR UR5, SR_CgaCtaId ;  /* 0x00000000000579c3 */ /* 0x000e300000008800 */
[----:B------:R-:W-:Y:S06]  /*10700*/  BAR.SYNC.DEFER_BLOCKING 0x5, 0x180 ;  /* 0x0146000000007b1d */ /* 0x000fec0000010000 */
[----:B------:R-:W-:-:S02]  /*10710*/  UMOV UR4, 0x400 ;  /* 0x0000040000047882 */ /* 0x000fc40000000000 */
[----:B0-----:R-:W-:-:S09]  /*10720*/  ULEA UR4, UR5, UR4, 0x18 ;  /* 0x0000000405047291 */ /* 0x001fd2000f8ec03f */
[----:B------:R-:W0:Y:S01]  /*10730*/  LDS.128 R16, [UR4+0x388d0] ;  /* 0x0388d004ff107984 */ /* 0x000e220008000c00 */
[----:B------:R-:W-:Y:S06]  /*10740*/  BAR.ARV 0x4, 0x180 ;  /* 0x0106000000007b1d */ /* 0x000fec0000002000 */
[----:B------:R-:W-:Y:S05]  /*10750*/  BRA `(.L_x_229) ;  /* 0x0000000800947947 */ /* 0x000fea0003800000 */
.L_x_228:
[----:B------:R-:W-:Y:S01]  /*10760*/  LOP3.LUT R7, R0, 0x1f, RZ, 0xc0, !PT ;  /* 0x0000001f00077812 */ /* 0x000fe200078ec0ff */
[----:B------:R-:W-:Y:S01]  /*10770*/  ULDC UR4, c[0x0][0xc3c] ;  /* 0x00030f0000047ab9 */ /* 0x000fe20000000800 */
[----:B------:R-:W-:Y:S01]  /*10780*/  IMAD.MOV.U32 R9, RZ, RZ, RZ ;  /* 0x000000ffff097224 */ /* 0x000fe200078e00ff */
[----:B------:R-:W0:Y:S01]  /*10790*/  S2UR UR6, SR_CTAID.X ;  /* 0x00000000000679c3 */ /* 0x000e220000002500 */
[----:B------:R-:W-:Y:S01]  /*107a0*/  ISETP.NE.AND P0, PT, R7, 0x1f, PT ;  /* 0x0000001f0700780c */ /* 0x000fe20003f05270 */
[----:B------:R-:W-:-:S03]  /*107b0*/  ULDC UR5, c[0x0][0xc38] ;  /* 0x00030e0000057ab9 */ /* 0x000fc60000000800 */
[----:B------:R-:W-:-:S13]  /*107c0*/  ISETP.GE.OR P1, PT, R7, UR4, !P0 ;  /* 0x0000000407007c0c */ /* 0x000fda000c726670 */
[----:B------:R-:W1:Y:S08]  /*107d0*/  @!P1 LDC.64 R4, c[0x0][0xc80] ;  /* 0x00032000ff049b82 */ /* 0x000e700000000a00 */
[----:B------:R-:W2:Y:S01]  /*107e0*/  @!P1 LDC.64 R2, c[0x0][0xc78] ;  /* 0x00031e00ff029b82 */ /* 0x000ea20000000a00 */
[----:B-1----:R-:W-:-:S05]  /*107f0*/  @!P1 IMAD.WIDE.U32 R4, R7, 0x4, R4 ;  /* 0x0000000407049825 */ /* 0x002fca00078e0004 */
[----:B------:R-:W3:Y:S01]  /*10800*/  @!P1 LDG.E R6, desc[UR36][R4.64] ;  /* 0x0000002404069981 */ /* 0x000ee2000c1e1900 */
[----:B--2---:R-:W-:-:S05]  /*10810*/  @!P1 IMAD.WIDE.U32 R2, R7, 0x4, R2 ;  /* 0x0000000407029825 */ /* 0x004fca00078e0002 */
[----:B------:R-:W3:Y:S01]  /*10820*/  @!P1 LDG.E R9, desc[UR36][R2.64] ;  /* 0x0000002402099981 */ /* 0x000ee2000c1e1900 */
[C---:B------:R-:W-:Y:S02]  /*10830*/  ISETP.NE.AND P1, PT, R7.reuse, RZ, PT ;  /* 0x000000ff0700720c */ /* 0x040fe40003f25270 */
[C---:B------:R-:W-:Y:S02]  /*10840*/  ISETP.GE.U32.AND P2, PT, R7.reuse, 0x2, PT ;  /* 0x000000020700780c */ /* 0x040fe40003f46070 */
[C---:B------:R-:W-:Y:S02]  /*10850*/  ISETP.GE.U32.AND P3, PT, R7.reuse, 0x4, PT ;  /* 0x000000040700780c */ /* 0x040fe40003f66070 */
[C---:B------:R-:W-:Y:S02]  /*10860*/  ISETP.GE.U32.AND P4, PT, R7.reuse, 0x8, PT ;  /* 0x000000080700780c */ /* 0x040fe40003f86070 */
[----:B------:R-:W-:Y:S01]  /*10870*/  ISETP.GE.U32.AND P5, PT, R7, 0x10, PT ;  /* 0x000000100700780c */ /* 0x000fe20003fa6070 */
[----:B------:R-:W-:Y:S01]  /*10880*/  UMOV UR4, URZ ;  /* 0x0000003f00047c82 */ /* 0x000fe20008000000 */
[----:B---3--:R-:W-:-:S05]  /*10890*/  IMAD R8, R6, R9, RZ ;  /* 0x0000000906087224 */ /* 0x008fca00078e02ff */
[----:B------:R-:W1:Y:S02]  /*108a0*/  SHFL.UP PT, R10, R8, 0x1, RZ ;  /* 0x04200000080a7989 */ /* 0x000e6400000e00ff */
[----:B-1----:R-:W-:-:S05]  /*108b0*/  SEL R11, R10, RZ, P1 ;  /* 0x000000ff0a0b7207 */ /* 0x002fca0000800000 */
[----:B------:R-:W-:-:S05]  /*108c0*/  IMAD.IADD R11, R8, 0x1, R11 ;  /* 0x00000001080b7824 */ /* 0x000fca00078e020b */
        /* <DEDUP_REMOVED lines=10> */
[----:B-1----:R-:W-:-:S04]  /*10970*/  SEL R5, R4, RZ, P5 ;  /* 0x000000ff04057207 */ /* 0x002fc80002800000 */
[----:B------:R-:W-:-:S05]  /*10980*/  IADD3 R5, R2, R5, RZ ;  /* 0x0000000502057210 */ /* 0x000fca0007ffe0ff */
[----:B------:R-:W1:Y:S02]  /*10990*/  SHFL.IDX PT, R8, R5, 0x1f, 0x1f ;  /* 0x03e01f0005087f89 */ /* 0x000e6400000e0000 */
[----:B-1----:R-:W-:-:S05]  /*109a0*/  IMAD R8, R8, UR5, RZ ;  /* 0x0000000508087c24 */ /* 0x002fca000f8e02ff */
[----:B0-----:R-:W-:Y:S01]  /*109b0*/  ISETP.GT.AND P6, PT, R8, UR6, PT ;  /* 0x0000000608007c0c */ /* 0x001fe2000bfc4270 */
[----:B------:R-:W-:-:S12]  /*109c0*/  IMAD.MOV.U32 R3, RZ, RZ, R8 ;  /* 0x000000ffff037224 */ /* 0x000fd800078e0008 */
[----:B------:R-:W-:Y:S05]  /*109d0*/  @P6 BRA `(.L_x_230) ;  /* 0x0000000000986947 */ /* 0x000fea0003800000 */
[----:B------:R-:W-:Y:S01]  /*109e0*/  IMAD.MOV.U32 R8, RZ, RZ, R3 ;  /* 0x000000ffff087224 */ /* 0x000fe200078e0003 */
[----:B------:R-:W-:Y:S01]  /*109f0*/  UMOV UR4, URZ ;  /* 0x0000003f00047c82 */ /* 0x000fe20008000000 */
[----:B------:R-:W-:-:S05]  /*10a00*/  ULDC UR5, c[0x0][0xc38] ;  /* 0x00030e0000057ab9 */ /* 0x000fca0000000800 */
.L_x_232:
[----:B------:R-:W0:Y:S01]  /*10a10*/  LDC R2, c[0x0][0xc3c] ;  /* 0x00030f00ff027b82 */ /* 0x000e220000000800 */
[----:B------:R-:W-:-:S06]  /*10a20*/  UIADD3 UR4, UR4, 0x1f, URZ ;  /* 0x0000001f04047890 */ /* 0x000fcc000fffe03f */
[----:B0-----:R-:W-:-:S13]  /*10a30*/  ISETP.LE.AND P6, PT, R2, UR4, PT ;  /* 0x0000000402007c0c */ /* 0x001fda000bfc3270 */
[----:B------:R-:W-:Y:S05]  /*10a40*/  @P6 BRA `(.L_x_231) ;  /* 0x0000000400ac6947 */ /* 0x000fea0003800000 */
[----:B------:R-:W-:Y:S02]  /*10a50*/  VIADD R9, R7, UR4 ;  /* 0x0000000407097c36 */ /* 0x000fe40008000000 */
[----:B------:R-:W-:-:S03]  /*10a60*/  IMAD.MOV.U32 R6, RZ, RZ, RZ ;  /* 0x000000ffff067224 */ /* 0x000fc600078e00ff */
[----:B------:R-:W-:-:S13]  /*10a70*/  ISETP.GE.OR P6, PT, R9, R2, !P0 ;  /* 0x000000020900720c */ /* 0x000fda00047c6670 */
[----:B------:R-:W0:Y:S08]  /*10a80*/  @!P6 LDC.64 R4, c[0x0][0xc80] ;  /* 0x00032000ff04eb82 */ /* 0x000e300000000a00 */
[----:B------:R-:W1:Y:S01]  /*10a90*/  @!P6 LDC.64 R2, c[0x0][0xc78] ;  /* 0x00031e00ff02eb82 */ /* 0x000e620000000a00 */
[----:B0-----:R-:W-:-:S05]  /*10aa0*/  @!P6 IMAD.WIDE R4, R9, 0x4, R4 ;  /* 0x000000040904e825 */ /* 0x001fca00078e0204 */
[----:B------:R-:W2:Y:S01]  /*10ab0*/  @!P6 LDG.E R6, desc[UR36][R4.64] ;  /* 0x000000240406e981 */ /* 0x000ea2000c1e1900 */
[----:B-1----:R-:W-:-:S04]  /*10ac0*/  @!P6 IMAD.WIDE R2, R9, 0x4, R2 ;  /* 0x000000040902e825 */ /* 0x002fc800078e0202 */
[----:B------:R-:W-:-:S06]  /*10ad0*/  IMAD.MOV.U32 R9, RZ, RZ, RZ ;  /* 0x000000ffff097224 */ /* 0x000fcc00078e00ff */
[----:B------:R-:W2:Y:S02]  /*10ae0*/  @!P6 LDG.E R9, desc[UR36][R2.64] ;  /* 0x000000240209e981 */ /* 0x000ea4000c1e1900 */
[----:B--2---:R-:W-:-:S05]  /*10af0*/  IMAD R13, R6, R9, RZ ;  /* 0x00000009060d7224 */ /* 0x004fca00078e02ff */
[----:B------:R-:W0:Y:S02]  /*10b00*/  SHFL.UP PT, R10, R13, 0x1, RZ ;  /* 0x042000000d0a7989 */ /* 0x000e2400000e00ff */
[----:B0-----:R-:W-:-:S05]  /*10b10*/  SEL R10, R10, RZ, P1 ;  /* 0x000000ff0a0a7207 */ /* 0x001fca0000800000 */
[----:B------:R-:W-:-:S05]  /*10b20*/  IMAD.IADD R10, R13, 0x1, R10 ;  /* 0x000000010d0a7824 */ /* 0x000fca00078e020a */
        /* <DEDUP_REMOVED lines=12> */
[----:B------:R-:W0:Y:S02]  /*10bf0*/  SHFL.IDX PT, R2, R5, 0x1f, 0x1f ;  /* 0x03e01f0005027f89 */ /* 0x000e2400000e0000 */
[----:B0-----:R-:W-:-:S04]  /*10c00*/  IMAD R3, R2, UR5, RZ ;  /* 0x0000000502037c24 */ /* 0x001fc8000f8e02ff */
[----:B------:R-:W-:-:S05]  /*10c10*/  IMAD.IADD R8, R3, 0x1, R8 ;  /* 0x0000000103087824 */ /* 0x000fca00078e0208 */
[----:B------:R-:W-:-:S13]  /*10c20*/  ISETP.GT.AND P6, PT, R8, UR6, PT ;  /* 0x0000000608007c0c */ /* 0x000fda000bfc4270 */
[----:B------:R-:W-:Y:S05]  /*10c30*/  @!P6 BRA `(.L_x_232) ;  /* 0xfffffffc0074e947 */ /* 0x000fea000383ffff */
.L_x_230:
[----:B------:R-:W-:Y:S02]  /*10c40*/  IMAD.IADD R11, R8, 0x1, -R3 ;  /* 0x00000001080b7824 */ /* 0x000fe400078e0a03 */
[----:B------:R-:W-:Y:S02]  /*10c50*/  IMAD.MOV.U32 R16, RZ, RZ, RZ ;  /* 0x000000ffff107224 */ /* 0x000fe400078e00ff */
[----:B------:R-:W-:-:S05]  /*10c60*/  IMAD R2, R5, UR5, R11 ;  /* 0x0000000505027c24 */ /* 0x000fca000f8e020b */
[----:B------:R-:W-:-:S13]  /*10c70*/  ISETP.GT.AND P0, PT, R2, UR6, PT ;  /* 0x0000000602007c0c */ /* 0x000fda000bf04270 */
[----:B------:R-:W-:-:S04]  /*10c80*/  VOTE.ANY R8, PT, !P0 ;  /* 0x0000000000087806 */ /* 0x000fc800040e0100 */
[----:B------:R-:W0:Y:S01]  /*10c90*/  POPC R19, R8 ;  /* 0x0000000800137309 */ /* 0x000e220000000000 */
[----:B------:R-:W-:Y:S01]  /*10ca0*/  ISETP.NE.AND P0, PT, R8, RZ, PT ;  /* 0x000000ff0800720c */ /* 0x000fe20003f05270 */
[----:B0-----:R-:W0:Y:S04]  /*10cb0*/  SHFL.IDX PT, R6, R6, R19, 0x1f ;  /* 0x00001f1306067589 */ /* 0x001e2800000e0000 */
[----:B------:R1:W2:Y:S01]  /*10cc0*/  SHFL.IDX PT, R9, R9, R19, 0x1f ;  /* 0x00001f1309097589 */ /* 0x0002a200000e0000 */
[----:B0-----:R-:W-:-:S04]  /*10cd0*/  IABS R4, R6 ;  /* 0x0000000600047213 */ /* 0x001fc80000000000 */
[----:B------:R-:W0:Y:S08]  /*10ce0*/  I2F.RP R10, R4 ;  /* 0x00000004000a7306 */ /* 0x000e300000209400 */
[----:B0-----:R-:W0:Y:S02]  /*10cf0*/  MUFU.RCP R10, R10 ;  /* 0x0000000a000a7308 */ /* 0x001e240000001000 */
[----:B0-----:R-:W-:-:S06]  /*10d00*/  VIADD R2, R10, 0xffffffe ;  /* 0x0ffffffe0a027836 */ /* 0x001fcc0000000000 */
[----:B------:R-:W0:Y:S02]  /*10d10*/  F2I.FTZ.U32.TRUNC.NTZ R3, R2 ;  /* 0x0000000200037305 */ /* 0x000e24000021f000 */
[----:B0-----:R-:W-:Y:S01]  /*10d20*/  IMAD.MOV R12, RZ, RZ, -R3 ;  /* 0x000000ffff0c7224 */ /* 0x001fe200078e0a03 */
[----:B-12---:R-:W-:Y:S06]  /*10d30*/  @!P0 BRA `(.L_x_233) ;  /* 0x0000000000088947 */ /* 0x006fec0003800000 */
[----:B------:R-:W-:-:S06]  /*10d40*/  IADD3 R16, R19, -0x1, RZ ;  /* 0xffffffff13107810 */ /* 0x000fcc0007ffe0ff */
[----:B------:R0:W1:Y:S02]  /*10d50*/  SHFL.IDX PT, R16, R5, R16, 0x1f ;  /* 0x00001f1005107589 */ /* 0x00006400000e0000 */
.L_x_233:
[----:B-1----:R-:W-:Y:S01]  /*10d60*/  IMAD R16, R16, UR5, R11 ;  /* 0x0000000510107c24 */ /* 0x002fe2000f8e020b */
[----:B0-----:R-:W-:Y:S01]  /*10d70*/  IABS R5, R9 ;  /* 0x0000000900057213 */ /* 0x001fe20000000000 */
[----:B------:R-:W-:Y:S01]  /*10d80*/  IMAD.MOV.U32 R11, RZ, RZ, R12 ;  /* 0x000000ffff0b7224 */ /* 0x000fe200078e000c */
[----:B------:R-:W-:Y:S01]  /*10d90*/  IABS R12, R6 ;  /* 0x00000006000c7213 */ /* 0x000fe20000000000 */
[----:B------:R-:W-:Y:S01]  /*10da0*/  IMAD.MOV.U32 R2, RZ, RZ, RZ ;  /* 0x000000ffff027224 */ /* 0x000fe200078e00ff */
[----:B------:R-:W-:Y:S01]  /*10db0*/  IADD3 R17, -R16, UR6, RZ ;  /* 0x0000000610117c10 */ /* 0x000fe2000fffe1ff */
[----:B------:R-:W-:Y:S01]  /*10dc0*/  IMAD R11, R11, R4, RZ ;  /* 0x000000040b0b7224 */ /* 0x000fe200078e02ff */
[----:B------:R-:W0:Y:S01]  /*10dd0*/  I2F.RP R8, R5 ;  /* 0x0000000500087306 */ /* 0x000e220000209400 */
[----:B------:R-:W-:Y:S01]  /*10de0*/  IMAD.MOV R12, RZ, RZ, -R12 ;  /* 0x000000ffff0c7224 */ /* 0x000fe200078e0a0c */
[----:B------:R-:W-:Y:S01]  /*10df0*/  IABS R10, R17 ;  /* 0x00000011000a7213 */ /* 0x000fe20000000000 */
[----:B------:R-:W-:-:S04]  /*10e00*/  IMAD.HI.U32 R2, R3, R11, R2 ;  /* 0x0000000b03027227 */ /* 0x000fc800078e0002 */
[----:B------:R-:W-:Y:S02]  /*10e10*/  IMAD.MOV.U32 R3, RZ, RZ, R10 ;  /* 0x000000ffff037224 */ /* 0x000fe400078e000a */
[----:B------:R-:W-:Y:S02]  /*10e20*/  IMAD.MOV.U32 R10, RZ, RZ, R12 ;  /* 0x000000ffff0a7224 */ /* 0x000fe400078e000c */
[----:B------:R-:W-:-:S04]  /*10e30*/  IMAD.HI.U32 R2, R2, R3, RZ ;  /* 0x0000000302027227 */ /* 0x000fc800078e00ff */
[----:B------:R-:W-:Y:S01]  /*10e40*/  IMAD R3, R2, R10, R3 ;  /* 0x0000000a02037224 */ /* 0x000fe200078e0203 */
[----:B0-----:R-:W0:Y:S01]  /*10e50*/  MUFU.RCP R8, R8 ;  /* 0x0000000800087308 */ /* 0x001e220000001000 */
[----:B------:R-:W-:-:S03]  /*10e60*/  VIADD R19, R19, UR4 ;  /* 0x0000000413137c36 */ /* 0x000fc60008000000 */
[----:B------:R-:W-:-:S13]  /*10e70*/  ISETP.GT.U32.AND P1, PT, R4, R3, PT ;  /* 0x000000030400720c */ /* 0x000fda0003f24070 */
[----:B------:R-:W-:Y:S02]  /*10e80*/  @!P1 IMAD.IADD R3, R3, 0x1, -R4 ;  /* 0x0000000103039824 */ /* 0x000fe400078e0a04 */
[----:B0-----:R-:W-:Y:S02]  /*10e90*/  VIADD R10, R8, 0xffffffe ;  /* 0x0ffffffe080a7836 */ /* 0x001fe40000000000 */
[----:B------:R-:W-:Y:S01]  /*10ea0*/  @!P1 VIADD R2, R2, 0x1 ;  /* 0x0000000102029836 */ /* 0x000fe20000000000 */
[----:B------:R-:W-:Y:S02]  /*10eb0*/  ISETP.GE.U32.AND P0, PT, R3, R4, PT ;  /* 0x000000040300720c */ /* 0x000fe40003f06070 */
[----:B------:R-:W-:Y:S01]  /*10ec0*/  LOP3.LUT R4, R17, R6, RZ, 0x3c, !PT ;  /* 0x0000000611047212 */ /* 0x000fe200078e3cff */
[----:B------:R0:W1:Y:S01]  /*10ed0*/  F2I.FTZ.U32.TRUNC.NTZ R3, R10 ;  /* 0x0000000a00037305 */ /* 0x000062000021f000 */
[----:B------:R-:W-:Y:S02]  /*10ee0*/  ISETP.NE.AND P1, PT, R6, RZ, PT ;  /* 0x000000ff0600720c */ /* 0x000fe40003f25270 */
[----:B------:R-:W-:-:S02]  /*10ef0*/  ISETP.GE.AND P2, PT, R4, RZ, PT ;  /* 0x000000ff0400720c */ /* 0x000fc40003f46270 */
[----:B0-----:R-:W-:-:S05]  /*10f00*/  IABS R10, R9 ;  /* 0x00000009000a7213 */ /* 0x001fca0000000000 */
[----:B------:R-:W-:-:S04]  /*10f10*/  @P0 VIADD R2, R2, 0x1 ;  /* 0x0000000102020836 */ /* 0x000fc80000000000 */
[----:B------:R-:W-:Y:S02]  /*10f20*/  IMAD.MOV.U32 R8, RZ, RZ, R2 ;  /* 0x000000ffff087224 */ /* 0x000fe400078e0002 */
[----:B-1----:R-:W-:Y:S02]  /*10f30*/  IMAD.MOV R2, RZ, RZ, -R3 ;  /* 0x000000ffff027224 */ /* 0x002fe400078e0a03 */
[----:B------:R-:W-:Y:S01]  /*10f40*/  @!P2 IMAD.MOV R8, RZ, RZ, -R8 ;  /* 0x000000ffff08a224 */ /* 0x000fe200078e0a08 */
[----:B------:R-:W-:Y:S01]  /*10f50*/  @!P1 LOP3.LUT R8, RZ, R6, RZ, 0x33, !PT ;  /* 0x00000006ff089212 */ /* 0x000fe200078e33ff */
[----:B------:R-:W-:Y:S02]  /*10f60*/  IMAD R11, R2, R5, RZ ;  /* 0x00000005020b7224 */ /* 0x000fe400078e02ff */
[----:B------:R-:W-:Y:S01]  /*10f70*/  IMAD.MOV.U32 R2, RZ, RZ, RZ ;  /* 0x000000ffff027224 */ /* 0x000fe200078e00ff */
[----:B------:R-:W-:Y:S01]  /*10f80*/  IABS R4, R8 ;  /* 0x0000000800047213 */ /* 0x000fe20000000000 */
[----:B------:R-:W-:-:S02]  /*10f90*/  IMAD.MOV R10, RZ, RZ, -R10 ;  /* 0x000000ffff0a7224 */ /* 0x000fc400078e0a0a */
[----:B------:R-:W-:-:S04]  /*10fa0*/  IMAD.HI.U32 R2, R3, R11, R2 ;  /* 0x0000000b03027227 */ /* 0x000fc800078e0002 */
[----:B------:R-:W-:Y:S01]  /*10fb0*/  IMAD.MOV.U32 R3, RZ, RZ, R4 ;  /* 0x000000ffff037224 */ /* 0x000fe200078e0004 */
[----:B------:R-:W-:Y:S01]  /*10fc0*/  MOV R4, R10 ;  /* 0x0000000a00047202 */ /* 0x000fe20000000f00 */
[----:B------:R-:W-:Y:S02]  /*10fd0*/  IMAD R6, R6, R8, RZ ;  /* 0x0000000806067224 */ /* 0x000fe400078e02ff */
[----:B------:R-:W-:-:S04]  /*10fe0*/  IMAD.HI.U32 R2, R2, R3, RZ ;  /* 0x0000000302027227 */ /* 0x000fc800078e00ff */
[----:B------:R-:W-:Y:S01]  /*10ff0*/  IMAD R4, R2, R4, R3 ;  /* 0x0000000402047224 */ /* 0x000fe200078e0203 */
[----:B------:R-:W-:Y:S01]  /*11000*/  LOP3.LUT R3, R8, R9, RZ, 0x3c, !PT ;  /* 0x0000000908037212 */ /* 0x000fe200078e3cff */
[----:B------:R-:W-:-:S03]  /*11010*/  IMAD.IADD R17, R17, 0x1, -R6 ;  /* 0x0000000111117824 */ /* 0x000fc600078e0a06 */
[----:B------:R-:W-:Y:S02]  /*11020*/  ISETP.GT.U32.AND P1, PT, R5, R4, PT ;  /* 0x000000040500720c */ /* 0x000fe40003f24070 */
[----:B------:R-:W-:-:S11]  /*11030*/  ISETP.GE.AND P2, PT, R3, RZ, PT ;  /* 0x000000ff0300720c */ /* 0x000fd60003f46270 */
[----:B------:R-:W-:Y:S02]  /*11040*/  @!P1 IMAD.IADD R4, R4, 0x1, -R5 ;  /* 0x0000000104049824 */ /* 0x000fe400078e0a05 */
[----:B------:R-:W-:Y:S01]  /*11050*/  @!P1 VIADD R2, R2, 0x1 ;  /* 0x0000000102029836 */ /* 0x000fe20000000000 */
[----:B------:R-:W-:Y:S02]  /*11060*/  ISETP.NE.AND P1, PT, R9, RZ, PT ;  /* 0x000000ff0900720c */ /* 0x000fe40003f25270 */
[----:B------:R-:W-:-:S13]  /*11070*/  ISETP.GE.U32.AND P0, PT, R4, R5, PT ;  /* 0x000000050400720c */ /* 0x000fda0003f06070 */
[----:B------:R-:W-:-:S04]  /*11080*/  @P0 VIADD R2, R2, 0x1 ;  /* 0x0000000102020836 */ /* 0x000fc80000000000 */
[----:B------:R-:W-:Y:S01]  /*11090*/  @!P2 IMAD.MOV R2, RZ, RZ, -R2 ;  /* 0x000000ffff02a224 */ /* 0x000fe200078e0a02 */
[----:B------:R-:W-:-:S05]  /*110a0*/  @!P1 LOP3.LUT R2, RZ, R9, RZ, 0x33, !PT ;  /* 0x00000009ff029212 */ /* 0x000fca00078e33ff */
[----:B------:R-:W-:-:S04]  /*110b0*/  IMAD.MOV R18, RZ, RZ, -R2 ;  /* 0x000000ffff127224 */ /* 0x000fc800078e0a02 */
[C---:B------:R-:W-:Y:S02]  /*110c0*/  IMAD R18, R9.reuse, R18, R8 ;  /* 0x0000001209127224 */ /* 0x040fe400078e0208 */
[----:B------:R-:W-:-:S04]  /*110d0*/  IMAD R9, R9, 0x1000000, R2 ;  /* 0x0100000009097824 */ /* 0x000fc800078e0202 */
[----:B------:R-:W-:Y:S01]  /*110e0*/  IMAD R18, R18, 0x10000, R9 ;  /* 0x0001000012127824 */ /* 0x000fe200078e0209 */
[----:B------:R-:W-:Y:S06]  /*110f0*/  BRA `(.L_x_234) ;  /* 0x0000000000147947 */ /* 0x000fec0003800000 */
.L_x_231:
[----:B------:R-:W-:Y:S01]  /*11100*/  ULDC UR4, c[0x0][0xc3c] ;  /* 0x00030f0000047ab9 */ /* 0x000fe20000000800 */
[----:B------:R-:W-:Y:S02]  /*11110*/  IMAD.MOV.U32 R17, RZ, RZ, RZ ;  /* 0x000000ffff117224 */ /* 0x000fe400078e00ff */
[----:B------:R-:W-:Y:S02]  /*11120*/  IMAD.U32 R16, RZ, RZ, UR6 ;  /* 0x00000006ff107e24 */ /* 0x000fe4000f8e00ff */
[----:B------:R-:W-:Y:S02]  /*11130*/  IMAD.MOV.U32 R18, RZ, RZ, RZ ;  /* 0x000000ffff127224 */ /* 0x000fe400078e00ff */
[----:B------:R-:W-:-:S07]  /*11140*/  IMAD.U32 R19, RZ, RZ, UR4 ;  /* 0x00000004ff137e24 */ /* 0x000fce000f8e00ff */
.L_x_234:
[----:B------:R-:W-:-:S13]  /*11150*/  ISETP.NE.AND P0, PT, R7, RZ, PT ;  /* 0x000000ff0700720c */ /* 0x000fda0003f05270 */
[----:B------:R-:W0:Y:S01]  /*11160*/  @!P0 S2R R3, SR_CgaCtaId ;  /* 0x0000000000038919 */ /* 0x000e220000008800 */
[----:B------:R-:W-:-:S04]  /*11170*/  @!P0 MOV R2, 0x400 ;  /* 0x0000040000028802 */ /* 0x000fc80000000f00 */
[----:B0-----:R-:W-:-:S05]  /*11180*/  @!P0 LEA R2, R3, R2, 0x18 ;  /* 0x0000000203028211 */ /* 0x001fca00078ec0ff */
[----:B------:R1:W-:Y:S01]  /*11190*/  @!P0 STS.128 [R2+0x388d0], R16 ;  /* 0x0388d01002008388 */ /* 0x0003e20000000c00 */
[----:B------:R-:W-:Y:S06]  /*111a0*/  BAR.ARV 0x5, 0x180 ;  /* 0x0146000000007b1d */ /* 0x000fec0000002000 */
.L_x_229:
[----:B------:R2:W-:Y:S01]  /*111b0*/  STL [R1+0x28], RZ ;  /* 0x000028ff01007387 */ /* 0x0005e20000100800 */
[----:B------:R-:W-:Y:S01]  /*111c0*/  ULDC UR4, c[0x0][0xc3c] ;  /* 0x00030f0000047ab9 */ /* 0x000fe20000000800 */
[----:B------:R-:W-:Y:S01]  /*111d0*/  IMAD.MOV.U32 R28, RZ, RZ, 0x1 ;  /* 0x00000001ff1c7424 */ /* 0x000fe200078e00ff */
[----:B0-----:R-:W-:Y:S01]  /*111e0*/  ISETP.GE.AND P0, PT, R19, UR4, PT ;  /* 0x0000000413007c0c */ /* 0x001fe2000bf06270 */
[----:B------:R-:W-:-:S12]  /*111f0*/  IMAD.MOV.U32 R27, RZ, RZ, RZ ;  /* 0x000000ffff1b7224 */ /* 0x000fd800078e00ff */
[----:B--2---:R-:W-:Y:S05]  /*11200*/  @P0 BRA `(.L_x_235) ;  /* 0x0000004c00140947 */ /* 0x004fea0003800000 */
[----:B-1----:R-:W2:Y:S01]  /*11210*/  LDL R2, [R1+0x50] ;  /* 0x0000500001027983 */ /* 0x002ea20000100800 */
[----:B------:R-:W0:Y:S01]  /*11220*/  S2UR UR5, SR_CgaCtaId ;  /* 0x00000000000579c3 */ /* 0x000e220000008800 */
[----:B------:R-:W-:Y:S01]  /*11230*/  SHF.L.U32 R32, R0, 0x3, RZ ;  /* 0x0000000300207819 */ /* 0x000fe200000006ff */
[----:B------:R-:W-:Y:S01]  /*11240*/  BSSY B8, `(.L_x_235) ;  /* 0x00004c1000087945 */ /* 0x000fe20003800000 */
[----:B------:R1:W-:Y:S01]  /*11250*/  STL [R1+0x28], RZ ;  /* 0x000028ff01007387 */ /* 0x0003e20000100800 */
[----:B------:R-:W-:Y:S01]  /*11260*/  IMAD.MOV.U32 R28, RZ, RZ, 0x1 ;  /* 0x00000001ff1c7424 */ /* 0x000fe200078e00ff */
[----:B------:R-:W-:Y:S01]  /*11270*/  LOP3.LUT R3, R32, 0x1f8, RZ, 0xc0, !PT ;  /* 0x000001f820037812 */ /* 0x000fe200078ec0ff */
[----:B------:R-:W-:Y:S01]  /*11280*/  IMAD.MOV.U32 R27, RZ, RZ, RZ ;  /* 0x000000ffff1b7224 */ /* 0x000fe200078e00ff */
[----:B------:R-:W-:Y:S02]  /*11290*/  ULDC UR39, c[0x0][0xc] ;  /* 0x0000030000277ab9 */ /* 0x000fe40000000800 */
[----:B------:R-:W-:-:S04]  /*112a0*/  LOP3.LUT R3, R3, 0x38, R0, 0x78, !PT ;  /* 0x0000003803037812 */ /* 0x000fc800078e7800 */
[----:B------:R-:W-:Y:S02]  /*112b0*/  LOP3.LUT R31, R3, 0x200, R32, 0xf8, !PT ;  /* 0x00000200031f7812 */ /* 0x000fe400078ef820 */
[----:B------:R-:W-:-:S04]  /*112c0*/  LOP3.LUT R32, R32, 0x38, RZ, 0xc0, !PT ;  /* 0x0000003820207812 */ /* 0x000fc800078ec0ff */
[C---:B------:R-:W-:Y:S02]  /*112d0*/  LOP3.LUT R37, R32.reuse, 0x40, RZ, 0xfc, !PT ;  /* 0x0000004020257812 */ /* 0x040fe400078efcff */
[C---:B------:R-:W-:Y:S02]  /*112e0*/  LOP3.LUT R36, R32.reuse, 0x80, RZ, 0xfc, !PT ;  /* 0x0000008020247812 */ /* 0x040fe400078efcff */
[----:B------:R-:W-:Y:S02]  /*112f0*/  LOP3.LUT R34, R32, 0xc0, RZ, 0xfc, !PT ;  /* 0x000000c020227812 */ /* 0x000fe400078efcff */
[----:B--2---:R-:W-:Y:S02]  /*11300*/  R2UR UR4, R2 ;  /* 0x00000000020472ca */ /* 0x004fe400000e0000 */
[C---:B------:R-:W-:Y:S01]  /*11310*/  LOP3.LUT R2, R0.reuse, 0x7f, RZ, 0xc0, !PT ;  /* 0x0000007f00027812 */ /* 0x040fe200078ec0ff */
[----:B------:R-:W-:-:S03]  /*11320*/  IMAD.SHL.U32 R0, R0, 0x10, RZ ;  /* 0x0000001000007824 */ /* 0x000fc600078e00ff */
[----:B------:R-:W-:-:S04]  /*11330*/  SHF.R.U32.HI R2, RZ, 0x3, R2 ;  /* 0x00000003ff027819 */ /* 0x000fc80000011602 */
[----:B------:R-:W-:-:S03]  /*11340*/  LOP3.LUT R0, R2, 0x70, R0, 0xf8, !PT ;  /* 0x0000007002007812 */ /* 0x000fc600078ef800 */
[----:B------:R-:W-:-:S03]  /*11350*/  ULOP3.LUT UR38, UR4, 0x2, URZ, 0xfc, !UPT ;  /* 0x0000000204267892 */ /* 0x000fc6000f8efc3f */
[----:B------:R-:W-:Y:S02]  /*11360*/  UMOV UR4, 0x400 ;  /* 0x0000040000047882 */ /* 0x000fe40000000000 */
[----:B0-----:R-:W-:-:S06]  /*11370*/  ULEA UR4, UR5, UR4, 0x18 ;  /* 0x0000000405047291 */ /* 0x001fcc000f8ec03f */
[----:B------:R-:W-:-:S04]  /*11380*/  IMAD.U32 R22, RZ, RZ, UR4 ;  /* 0x00000004ff167e24 */ /* 0x000fc8000f8e00ff */
[----:B-1----:R-:W-:-:S07]  /*11390*/  IMAD R33, R31, 0x2, R22 ;  /* 0x000000021f217824 */ /* 0x002fce00078e0216 */
.L_x_300:
[----:B0-----:R-:W0:Y:S02]  /*113a0*/  LDC.64 R2, c[0x0][0xc88] ;  /* 0x00032200ff027b82 */ /* 0x001e240000000a00 */
[----:B0-----:R-:W-:-:S05]  /*113b0*/  IMAD.WIDE R2, R19, 0x4, R2 ;  /* 0x0000000413027825 */ /* 0x001fca00078e0202 */
[----:B--2---:R-:W2:Y:S01]  /*113c0*/  LDG.E R29, desc[UR36][R2.64] ;  /* 0x00000024021d7981 */ /* 0x004ea2000c1e1900 */
[----:B------:R-:W-:Y:S05]  /*113d0*/  YIELD ;  /* 0x0000000000007946 */ /* 0x000fea0003800000 */
[----:B------:R-:W-:Y:S01]  /*113e0*/  ULDC.64 UR4, c[0x0][0xa28] ;  /* 0x00028a0000047ab9 */ /* 0x000fe20000000a00 */
[----:B------:R-:W-:Y:S01]  /*113f0*/  IMAD.MOV.U32 R6, RZ, RZ, RZ ;  /* 0x000000ffff067224 */ /* 0x000fe200078e00ff */
[----:B------:R-:W-:Y:S01]  /*11400*/  ISETP.NE.U32.AND P0, PT, RZ, UR4, PT ;  /* 0x00000004ff007c0c */ /* 0x000fe2000bf05070 */
[----:B------:R-:W-:-:S03]  /*11410*/  ULDC.64 UR6, c[0x0][0xa18] ;  /* 0x0002860000067ab9 */ /* 0x000fc60000000a00 */
[----:B------:R-:W-:Y:S01]  /*11420*/  ISETP.NE.AND.EX P0, PT, RZ, UR5, PT, P0 ;  /* 0x00000005ff007c0c */ /* 0x000fe2000bf05300 */
[----:B------:R-:W-:Y:S01]  /*11430*/  IMAD.MOV.U32 R35, RZ, RZ, RZ ;  /* 0x000000ffff237224 */ /* 0x000fe200078e00ff */
[----:B--2---:R-:W-:-:S11]  /*11440*/  SHF.R.S32.HI R0, RZ, 0x1f, R29 ;  /* 0x0000001fff007819 */ /* 0x004fd6000001141d */
[C---:B------:R-:W-:Y:S01]  /*11450*/  @P0 LEA R2, P1, R29.reuse, UR4, 0x2 ;  /* 0x000000041d020c11 */ /* 0x040fe2000f8210ff */
[C---:B------:R-:W-:Y:S01]  /*11460*/  IMAD.SHL.U32 R24, R29.reuse, 0x4, RZ ;  /* 0x000000041d187824 */ /* 0x040fe200078e00ff */
[C-C-:B------:R-:W-:Y:S01]  /*11470*/  SHF.L.U64.HI R25, R29.reuse, 0x2, R0.reuse ;  /* 0x000000021d197819 */ /* 0x140fe20000010200 */
[----:B------:R0:W-:Y:S01]  /*11480*/  STL [R1+0x10], R0 ;  /* 0x0000100001007387 */ /* 0x0001e20000100800 */
[----:B------:R-:W-:Y:S01]  /*11490*/  @P0 LEA.HI.X R3, R29, UR5, R0, 0x2, P1 ;  /* 0x000000051d030c11 */ /* 0x000fe200088f1400 */
[----:B------:R-:W-:-:S04]  /*114a0*/  ULDC.64 UR4, c[0x0][0xa00] ;  /* 0x0002800000047ab9 */ /* 0x000fc80000000a00 */
[----:B------:R1:W2:Y:S01]  /*114b0*/  @P0 LDG.E R6, desc[UR36][R2.64] ;  /* 0x0000002402060981 */ /* 0x0002a2000c1e1900 */
[----:B------:R-:W-:Y:S02]  /*114c0*/  ISETP.NE.U32.AND P0, PT, RZ, UR4, PT ;  /* 0x00000004ff007c0c */ /* 0x000fe4000bf05070 */
[----:B------:R-:W-:Y:S02]  /*114d0*/  LOP3.LUT R23, R23, 0xffffff7f, RZ, 0xc0, !PT ;  /* 0xffffff7f17177812 */ /* 0x000fe400078ec0ff */
[----:B------:R-:W-:Y:S02]  /*114e0*/  ISETP.NE.AND.EX P2, PT, RZ, UR5, PT, P0 ;  /* 0x00000005ff007c0c */ /* 0x000fe4000bf45300 */
[----:B------:R-:W-:Y:S02]  /*114f0*/  ISETP.NE.U32.AND P0, PT, RZ, UR6, PT ;  /* 0x00000006ff007c0c */ /* 0x000fe4000bf05070 */
[----:B-1----:R-:W-:Y:S02]  /*11500*/  IADD3 R2, P1, R24, UR4, RZ ;  /* 0x0000000418027c10 */ /* 0x002fe4000ff3e0ff */
[----:B------:R-:W-:-:S02]  /*11510*/  ISETP.NE.AND.EX P0, PT, RZ, UR7, PT, P0 ;  /* 0x00000007ff007c0c */ /* 0x000fc4000bf05300 */
[----:B------:R-:W-:Y:S01]  /*11520*/  IADD3.X R3, R25, UR5, RZ, P1, !PT ;  /* 0x0000000519037c10 */ /* 0x000fe20008ffe4ff */
[----:B------:R-:W-:-:S04]  /*11530*/  ULDC.64 UR4, c[0x0][0x418] ;  /* 0x0001060000047ab9 */ /* 0x000fc80000000a00 */
[----:B------:R-:W-:Y:S01]  /*11540*/  @P2 LOP3.LUT R23, R23, 0x80, RZ, 0xfc, !PT ;  /* 0x0000008017172812 */ /* 0x000fe200078efcff */
[----:B------:R1:W5:Y:S05]  /*11550*/  @P2 LDG.E R35, desc[UR36][R2.64] ;  /* 0x0000002402232981 */ /* 0x00036a000c1e1900 */
[----:B------:R-:W-:-:S04]  /*11560*/  @P0 IADD3 R4, P1, R24, UR6, RZ ;  /* 0x0000000618040c10 */ /* 0x000fc8000ff3e0ff */
[----:B------:R-:W-:-:S05]  /*11570*/  @P0 IADD3.X R5, R25, UR7, RZ, P1, !PT ;  /* 0x0000000719050c10 */ /* 0x000fca0008ffe4ff */
[----:B------:R-:W3:Y:S01]  /*11580*/  @P0 LDG.E R4, desc[UR36][R4.64] ;  /* 0x0000002404040981 */ /* 0x000ee2000c1e1900 */
[----:B------:R-:W-:-:S03]  /*11590*/  UISETP.NE.U32.AND UP0, UPT, UR4, URZ, UPT ;  /* 0x0000003f0400728c */ /* 0x000fc6000bf05070 */
[----:B------:R-:W-:Y:S01]  /*115a0*/  ULDC UR4, c[0x0][0x424] ;  /* 0x0001090000047ab9 */ /* 0x000fe20000000800 */
[----:B------:R-:W-:-:S03]  /*115b0*/  UISETP.NE.AND.EX UP0, UPT, UR5, URZ, UPT, UP0 ;  /* 0x0000003f0500728c */ /* 0x000fc6000bf05300 */
[----:B------:R-:W-:Y:S01]  /*115c0*/  ULDC UR5, c[0x0][0x2f0] ;  /* 0x0000bc0000057ab9 */ /* 0x000fe20000000800 */
[----:B------:R-:W-:-:S04]  /*115d0*/  USEL UR4, UR4, 0x1, UP0 ;  /* 0x0000000104047887 */ /* 0x000fc80008000000 */
[----:B------:R-:W-:-:S06]  /*115e0*/  UIMAD UR4, UR4, UR5, URZ ;  /* 0x00000005040472a4 */ /* 0x000fcc000f8e023f */
[----:B0-----:R-:W-:Y:S01]  /*115f0*/  IMAD.U32 R0, RZ, RZ, UR4 ;  /* 0x00000004ff007e24 */ /* 0x001fe2000f8e00ff */
[----:B--2---:R1:W-:Y:S04]  /*11600*/  STL [R1+0x8], R6 ;  /* 0x0000080601007387 */ /* 0x0043e80000100800 */
[----:B---3--:R1:W-:Y:S01]  /*11610*/  @P0 STL [R1+0x20], R4 ;  /* 0x0000200401000387 */ /* 0x0083e20000100800 */
[----:B------:R-:W-:Y:S05]  /*11620*/  @P0 BRA `(.L_x_236) ;  /* 0x0000000000200947 */ /* 0x000fea0003800000 */
[----:B------:R-:W-:Y:S02]  /*11630*/  ULDC UR4, c[0x0][0x288] ;  /* 0x0000a20000047ab9 */ /* 0x000fe40000000800 */
[----:B-1----:R-:W-:-:S05]  /*11640*/  IMAD.U32 R4, RZ, RZ, UR4 ;  /* 0x00000004ff047e24 */ /* 0x002fca000f8e00ff */
[----:B------:R0:W-:Y:S01]  /*11650*/  STL [R1+0x20], R4 ;  /* 0x0000200401007387 */ /* 0x0001e20000100800 */
[----:B------:R-:W-:Y:S05]  /*11660*/  @!P2 BRA `(.L_x_236) ;  /* 0x000000000010a947 */ /* 0x000fea0003800000 */
[----:B------:R-:W2:Y:S04]  /*11670*/  LDG.E R5, desc[UR36][R2.64] ;  /* 0x0000002402057981 */ /* 0x000ea8000c1e1900 */
[----:B0-----:R-:W2:Y:S02]  /*11680*/  LDG.E R4, desc[UR36][R2.64+0x4] ;  /* 0x0000042402047981 */ /* 0x001ea4000c1e1900 */
[----:B--2---:R-:W-:-:S05]  /*11690*/  IMAD.IADD R2, R4, 0x1, -R5 ;  /* 0x0000000104027824 */ /* 0x004fca00078e0a05 */
[----:B------:R2:W-:Y:S02]  /*116a0*/  STL [R1+0x20], R2 ;  /* 0x0000200201007387 */ /* 0x0005e40000100800 */
.L_x_236:
[----:B------:R-:W-:Y:S01]  /*116b0*/  ULDC.64 UR4, c[0x0][0xa20] ;  /* 0x0002880000047ab9 */ /* 0x000fe20000000a00 */
[----:B------:R-:W-:Y:S01]  /*116c0*/  IMAD.MOV.U32 R30, RZ, RZ, R29 ;  /* 0x000000ffff1e7224 */ /* 0x000fe200078e001d */
[----:B------:R-:W-:-:S04]  /*116d0*/  ISETP.NE.U32.AND P0, PT, RZ, UR4, PT ;  /* 0x00000004ff007c0c */ /* 0x000fc8000bf05070 */
[----:B------:R-:W-:-:S13]  /*116e0*/  ISETP.NE.AND.EX P0, PT, RZ, UR5, PT, P0 ;  /* 0x00000005ff007c0c */ /* 0x000fda000bf05300 */
[----:B------:R-:W-:Y:S05]  /*116f0*/  @!P0 BRA `(.L_x_237) ;  /* 0x0000000000108947 */ /* 0x000fea0003800000 */
[----:B-12---:R-:W-:-:S04]  /*11700*/  IADD3 R2, P0, R24, UR4, RZ ;  /* 0x0000000418027c10 */ /* 0x006fc8000ff1e0ff */
[----:B------:R-:W-:-:S05]  /*11710*/  IADD3.X R3, R25, UR5, RZ, P0, !PT ;  /* 0x0000000519037c10 */ /* 0x000fca00087fe4ff */
[----:B------:R1:W5:Y:S01]  /*11720*/  LDG.E R0, desc[UR36][R2.64] ;  /* 0x0000002402007981 */ /* 0x000362000c1e1900 */
[----:B------:R-:W-:Y:S05]  /*11730*/  BRA `(.L_x_238) ;  /* 0x0000000000247947 */ /* 0x000fea0003800000 */
.L_x_237:
[----:B------:R-:W-:Y:S02]  /*11740*/  ULDC.64 UR4, c[0x0][0xa08] ;  /* 0x0002820000047ab9 */ /* 0x000fe40000000a00 */
[----:B------:R-:W-:-:S04]  /*11750*/  ISETP.NE.U32.AND P0, PT, RZ, UR4, PT ;  /* 0x00000004ff007c0c */ /* 0x000fc8000bf05070 */
[----:B------:R-:W-:-:S13]  /*11760*/  ISETP.NE.AND.EX P0, PT, RZ, UR5, PT, P0 ;  /* 0x00000005ff007c0c */ /* 0x000fda000bf05300 */
[----:B------:R-:W-:Y:S05]  /*11770*/  @!P0 BRA `(.L_x_238) ;  /* 0x0000000000148947 */ /* 0x000fea0003800000 */
[----:B-12---:R-:W1:Y:S02]  /*11780*/  LDC.64 R2, c[0x0][0xa08] ;  /* 0x00028200ff027b82 */ /* 0x006e640000000a00 */
[----:B-1----:R-:W-:-:S05]  /*11790*/  IMAD.WIDE R2, R30, 0x4, R2 ;  /* 0x000000041e027825 */ /* 0x002fca00078e0202 */
[----:B------:R-:W2:Y:S04]  /*117a0*/  LDG.E R0, desc[UR36][R2.64] ;  /* 0x0000002402007981 */ /* 0x000ea8000c1e1900 */
[----:B------:R-:W2:Y:S02]  /*117b0*/  LDG.E R5, desc[UR36][R2.64+0x4] ;  /* 0x0000042402057981 */ /* 0x000ea4000c1e1900 */
[----:B--2---:R-:W-:-:S07]  /*117c0*/  IMAD.IADD R0, R5, 0x1, -R0 ;  /* 0x0000000105007824 */ /* 0x004fce00078e0a00 */
.L_x_238:
[----:B01---5:R-:W-:Y:S01]  /*117d0*/  IMAD.IADD R4, R0, 0x1, -R6 ;  /* 0x0000000100047824 */ /* 0x023fe200078e0a06 */
[----:B------:R-:W-:Y:S01]  /*117e0*/  LOP3.LUT R0, R18, 0xff000000, RZ, 0xc0, !PT ;  /* 0xff00000012007812 */ /* 0x000fe200078ec0ff */
[----:B------:R-:W-:Y:S02]  /*117f0*/  BSSY B0, `(.L_x_239) ;  /* 0x0000029000007945 */ /* 0x000fe40003800000 */
[C---:B--2---:R-:W-:Y:S01]  /*11800*/  VIADD R2, R4.reuse, 0x4f ;  /* 0x0000004f04027836 */ /* 0x044fe20000000000 */
[----:B------:R-:W-:Y:S01]  /*11810*/  ISETP.GE.AND P0, PT, R4, 0x1, PT ;  /* 0x000000010400780c */ /* 0x000fe20003f06270 */
[----:B------:R0:W-:Y:S01]  /*11820*/  STL [R1], R4 ;  /* 0x0000000401007387 */ /* 0x0001e20000100800 */
[----:B------:R-:W-:Y:S01]  /*11830*/  SHF.R.U32.HI R3, RZ, 0x8, R0 ;  /* 0x00000008ff037819 */ /* 0x000fe20000011600 */
[----:B------:R-:W-:Y:S01]  /*11840*/  IMAD.HI R2, R2, 0x66666667, RZ ;  /* 0x6666666702027827 */ /* 0x000fe200078e02ff */
[----:B------:R-:W-:-:S04]  /*11850*/  LOP3.LUT R0, R18, 0xff0000, RZ, 0xc0, !PT ;  /* 0x00ff000012007812 */ /* 0x000fc800078ec0ff */
[----:B------:R-:W-:Y:S02]  /*11860*/  LEA.HI R6, R0, R3, RZ, 0x10 ;  /* 0x0000000300067211 */ /* 0x000fe400078f80ff */
[----:B------:R-:W-:Y:S02]  /*11870*/  SHF.R.U32.HI R3, RZ, 0x1f, R2 ;  /* 0x0000001fff037819 */ /* 0x000fe40000011602 */
[----:B------:R-:W-:Y:S02]  /*11880*/  LOP3.LUT R5, R6, 0xff, RZ, 0xc0, !PT ;  /* 0x000000ff06057812 */ /* 0x000fe400078ec0ff */
[----:B0-----:R-:W-:Y:S02]  /*11890*/  LEA.HI.SX32 R4, R2, R3, 0x1b ;  /* 0x0000000302047211 */ /* 0x001fe400078fdaff */
[----:B------:R-:W-:Y:S01]  /*118a0*/  MOV R0, RZ ;  /* 0x000000ff00007202 */ /* 0x000fe20000000f00 */
[----:B------:R-:W-:Y:S06]  /*118b0*/  @!P0 BRA `(.L_x_240) ;  /* 0x0000000000708947 */ /* 0x000fec0003800000 */
[----:B------:R-:W-:-:S04]  /*118c0*/  SHF.R.U32.HI R6, RZ, 0x10, R6 ;  /* 0x00000010ff067819 */ /* 0x000fc80000011606 */
[----:B------:R-:W-:-:S13]  /*118d0*/  ISETP.NE.AND P0, PT, R6, RZ, PT ;  /* 0x000000ff0600720c */ /* 0x000fda0003f05270 */
[----:B------:R-:W0:Y:S02]  /*118e0*/  @!P0 LDC R6, c[0x0][0x9f0] ;  /* 0x00027c00ff068b82 */ /* 0x000e240000000800 */
[-C--:B0-----:R-:W-:Y:S02]  /*118f0*/  IABS R8, R6.reuse ;  /* 0x0000000600087213 */ /* 0x081fe40000000000 */
[----:B------:R-:W-:Y:S02]  /*11900*/  IADD3 R7, R6, -0x1, R4 ;  /* 0xffffffff06077810 */ /* 0x000fe40007ffe004 */
[----:B------:R-:W0:Y:S02]  /*11910*/  I2F.RP R9, R8 ;  /* 0x0000000800097306 */ /* 0x000e240000209400 */
[----:B------:R-:W-:-:S04]  /*11920*/  LOP3.LUT R0, R7, R6, RZ, 0x3c, !PT ;  /* 0x0000000607007212 */ /* 0x000fc800078e3cff */
[----:B------:R-:W-:Y:S02]  /*11930*/  ISETP.GE.AND P2, PT, R0, RZ, PT ;  /* 0x000000ff0000720c */ /* 0x000fe40003f46270 */
[----:B0-----:R-:W0:Y:S02]  /*11940*/  MUFU.RCP R9, R9 ;  /* 0x0000000900097308 */ /* 0x001e240000001000 */
[----:B0-----:R-:W-:-:S06]  /*11950*/  VIADD R2, R9, 0xffffffe ;  /* 0x0ffffffe09027836 */ /* 0x001fcc0000000000 */
[----:B------:R0:W1:Y:S02]  /*11960*/  F2I.FTZ.U32.TRUNC.NTZ R3, R2 ;  /* 0x0000000200037305 */ /* 0x000064000021f000 */
[----:B0-----:R-:W-:Y:S02]  /*11970*/  IMAD.MOV.U32 R2, RZ, RZ, RZ ;  /* 0x000000ffff027224 */ /* 0x001fe400078e00ff */
[----:B-1----:R-:W-:-:S04]  /*11980*/  IMAD.MOV R0, RZ, RZ, -R3 ;  /* 0x000000ffff007224 */ /* 0x002fc800078e0a03 */
[----:B------:R-:W-:-:S04]  /*11990*/  IMAD R0, R0, R8, RZ ;  /* 0x0000000800007224 */ /* 0x000fc800078e02ff */
[----:B------:R-:W-:Y:S01]  /*119a0*/  IMAD.HI.U32 R0, R3, R0, R2 ;  /* 0x0000000003007227 */ /* 0x000fe200078e0002 */
[----:B------:R-:W-:Y:S02]  /*119b0*/  IABS R3, R7 ;  /* 0x0000000700037213 */ /* 0x000fe40000000000 */
[----:B------:R-:W-:-:S03]  /*119c0*/  IABS R7, R6 ;  /* 0x0000000600077213 */ /* 0x000fc60000000000 */
[----:B------:R-:W-:-:S04]  /*119d0*/  IMAD.HI.U32 R0, R0, R3, RZ ;  /* 0x0000000300007227 */ /* 0x000fc800078e00ff */
[----:B------:R-:W-:-:S04]  /*119e0*/  IMAD.MOV R2, RZ, RZ, -R7 ;  /* 0x000000ffff027224 */ /* 0x000fc800078e0a07 */
[----:B------:R-:W-:-:S05]  /*119f0*/  IMAD R3, R0, R2, R3 ;  /* 0x0000000200037224 */ /* 0x000fca00078e0203 */
[----:B------:R-:W-:-:S13]  /*11a00*/  ISETP.GT.U32.AND P1, PT, R8, R3, PT ;  /* 0x000000030800720c */ /* 0x000fda0003f24070 */
[----:B------:R-:W-:Y:S02]  /*11a10*/  @!P1 IMAD.IADD R3, R3, 0x1, -R8 ;  /* 0x0000000103039824 */ /* 0x000fe400078e0a08 */
[----:B------:R-:W-:Y:S01]  /*11a20*/  @!P1 VIADD R0, R0, 0x1 ;  /* 0x0000000100009836 */ /* 0x000fe20000000000 */
[----:B------:R-:W-:Y:S02]  /*11a30*/  ISETP.NE.AND P1, PT, R6, RZ, PT ;  /* 0x000000ff0600720c */ /* 0x000fe40003f25270 */
[----:B------:R-:W-:-:S13]  /*11a40*/  ISETP.GE.U32.AND P0, PT, R3, R8, PT ;  /* 0x000000080300720c */ /* 0x000fda0003f06070 */
[----:B------:R-:W-:-:S04]  /*11a50*/  @P0 VIADD R0, R0, 0x1 ;  /* 0x0000000100000836 */ /* 0x000fc80000000000 */
[----:B------:R-:W-:Y:S01]  /*11a60*/  @!P2 IMAD.MOV R0, RZ, RZ, -R0 ;  /* 0x000000ffff00a224 */ /* 0x000fe200078e0a00 */
[----:B------:R-:W-:-:S07]  /*11a70*/  @!P1 LOP3.LUT R0, RZ, R6, RZ, 0x33, !PT ;  /* 0x00000006ff009212 */ /* 0x000fce00078e33ff */
.L_x_240:
[----:B------:R-:W-:Y:S05]  /*11a80*/  BSYNC B0 ;  /* 0x0000000000007941 */ /* 0x000fea0003800000 */
.L_x_239:
[-C--:B------:R-:W-:Y:S01]  /*11a90*/  IMAD R3, R5, R0.reuse, RZ ;  /* 0x0000000005037224 */ /* 0x080fe200078e02ff */
[----:B------:R-:W-:Y:S04]  /*11aa0*/  BSSY B7, `(.L_x_241) ;  /* 0x0000378000077945 */ /* 0x000fe80003800000 */
[----:B------:R-:W-:Y:S01]  /*11ab0*/  VIADDMNMX R2, R3, R0, R4, PT ;  /* 0x0000000003027246 */ /* 0x000fe20003800104 */
[----:B------:R0:W-:Y:S03]  /*11ac0*/  STL [R1+0x4], R3 ;  /* 0x0000040301007387 */ /* 0x0001e60000100800 */
[----:B------:R-:W-:Y:S01]  /*11ad0*/  ISETP.GT.AND P0, PT, R2, R3, PT ;  /* 0x000000030200720c */ /* 0x000fe20003f04270 */
[----:B------:R0:W-:-:S12]  /*11ae0*/  STL [R1+0x24], R2 ;  /* 0x0000240201007387 */ /* 0x0001d80000100800 */
[----:B0-----:R-:W-:Y:S05]  /*11af0*/  @P0 BRA `(.L_x_242) ;  /* 0x0000000000440947 */ /* 0x001fea0003800000 */
[----:B------:R-:W0:Y:S02]  /*11b00*/  S2R R2, SR_TID.X ;  /* 0x0000000000027919 */ /* 0x000e240000002100 */
[----:B0-----:R-:W-:-:S04]  /*11b10*/  LOP3.LUT R2, R2, 0x7f, RZ, 0xc0, !PT ;  /* 0x0000007f02027812 */ /* 0x001fc800078ec0ff */
[----:B------:R-:W-:-:S13]  /*11b20*/  ISETP.NE.AND P0, PT, R2, RZ, PT ;  /* 0x000000ff0200720c */ /* 0x000fda0003f05270 */
[----:B------:R-:W-:Y:S05]  /*11b30*/  @P0 BRA `(.L_x_243) ;  /* 0x0000003400b80947 */ /* 0x000fea0003800000 */
[----:B------:R-:W0:Y:S01]  /*11b40*/  S2R R5, SR_LANEID ;  /* 0x0000000000057919 */ /* 0x000e220000000000 */
[----:B------:R-:W-:Y:S01]  /*11b50*/  VOTEU.ANY UR4, UPT, PT ;  /* 0x0000000000047886 */ /* 0x000fe200038e0100 */
[----:B------:R-:W1:Y:S01]  /*11b60*/  LDC.64 R2, c[0x0][0xc60] ;  /* 0x00031800ff027b82 */ /* 0x000e620000000a00 */
[----:B------:R-:W0:Y:S02]  /*11b70*/  FLO.U32 R0, UR4 ;  /* 0x0000000400007d00 */ /* 0x000e2400080e0000 */
[----:B0-----:R-:W-:-:S06]  /*11b80*/  ISETP.EQ.U32.AND P0, PT, R0, R5, PT ;  /* 0x000000050000720c */ /* 0x001fcc0003f02070 */
[----:B------:R-:W1:Y:S07]  /*11b90*/  POPC R5, UR4 ;  /* 0x0000000400057d09 */ /* 0x000e6e0008000000 */
[----:B-1----:R-:W2:Y:S01]  /*11ba0*/  @P0 ATOMG.E.ADD.STRONG.GPU PT, R3, desc[UR36][R2.64], R5 ;  /* 0x00000005020309a8 */ /* 0x002ea200081ee1e4 */
[----:B------:R-:W0:Y:S02]  /*11bb0*/  S2R R4, SR_LTMASK ;  /* 0x0000000000047919 */ /* 0x000e240000003900 */
[----:B0-----:R-:W-:-:S04]  /*11bc0*/  LOP3.LUT R4, R4, UR4, RZ, 0xc0, !PT ;  /* 0x0000000404047c12 */ /* 0x001fc8000f8ec0ff */
[----:B------:R-:W0:Y:S01]  /*11bd0*/  POPC R7, R4 ;  /* 0x0000000400077309 */ /* 0x000e220000000000 */
[----:B--2---:R-:W0:Y:S02]  /*11be0*/  SHFL.IDX PT, R0, R3, R0, 0x1f ;  /* 0x00001f0003007589 */ /* 0x004e2400000e0000 */
[----:B0-----:R-:W-:Y:S01]  /*11bf0*/  IADD3 R16, R0, UR39, R7 ;  /* 0x0000002700107c10 */ /* 0x001fe2000fffe007 */
[----:B------:R-:W-:Y:S06]  /*11c00*/  BRA `(.L_x_243) ;  /* 0x0000003400847947 */ /* 0x000fec0003800000 */
.L_x_242:
[----:B------:R-:W-:Y:S01]  /*11c10*/  VIADD R0, R22, 0x24400 ;  /* 0x0002440016007836 */ /* 0x000fe20000000000 */
[----:B------:R-:W-:Y:S04]  /*11c20*/  BSSY B6, `(.L_x_244) ;  /* 0x0000013000067945 */ /* 0x000fe80003800000 */
[----:B------:R-:W-:-:S13]  /*11c30*/  LOP3.LUT P0, RZ, R0, 0x3ff, RZ, 0xc0, !PT ;  /* 0x000003ff00ff7812 */ /* 0x000fda000780c0ff */
[----:B------:R-:W-:Y:S05]  /*11c40*/  @!P0 BRA `(.L_x_245) ;  /* 0x0000000000408947 */ /* 0x000fea0003800000 */
[----:B------:R-:W-:Y:S01]  /*11c50*/  MOV R2, 0x0 ;  /* 0x0000000000027802 */ /* 0x000fe20000000f00 */
[----:B------:R-:W-:Y:S01]  /*11c60*/  ULDC.64 UR6, c[0x4][0xa8] ;  /* 0x01002a0000067ab9 */ /* 0x000fe20000000a00 */
[----:B------:R-:W-:Y:S01]  /*11c70*/  ULDC.64 UR8, c[0x4][0xb0] ;  /* 0x01002c0000087ab9 */ /* 0x000fe20000000a00 */
[----:B------:R-:W-:Y:S01]  /*11c80*/  ULDC.64 UR4, c[0x4][0x8] ;  /* 0x0100020000047ab9 */ /* 0x000fe20000000a00 */
[----:B------:R-:W-:Y:S01]  /*11c90*/  IMAD.U32 R4, RZ, RZ, UR6 ;  /* 0x00000006ff047e24 */ /* 0x000fe2000f8e00ff */
[----:B------:R-:W-:Y:S01]  /*11ca0*/  MOV R8, 0x70 ;  /* 0x0000007000087802 */ /* 0x000fe20000000f00 */
[----:B------:R-:W0:Y:S01]  /*11cb0*/  LDC.64 R2, c[0x4][R2] ;  /* 0x0100000002027b82 */ /* 0x000e220000000a00 */
[----:B------:R-:W-:Y:S02]  /*11cc0*/  IMAD.U32 R5, RZ, RZ, UR7 ;  /* 0x00000007ff057e24 */ /* 0x000fe4000f8e00ff */
[----:B------:R-:W-:Y:S02]  /*11cd0*/  IMAD.U32 R6, RZ, RZ, UR8 ;  /* 0x00000008ff067e24 */ /* 0x000fe4000f8e00ff */
[----:B------:R-:W-:-:S02]  /*11ce0*/  IMAD.U32 R7, RZ, RZ, UR9 ;  /* 0x00000009ff077e24 */ /* 0x000fc4000f8e00ff */
[----:B------:R-:W-:Y:S02]  /*11cf0*/  IMAD.U32 R10, RZ, RZ, UR4 ;  /* 0x00000004ff0a7e24 */ /* 0x000fe4000f8e00ff */
[----:B------:R-:W-:Y:S02]  /*11d00*/  IMAD.U32 R11, RZ, RZ, UR5 ;  /* 0x00000005ff0b7e24 */ /* 0x000fe4000f8e00ff */
[----:B------:R-:W-:Y:S02]  /*11d10*/  IMAD.MOV.U32 R12, RZ, RZ, 0x1 ;  /* 0x00000001ff0c7424 */ /* 0x000fe400078e00ff */
[----:B------:R-:W-:-:S07]  /*11d20*/  IMAD.MOV.U32 R13, RZ, RZ, RZ ;  /* 0x000000ffff0d7224 */ /* 0x000fce00078e00ff */
[----:B------:R-:W-:-:S07]  /*11d30*/  LEPC R20, `(.L_x_245) ;  /* 0x000000001014794e */ /* 0x000fce0000000000 */
[----:B0-----:R-:W-:Y:S05]  /*11d40*/  CALL.ABS.NOINC R2 ;  /* 0x0000000002007343 */ /* 0x001fea0003c00000 */
.L_x_245:
[----:B------:R-:W-:Y:S05]  /*11d50*/  BSYNC B6 ;  /* 0x0000000000067941 */ /* 0x000fea0003800000 */
.L_x_244:
        /* <DEDUP_REMOVED lines=8> */
[----:B------:R0:W1:Y:S01]  /*11de0*/  LDC.64 R2, c[0x4][R26] ;  /* 0x010000001a027b82 */ /* 0x0000620000000a00 */
[----:B------:R-:W-:Y:S02]  /*11df0*/  IMAD.U32 R4, RZ, RZ, UR6 ;  /* 0x00000006ff047e24 */ /* 0x000fe4000f8e00ff */
[----:B------:R-:W-:Y:S02]  /*11e00*/  IMAD.U32 R5, RZ, RZ, UR7 ;  /* 0x00000007ff057e24 */ /* 0x000fe4000f8e00ff */
[----:B------:R-:W-:Y:S02]  /*11e10*/  IMAD.U32 R6, RZ, RZ, UR8 ;  /* 0x00000008ff067e24 */ /* 0x000fe4000f8e00ff */
[----:B------:R-:W-:-:S02]  /*11e20*/  IMAD.U32 R7, RZ, RZ, UR9 ;  /* 0x00000009ff077e24 */ /* 0x000fc4000f8e00ff */
[----:B------:R-:W-:Y:S02]  /*11e30*/  IMAD.U32 R10, RZ, RZ, UR4 ;  /* 0x00000004ff0a7e24 */ /* 0x000fe4000f8e00ff */
[----:B------:R-:W-:Y:S02]  /*11e40*/  IMAD.U32 R11, RZ, RZ, UR5 ;  /* 0x00000005ff0b7e24 */ /* 0x000fe4000f8e00ff */
[----:B------:R-:W-:Y:S02]  /*11e50*/  IMAD.MOV.U32 R8, RZ, RZ, 0x70 ;  /* 0x00000070ff087424 */ /* 0x000fe400078e00ff */
[----:B------:R-:W-:Y:S02]  /*11e60*/  IMAD.MOV.U32 R12, RZ, RZ, 0x1 ;  /* 0x00000001ff0c7424 */ /* 0x000fe400078e00ff */
[----:B0-----:R-:W-:-:S07]  /*11e70*/  IMAD.MOV.U32 R13, RZ, RZ, RZ ;  /* 0x000000ffff0d7224 */ /* 0x001fce00078e00ff */
[----:B------:R-:W-:-:S07]  /*11e80*/  LEPC R20, `(.L_x_248) ;  /* 0x000000001014794e */ /* 0x000fce0000000000 */
[----:B-1----:R-:W-:Y:S05]  /*11e90*/  CALL.ABS.NOINC R2 ;  /* 0x0000000002007343 */ /* 0x002fea0003c00000 */
.L_x_248:
[----:B------:R0:W1:Y:S01]  /*11ea0*/  LDC.64 R2, c[0x4][R26] ;  /* 0x010000001a027b82 */ /* 0x0000620000000a00 */
[----:B------:R-:W-:Y:S01]  /*11eb0*/  ULDC.64 UR6, c[0x4][0xa8] ;  /* 0x01002a0000067ab9 */ /* 0x000fe20000000a00 */
[----:B------:R-:W-:Y:S01]  /*11ec0*/  ULDC.64 UR8, c[0x4][0xb0] ;  /* 0x01002c0000087ab9 */ /* 0x000fe20000000a00 */
[----:B------:R-:W-:Y:S01]  /*11ed0*/  ULDC.64 UR4, c[0x4][0x18] ;  /* 0x0100060000047ab9 */ /* 0x000fe20000000a00 */
[----:B------:R-:W-:Y:S01]  /*11ee0*/  IMAD.U32 R4, RZ, RZ, UR6 ;  /* 0x00000006ff047e24 */ /* 0x000fe2000f8e00ff */
[----:B------:R-:W-:Y:S01]  /*11ef0*/  MOV R7, UR9 ;  /* 0x0000000900077c02 */ /* 0x000fe20008000f00 */
        /* <DEDUP_REMOVED lines=9> */
.L_x_247:
[----:B------:R-:W-:Y:S05]  /*11f90*/  BSYNC B6 ;  /* 0x0000000000067941 */ /* 0x000fea0003800000 */
.L_x_246:
[----:B------:R-:W2:Y:S01]  /*11fa0*/  LDL R2, [R1+0x24] ;  /* 0x0000240001027983 */ /* 0x000ea20000100800 */
[----:B------:R-:W-:Y:S01]  /*11fb0*/  ULDC.64 UR4, c[0x0][0x9f8] ;  /* 0x00027e0000047ab9 */ /* 0x000fe20000000a00 */
[----:B------:R-:W0:Y:S02]  /*11fc0*/  LDC R6, c[0x0][0x430] ;  /* 0x00010c00ff067b82 */ /* 0x000e240000000800 */
[----:B------:R-:W3:Y:S01]  /*11fd0*/  LDL R4, [R1] ;  /* 0x0000000001047983 */ /* 0x000ee20000100800 */
[----:B------:R-:W-:-:S03]  /*11fe0*/  ISETP.NE.U32.AND P0, PT, RZ, UR4, PT ;  /* 0x00000004ff007c0c */ /* 0x000fc6000bf05070 */
[----:B------:R-:W4:Y:S01]  /*11ff0*/  LDL R21, [R1+0x8] ;  /* 0x0000080001157983 */ /* 0x000f220000100800 */
[----:B------:R-:W-:-:S13]  /*12000*/  ISETP.NE.AND.EX P0, PT, RZ, UR5, PT, P0 ;  /* 0x00000005ff007c0c */ /* 0x000fda000bf05300 */
[----:B------:R-:W-:Y:S01]  /*12010*/  @P0 IADD3 R24, P1, R24, UR4, RZ ;  /* 0x0000000418180c10 */ /* 0x000fe2000ff3e0ff */
[----:B------:R-:W1:Y:S01]  /*12020*/  S2R R20, SR_TID.X ;  /* 0x0000000000147919 */ /* 0x000e620000002100 */
[----:B------:R-:W-:Y:S02]  /*12030*/  ULDC UR4, c[0x0][0x2f4] ;  /* 0x0000bd0000047ab9 */ /* 0x000fe40000000800 */
[----:B------:R-:W-:-:S05]  /*12040*/  @P0 IADD3.X R25, R25, UR5, RZ, P1, !PT ;  /* 0x0000000519190c10 */ /* 0x000fca0008ffe4ff */
[----:B------:R1:W4:Y:S01]  /*12050*/  @P0 LDG.E R30, desc[UR36][R24.64] ;  /* 0x00000024181e0981 */ /* 0x000322000c1e1900 */
[----:B0-----:R-:W-:Y:S02]  /*12060*/  ISETP.NE.AND P2, PT, R6, 0x1, PT ;  /* 0x000000010600780c */ /* 0x001fe40003f45270 */
[----:B------:R-:W-:-:S11]  /*12070*/  LOP3.LUT R23, R23, 0xffffffbf, RZ, 0xc0, !PT ;  /* 0xffffffbf17177812 */ /* 0x000fd600078ec0ff */
[----:B------:R-:W0:Y:S01]  /*12080*/  @P2 LDC R3, c[0x0][0x434] ;  /* 0x00010d00ff032b82 */ /* 0x000e220000000800 */
[----:B------:R-:W-:Y:S02]  /*12090*/  @P2 LOP3.LUT R23, R23, 0x40, RZ, 0xfc, !PT ;  /* 0x0000004017172812 */ /* 0x000fe400078efcff */
[----:B-1----:R-:W-:-:S04]  /*120a0*/  LOP3.LUT R20, R20, 0x7f, RZ, 0xc0, !PT ;  /* 0x0000007f14147812 */ /* 0x002fc800078ec0ff */
[----:B------:R-:W-:Y:S02]  /*120b0*/  SHF.R.U32.HI R26, RZ, 0x3, R20 ;  /* 0x00000003ff1a7819 */ /* 0x000fe40000011614 */
[----:B------:R-:W1:Y:S02]  /*120c0*/  S2R R20, SR_TID.X ;  /* 0x0000000000147919 */ /* 0x000e640000002100 */
[----:B-1----:R-:W-:-:S05]  /*120d0*/  IMAD.SHL.U32 R20, R20, 0x10, RZ ;  /* 0x0000001014147824 */ /* 0x002fca00078e00ff */
[----:B------:R-:W-:Y:S02]  /*120e0*/  LOP3.LUT R20, R26, 0x70, R20, 0xf8, !PT ;  /* 0x000000701a147812 */ /* 0x000fe400078ef814 */
[----:B------:R-:W-:Y:S01]  /*120f0*/  LOP3.LUT R23, R23, 0xffffffef, RZ, 0xc0, !PT ;  /* 0xffffffef17177812 */ /* 0x000fe200078ec0ff */
[----:B------:R-:W-:Y:S01]  /*12100*/  UMOV UR5, 0xffffffff ;  /* 0xffffffff00057882 */ /* 0x000fe20000000000 */
[----:B------:R-:W-:Y:S01]  /*12110*/  LOP3.LUT R25, R18, 0xffff, RZ, 0xc0, !PT ;  /* 0x0000ffff12197812 */ /* 0x000fe200078ec0ff */
[----:B--2---:R-:W-:Y:S02]  /*12120*/  VIADD R26, R2, 0xffffffff ;  /* 0xffffffff021a7836 */ /* 0x004fe40000000000 */
[----:B------:R-:W1:Y:S02]  /*12130*/  @P2 LDC R2, c[0x0][0x438] ;  /* 0x00010e00ff022b82 */ /* 0x000e640000000800 */
[----:B------:R-:W-:-:S05]  /*12140*/  IMAD R0, R26, 0x50, R20 ;  /* 0x000000501a007824 */ /* 0x000fca00078e0214 */
[C---:B---3--:R-:W-:Y:S01]  /*12150*/  ISETP.GE.AND P0, PT, R0.reuse, R4, PT ;  /* 0x000000040000720c */ /* 0x048fe20003f06270 */
[----:B----4-:R-:W-:-:S03]  /*12160*/  IMAD.IADD R0, R0, 0x1, R21 ;  /* 0x0000000100007824 */ /* 0x010fc600078e0215 */
[----:B------:R-:W-:Y:S01]  /*12170*/  ISETP.GT.U32.OR P0, PT, R20, 0x4f, P0 ;  /* 0x0000004f1400780c */ /* 0x000fe20000704470 */
[----:B0-----:R-:W-:-:S04]  /*12180*/  @P2 IMAD.HI.U32 R3, R0, R3, RZ ;  /* 0x0000000300032227 */ /* 0x001fc800078e00ff */
[----:B------:R-:W-:Y:S01]  /*12190*/  IMAD.MOV.U32 R4, RZ, RZ, R0 ;  /* 0x000000ffff047224 */ /* 0x000fe200078e0000 */
[----:B-1----:R-:W-:-:S07]  /*121a0*/  @P2 SHF.R.U32.HI R4, RZ, R2, R3 ;  /* 0x00000002ff042219 */ /* 0x002fce0000011603 */
[----:B------:R-:W0:Y:S01]  /*121b0*/  @!P0 LDC.64 R2, c[0x0][0x428] ;  /* 0x00010a00ff028b82 */ /* 0x000e220000000a00 */
[----:B------:R-:W-:-:S04]  /*121c0*/  IMAD.MOV R5, RZ, RZ, -R4 ;  /* 0x000000ffff057224 */ /* 0x000fc800078e0a04 */
[----:B------:R-:W-:Y:S01]  /*121d0*/  IMAD R0, R6, R5, R0 ;  /* 0x0000000506007224 */ /* 0x000fe200078e0200 */
[----:B------:R-:W-:Y:S02]  /*121e0*/  SHF.R.S32.HI R6, RZ, 0x1f, R30 ;  /* 0x0000001fff067819 */ /* 0x000fe4000001141e */
[----:B------:R-:W-:-:S03]  /*121f0*/  @!P0 SHF.R.S32.HI R5, RZ, 0x1f, R4 ;  /* 0x0000001fff058819 */ /* 0x000fc60000011404 */
[----:B------:R0:W-:Y:S02]  /*12200*/  STL [R1+0xc], R6 ;  /* 0x00000c0601007387 */ /* 0x0001e40000100800 */
[-C--:B0-----:R-:W-:Y:S02]  /*12210*/  @!P0 IMAD R6, R6, R2.reuse, RZ ;  /* 0x0000000206068224 */ /* 0x081fe400078e02ff */
[----:B------:R-:W-:-:S04]  /*12220*/  @!P0 IMAD.WIDE.U32 R4, R30, R2, R4 ;  /* 0x000000021e048225 */ /* 0x000fc800078e0004 */
[----:B------:R-:W-:Y:S02]  /*12230*/  @!P0 IMAD R6, R30, R3, R6 ;  /* 0x000000031e068224 */ /* 0x000fe400078e0206 */
[----:B------:R-:W0:Y:S02]  /*12240*/  @!P0 LDC.64 R2, c[0x0][0x418] ;  /* 0x00010600ff028b82 */ /* 0x000e240000000a00 */
[----:B------:R-:W-:Y:S01]  /*12250*/  @!P0 IMAD.IADD R6, R5, 0x1, R6 ;  /* 0x0000000105068824 */ /* 0x000fe200078e0206 */
[----:B------:R-:W-:Y:S02]  /*12260*/  ISETP.GE.AND P2, PT, R37, UR4, PT ;  /* 0x0000000425007c0c */ /* 0x000fe4000bf46270 */
[----:B0-----:R-:W-:-:S04]  /*12270*/  @!P0 LEA R2, P1, R4, R2, 0x2 ;  /* 0x0000000204028211 */ /* 0x001fc800078210ff */
[----:B------:R-:W-:Y:S01]  /*12280*/  @!P0 LEA.HI.X R3, R4, R3, R6, 0x2, P1 ;  /* 0x0000000304038211 */ /* 0x000fe200008f1406 */
[----:B------:R-:W-:-:S06]  /*12290*/  IMAD.MOV.U32 R4, RZ, RZ, RZ ;  /* 0x000000ffff047224 */ /* 0x000fcc00078e00ff */
[----:B------:R0:W5:Y:S01]  /*122a0*/  @!P0 LDG.E R4, desc[UR36][R2.64] ;  /* 0x0000002402048981 */ /* 0x000162000c1e1900 */
[----:B------:R-:W-:Y:S02]  /*122b0*/  ISETP.GE.AND P0, PT, R32, UR4, PT ;  /* 0x0000000420007c0c */ /* 0x000fe4000bf06270 */
[----:B------:R-:W-:Y:S01]  /*122c0*/  ISETP.GE.AND P1, PT, R36, UR4, PT ;  /* 0x0000000424007c0c */ /* 0x000fe2000bf26270 */
[----:B0-----:R-:W-:-:S10]  /*122d0*/  IMAD.U32 R2, RZ, RZ, UR38 ;  /* 0x00000026ff027e24 */ /* 0x001fd4000f8e00ff */
[----:B------:R-:W-:Y:S02]  /*122e0*/  @P0 LOP3.LUT R23, R23, 0x10, RZ, 0xfc, !PT ;  /* 0x0000001017170812 */ /* 0x000fe400078efcff */
[----:B------:R-:W-:Y:S02]  /*122f0*/  ISETP.GE.AND P0, PT, R34, UR4, PT ;  /* 0x0000000422007c0c */ /* 0x000fe4000bf06270 */
[----:B------:R-:W-:-:S04]  /*12300*/  LOP3.LUT R23, R23, 0xfffffff7, RZ, 0xc0, !PT ;  /* 0xfffffff717177812 */ /* 0x000fc800078ec0ff */
[----:B------:R-:W-:-:S04]  /*12310*/  @P2 LOP3.LUT R23, R23, 0x8, RZ, 0xfc, !PT ;  /* 0x0000000817172812 */ /* 0x000fc800078efcff */
[----:B------:R-:W-:-:S04]  /*12320*/  LOP3.LUT R23, R23, 0xfffffffb, RZ, 0xc0, !PT ;  /* 0xfffffffb17177812 */ /* 0x000fc800078ec0ff */
[----:B------:R-:W-:-:S04]  /*12330*/  @P1 LOP3.LUT R23, R23, 0x4, RZ, 0xfc, !PT ;  /* 0x0000000417171812 */ /* 0x000fc800078efcff */
[----:B------:R-:W-:-:S04]  /*12340*/  LOP3.LUT R23, R23, 0xfffffffd, RZ, 0xc0, !PT ;  /* 0xfffffffd17177812 */ /* 0x000fc800078ec0ff */
[----:B------:R-:W-:Y:S01]  /*12350*/  @P0 LOP3.LUT R23, R23, 0x2, RZ, 0xfc, !PT ;  /* 0x0000000217170812 */ /* 0x000fe200078efcff */
[----:B------:R-:W-:Y:S06]  /*12360*/  BRA.DIV UR5, `(.L_x_249) ;  /* 0x00000042051c7947 */ /* 0x000fec000b800000 */
.L_x_317:
[----:B------:R-:W-:Y:S02]  /*12370*/  ISETP.NE.AND P0, PT, R2, 0x3, PT ;  /* 0x000000030200780c */ /* 0x000fe40003f05270 */
[----:B------:R-:W-:Y:S02]  /*12380*/  ISETP.GT.U32.AND P1, PT, R20, 0x4f, PT ;  /* 0x0000004f1400780c */ /* 0x000fe40003f24070 */
[----:B------:R-:W-:-:S09]  /*12390*/  LOP3.LUT R23, R23, 0xffffffdf, RZ, 0xc0, !PT ;  /* 0xffffffdf17177812 */ /* 0x000fd200078ec0ff */
[----:B------:R-:W-:-:S04]  /*123a0*/  @P0 LOP3.LUT R23, R23, 0x20, RZ, 0xfc, !PT ;  /* 0x0000002017170812 */ /* 0x000fc800078efcff */
[----:B------:R-:W-:-:S04]  /*123b0*/  LOP3.LUT R23, R23, 0xfffffffe, RZ, 0xc0, !PT ;  /* 0xfffffffe17177812 */ /* 0x000fc800078ec0ff */
[----:B------:R-:W-:Y:S01]  /*123c0*/  @P1 LOP3.LUT R23, R23, 0x1, RZ, 0xfc, !PT ;  /* 0x0000000117171812 */ /* 0x000fe200078efcff */
[----:B------:R-:W-:Y:S06]  /*123d0*/  @!P0 BRA `(.L_x_250) ;  /* 0x0000000000048947 */ /* 0x000fec0003800000 */
[----:B------:R-:W-:Y:S01]  /*123e0*/  BPT.TRAP 0x1 ;  /* 0x000000040000795c */ /* 0x000fe20000300000 */
.L_x_250:
[----:B------:R-:W-:Y:S01]  /*123f0*/  SHF.R.S32.HI R6, RZ, 0x1f, R0 ;  /* 0x0000001fff067819 */ /* 0x000fe20000011400 */
[----:B------:R-:W-:Y:S01]  /*12400*/  ULDC.64 UR4, c[0x0][0x328] ;  /* 0x0000ca0000047ab9 */ /* 0x000fe20000000a00 */
[----:B-----5:R-:W-:Y:S01]  /*12410*/  SHF.R.S32.HI R7, RZ, 0x1f, R4 ;  /* 0x0000001fff077819 */ /* 0x020fe20000011404 */
[----:B------:R-:W-:Y:S01]  /*12420*/  IMAD.WIDE.U32 R2, R0, UR4, RZ ;  /* 0x0000000400027c25 */ /* 0x000fe2000f8e00ff */
[----:B------:R-:W-:Y:S01]  /*12430*/  ULDC.64 UR6, c[0x0][0x318] ;  /* 0x0000c60000067ab9 */ /* 0x000fe20000000a00 */
[----:B------:R-:W-:Y:S02]  /*12440*/  BSSY B0, `(.L_x_251) ;  /* 0x0000012000007945 */ /* 0x000fe40003800000 */
[----:B------:R-:W-:-:S04]  /*12450*/  IMAD R5, R6, UR4, RZ ;  /* 0x0000000406057c24 */ /* 0x000fc8000f8e02ff */
        /* <DEDUP_REMOVED lines=8> */
[----:B------:R-:W-:Y:S01]  /*124e0*/  LEA R5, R27, R22, 0x3 ;  /* 0x000000161b057211 */ /* 0x000fe200078e18ff */
[----:B------:R-:W-:-:S04]  /*124f0*/  IMAD.WIDE.U32 R2, R25, UR4, R2 ;  /* 0x0000000419027c25 */ /* 0x000fc8000f8e0002 */
[----:B------:R-:W-:Y:S01]  /*12500*/  IMAD R24, R25, UR5, R3 ;  /* 0x0000000519187c24 */ /* 0x000fe2000f8e0203 */
[----:B------:R-:W-:-:S04]  /*12510*/  LEA R18, P0, R2, UR6, 0x1 ;  /* 0x0000000602127c11 */ /* 0x000fc8000f8008ff */
[----:B------:R-:W-:Y:S02]  /*12520*/  LEA.HI.X R24, R2, UR7, R24, 0x1, P0 ;  /* 0x0000000702187c11 */ /* 0x000fe400080f0c18 */
[----:B------:R-:W-:-:S06]  /*12530*/  SHF.L.U32 R2, R28, 0x1f, RZ ;  /* 0x0000001f1c027819 */ /* 0x000fcc00000006ff */
[----:B------:R-:W0:Y:S02]  /*12540*/  SYNCS.PHASECHK.TRANS64.TRYWAIT P0, [R5+URZ+0x38840], R2 ;  /* 0x03884002050075a7 */ /* 0x000e24000800017f */
[----:B0-----:R-:W-:Y:S05]  /*12550*/  @!P0 BRA `(.L_x_252) ;  /* 0x0000003c00d48947 */ /* 0x001fea0003800000 */
.L_x_318:
[----:B------:R-:W-:Y:S05]  /*12560*/  BSYNC B0 ;  /* 0x0000000000007941 */ /* 0x000fea0003800000 */
.L_x_251:
[----:B------:R-:W2:Y:S01]  /*12570*/  LDL R9, [R1] ;  /* 0x0000000001097983 */ /* 0x000ea20000100800 */
[----:B------:R-:W-:Y:S01]  /*12580*/  ULDC.64 UR4, c[0x0][0x300] ;  /* 0x0000c00000047ab9 */ /* 0x000fe20000000a00 */
[----:B------:R-:W-:Y:S01]  /*12590*/  ULDC.64 UR6, c[0x0][0x2e8] ;  /* 0x0000ba0000067ab9 */ /* 0x000fe20000000a00 */
[----:B------:R-:W-:Y:S01]  /*125a0*/  IMAD R6, R6, UR4, RZ ;  /* 0x0000000406067c24 */ /* 0x000fe2000f8e02ff */
[----:B------:R-:W1:Y:S01]  /*125b0*/  S2R R8, SR_TID.X ;  /* 0x0000000000087919 */ /* 0x000e620000002100 */
[----:B0-----:R-:W-:-:S04]  /*125c0*/  IMAD.WIDE.U32 R2, R0, UR4, RZ ;  /* 0x0000000400027c25 */ /* 0x001fc8000f8e00ff */
[----:B------:R-:W-:Y:S01]  /*125d0*/  IMAD R6, R0, UR5, R6 ;  /* 0x0000000500067c24 */ /* 0x000fe2000f8e0206 */
[----:B------:R-:W-:Y:S02]  /*125e0*/  ULDC.64 UR4, c[0x0][0x310] ;  /* 0x0000c40000047ab9 */ /* 0x000fe40000000a00 */
[----:B------:R-:W-:Y:S02]  /*125f0*/  IMAD R7, R7, UR4, RZ ;  /* 0x0000000407077c24 */ /* 0x000fe4000f8e02ff */
[----:B------:R-:W-:Y:S02]  /*12600*/  IMAD.IADD R3, R3, 0x1, R6 ;  /* 0x0000000103037824 */ /* 0x000fe400078e0206 */
[C---:B------:R-:W-:Y:S02]  /*12610*/  IMAD R7, R4.reuse, UR5, R7 ;  /* 0x0000000504077c24 */ /* 0x040fe4000f8e0207 */
[----:B------:R-:W-:Y:S01]  /*12620*/  IMAD.WIDE.U32 R2, R4, UR4, R2 ;  /* 0x0000000404027c25 */ /* 0x000fe2000f8e0002 */
[----:B------:R-:W-:-:S03]  /*12630*/  ULDC.64 UR4, c[0x0][0x308] ;  /* 0x0000c20000047ab9 */ /* 0x000fc60000000a00 */
[----:B------:R-:W-:Y:S02]  /*12640*/  IMAD.IADD R3, R3, 0x1, R7 ;  /* 0x0000000103037824 */ /* 0x000fe400078e0207 */
[----:B------:R-:W-:Y:S02]  /*12650*/  IMAD R7, R27, 0x5000, R31 ;  /* 0x000050001b077824 */ /* 0x000fe400078e021f */
[----:B------:R-:W-:Y:S01]  /*12660*/  IMAD.WIDE.U32 R2, R25, UR4, R2 ;  /* 0x0000000419027c25 */ /* 0x000fe2000f8e0002 */
[----:B------:R-:W-:-:S03]  /*12670*/  UMOV UR4, 0xffffffff ;  /* 0xffffffff00047882 */ /* 0x000fc60000000000 */
[----:B------:R-:W-:Y:S01]  /*12680*/  IMAD R6, R25, UR5, R3 ;  /* 0x0000000519067c24 */ /* 0x000fe2000f8e0203 */
[----:B------:R-:W-:-:S04]  /*12690*/  LEA R0, P0, R2, UR6, 0x1 ;  /* 0x0000000602007c11 */ /* 0x000fc8000f8008ff */
[----:B------:R-:W-:Y:S02]  /*126a0*/  LEA.HI.X R6, R2, UR7, R6, 0x1, P0 ;  /* 0x0000000702067c11 */ /* 0x000fe400080f0c06 */
[----:B-1----:R-:W-:-:S04]  /*126b0*/  LOP3.LUT R8, R8, 0x7f, RZ, 0xc0, !PT ;  /* 0x0000007f08087812 */ /* 0x002fc800078ec0ff */
[----:B------:R-:W-:Y:S01]  /*126c0*/  SHF.R.U32.HI R8, RZ, 0x3, R8 ;  /* 0x00000003ff087819 */ /* 0x000fe20000011608 */
[----:B--2---:R-:W-:-:S04]  /*126d0*/  IMAD R4, R26, -0x50, R9 ;  /* 0xffffffb01a047824 */ /* 0x004fc800078e0209 */
[----:B------:R-:W-:-:S05]  /*126e0*/  IMAD.IADD R4, R4, 0x1, -R8 ;  /* 0x0000000104047824 */ /* 0x000fca00078e0a08 */
[----:B------:R-:W-:Y:S01]  /*126f0*/  ISETP.GE.AND P0, PT, R4, 0x1, PT ;  /* 0x000000010400780c */ /* 0x000fe20003f06270 */
[----:B------:R-:W-:-:S12]  /*12700*/  BRA.DIV UR4, `(.L_x_253) ;  /* 0x0000003e047c7947 */ /* 0x000fd8000b800000 */
[----:B------:R-:W0:Y:S01]  /*12710*/  SHFL.IDX PT, R3, R0, RZ, 0x181f ;  /* 0x00181fff00037589 */ /* 0x000e2200000e0000 */
[----:B------:R-:W-:Y:S01]  /*12720*/  LOP3.LUT P5, RZ, R23, 0x10, RZ, 0xc0, !PT ;  /* 0x0000001017ff7812 */ /* 0x000fe200078ac0ff */
[----:B------:R-:W-:Y:S01]  /*12730*/  @P0 IMAD R9, R7, 0x2, R22 ;  /* 0x0000000207090824 */ /* 0x000fe200078e0216 */
[C---:B------:R-:W-:Y:S01]  /*12740*/  LOP3.LUT P4, RZ, R23.reuse, 0x8, RZ, 0xc0, !PT ;  /* 0x0000000817ff7812 */ /* 0x040fe2000788c0ff */
[----:B------:R-:W1:Y:S01]  /*12750*/  SHFL.IDX PT, R2, R6, RZ, 0x181f ;  /* 0x00181fff06027589 */ /* 0x000e6200000e0000 */
[C---:B------:R-:W-:Y:S02]  /*12760*/  LOP3.LUT P3, RZ, R23.reuse, 0x4, RZ, 0xc0, !PT ;  /* 0x0000000417ff7812 */ /* 0x040fe4000786c0ff */
[----:B------:R-:W-:Y:S01]  /*12770*/  LOP3.LUT P2, RZ, R23, 0x2, RZ, 0xc0, !PT ;  /* 0x0000000217ff7812 */ /* 0x000fe2000784c0ff */
[----:B------:R-:W-:Y:S01]  /*12780*/  SHFL.IDX PT, R8, R6, 0x1, 0x181f ;  /* 0x00381f0006087f89 */ /* 0x000fe200000e0000 */
[----:B0-----:R-:W-:-:S05]  /*12790*/  @P0 LEA R3, P1, R32, R3, 0x1 ;  /* 0x0000000320030211 */ /* 0x001fca00078208ff */
[----:B-1----:R-:W-:-:S05]  /*127a0*/  @P0 IMAD.X R2, RZ, RZ, R2, P1 ;  /* 0x000000ffff020224 */ /* 0x002fca00008e0602 */
[----:B------:R-:W-:-:S04]  /*127b0*/  @P0 LOP3.LUT R3, R3, R2, RZ, 0x3c, !PT ;  /* 0x0000000203030212 */ /* 0x000fc800078e3cff */
[----:B------:R-:W-:-:S04]  /*127c0*/  @P0 LOP3.LUT R2, R3, R2, RZ, 0x3c, !PT ;  /* 0x0000000203020212 */ /* 0x000fc800078e3cff */
[----:B------:R-:W-:-:S05]  /*127d0*/  @P0 LOP3.LUT R3, R3, R2, RZ, 0x3c, !PT ;  /* 0x0000000203030212 */ /* 0x000fca00078e3cff */
[----:B------:R-:W-:Y:S04]  /*127e0*/  @P0 LDGSTS.E.BYPASS.LTC128B.128 [R9+0x24400], desc[UR36][R2.64], !P5 ;  /* 0x2440000002090fae */ /* 0x000fe8000e901d64 */
[----:B------:R-:W-:Y:S04]  /*127f0*/  @P0 LDGSTS.E.BYPASS.LTC128B.128 [R9+0x26c00], desc[UR36][R2.64+0x80], !P4 ;  /* 0x26c0008002090fae */ /* 0x000fe8000e101d64 */
[----:B------:R-:W-:Y:S04]  /*12800*/  @P0 LDGSTS.E.BYPASS.LTC128B.128 [R9+0x29400], desc[UR36][R2.64+0x100], !P3 ;  /* 0x2940010002090fae */ /* 0x000fe8000d901d64 */
[----:B------:R0:W-:Y:S01]  /*12810*/  @P0 LDGSTS.E.BYPASS.LTC128B.128 [R9+0x2bc00], desc[UR36][R2.64+0x180], !P2 ;  /* 0x2bc0018002090fae */ /* 0x0001e2000d101d64 */
[----:B------:R-:W-:-:S03]  /*12820*/  ISETP.GE.AND P0, PT, R4, 0x11, PT ;  /* 0x000000110400780c */ /* 0x000fc60003f06270 */
[----:B0-----:R-:W0:Y:S10]  /*12830*/  SHFL.IDX PT, R2, R0, 0x1, 0x181f ;  /* 0x00381f0000027f89 */ /* 0x001e3400000e0000 */
[----:B------:R-:W-:Y:S01]  /*12840*/  @P0 IMAD R21, R7, 0x2, R22 ;  /* 0x0000000207150824 */ /* 0x000fe200078e0216 */
[----:B0-----:R-:W-:-:S05]  /*12850*/  @P0 LEA R2, P1, R32, R2, 0x1 ;  /* 0x0000000220020211 */ /* 0x001fca00078208ff */
[----:B------:R-:W-:Y:S02]  /*12860*/  @P0 IMAD.X R3, RZ, RZ, R8, P1 ;  /* 0x000000ffff030224 */ /* 0x000fe400008e0608 */
[----:B------:R-:W-:Y:S04]  /*12870*/  SHFL.IDX PT, R8, R6, 0x2, 0x181f ;  /* 0x00581f0006087f89 */ /* 0x000fe800000e0000 */
        /* <DEDUP_REMOVED lines=17> */
[----:B------:R-:W1:Y:S01]  /*12990*/  SHFL.IDX PT, R0, R0, 0x4, 0x181f ;  /* 0x00981f0000007f89 */ /* 0x000e6200000e0000 */
[----:B0-----:R-:W-:-:S05]  /*129a0*/  @P0 LEA R2, P1, R32, R2, 0x1 ;  /* 0x0000000220020211 */ /* 0x001fca00078208ff */
[----:B------:R-:W-:Y:S02]  /*129b0*/  @P0 IMAD.X R3, RZ, RZ, R8, P1 ;  /* 0x000000ffff030224 */ /* 0x000fe400008e0608 */
[----:B------:R0:W2:Y:S04]  /*129c0*/  SHFL.IDX PT, R8, R6, 0x4, 0x181f ;  /* 0x00981f0006087f89 */ /* 0x0000a800000e0000 */
[----:B------:R0:W-:Y:S04]  /*129d0*/  @P0 LDGSTS.E.BYPASS.LTC128B.128 [R21+0x25c00], desc[UR36][R2.64], !P5 ;  /* 0x25c0000002150fae */ /* 0x0001e8000e901d64 */
[----:B------:R0:W-:Y:S04]  /*129e0*/  @P0 LDGSTS.E.BYPASS.LTC128B.128 [R21+0x28400], desc[UR36][R2.64+0x80], !P4 ;  /* 0x2840008002150fae */ /* 0x0001e8000e101d64 */
[----:B------:R0:W-:Y:S04]  /*129f0*/  @P0 LDGSTS.E.BYPASS.LTC128B.128 [R21+0x2ac00], desc[UR36][R2.64+0x100], !P3 ;  /* 0x2ac0010002150fae */ /* 0x0001e8000d901d64 */
[----:B-1----:R0:W-:Y:S02]  /*12a00*/  @P0 LDGSTS.E.BYPASS.LTC128B.128 [R21+0x2d400], desc[UR36][R2.64+0x180], !P2 ;  /* 0x2d40018002150fae */ /* 0x0021e4000d101d64 */
.L_x_330:
[----:B------:R-:W-:Y:S01]  /*12a10*/  ISETP.GE.AND P0, PT, R4, 0x41, PT ;  /* 0x000000410400780c */ /* 0x000fe20003f06270 */
[----:B------:R-:W-:-:S12]  /*12a20*/  BSSY B0, `(.L_x_254) ;  /* 0x0000010000007945 */ /* 0x000fd80003800000 */
[----:B------:R-:W-:Y:S05]  /*12a30*/  @!P0 BRA `(.L_x_255) ;  /* 0x0000000000388947 */ /* 0x000fea0003800000 */
[----:B------:R-:W-:Y:S01]  /*12a40*/  LOP3.LUT P4, RZ, R23, 0x10, RZ, 0xc0, !PT ;  /* 0x0000001017ff7812 */ /* 0x000fe2000788c0ff */
[----:B------:R-:W-:Y:S01]  /*12a50*/  IMAD R7, R7, 0x2, R22 ;  /* 0x0000000207077824 */ /* 0x000fe200078e0216 */
[C---:B------:R-:W-:Y:S02]  /*12a60*/  LOP3.LUT P3, RZ, R23.reuse, 0x8, RZ, 0xc0, !PT ;  /* 0x0000000817ff7812 */ /* 0x040fe4000786c0ff */
[C---:B------:R-:W-:Y:S02]  /*12a70*/  LOP3.LUT P2, RZ, R23.reuse, 0x4, RZ, 0xc0, !PT ;  /* 0x0000000417ff7812 */ /* 0x040fe4000784c0ff */
[----:B------:R-:W-:Y:S02]  /*12a80*/  LOP3.LUT P1, RZ, R23, 0x2, RZ, 0xc0, !PT ;  /* 0x0000000217ff7812 */ /* 0x000fe4000782c0ff */
[----:B0-----:R-:W-:-:S05]  /*12a90*/  LEA R2, P0, R32, R0, 0x1 ;  /* 0x0000000020027211 */ /* 0x001fca00078008ff */
[----:B--2---:R-:W-:-:S05]  /*12aa0*/  IMAD.X R3, RZ, RZ, R8, P0 ;  /* 0x000000ffff037224 */ /* 0x004fca00000e0608 */
[----:B------:R-:W-:Y:S01]  /*12ab0*/  @!PT LDS RZ, [RZ] ;  /* 0x00000000fffff984 */ /* 0x000fe20000000800 */
[----:B------:R-:W-:Y:S01]  /*12ac0*/  @!PT LDS RZ, [RZ] ;  /* 0x00000000fffff984 */ /* 0x000fe20000000800 */
[----:B------:R-:W-:Y:S01]  /*12ad0*/  @!PT LDS RZ, [RZ] ;  /* 0x00000000fffff984 */ /* 0x000fe20000000800 */
[----:B------:R1:W-:Y:S04]  /*12ae0*/  LDGSTS.E.BYPASS.LTC128B.128 [R7+0x26400], desc[UR36][R2.64], !P4 ;  /* 0x2640000002077fae */ /* 0x0003e8000e101d64 */
[----:B------:R1:W-:Y:S04]  /*12af0*/  LDGSTS.E.BYPASS.LTC128B.128 [R7+0x28c00], desc[UR36][R2.64+0x80], !P3 ;  /* 0x28c0008002077fae */ /* 0x0003e8000d901d64 */
[----:B------:R1:W-:Y:S04]  /*12b00*/  LDGSTS.E.BYPASS.LTC128B.128 [R7+0x2b400], desc[UR36][R2.64+0x100], !P2 ;  /* 0x2b40010002077fae */ /* 0x0003e8000d101d64 */
[----:B------:R1:W-:Y:S02]  /*12b10*/  LDGSTS.E.BYPASS.LTC128B.128 [R7+0x2dc00], desc[UR36][R2.64+0x180], !P1 ;  /* 0x2dc0018002077fae */ /* 0x0003e4000c901d64 */
.L_x_255:
[----:B------:R-:W-:Y:S05]  /*12b20*/  BSYNC B0 ;  /* 0x0000000000007941 */ /* 0x000fea0003800000 */
.L_x_254:
[----:B------:R-:W-:Y:S01]  /*12b30*/  NOP ;  /* 0x0000000000007918 */ /* 0x000fe20000000000 */
[----:B------:R-:W-:-:S13]  /*12b40*/  PLOP3.LUT P0, PT, PT, PT, PT, 0x80, 0x0 ;  /* 0x000000000000781c */ /* 0x000fda0003f0f070 */
.L_x_256:
        /* <DEDUP_REMOVED lines=10> */
.L_x_257:
[----:B------:R3:W5:Y:S01]  /*12bf0*/  LDL.LU R0, [R1+0x10] ;  /* 0x0000100001007983 */ /* 0x0007620000300800 */
[----:B------:R-:W-:Y:S01]  /*12c00*/  LOP3.LUT P0, RZ, R23, 0x80, RZ, 0xc0, !PT ;  /* 0x0000008017ff7812 */ /* 0x000fe2000780c0ff */
[----:B------:R3:W-:-:S12]  /*12c10*/  SYNCS.ARRIVE.TRANS64.A1T0 RZ, [R5+URZ+0x38830], RZ ;  /* 0x038830ff05ff79a7 */ /* 0x0007d8000810003f */
[----:B------:R-:W-:Y:S05]  /*12c20*/  WARPSYNC.ALL ;  /* 0x0000000000007948 */ /* 0x000fea0003800000 */
[----:B------:R-:W-:Y:S01]  /*12c30*/  ULDC.64 UR4, c[0x0][0x298] ;  /* 0x0000a60000047ab9 */ /* 0x000fe20000000a00 */
[----:B01----:R-:W-:Y:S01]  /*12c40*/  VIADD R2, R22, 0x14400 ;  /* 0x0001440016027836 */ /* 0x003fe20000000000 */
[----:B------:R-:W-:Y:S01]  /*12c50*/  SEL R29, R29, RZ, !P0 ;  /* 0x000000ff1d1d7207 */ /* 0x000fe20004000000 */
[----:B------:R-:W-:Y:S01]  /*12c60*/  IMAD.WIDE.U32 R6, R35, UR4, RZ ;  /* 0x0000000423067c25 */ /* 0x000fe2000f8e00ff */
[----:B------:R-:W-:Y:S01]  /*12c70*/  BSSY B6, `(.L_x_258) ;  /* 0x000001b000067945 */ /* 0x000fe20003800000 */
[----:B------:R-:W-:Y:S01]  /*12c80*/  BAR.SYNC.DEFER_BLOCKING 0x8, 0x180 ;  /* 0x0206000000007b1d */ /* 0x000fe20000010000 */
[----:B-----5:R-:W-:-:S02]  /*12c90*/  SEL R0, R0, RZ, !P0 ;  /* 0x000000ff00007207 */ /* 0x020fc40004000000 */
[----:B------:R-:W-:-:S03]  /*12ca0*/  LOP3.LUT P0, RZ, R2, 0x3ff, RZ, 0xc0, !PT ;  /* 0x000003ff02ff7812 */ /* 0x000fc6000780c0ff */
[----:B------:R0:W-:Y:S04]  /*12cb0*/  STL [R1+0x10], R0 ;  /* 0x0000100001007387 */ /* 0x0001e80000100800 */
[----:B------:R1:W-:Y:S01]  /*12cc0*/  STL.64 [R1+0x18], R6 ;  /* 0x0000180601007387 */ /* 0x0003e20000100a00 */
[----:B0-----:R-:W-:-:S05]  /*12cd0*/  SHF.R.S32.HI R0, RZ, 0x1f, R35 ;  /* 0x0000001fff007819 */ /* 0x001fca0000011423 */
[----:B------:R-:W-:-:S04]  /*12ce0*/  IMAD R0, R0, UR4, RZ ;  /* 0x0000000400007c24 */ /* 0x000fc8000f8e02ff */
[----:B------:R-:W-:-:S04]  /*12cf0*/  IMAD R0, R35, UR5, R0 ;  /* 0x0000000523007c24 */ /* 0x000fc8000f8e0200 */
[----:B------:R-:W-:Y:S01]  /*12d00*/  IMAD.IADD R35, R7, 0x1, R0 ;  /* 0x0000000107237824 */ /* 0x000fe200078e0200 */
[----:B-1----:R-:W-:Y:S06]  /*12d10*/  @!P0 BRA `(.L_x_259) ;  /* 0x0000000000408947 */ /* 0x002fec0003800000 */
[----:B------:R-:W-:Y:S01]  /*12d20*/  MOV R2, 0x0 ;  /* 0x0000000000027802 */ /* 0x000fe20000000f00 */
[----:B------:R-:W-:Y:S01]  /*12d30*/  ULDC.64 UR6, c[0x4][0xa8] ;  /* 0x01002a0000067ab9 */ /* 0x000fe20000000a00 */
[----:B------:R-:W-:Y:S01]  /*12d40*/  ULDC.64 UR8, c[0x4][0xb0] ;  /* 0x01002c0000087ab9 */ /* 0x000fe20000000a00 */
[----:B------:R-:W-:Y:S01]  /*12d50*/  ULDC.64 UR4, c[0x4][0x20] ;  /* 0x0100080000047ab9 */ /* 0x000fe20000000a00 */
[----:B------:R-:W-:Y:S01]  /*12d60*/  MOV R4, UR6 ;  /* 0x0000000600047c02 */ /* 0x000fe20008000f00 */
[----:B---3--:R-:W-:Y:S01]  /*12d70*/  IMAD.U32 R5, RZ, RZ, UR7 ;  /* 0x00000007ff057e24 */ /* 0x008fe2000f8e00ff */
[----:B------:R-:W0:Y:S01]  /*12d80*/  LDC.64 R2, c[0x4][R2] ;  /* 0x0100000002027b82 */ /* 0x000e220000000a00 */
[----:B------:R-:W-:Y:S02]  /*12d90*/  IMAD.U32 R6, RZ, RZ, UR8 ;  /* 0x00000008ff067e24 */ /* 0x000fe4000f8e00ff */
[----:B------:R-:W-:Y:S02]  /*12da0*/  IMAD.U32 R7, RZ, RZ, UR9 ;  /* 0x00000009ff077e24 */ /* 0x000fe4000f8e00ff */
[----:B------:R-:W-:-:S02]  /*12db0*/  IMAD.U32 R10, RZ, RZ, UR4 ;  /* 0x00000004ff0a7e24 */ /* 0x000fc4000f8e00ff */
[----:B------:R-:W-:Y:S02]  /*12dc0*/  IMAD.U32 R11, RZ, RZ, UR5 ;  /* 0x00000005ff0b7e24 */ /* 0x000fe4000f8e00ff */
[----:B--2---:R-:W-:Y:S02]  /*12dd0*/  IMAD.MOV.U32 R8, RZ, RZ, 0x70 ;  /* 0x00000070ff087424 */ /* 0x004fe400078e00ff */
[----:B------:R-:W-:Y:S02]  /*12de0*/  IMAD.MOV.U32 R12, RZ, RZ, 0x1 ;  /* 0x00000001ff0c7424 */ /* 0x000fe400078e00ff */
[----:B------:R-:W-:-:S07]  /*12df0*/  IMAD.MOV.U32 R13, RZ, RZ, RZ ;  /* 0x000000ffff0d7224 */ /* 0x000fce00078e00ff */
[----:B------:R-:W-:-:S07]  /*12e00*/  LEPC R20, `(.L_x_259) ;  /* 0x000000001014794e */ /* 0x000fce0000000000 */
[----:B0-----:R-:W-:Y:S05]  /*12e10*/  CALL.ABS.NOINC R2 ;  /* 0x0000000002007343 */ /* 0x001fea0003c00000 */
.L_x_259:
[----:B------:R-:W-:Y:S05]  /*12e20*/  BSYNC B6 ;  /* 0x0000000000067941 */ /* 0x000fea0003800000 */
.L_x_258:
[----:B------:R-:W4:Y:S01]  /*12e30*/  LDL.LU R20, [R1+0x10] ;  /* 0x0000100001147983 */ /* 0x000f220000300800 */
[----:B------:R-:W-:Y:S01]  /*12e40*/  ULDC.64 UR4, c[0x0][0x2d8] ;  /* 0x0000b60000047ab9 */ /* 0x000fe20000000a00 */
[----:B------:R-:W0:Y:S02]  /*12e50*/  LDC R6, c[0x0][0x448] ;  /* 0x00011200ff067b82 */ /* 0x000e240000000800 */
[----:B------:R-:W2:Y:S04]  /*12e60*/  LDL.LU.64 R2, [R1+0x18] ;  /* 0x0000180001027983 */ /* 0x000ea80000300a00 */
[----:B------:R1:W5:Y:S01]  /*12e70*/  LDL R10, [R1+0x20] ;  /* 0x00002000010a7983 */ /* 0x0003620000100800 */
[----:B0-----:R-:W-:-:S13]  /*12e80*/  ISETP.NE.AND P0, PT, R6, 0x1, PT ;  /* 0x000000010600780c */ /* 0x001fda0003f05270 */
[----:B---3--:R-:W0:Y:S08]  /*12e90*/  @P0 LDC R5, c[0x0][0x44c] ;  /* 0x00011300ff050b82 */ /* 0x008e300000000800 */
[----:B------:R-:W3:Y:S01]  /*12ea0*/  @P0 LDC R4, c[0x0][0x450] ;  /* 0x00011400ff040b82 */ /* 0x000ee20000000800 */
[----:B--2---:R-:W-:Y:S02]  /*12eb0*/  IMAD.MOV.U32 R3, RZ, RZ, R35 ;  /* 0x000000ffff037224 */ /* 0x004fe400078e0023 */
[----:B------:R-:W-:-:S04]  /*12ec0*/  IMAD.WIDE.U32 R2, R25, UR4, R2 ;  /* 0x0000000419027c25 */ /* 0x000fc8000f8e0002 */
[----:B------:R-:W-:Y:S01]  /*12ed0*/  IMAD R3, R25, UR5, R3 ;  /* 0x0000000519037c24 */ /* 0x000fe2000f8e0203 */
[----:B------:R-:W-:Y:S02]  /*12ee0*/  ULDC.64 UR4, c[0x0][0x2e0] ;  /* 0x0000b80000047ab9 */ /* 0x000fe40000000a00 */
[----:B----4-:R-:W-:Y:S02]  /*12ef0*/  IMAD R0, R20, UR4, RZ ;  /* 0x0000000414007c24 */ /* 0x010fe4000f8e02ff */
[----:B------:R-:W2:Y:S01]  /*12f00*/  S2R R20, SR_TID.X ;  /* 0x0000000000147919 */ /* 0x000ea20000002100 */
[----:B------:R-:W-:-:S04]  /*12f10*/  IMAD.WIDE.U32 R2, R29, UR4, R2 ;  /* 0x000000041d027c25 */ /* 0x000fc8000f8e0002 */
[----:B------:R-:W-:Y:S01]  /*12f20*/  IMAD R0, R29, UR5, R0 ;  /* 0x000000051d007c24 */ /* 0x000fe2000f8e0200 */
[----:B------:R-:W-:-:S03]  /*12f30*/  ULDC.64 UR4, c[0x0][0x2d0] ;  /* 0x0000b40000047ab9 */ /* 0x000fc60000000a00 */
[----:B------:R-:W-:Y:S02]  /*12f40*/  IMAD.IADD R3, R3, 0x1, R0 ;  /* 0x0000000103037824 */ /* 0x000fe400078e0200 */
[----:B------:R-:W-:Y:S01]  /*12f50*/  IMAD.SHL.U32 R0, R17, 0x80, RZ ;  /* 0x0000008011007824 */ /* 0x000fe200078e00ff */
[----:B--2---:R-:W-:-:S04]  /*12f60*/  LOP3.LUT R20, R20, 0x7f, RZ, 0xc0, !PT ;  /* 0x0000007f14147812 */ /* 0x004fc800078ec0ff */
[----:B------:R-:W-:Y:S02]  /*12f70*/  SHF.R.U32.HI R21, RZ, 0x3, R20 ;  /* 0x00000003ff157819 */ /* 0x000fe40000011614 */
[----:B------:R-:W2:Y:S02]  /*12f80*/  S2R R20, SR_TID.X ;  /* 0x0000000000147919 */ /* 0x000ea40000002100 */
[----:B--2---:R-:W-:-:S05]  /*12f90*/  IMAD.SHL.U32 R20, R20, 0x10, RZ ;  /* 0x0000001014147824 */ /* 0x004fca00078e00ff */
[----:B------:R-:W-:-:S04]  /*12fa0*/  LOP3.LUT R20, R21, 0x70, R20, 0xf8, !PT ;  /* 0x0000007015147812 */ /* 0x000fc800078ef814 */
[----:B------:R-:W-:-:S05]  /*12fb0*/  LOP3.LUT R7, R20, R0, RZ, 0xfc, !PT ;  /* 0x0000000014077212 */ /* 0x000fca00078efcff */
[----:B0-----:R-:W-:-:S04]  /*12fc0*/  @P0 IMAD.HI.U32 R8, R7, R5, RZ ;  /* 0x0000000507080227 */ /* 0x001fc800078e00ff */
[----:B------:R-:W-:Y:S01]  /*12fd0*/  IMAD.MOV.U32 R5, RZ, RZ, R7 ;  /* 0x000000ffff057224 */ /* 0x000fe200078e0007 */
[----:B---3--:R-:W-:Y:S01]  /*12fe0*/  @P0 SHF.R.U32.HI R5, RZ, R4, R8 ;  /* 0x00000004ff050219 */ /* 0x008fe20000011608 */
[----:B------:R-:W0:Y:S04]  /*12ff0*/  S2R R20, SR_TID.X ;  /* 0x0000000000147919 */ /* 0x000e280000002100 */
[----:B------:R-:W-:-:S04]  /*13000*/  IMAD.MOV R4, RZ, RZ, -R5 ;  /* 0x000000ffff047224 */ /* 0x000fc800078e0a05 */
[----:B------:R-:W-:Y:S01]  /*13010*/  IMAD R4, R6, R4, R7 ;  /* 0x0000000406047224 */ /* 0x000fe200078e0207 */
[----:B------:R-:W-:Y:S01]  /*13020*/  SHF.R.S32.HI R7, RZ, 0x1f, R5 ;  /* 0x0000001fff077819 */ /* 0x000fe20000011405 */
[----:B------:R-:W-:-:S04]  /*13030*/  IMAD.WIDE.U32 R2, R5, UR4, R2 ;  /* 0x0000000405027c25 */ /* 0x000fc8000f8e0002 */
[----:B------:R-:W-:-:S04]  /*13040*/  IMAD R7, R7, UR4, RZ ;  /* 0x0000000407077c24 */ /* 0x000fc8000f8e02ff */
[----:B------:R-:W-:Y:S01]  /*13050*/  IMAD R7, R5, UR5, R7 ;  /* 0x0000000505077c24 */ /* 0x000fe2000f8e0207 */
[----:B------:R-:W-:Y:S01]  /*13060*/  SHF.R.S32.HI R5, RZ, 0x1f, R4 ;  /* 0x0000001fff057819 */ /* 0x000fe20000011404 */
[----:B------:R-:W-:Y:S02]  /*13070*/  ULDC.64 UR4, c[0x0][0x2c8] ;  /* 0x0000b20000047ab9 */ /* 0x000fe40000000a00 */
[----:B------:R-:W-:Y:S02]  /*13080*/  IMAD.IADD R3, R3, 0x1, R7 ;  /* 0x0000000103037824 */ /* 0x000fe400078e0207 */
[----:B------:R-:W-:Y:S02]  /*13090*/  IMAD R5, R5, UR4, RZ ;  /* 0x0000000405057c24 */ /* 0x000fe4000f8e02ff */
[----:B------:R-:W-:-:S04]  /*130a0*/  IMAD.WIDE.U32 R2, R4, UR4, R2 ;  /* 0x0000000404027c25 */ /* 0x000fc8000f8e0002 */
[----:B------:R-:W-:Y:S01]  /*130b0*/  IMAD R5, R4, UR5, R5 ;  /* 0x0000000504057c24 */ /* 0x000fe2000f8e0205 */
[----:B------:R-:W-:-:S04]  /*130c0*/  ULDC.64 UR4, c[0x0][0x280] ;  /* 0x0000a00000047ab9 */ /* 0x000fc80000000a00 */
[----:B------:R-:W-:Y:S02]  /*130d0*/  IADD3 R3, R3, R5, RZ ;  /* 0x0000000503037210 */ /* 0x000fe40007ffe0ff */
[----:B------:R-:W-:Y:S01]  /*130e0*/  LEA R5, P0, R2, UR4, 0x1 ;  /* 0x0000000402057c11 */ /* 0x000fe2000f8008ff */
[----:B------:R-:W-:Y:S01]  /*130f0*/  ULDC UR4, c[0x0][0x2b8] ;  /* 0x0000ae0000047ab9 */ /* 0x000fe20000000800 */
[----:B0-----:R-:W-:Y:S02]  /*13100*/  LOP3.LUT R20, R20, 0x7f, RZ, 0xc0, !PT ;  /* 0x0000007f14147812 */ /* 0x001fe400078ec0ff */
[----:B------:R-:W-:Y:S01]  /*13110*/  LEA.HI.X R4, R2, UR5, R3, 0x1, P0 ;  /* 0x0000000502047c11 */ /* 0x000fe200080f0c03 */
[----:B------:R-:W-:Y:S01]  /*13120*/  UMOV UR5, 0xffffffff ;  /* 0xffffffff00057882 */ /* 0x000fe20000000000 */
[----:B------:R-:W-:Y:S02]  /*13130*/  ISETP.GE.AND P4, PT, R32, UR4, PT ;  /* 0x0000000420007c0c */ /* 0x000fe4000bf86270 */
[----:B------:R-:W-:-:S02]  /*13140*/  ISETP.GE.AND P3, PT, R37, UR4, PT ;  /* 0x0000000425007c0c */ /* 0x000fc4000bf66270 */
[----:B------:R-:W-:Y:S02]  /*13150*/  ISETP.GE.AND P2, PT, R36, UR4, PT ;  /* 0x0000000424007c0c */ /* 0x000fe4000bf46270 */
[----:B------:R-:W-:Y:S02]  /*13160*/  ISETP.GE.AND P1, PT, R34, UR4, PT ;  /* 0x0000000422007c0c */ /* 0x000fe4000bf26270 */
[----:B------:R-:W-:Y:S01]  /*13170*/  SHF.R.U32.HI R9, RZ, 0x3, R20 ;  /* 0x00000003ff097819 */ /* 0x000fe20000011614 */
[----:B-1----:R-:W-:Y:S10]  /*13180*/  BRA.DIV UR5, `(.L_x_260) ;  /* 0x0000003a05a07947 */ /* 0x002ff4000b800000 */
[----:B------:R-:W0:Y:S01]  /*13190*/  SHFL.IDX PT, R14, R5, RZ, 0x181f ;  /* 0x00181fff050e7589 */ /* 0x000e2200000e0000 */
[----:B-----5:R-:W-:Y:S02]  /*131a0*/  IMAD R6, R10, R6, RZ ;  /* 0x000000060a067224 */ /* 0x020fe400078e02ff */
[----:B------:R-:W-:Y:S01]  /*131b0*/  IMAD.IADD R0, R9, 0x1, R0 ;  /* 0x0000000109007824 */ /* 0x000fe200078e0200 */
[----:B------:R-:W1:Y:S03]  /*131c0*/  SHFL.IDX PT, R2, R4, RZ, 0x181f ;  /* 0x00181fff04027589 */ /* 0x000e6600000e0000 */
[C---:B------:R-:W-:Y:S01]  /*131d0*/  VIADD R7, R0.reuse, 0x10 ;  /* 0x0000001000077836 */ /* 0x040fe20000000000 */
[----:B------:R-:W-:-:S13]  /*131e0*/  ISETP.GE.AND P0, PT, R0, R6, PT ;  /* 0x000000060000720c */ /* 0x000fda0003f06270 */
[----:B0-----:R-:W-:-:S05]  /*131f0*/  @!P0 LEA R14, P5, R32, R14, 0x1 ;  /* 0x0000000e200e8211 */ /* 0x001fca00078a08ff */
[----:B-1----:R-:W-:Y:S02]  /*13200*/  @!P0 IMAD.X R3, RZ, RZ, R2, P5 ;  /* 0x000000ffff038224 */ /* 0x002fe400028e0602 */
[----:B------:R-:W-:Y:S02]  /*13210*/  @!P0 IMAD.MOV.U32 R2, RZ, RZ, R14 ;  /* 0x000000ffff028224 */ /* 0x000fe400078e000e */
[----:B------:R-:W0:Y:S04]  /*13220*/  SHFL.IDX PT, R14, R5, 0x1, 0x181f ;  /* 0x00381f00050e7f89 */ /* 0x000e2800000e0000 */
[----:B------:R-:W-:Y:S04]  /*13230*/  @!P0 LDGSTS.E.BYPASS.LTC128B.128 [R33+0x14400], desc[UR36][R2.64], !P4 ;  /* 0x1440000002218fae */ /* 0x000fe8000e101d64 */
[----:B------:R-:W-:Y:S04]  /*13240*/  @!P0 LDGSTS.E.BYPASS.LTC128B.128 [R33+0x18400], desc[UR36][R2.64+0x80], !P3 ;  /* 0x1840008002218fae */ /* 0x000fe8000d901d64 */
[----:B------:R-:W-:Y:S04]  /*13250*/  @!P0 LDGSTS.E.BYPASS.LTC128B.128 [R33+0x1c400], desc[UR36][R2.64+0x100], !P2 ;  /* 0x1c40010002218fae */ /* 0x000fe8000d101d64 */
[----:B------:R1:W-:Y:S01]  /*13260*/  @!P0 LDGSTS.E.BYPASS.LTC128B.128 [R33+0x20400], desc[UR36][R2.64+0x180], !P1 ;  /* 0x2040018002218fae */ /* 0x0003e2000c901d64 */
[----:B------:R-:W-:-:S03]  /*13270*/  ISETP.GE.AND P0, PT, R7, R6, PT ;  /* 0x000000060700720c */ /* 0x000fc60003f06270 */
[----:B-1----:R-:W1:Y:S10]  /*13280*/  SHFL.IDX PT, R2, R4, 0x1, 0x181f ;  /* 0x00381f0004027f89 */ /* 0x002e7400000e0000 */
[----:B0-----:R-:W-:-:S05]  /*13290*/  @!P0 LEA R14, P5, R32, R14, 0x1 ;  /* 0x0000000e200e8211 */ /* 0x001fca00078a08ff */
[----:B-1----:R-:W-:Y:S02]  /*132a0*/  @!P0 IMAD.X R7, RZ, RZ, R2, P5 ;  /* 0x000000ffff078224 */ /* 0x002fe400028e0602 */
[----:B------:R-:W-:Y:S02]  /*132b0*/  @!P0 IMAD.MOV.U32 R2, RZ, RZ, R14 ;  /* 0x000000ffff028224 */ /* 0x000fe400078e000e */
[----:B------:R-:W-:Y:S01]  /*132c0*/  @!P0 IMAD.MOV.U32 R3, RZ, RZ, R7 ;  /* 0x000000ffff038224 */ /* 0x000fe200078e0007 */
[----:B------:R-:W0:Y:S01]  /*132d0*/  SHFL.IDX PT, R14, R5, 0x2, 0x181f ;  /* 0x00581f00050e7f89 */ /* 0x000e2200000e0000 */
[----:B------:R-:W-:-:S03]  /*132e0*/  VIADD R7, R0, 0x20 ;  /* 0x0000002000077836 */ /* 0x000fc60000000000 */
        /* <DEDUP_REMOVED lines=23> */
[----:B------:R-:W-:-:S03]  /*13460*/  IADD3 R7, R0, 0x40, RZ ;  /* 0x0000004000077810 */ /* 0x000fc60007ffe0ff */
        /* <DEDUP_REMOVED lines=34> */
[----:B------:R0:W1:Y:S04]  /*13690*/  SHFL.IDX PT, R14, R5, 0x7, 0x181f ;  /* 0x00f81f00050e7f89 */ /* 0x00006800000e0000 */
[----:B------:R0:W-:Y:S04]  /*136a0*/  @!P0 LDGSTS.E.BYPASS.LTC128B.128 [R33+0x17400], desc[UR36][R2.64], !P4 ;  /* 0x1740000002218fae */ /* 0x0001e8000e101d64 */
[----:B------:R0:W-:Y:S04]  /*136b0*/  @!P0 LDGSTS.E.BYPASS.LTC128B.128 [R33+0x1b400], desc[UR36][R2.64+0x80], !P3 ;  /* 0x1b40008002218fae */ /* 0x0001e8000d901d64 */
[----:B------:R0:W-:Y:S04]  /*136c0*/  @!P0 LDGSTS.E.BYPASS.LTC128B.128 [R33+0x1f400], desc[UR36][R2.64+0x100], !P2 ;  /* 0x1f40010002218fae */ /* 0x0001e8000d101d64 */
[----:B------:R0:W-:Y:S04]  /*136d0*/  @!P0 LDGSTS.E.BYPASS.LTC128B.128 [R33+0x23400], desc[UR36][R2.64+0x180], !P1 ;  /* 0x2340018002218fae */ /* 0x0001e8000c901d64 */
[----:B------:R0:W2:Y:S02]  /*136e0*/  SHFL.IDX PT, R7, R4, 0x7, 0x181f ;  /* 0x00f81f0004077f89 */ /* 0x0000a400000e0000 */
.L_x_347:
[----:B0-----:R-:W-:Y:S01]  /*136f0*/  VIADD R3, R0, 0x70 ;  /* 0x0000007000037836 */ /* 0x001fe20000000000 */
[----:B------:R-:W-:Y:S04]  /*13700*/  BSSY B0, `(.L_x_261) ;  /* 0x000000c000007945 */ /* 0x000fe80003800000 */
[----:B------:R-:W-:-:S13]  /*13710*/  ISETP.GE.AND P0, PT, R3, R6, PT ;  /* 0x000000060300720c */ /* 0x000fda0003f06270 */
[----:B------:R-:W-:Y:S05]  /*13720*/  @P0 BRA `(.L_x_262) ;  /* 0x0000000000240947 */ /* 0x000fea0003800000 */
[----:B-1----:R-:W-:-:S05]  /*13730*/  LEA R2, P0, R32, R14, 0x1 ;  /* 0x0000000e20027211 */ /* 0x002fca00078008ff */
        /* <DEDUP_REMOVED lines=8> */
.L_x_262:
[----:B------:R-:W-:Y:S05]  /*137c0*/  BSYNC B0 ;  /* 0x0000000000007941 */ /* 0x000fea0003800000 */
.L_x_261:
[----:B------:R-:W-:Y:S01]  /*137d0*/  NOP ;  /* 0x0000000000007918 */ /* 0x000fe20000000000 */
[----:B------:R-:W-:-:S13]  /*137e0*/  PLOP3.LUT P0, PT, PT, PT, PT, 0x80, 0x0 ;  /* 0x000000000000781c */ /* 0x000fda0003f0f070 */
.L_x_263:
[----:B------:R-:W-:Y:S02]  /*137f0*/  PLOP3.LUT P1, PT, P1, P0, PT, 0xa2, 0x0 ;  /* 0x000000000000781c */ /* 0x000fe40000f21472 */
[----:B------:R-:W-:-:S08]  /*13800*/  @P0 R2UR P1, UR4, R22 ;  /* 0x00000000160402ca */ /* 0x000fd00000020000 */
[----:B------:R-:W-:-:S05]  /*13810*/  @P0 PLOP3.LUT P0, PT, P1, PT, PT, 0x80, 0x0 ;  /* 0x000000000000081c */ /* 0x000fca0000f0f070 */
[----:B------:R-:W-:Y:S01]  /*13820*/  @!P1 SYNCS.ARRIVE.TRANS64.RED.A0T1 RZ, [UR4+0x38800], RZ ;  /* 0x038800ffffff99a7 */ /* 0x000fe20008200404 */
[----:B------:R-:W-:Y:S07]  /*13830*/  @!P1 ARRIVES.LDGSTSBAR.64.TRANSCNT [UR4+0x38800] ;  /* 0x03880000ff0099b0 */ /* 0x000fee0008000a84 */
[----:B------:R-:W-:Y:S05]  /*13840*/  @P0 BRA.U.ANY `(.L_x_263) ;  /* 0xfffffffd00e80947 */ /* 0x000fea000393ffff */
[----:B0-----:R-:W3:Y:S04]  /*13850*/  LDL.LU R3, [R1+0x28] ;  /* 0x0000280001037983 */ /* 0x001ee80000300800 */
[----:B------:R-:W4:Y:S01]  /*13860*/  LDL.LU R2, [R1+0x24] ;  /* 0x0000240001027983 */ /* 0x000f220000300800 */
[----:B---3--:R-:W-:-:S05]  /*13870*/  VIADD R3, R3, 0x1 ;  /* 0x0000000103037836 */ /* 0x008fca0000000000 */
[----:B------:R-:W-:Y:S01]  /*13880*/  LEA.HI R0, R3, R3, RZ, 0x1 ;  /* 0x0000000303007211 */ /* 0x000fe200078f08ff */
[----:B------:R0:W-:Y:S03]  /*13890*/  STL [R1+0x28], R3 ;  /* 0x0000280301007387 */ /* 0x0001e60000100800 */
[----:B------:R-:W-:-:S05]  /*138a0*/  LOP3.LUT R0, R0, 0xfffffffe, RZ, 0xc0, !PT ;  /* 0xfffffffe00007812 */ /* 0x000fca00078ec0ff */
[----:B0-----:R-:W-:Y:S01]  /*138b0*/  IMAD.IADD R3, R3, 0x1, -R0 ;  /* 0x0000000103037824 */ /* 0x001fe200078e0a00 */
[----:B----4-:R-:W-:-:S04]  /*138c0*/  IADD3 R0, R2, -0x2, RZ ;  /* 0xfffffffe02007810 */ /* 0x010fc80007ffe0ff */
[----:B------:R-:W-:Y:S01]  /*138d0*/  SHF.L.U32 R3, R3, 0x1f, RZ ;  /* 0x0000001f03037819 */ /* 0x000fe200000006ff */
[----:B------:R-:W-:Y:S01]  /*138e0*/  NOP ;  /* 0x0000000000007918 */ /* 0x000fe20000000000 */
[----:B------:R0:W-:Y:S01]  /*138f0*/  SYNCS.ARRIVE.TRANS64.A1T0 RZ, [R22+URZ+0x38800], RZ ;  /* 0x038800ff16ff79a7 */ /* 0x0001e2000810003f */
[----:B------:R-:W-:Y:S01]  /*13900*/  BSSY B0, `(.L_x_264) ;  /* 0x0000003000007945 */ /* 0x000fe20003800000 */
[----:B------:R-:W3:Y:S03]  /*13910*/  SYNCS.PHASECHK.TRANS64.TRYWAIT P0, [R22+URZ+0x38820], R3 ;  /* 0x03882003160075a7 */ /* 0x000ee6000800017f */
[----:B0--3--:R-:W-:Y:S05]  /*13920*/  @!P0 BRA `(.L_x_265) ;  /* 0x0000003c00708947 */ /* 0x009fea0003800000 */
.L_x_348:
[----:B------:R-:W-:Y:S05]  /*13930*/  BSYNC B0 ;  /* 0x0000000000007941 */ /* 0x000fea0003800000 */
.L_x_264:
[----:B------:R-:W3:Y:S01]  /*13940*/  LDL R2, [R1+0x4] ;  /* 0x0000040001027983 */ /* 0x000ee20000100800 */
[----:B------:R-:W-:Y:S01]  /*13950*/  BSSY B0, `(.L_x_266) ;  /* 0x0000110000007945 */ /* 0x000fe20003800000 */
[----:B---3--:R-:W-:-:S13]  /*13960*/  ISETP.GE.AND P0, PT, R0, R2, PT ;  /* 0x000000020000720c */ /* 0x008fda0003f06270 */
[----:B------:R-:W-:Y:S05]  /*13970*/  @!P0 BRA `(.L_x_267) ;  /* 0x0000001000348947 */ /* 0x000fea0003800000 */
[----:B------:R-:W-:Y:S01]  /*13980*/  ULDC UR4, c[0x0][0x2f4] ;  /* 0x0000bd0000047ab9 */ /* 0x000fe20000000800 */
[----:B------:R-:W-:Y:S01]  /*13990*/  IMAD.MOV.U32 R17, RZ, RZ, R28 ;  /* 0x000000ffff117224 */ /* 0x000fe200078e001c */
[----:B------:R-:W-:Y:S01]  /*139a0*/  ISETP.GE.AND P4, PT, R32, UR4, PT ;  /* 0x0000000420007c0c */ /* 0x000fe2000bf86270 */
[----:B--2---:R-:W-:Y:S01]  /*139b0*/  IMAD.MOV.U32 R7, RZ, RZ, R27 ;  /* 0x000000ffff077224 */ /* 0x004fe200078e001b */
[----:B------:R-:W-:Y:S01]  /*139c0*/  ISETP.GE.AND P3, PT, R37, UR4, PT ;  /* 0x0000000425007c0c */ /* 0x000fe2000bf66270 */
[----:B------:R-:W-:Y:S01]  /*139d0*/  IMAD.MOV.U32 R29, RZ, RZ, R26 ;  /* 0x000000ffff1d7224 */ /* 0x000fe200078e001a */
[----:B------:R-:W-:Y:S02]  /*139e0*/  ISETP.GE.AND P2, PT, R36, UR4, PT ;  /* 0x0000000424007c0c */ /* 0x000fe4000bf46270 */
[----:B------:R-:W-:-:S13]  /*139f0*/  ISETP.GE.AND P1, PT, R34, UR4, PT ;  /* 0x0000000422007c0c */ /* 0x000fda000bf26270 */
.L_x_280:
[----:B------:R-:W2:Y:S04]  /*13a00*/  LDL R6, [R1+0x8] ;  /* 0x0000080001067983 */ /* 0x000ea80000100800 */
[----:B------:R-:W3:Y:S01]  /*13a10*/  LDL R8, [R1+0xc] ;  /* 0x00000c0001087983 */ /* 0x000ee20000100800 */
[----:B------:R-:W4:Y:S01]  /*13a20*/  S2R R2, SR_TID.X ;  /* 0x0000000000027919 */ /* 0x000f220000002100 */
[----:B------:R-:W1:Y:S01]  /*13a30*/  S2R R9, SR_TID.X ;  /* 0x0000000000097919 */ /* 0x000e620000002100 */
[----:B----4-:R-:W-:-:S04]  /*13a40*/  LOP3.LUT R2, R2, 0x7f, RZ, 0xc0, !PT ;  /* 0x0000007f02027812 */ /* 0x010fc800078ec0ff */
[----:B0-----:R-:W-:Y:S02]  /*13a50*/  SHF.R.U32.HI R3, RZ, 0x3, R2 ;  /* 0x00000003ff037819 */ /* 0x001fe40000011602 */
[----:B------:R-:W0:Y:S01]  /*13a60*/  LDC R2, c[0x0][0x430] ;  /* 0x00010c00ff027b82 */ /* 0x000e220000000800 */
[----:B-1----:R-:W-:-:S05]  /*13a70*/  IMAD.SHL.U32 R9, R9, 0x10, RZ ;  /* 0x0000001009097824 */ /* 0x002fca00078e00ff */
[----:B------:R-:W-:-:S04]  /*13a80*/  LOP3.LUT R9, R3, 0x70, R9, 0xf8, !PT ;  /* 0x0000007003097812 */ /* 0x000fc800078ef809 */
[----:B------:R-:W-:-:S13]  /*13a90*/  ISETP.GT.U32.AND P6, PT, R9, 0x4f, PT ;  /* 0x0000004f0900780c */ /* 0x000fda0003fc4070 */
[----:B------:R-:W3:Y:S01]  /*13aa0*/  @!P6 LDC.64 R4, c[0x0][0x428] ;  /* 0x00010a00ff04eb82 */ /* 0x000ee20000000a00 */
[----:B0-----:R-:W-:-:S13]  /*13ab0*/  ISETP.NE.AND P0, PT, R2, 0x1, PT ;  /* 0x000000010200780c */ /* 0x001fda0003f05270 */
[----:B------:R-:W0:Y:S08]  /*13ac0*/  @P0 LDC R3, c[0x0][0x434] ;  /* 0x00010d00ff030b82 */ /* 0x000e300000000800 */
[----:B------:R-:W1:Y:S01]  /*13ad0*/  @P0 LDC R2, c[0x0][0x438] ;  /* 0x00010e00ff020b82 */ /* 0x000e620000000800 */
[----:B--2---:R-:W-:-:S04]  /*13ae0*/  IMAD R6, R0, 0x50, R6 ;  /* 0x0000005000067824 */ /* 0x004fc800078e0206 */
[----:B------:R-:W-:-:S04]  /*13af0*/  IMAD.IADD R6, R9, 0x1, R6 ;  /* 0x0000000109067824 */ /* 0x000fc800078e0206 */
[----:B0-----:R-:W-:-:S04]  /*13b00*/  @P0 IMAD.HI.U32 R3, R6, R3, RZ ;  /* 0x0000000306030227 */ /* 0x001fc800078e00ff */
[----:B------:R-:W-:Y:S01]  /*13b10*/  IMAD.MOV.U32 R10, RZ, RZ, R6 ;  /* 0x000000ffff0a7224 */ /* 0x000fe200078e0006 */
[----:B-1----:R-:W-:Y:S01]  /*13b20*/  @P0 SHF.R.U32.HI R10, RZ, R2, R3 ;  /* 0x00000002ff0a0219 */ /* 0x002fe20000011603 */
[----:B---3--:R-:W-:Y:S02]  /*13b30*/  @!P6 IMAD R2, R8, R4, RZ ;  /* 0x000000040802e224 */ /* 0x008fe400078e02ff */
[----:B------:R-:W0:Y:S01]  /*13b40*/  @!P6 LDC.64 R8, c[0x0][0x418] ;  /* 0x00010600ff08eb82 */ /* 0x000e220000000a00 */
[----:B------:R-:W-:Y:S01]  /*13b50*/  @!P6 SHF.R.S32.HI R3, RZ, 0x1f, R10 ;  /* 0x0000001fff03e819 */ /* 0x000fe2000001140a */
[----:B------:R-:W-:Y:S02]  /*13b60*/  @!P6 IMAD R5, R30, R5, R2 ;  /* 0x000000051e05e224 */ /* 0x000fe400078e0202 */
[----:B------:R-:W-:-:S04]  /*13b70*/  @!P6 IMAD.MOV.U32 R2, RZ, RZ, R10 ;  /* 0x000000ffff02e224 */ /* 0x000fc800078e000a */
[----:B------:R-:W-:-:S04]  /*13b80*/  @!P6 IMAD.WIDE.U32 R2, R30, R4, R2 ;  /* 0x000000041e02e225 */ /* 0x000fc800078e0002 */
[----:B------:R-:W-:Y:S02]  /*13b90*/  @!P6 IMAD.IADD R5, R5, 0x1, R3 ;  /* 0x000000010505e824 */ /* 0x000fe400078e0203 */
[----:B------:R-:W-:Y:S01]  /*13ba0*/  IMAD.MOV.U32 R4, RZ, RZ, RZ ;  /* 0x000000ffff047224 */ /* 0x000fe200078e00ff */
[----:B0-----:R-:W-:-:S04]  /*13bb0*/  @!P6 LEA R8, P0, R2, R8, 0x2 ;  /* 0x000000080208e211 */ /* 0x001fc800078010ff */
[----:B------:R-:W-:-:S05]  /*13bc0*/  @!P6 LEA.HI.X R9, R2, R9, R5, 0x2, P0 ;  /* 0x000000090209e211 */ /* 0x000fca00000f1405 */
[----:B------:R0:W5:Y:S01]  /*13bd0*/  @!P6 LDG.E R4, desc[UR36][R8.64] ;  /* 0x000000240804e981 */ /* 0x000162000c1e1900 */
[----:B------:R-:W-:Y:S01]  /*13be0*/  LOP3.LUT P5, RZ, R23, 0x20, RZ, 0xc0, !PT ;  /* 0x0000002017ff7812 */ /* 0x000fe200078ac0ff */
[----:B------:R-:W-:Y:S01]  /*13bf0*/  VIADD R27, R7, 0x1 ;  /* 0x00000001071b7836 */ /* 0x000fe20000000000 */
[----:B------:R-:W-:Y:S05]  /*13c00*/  YIELD ;  /* 0x0000000000007946 */ /* 0x000fea0003800000 */
[----:B------:R-:W-:Y:S01]  /*13c10*/  ISETP.NE.AND P0, PT, R27, 0x2, PT ;  /* 0x000000021b00780c */ /* 0x000fe20003f05270 */
[----:B------:R-:W-:Y:S01]  /*13c20*/  IMAD.MOV R5, RZ, RZ, -R10 ;  /* 0x000000ffff057224 */ /* 0x000fe200078e0a0a */
[----:B------:R-:W-:-:S02]  /*13c30*/  ULDC UR4, c[0x0][0x430] ;  /* 0x00010c0000047ab9 */ /* 0x000fc40000000800 */
[----:B------:R-:W-:Y:S01]  /*13c40*/  SEL R28, RZ, 0x1, P0 ;  /* 0x00000001ff1c7807 */ /* 0x000fe20000000000 */
[----:B------:R-:W-:Y:S01]  /*13c50*/  IMAD R5, R5, UR4, R6 ;  /* 0x0000000405057c24 */ /* 0x000fe2000f8e0206 */
[----:B------:R-:W-:Y:S01]  /*13c60*/  SEL R27, R27, RZ, P0 ;  /* 0x000000ff1b1b7207 */ /* 0x000fe20000000000 */
[----:B------:R-:W-:Y:S01]  /*13c70*/  IMAD.MOV.U32 R26, RZ, RZ, R0 ;  /* 0x000000ffff1a7224 */ /* 0x000fe200078e0000 */
[----:B------:R-:W-:Y:S01]  /*13c80*/  LOP3.LUT R28, R17, R28, RZ, 0x3c, !PT ;  /* 0x0000001c111c7212 */ /* 0x000fe200078e3cff */
[----:B0-----:R-:W-:Y:S06]  /*13c90*/  @!P5 BRA `(.L_x_268) ;  /* 0x000000000004d947 */ /* 0x001fec0003800000 */
[----:B------:R-:W-:Y:S01]  /*13ca0*/  BPT.TRAP 0x1 ;  /* 0x000000040000795c */ /* 0x000fe20000300000 */
.L_x_268:
[----:B------:R-:W-:Y:S01]  /*13cb0*/  IMAD R6, R27, 0x8, R22 ;  /* 0x000000081b067824 */ /* 0x000fe200078e0216 */
[----:B------:R-:W-:Y:S01]  /*13cc0*/  SHF.L.U32 R3, R28, 0x1f, RZ ;  /* 0x0000001f1c037819 */ /* 0x000fe200000006ff */
[----:B------:R-:W-:Y:S03]  /*13cd0*/  BSSY B1, `(.L_x_269) ;  /* 0x0000003000017945 */ /* 0x000fe60003800000 */
[----:B------:R-:W0:Y:S02]  /*13ce0*/  SYNCS.PHASECHK.TRANS64.TRYWAIT P0, [R6+URZ+0x38840], R3 ;  /* 0x03884003060075a7 */ /* 0x000e24000800017f */
[----:B0-----:R-:W-:Y:S05]  /*13cf0*/  @!P0 BRA `(.L_x_270) ;  /* 0x0000003800908947 */ /* 0x001fea0003800000 */
.L_x_349:
[----:B------:R-:W-:Y:S05]  /*13d00*/  BSYNC B1 ;  /* 0x0000000000017941 */ /* 0x000fea0003800000 */
.L_x_269:
[----:B------:R-:W-:Y:S01]  /*13d10*/  SHF.R.S32.HI R20, RZ, 0x1f, R5 ;  /* 0x0000001fff147819 */ /* 0x000fe20000011405 */
[----:B------:R-:W-:Y:S01]  /*13d20*/  ULDC.64 UR4, c[0x0][0x300] ;  /* 0x0000c00000047ab9 */ /* 0x000fe20000000a00 */
[----:B-----5:R-:W-:Y:S01]  /*13d30*/  SHF.R.S32.HI R21, RZ, 0x1f, R4 ;  /* 0x0000001fff157819 */ /* 0x020fe20000011404 */
[----:B0-----:R-:W-:Y:S01]  /*13d40*/  IMAD.WIDE.U32 R2, R5, UR4, RZ ;  /* 0x0000000405027c25 */ /* 0x001fe2000f8e00ff */
[----:B------:R-:W-:Y:S01]  /*13d50*/  ULDC.64 UR6, c[0x0][0x2e8] ;  /* 0x0000ba0000067ab9 */ /* 0x000fe20000000a00 */
[----:B------:R-:W-:Y:S02]  /*13d60*/  LOP3.LUT P5, RZ, R23, 0x2, RZ, 0xc0, !PT ;  /* 0x0000000217ff7812 */ /* 0x000fe400078ac0ff */
[----:B------:R-:W-:Y:S02]  /*13d70*/  IMAD R0, R20, UR4, RZ ;  /* 0x0000000414007c24 */ /* 0x000fe4000f8e02ff */
[----:B------:R-:W-:Y:S02]  /*13d80*/  IMAD R9, R27, 0x5000, R31 ;  /* 0x000050001b097824 */ /* 0x000fe400078e021f */
[----:B------:R-:W-:Y:S01]  /*13d90*/  IMAD R0, R5, UR5, R0 ;  /* 0x0000000505007c24 */ /* 0x000fe2000f8e0200 */
[----:B------:R-:W-:-:S03]  /*13da0*/  ULDC.64 UR4, c[0x0][0x310] ;  /* 0x0000c40000047ab9 */ /* 0x000fc60000000a00 */
[----:B------:R-:W-:Y:S02]  /*13db0*/  IMAD.IADD R3, R3, 0x1, R0 ;  /* 0x0000000103037824 */ /* 0x000fe400078e0200 */
[----:B------:R-:W-:Y:S02]  /*13dc0*/  IMAD R0, R21, UR4, RZ ;  /* 0x0000000415007c24 */ /* 0x000fe4000f8e02ff */
[----:B------:R-:W-:-:S04]  /*13dd0*/  IMAD.WIDE.U32 R2, R4, UR4, R2 ;  /* 0x0000000404027c25 */ /* 0x000fc8000f8e0002 */
[----:B------:R-:W-:Y:S01]  /*13de0*/  IMAD R0, R4, UR5, R0 ;  /* 0x0000000504007c24 */ /* 0x000fe2000f8e0200 */
[----:B------:R-:W-:-:S03]  /*13df0*/  ULDC.64 UR4, c[0x0][0x308] ;  /* 0x0000c20000047ab9 */ /* 0x000fc60000000a00 */
[----:B------:R-:W-:Y:S02]  /*13e00*/  IMAD.IADD R3, R3, 0x1, R0 ;  /* 0x0000000103037824 */ /* 0x000fe400078e0200 */
[----:B------:R-:W-:Y:S01]  /*13e10*/  IMAD.WIDE.U32 R2, R25, UR4, R2 ;  /* 0x0000000419027c25 */ /* 0x000fe2000f8e0002 */
[----:B------:R-:W-:-:S03]  /*13e20*/  UMOV UR4, 0xffffffff ;  /* 0xffffffff00047882 */ /* 0x000fc60000000000 */
[----:B------:R-:W-:Y:S01]  /*13e30*/  IMAD R10, R25, UR5, R3 ;  /* 0x00000005190a7c24 */ /* 0x000fe2000f8e0203 */
[----:B------:R-:W-:-:S04]  /*13e40*/  LEA R8, P0, R2, UR6, 0x1 ;  /* 0x0000000602087c11 */ /* 0x000fc8000f8008ff */
[----:B------:R-:W-:Y:S01]  /*13e50*/  LEA.HI.X R10, R2, UR7, R10, 0x1, P0 ;  /* 0x00000007020a7c11 */ /* 0x000fe200080f0c0a */
[----:B------:R-:W-:Y:S08]  /*13e60*/  BRA.DIV UR4, `(.L_x_271) ;  /* 0x0000003a04487947 */ /* 0x000ff0000b800000 */
[----:B------:R-:W0:Y:S01]  /*13e70*/  SHFL.IDX PT, R2, R8, RZ, 0x181f ;  /* 0x00181fff08027589 */ /* 0x000e2200000e0000 */
[----:B------:R-:W-:Y:S01]  /*13e80*/  LOP3.LUT R23, R23, 0xfffffbff, RZ, 0xc0, !PT ;  /* 0xfffffbff17177812 */ /* 0x000fe200078ec0ff */
[----:B------:R-:W-:Y:S01]  /*13e90*/  IMAD R9, R9, 0x2, R22 ;  /* 0x0000000209097824 */ /* 0x000fe200078e0216 */
[----:B------:R-:W-:Y:S01]  /*13ea0*/  SHF.L.U32 R0, R32, 0x1, RZ ;  /* 0x0000000120007819 */ /* 0x000fe200000006ff */
[----:B------:R-:W1:Y:S01]  /*13eb0*/  SHFL.IDX PT, R3, R10, RZ, 0x181f ;  /* 0x00181fff0a037589 */ /* 0x000e6200000e0000 */
[----:B------:R-:W-:-:S03]  /*13ec0*/  @P2 LOP3.LUT R23, R23, 0x400, RZ, 0xfc, !PT ;  /* 0x0000040017172812 */ /* 0x000fc600078efcff */
[----:B------:R-:W-:Y:S01]  /*13ed0*/  SHFL.IDX PT, R35, R10, 0x1, 0x181f ;  /* 0x00381f000a237f89 */ /* 0x000fe200000e0000 */
[C---:B------:R-:W-:Y:S02]  /*13ee0*/  LOP3.LUT P2, RZ, R23.reuse, 0x10, RZ, 0xc0, !PT ;  /* 0x0000001017ff7812 */ /* 0x040fe4000784c0ff */
[----:B------:R-:W-:-:S04]  /*13ef0*/  LOP3.LUT R23, R23, 0xfffffdff, RZ, 0xc0, !PT ;  /* 0xfffffdff17177812 */ /* 0x000fc800078ec0ff */
[----:B------:R-:W-:-:S04]  /*13f00*/  @P1 LOP3.LUT R23, R23, 0x200, RZ, 0xfc, !PT ;  /* 0x0000020017171812 */ /* 0x000fc800078efcff */
[C---:B------:R-:W-:Y:S02]  /*13f10*/  LOP3.LUT P1, RZ, R23.reuse, 0x8, RZ, 0xc0, !PT ;  /* 0x0000000817ff7812 */ /* 0x040fe4000782c0ff */
[----:B------:R-:W-:Y:S02]  /*13f20*/  LOP3.LUT P6, RZ, R23, 0x4, RZ, 0xc0, !PT ;  /* 0x0000000417ff7812 */ /* 0x000fe400078cc0ff */
[----:B0-----:R-:W-:-:S05]  /*13f30*/  IADD3 R2, P0, R2, R0, RZ ;  /* 0x0000000002027210 */ /* 0x001fca0007f1e0ff */
[----:B-1----:R-:W-:-:S05]  /*13f40*/  IMAD.X R3, RZ, RZ, R3, P0 ;  /* 0x000000ffff037224 */ /* 0x002fca00000e0603 */
[----:B------:R-:W-:Y:S04]  /*13f50*/  LDGSTS.E.BYPASS.LTC128B.128 [R9+0x24400], desc[UR36][R2.64], !P2 ;  /* 0x2440000002097fae */ /* 0x000fe8000d101d64 */
[----:B------:R-:W-:Y:S04]  /*13f60*/  LDGSTS.E.BYPASS.LTC128B.128 [R9+0x26c00], desc[UR36][R2.64+0x80], !P1 ;  /* 0x26c0008002097fae */ /* 0x000fe8000c901d64 */
[----:B------:R-:W-:Y:S04]  /*13f70*/  LDGSTS.E.BYPASS.LTC128B.128 [R9+0x29400], desc[UR36][R2.64+0x100], !P6 ;  /* 0x2940010002097fae */ /* 0x000fe8000f101d64 */
[----:B------:R0:W-:Y:S04]  /*13f80*/  LDGSTS.E.BYPASS.LTC128B.128 [R9+0x2bc00], desc[UR36][R2.64+0x180], !P5 ;  /* 0x2bc0018002097fae */ /* 0x0001e8000e901d64 */
[----:B0-----:R-:W0:Y:S02]  /*13f90*/  SHFL.IDX PT, R2, R8, 0x1, 0x181f ;  /* 0x00381f0008027f89 */ /* 0x001e2400000e0000 */
[----:B0-----:R-:W-:-:S05]  /*13fa0*/  IADD3 R2, P0, R2, R0, RZ ;  /* 0x0000000002027210 */ /* 0x001fca0007f1e0ff */
[----:B------:R-:W-:Y:S02]  /*13fb0*/  IMAD.X R3, RZ, RZ, R35, P0 ;  /* 0x000000ffff037224 */ /* 0x000fe400000e0623 */
[----:B------:R-:W-:Y:S04]  /*13fc0*/  SHFL.IDX PT, R35, R10, 0x2, 0x181f ;  /* 0x00581f000a237f89 */ /* 0x000fe800000e0000 */
        /* <DEDUP_REMOVED lines=15> */
[----:B------:R0:W1:Y:S04]  /*140c0*/  SHFL.IDX PT, R35, R10, 0x4, 0x181f ;  /* 0x00981f000a237f89 */ /* 0x00006800000e0000 */
[----:B------:R-:W-:Y:S01]  /*140d0*/  LDGSTS.E.BYPASS.LTC128B.128 [R9+0x25c00], desc[UR36][R2.64], !P2 ;  /* 0x25c0000002097fae */ /* 0x000fe2000d101d64 */
[----:B------:R-:W-:-:S03]  /*140e0*/  LOP3.LUT P2, RZ, R23, 0x400, RZ, 0xc0, !PT ;  /* 0x0000040017ff7812 */ /* 0x000fc6000784c0ff */
[----:B------:R-:W-:Y:S01]  /*140f0*/  LDGSTS.E.BYPASS.LTC128B.128 [R9+0x28400], desc[UR36][R2.64+0x80], !P1 ;  /* 0x2840008002097fae */ /* 0x000fe2000c901d64 */
[----:B------:R-:W-:-:S03]  /*14100*/  LOP3.LUT P1, RZ, R23, 0x200, RZ, 0xc0, !PT ;  /* 0x0000020017ff7812 */ /* 0x000fc6000782c0ff */
[----:B------:R-:W-:Y:S04]  /*14110*/  LDGSTS.E.BYPASS.LTC128B.128 [R9+0x2ac00], desc[UR36][R2.64+0x100], !P6 ;  /* 0x2ac0010002097fae */ /* 0x000fe8000f101d64 */
[----:B------:R2:W-:Y:S04]  /*14120*/  LDGSTS.E.BYPASS.LTC128B.128 [R9+0x2d400], desc[UR36][R2.64+0x180], !P5 ;  /* 0x2d40018002097fae */ /* 0x0005e8000e901d64 */
[----:B-12---:R0:W2:Y:S02]  /*14130*/  SHFL.IDX PT, R2, R8, 0x4, 0x181f ;  /* 0x00981f0008027f89 */ /* 0x0060a400000e0000 */
.L_x_361:
[----:B------:R-:W-:Y:S02]  /*14140*/  LOP3.LUT R23, R23, 0xfffffdff, RZ, 0xc0, !PT ;  /* 0xfffffdff17177812 */ /* 0x000fe400078ec0ff */
[----:B--2---:R-:W-:Y:S02]  /*14150*/  IADD3 R2, P0, R2, R0, RZ ;  /* 0x0000000002027210 */ /* 0x004fe40007f1e0ff */
[----:B------:R-:W-:-:S03]  /*14160*/  @P1 LOP3.LUT R23, R23, 0x200, RZ, 0xfc, !PT ;  /* 0x0000020017171812 */ /* 0x000fc600078efcff */
[----:B------:R-:W-:Y:S01]  /*14170*/  IMAD.X R3, RZ, RZ, R35, P0 ;  /* 0x000000ffff037224 */ /* 0x000fe200000e0623 */
[C---:B------:R-:W-:Y:S02]  /*14180*/  LOP3.LUT P1, RZ, R23.reuse, 0x10, RZ, 0xc0, !PT ;  /* 0x0000001017ff7812 */ /* 0x040fe4000782c0ff */
[C---:B------:R-:W-:Y:S02]  /*14190*/  LOP3.LUT P0, RZ, R23.reuse, 0x8, RZ, 0xc0, !PT ;  /* 0x0000000817ff7812 */ /* 0x040fe4000780c0ff */
[----:B------:R-:W-:-:S09]  /*141a0*/  LOP3.LUT P6, RZ, R23, 0x4, RZ, 0xc0, !PT ;  /* 0x0000000417ff7812 */ /* 0x000fd200078cc0ff */
[----:B------:R-:W-:Y:S01]  /*141b0*/  @!PT LDS RZ, [RZ] ;  /* 0x00000000fffff984 */ /* 0x000fe20000000800 */
[----:B------:R-:W-:Y:S01]  /*141c0*/  @!PT LDS RZ, [RZ] ;  /* 0x00000000fffff984 */ /* 0x000fe20000000800 */
[----:B------:R-:W-:Y:S01]  /*141d0*/  @!PT LDS RZ, [RZ] ;  /* 0x00000000fffff984 */ /* 0x000fe20000000800 */
[----:B------:R1:W-:Y:S01]  /*141e0*/  LDGSTS.E.BYPASS.LTC128B.128 [R9+0x26400], desc[UR36][R2.64], !P1 ;  /* 0x2640000002097fae */ /* 0x0003e2000c901d64 */
[----:B------:R-:W-:-:S03]  /*141f0*/  LOP3.LUT P1, RZ, R23, 0x200, RZ, 0xc0, !PT ;  /* 0x0000020017ff7812 */ /* 0x000fc6000782c0ff */
[----:B------:R1:W-:Y:S01]  /*14200*/  LDGSTS.E.BYPASS.LTC128B.128 [R9+0x28c00], desc[UR36][R2.64+0x80], !P0 ;  /* 0x28c0008002097fae */ /* 0x0003e2000c101d64 */
[----:B------:R-:W-:-:S03]  /*14210*/  PLOP3.LUT P0, PT, PT, PT, PT, 0x80, 0x0 ;  /* 0x000000000000781c */ /* 0x000fc60003f0f070 */
[----:B------:R1:W-:Y:S04]  /*14220*/  LDGSTS.E.BYPASS.LTC128B.128 [R9+0x2b400], desc[UR36][R2.64+0x100], !P6 ;  /* 0x2b40010002097fae */ /* 0x0003e8000f101d64 */
[----:B------:R1:W-:Y:S01]  /*14230*/  LDGSTS.E.BYPASS.LTC128B.128 [R9+0x2dc00], desc[UR36][R2.64+0x180], !P5 ;  /* 0x2dc0018002097fae */ /* 0x0003e2000e901d64 */
[----:B------:R-:W-:-:S05]  /*14240*/  NOP ;  /* 0x0000000000007918 */ /* 0x000fca0000000000 */
.L_x_272:
        /* <DEDUP_REMOVED lines=10> */
.L_x_273:
[----:B------:R2:W-:Y:S01]  /*142f0*/  SYNCS.ARRIVE.TRANS64.A1T0 RZ, [R6+URZ+0x38830], RZ ;  /* 0x038830ff06ff79a7 */ /* 0x0005e2000810003f */
[----:B------:R-:W-:Y:S05]  /*14300*/  @!P6 BRA `(.L_x_274) ;  /* 0x000000000004e947 */ /* 0x000fea0003800000 */
[----:B------:R-:W-:Y:S01]  /*14310*/  BPT.TRAP 0x1 ;  /* 0x000000040000795c */ /* 0x000fe20000300000 */
.L_x_274:
[----:B-1----:R-:W-:Y:S01]  /*14320*/  SHF.L.U32 R2, R17, 0x1f, RZ ;  /* 0x0000001f11027819 */ /* 0x002fe200000006ff */
[----:B--2---:R-:W-:Y:S01]  /*14330*/  IMAD R6, R7, 0x8, R22 ;  /* 0x0000000807067824 */ /* 0x004fe200078e0216 */
[----:B------:R-:W-:Y:S03]  /*14340*/  BSSY B1, `(.L_x_275) ;  /* 0x0000003000017945 */ /* 0x000fe60003800000 */
[----:B------:R-:W1:Y:S02]  /*14350*/  SYNCS.PHASECHK.TRANS64.TRYWAIT P0, [R6+URZ+0x38860], R2 ;  /* 0x03886002060075a7 */ /* 0x000e64000800017f */
[----:B-1----:R-:W-:Y:S05]  /*14360*/  @!P0 BRA `(.L_x_276) ;  /* 0x0000003800cc8947 */ /* 0x002fea0003800000 */
.L_x_362:
[----:B------:R-:W-:Y:S05]  /*14370*/  BSYNC B1 ;  /* 0x0000000000017941 */ /* 0x000fea0003800000 */
.L_x_275:
[----:B0-----:R-:W2:Y:S01]  /*14380*/  LDL R8, [R1] ;  /* 0x0000000001087983 */ /* 0x001ea20000100800 */
[----:B------:R-:W0:Y:S01]  /*14390*/  S2R R3, SR_TID.X ;  /* 0x0000000000037919 */ /* 0x000e220000002100 */
[----:B------:R-:W-:Y:S01]  /*143a0*/  UMOV UR4, 0xffffffff ;  /* 0xffffffff00047882 */ /* 0x000fe20000000000 */
[----:B------:R-:W-:Y:S01]  /*143b0*/  IMAD R7, R7, 0x5000, R31 ;  /* 0x0000500007077824 */ /* 0x000fe200078e021f */
[----:B0-----:R-:W-:-:S04]  /*143c0*/  LOP3.LUT R3, R3, 0x7f, RZ, 0xc0, !PT ;  /* 0x0000007f03037812 */ /* 0x001fc800078ec0ff */
[----:B------:R-:W-:Y:S01]  /*143d0*/  SHF.R.U32.HI R3, RZ, 0x3, R3 ;  /* 0x00000003ff037819 */ /* 0x000fe20000011603 */
[----:B--2---:R-:W-:-:S04]  /*143e0*/  IMAD R8, R29, -0x50, R8 ;  /* 0xffffffb01d087824 */ /* 0x004fc800078e0208 */
[----:B------:R-:W-:Y:S01]  /*143f0*/  IMAD.IADD R8, R8, 0x1, -R3 ;  /* 0x0000000108087824 */ /* 0x000fe200078e0a03 */
[----:B------:R-:W-:Y:S06]  /*14400*/  BRA.DIV UR4, `(.L_x_277) ;  /* 0x0000003a04b87947 */ /* 0x000fec000b800000 */
[----:B-1----:R-:W0:Y:S01]  /*14410*/  SHFL.IDX PT, R2, R18, RZ, 0x181f ;  /* 0x00181fff12027589 */ /* 0x002e2200000e0000 */
[----:B------:R-:W-:-:S03]  /*14420*/  IMAD R7, R7, 0x2, R22 ;  /* 0x0000000207077824 */ /* 0x000fc600078e0216 */
[----:B------:R-:W1:Y:S04]  /*14430*/  SHFL.IDX PT, R3, R24, RZ, 0x181f ;  /* 0x00181fff18037589 */ /* 0x000e6800000e0000 */
[----:B------:R-:W-:Y:S01]  /*14440*/  SHFL.IDX PT, R14, R18, 0x4, 0x181f ;  /* 0x00981f00120e7f89 */ /* 0x000fe200000e0000 */
[----:B0-----:R-:W-:-:S05]  /*14450*/  IADD3 R2, P0, R2, R0, RZ ;  /* 0x0000000002027210 */ /* 0x001fca0007f1e0ff */
[----:B-1----:R-:W-:Y:S01]  /*14460*/  IMAD.X R3, RZ, RZ, R3, P0 ;  /* 0x000000ffff037224 */ /* 0x002fe200000e0603 */
        /* <DEDUP_REMOVED lines=8> */
[----:B0-----:R-:W0:Y:S04]  /*144f0*/  SHFL.IDX PT, R2, R18, 0x1, 0x181f ;  /* 0x00381f0012027f89 */ /* 0x001e2800000e0000 */
[----:B------:R-:W1:Y:S01]  /*14500*/  SHFL.IDX PT, R3, R24, 0x1, 0x181f ;  /* 0x00381f0018037f89 */ /* 0x000e6200000e0000 */
        /* <DEDUP_REMOVED lines=23> */
[----:B------:R-:W1:Y:S04]  /*14680*/  SHFL.IDX PT, R3, R24, 0x3, 0x181f ;  /* 0x00781f0018037f89 */ /* 0x000e6800000e0000 */
[----:B------:R-:W2:Y:S01]  /*14690*/  SHFL.IDX PT, R24, R24, 0x4, 0x181f ;  /* 0x00981f0018187f89 */ /* 0x000ea200000e0000 */
[----:B0-----:R-:W-:-:S05]  /*146a0*/  IADD3 R2, P0, R2, R0, RZ ;  /* 0x0000000002027210 */ /* 0x001fca0007f1e0ff */
[----:B-1----:R-:W-:Y:S01]  /*146b0*/  IMAD.X R3, RZ, RZ, R3, P0 ;  /* 0x000000ffff037224 */ /* 0x002fe200000e0603 */
[----:B------:R-:W-:-:S13]  /*146c0*/  ISETP.LT.OR P0, PT, R8, 0x31, P4 ;  /* 0x000000310800780c */ /* 0x000fda0002701670 */
[----:B------:R0:W-:Y:S01]  /*146d0*/  LDGSTS.E.BYPASS.LTC128B.128 [R7+0x1c00], desc[UR36][R2.64], !P0 ;  /* 0x01c0000002077fae */ /* 0x0001e2000c101d64 */
[----:B------:R-:W-:-:S13]  /*146e0*/  ISETP.LT.OR P0, PT, R8, 0x31, P3 ;  /* 0x000000310800780c */ /* 0x000fda0001f01670 */
[----:B------:R0:W-:Y:S01]  /*146f0*/  LDGSTS.E.BYPASS.LTC128B.128 [R7+0x4400], desc[UR36][R2.64+0x80], !P0 ;  /* 0x0440008002077fae */ /* 0x0001e2000c101d64 */
[----:B------:R-:W-:-:S13]  /*14700*/  ISETP.LT.OR P0, PT, R8, 0x31, P2 ;  /* 0x000000310800780c */ /* 0x000fda0001701670 */
[----:B------:R0:W-:Y:S01]  /*14710*/  LDGSTS.E.BYPASS.LTC128B.128 [R7+0x6c00], desc[UR36][R2.64+0x100], !P0 ;  /* 0x06c0010002077fae */ /* 0x0001e2000c101d64 */
[----:B------:R-:W-:-:S13]  /*14720*/  ISETP.LT.OR P0, PT, R8, 0x31, P1 ;  /* 0x000000310800780c */ /* 0x000fda0000f01670 */
[----:B--2---:R0:W-:Y:S02]  /*14730*/  LDGSTS.E.BYPASS.LTC128B.128 [R7+0x9400], desc[UR36][R2.64+0x180], !P0 ;  /* 0x0940018002077fae */ /* 0x0041e4000c101d64 */
.L_x_374:
[----:B01----:R-:W-:Y:S01]  /*14740*/  IADD3 R2, P0, R14, R0, RZ ;  /* 0x000000000e027210 */ /* 0x003fe20007f1e0ff */
[----:B------:R-:W-:Y:S01]  /*14750*/  ULDC.64 UR4, c[0x0][0x328] ;  /* 0x0000ca0000047ab9 */ /* 0x000fe20000000a00 */
[----:B------:R-:W-:Y:S01]  /*14760*/  ULDC.64 UR6, c[0x0][0x318] ;  /* 0x0000c60000067ab9 */ /* 0x000fe20000000a00 */
[----:B------:R-:W-:Y:S02]  /*14770*/  IMAD R20, R20, UR4, RZ ;  /* 0x0000000414147c24 */ /* 0x000fe4000f8e02ff */
[----:B------:R-:W-:Y:S01]  /*14780*/  IMAD.X R3, RZ, RZ, R24, P0 ;  /* 0x000000ffff037224 */ /* 0x000fe200000e0618 */
[----:B------:R-:W-:Y:S01]  /*14790*/  ISETP.LT.OR P0, PT, R8, 0x41, P4 ;  /* 0x000000410800780c */ /* 0x000fe20002701670 */
[----:B------:R-:W-:-:S12]  /*147a0*/  IMAD R9, R5, UR5, R20 ;  /* 0x0000000505097c24 */ /* 0x000fd8000f8e0214 */
        /* <DEDUP_REMOVED lines=10> */
[----:B------:R-:W-:Y:S01]  /*14850*/  NOP ;  /* 0x0000000000007918 */ /* 0x000fe20000000000 */
[----:B0-----:R-:W-:Y:S01]  /*14860*/  IMAD.WIDE.U32 R2, R5, UR4, RZ ;  /* 0x0000000405027c25 */ /* 0x001fe2000f8e00ff */
[----:B------:R-:W-:-:S03]  /*14870*/  ULDC.64 UR4, c[0x0][0x338] ;  /* 0x0000ce0000047ab9 */ /* 0x000fc60000000a00 */
[----:B------:R-:W-:Y:S02]  /*14880*/  IMAD.IADD R3, R3, 0x1, R9 ;  /* 0x0000000103037824 */ /* 0x000fe400078e0209 */
[----:B------:R-:W-:Y:S02]  /*14890*/  IMAD R21, R21, UR4, RZ ;  /* 0x0000000415157c24 */ /* 0x000fe4000f8e02ff */
[----:B------:R-:W-:-:S04]  /*148a0*/  IMAD.WIDE.U32 R2, R4, UR4, R2 ;  /* 0x0000000404027c25 */ /* 0x000fc8000f8e0002 */
[----:B------:R-:W-:Y:S01]  /*148b0*/  IMAD R21, R4, UR5, R21 ;  /* 0x0000000504157c24 */ /* 0x000fe2000f8e0215 */
[----:B------:R-:W-:-:S04]  /*148c0*/  ULDC.64 UR4, c[0x0][0x330] ;  /* 0x0000cc0000047ab9 */ /* 0x000fc80000000a00 */
[----:B------:R-:W-:-:S03]  /*148d0*/  IADD3 R3, R3, R21, RZ ;  /* 0x0000001503037210 */ /* 0x000fc60007ffe0ff */
[----:B------:R-:W-:-:S04]  /*148e0*/  IMAD.WIDE.U32 R2, R25, UR4, R2 ;  /* 0x0000000419027c25 */ /* 0x000fc8000f8e0002 */
[----:B------:R-:W-:Y:S01]  /*148f0*/  IMAD R3, R25, UR5, R3 ;  /* 0x0000000519037c24 */ /* 0x000fe2000f8e0203 */
[----:B------:R-:W-:-:S04]  /*14900*/  LEA R18, P0, R2, UR6, 0x1 ;  /* 0x0000000602127c11 */ /* 0x000fc8000f8008ff */
[----:B------:R-:W-:Y:S02]  /*14910*/  LEA.HI.X R24, R2, UR7, R3, 0x1, P0 ;  /* 0x0000000702187c11 */ /* 0x000fe400080f0c03 */
[----:B------:R-:W-:-:S13]  /*14920*/  PLOP3.LUT P0, PT, PT, PT, PT, 0x80, 0x0 ;  /* 0x000000000000781c */ /* 0x000fda0003f0f070 */
.L_x_278:
        /* <DEDUP_REMOVED lines=10> */
.L_x_279:
[----:B------:R-:W2:Y:S01]  /*149d0*/  LDL R2, [R1+0x4] ;  /* 0x0000040001027983 */ /* 0x000ea20000100800 */
[----:B------:R3:W-:Y:S01]  /*149e0*/  SYNCS.ARRIVE.TRANS64.A1T0 RZ, [R6+URZ+0x38850], RZ ;  /* 0x038850ff06ff79a7 */ /* 0x0007e2000810003f */
[C---:B------:R-:W-:Y:S02]  /*149f0*/  VIADD R0, R26.reuse, 0xffffffff ;  /* 0xffffffff1a007836 */ /* 0x040fe40000000000 */
[----:B------:R-:W-:Y:S02]  /*14a00*/  IMAD.MOV.U32 R17, RZ, RZ, R28 ;  /* 0x000000ffff117224 */ /* 0x000fe400078e001c */
[----:B------:R-:W-:Y:S02]  /*14a10*/  IMAD.MOV.U32 R7, RZ, RZ, R27 ;  /* 0x000000ffff077224 */ /* 0x000fe400078e001b */
[----:B------:R-:W-:Y:S01]  /*14a20*/  IMAD.MOV.U32 R29, RZ, RZ, R26 ;  /* 0x000000ffff1d7224 */ /* 0x000fe200078e001a */
[----:B--2---:R-:W-:-:S13]  /*14a30*/  ISETP.GT.AND P0, PT, R26, R2, PT ;  /* 0x000000021a00720c */ /* 0x004fda0003f04270 */
[----:B---3--:R-:W-:Y:S05]  /*14a40*/  @P0 BRA `(.L_x_280) ;  /* 0xffffffec00ec0947 */ /* 0x008fea000383ffff */
.L_x_267:
[----:B------:R-:W-:Y:S05]  /*14a50*/  BSYNC B0 ;  /* 0x0000000000007941 */ /* 0x000fea0003800000 */
.L_x_266:
[----:B------:R-:W3:Y:S01]  /*14a60*/  S2R R2, SR_TID.X ;  /* 0x0000000000027919 */ /* 0x000ee20000002100 */
[----:B------:R-:W-:Y:S01]  /*14a70*/  BSSY B0, `(.L_x_281) ;  /* 0x0000010000007945 */ /* 0x000fe20003800000 */
[----:B---3--:R-:W-:-:S04]  /*14a80*/  LOP3.LUT R2, R2, 0x7f, RZ, 0xc0, !PT ;  /* 0x0000007f02027812 */ /* 0x008fc800078ec0ff */
[----:B------:R-:W-:-:S13]  /*14a90*/  ISETP.NE.AND P0, PT, R2, RZ, PT ;  /* 0x000000ff0200720c */ /* 0x000fda0003f05270 */
[----:B------:R-:W-:Y:S05]  /*14aa0*/  @P0 BRA `(.L_x_282) ;  /* 0x0000000000300947 */ /* 0x000fea0003800000 */
[----:B------:R-:W3:Y:S01]  /*14ab0*/  S2R R5, SR_LANEID ;  /* 0x0000000000057919 */ /* 0x000ee20000000000 */
[----:B------:R-:W-:Y:S01]  /*14ac0*/  VOTEU.ANY UR4, UPT, PT ;  /* 0x0000000000047886 */ /* 0x000fe200038e0100 */
[----:B0-----:R-:W0:Y:S01]  /*14ad0*/  LDC.64 R2, c[0x0][0xc60] ;  /* 0x00031800ff027b82 */ /* 0x001e220000000a00 */
[----:B------:R-:W3:Y:S02]  /*14ae0*/  FLO.U32 R0, UR4 ;  /* 0x0000000400007d00 */ /* 0x000ee400080e0000 */
[----:B---3--:R-:W-:-:S06]  /*14af0*/  ISETP.EQ.U32.AND P0, PT, R0, R5, PT ;  /* 0x000000050000720c */ /* 0x008fcc0003f02070 */
[----:B------:R-:W0:Y:S07]  /*14b00*/  POPC R5, UR4 ;  /* 0x0000000400057d09 */ /* 0x000e2e0008000000 */
[----:B0-----:R-:W3:Y:S01]  /*14b10*/  @P0 ATOMG.E.ADD.STRONG.GPU PT, R3, desc[UR36][R2.64], R5 ;  /* 0x00000005020309a8 */ /* 0x001ee200081ee1e4 */
[----:B------:R-:W0:Y:S02]  /*14b20*/  S2R R4, SR_LTMASK ;  /* 0x0000000000047919 */ /* 0x000e240000003900 */
[----:B0-----:R-:W-:-:S04]  /*14b30*/  LOP3.LUT R4, R4, UR4, RZ, 0xc0, !PT ;  /* 0x0000000404047c12 */ /* 0x001fc8000f8ec0ff */
[----:B--2---:R-:W0:Y:S01]  /*14b40*/  POPC R7, R4 ;  /* 0x0000000400077309 */ /* 0x004e220000000000 */
[----:B---3--:R-:W0:Y:S02]  /*14b50*/  SHFL.IDX PT, R0, R3, R0, 0x1f ;  /* 0x00001f0003007589 */ /* 0x008e2400000e0000 */
[----:B0-----:R-:W-:-:S07]  /*14b60*/  IADD3 R16, R0, UR39, R7 ;  /* 0x0000002700107c10 */ /* 0x001fce000fffe007 */
.L_x_282:
[----:B------:R-:W-:Y:S05]  /*14b70*/  BSYNC B0 ;  /* 0x0000000000007941 */ /* 0x000fea0003800000 */
.L_x_281:
[----:B------:R-:W-:-:S13]  /*14b80*/  LOP3.LUT P0, RZ, R23, 0x20, RZ, 0xc0, !PT ;  /* 0x0000002017ff7812 */ /* 0x000fda000780c0ff */
[----:B------:R-:W-:Y:S05]  /*14b90*/  @!P0 BRA `(.L_x_283) ;  /* 0x0000000000048947 */ /* 0x000fea0003800000 */
[----:B------:R-:W-:Y:S01]  /*14ba0*/  BPT.TRAP 0x1 ;  /* 0x000000040000795c */ /* 0x000fe20000300000 */
.L_x_283:
[----:B------:R-:W3:Y:S01]  /*14bb0*/  LDL.LU R0, [R1] ;  /* 0x0000000001007983 */ /* 0x000ee20000300800 */
[----:B------:R-:W-:Y:S01]  /*14bc0*/  IMAD R4, R27, 0x8, R22 ;  /* 0x000000081b047824 */ /* 0x000fe200078e0216 */
[----:B0-----:R-:W-:Y:S01]  /*14bd0*/  SHF.L.U32 R3, R28, 0x1f, RZ ;  /* 0x0000001f1c037819 */ /* 0x001fe200000006ff */
[----:B------:R-:W-:Y:S03]  /*14be0*/  BSSY B0, `(.L_x_284) ;  /* 0x0000004000007945 */ /* 0x000fe60003800000 */
[----:B------:R-:W0:Y:S01]  /*14bf0*/  SYNCS.PHASECHK.TRANS64.TRYWAIT P0, [R4+URZ+0x38860], R3 ;  /* 0x03886003040075a7 */ /* 0x000e22000800017f */
[----:B---3--:R-:W-:Y:S01]  /*14c00*/  IMAD R5, R26, -0x50, R0 ;  /* 0xffffffb01a057824 */ /* 0x008fe200078e0200 */
[----:B0-----:R-:W-:Y:S06]  /*14c10*/  @!P0 BRA `(.L_x_285) ;  /* 0x00000038008c8947 */ /* 0x001fec0003800000 */
.L_x_375:
[----:B------:R-:W-:Y:S05]  /*14c20*/  BSYNC B0 ;  /* 0x0000000000007941 */ /* 0x000fea0003800000 */
.L_x_284:
[----:B------:R-:W3:Y:S01]  /*14c30*/  S2R R0, SR_TID.X ;  /* 0x0000000000007919 */ /* 0x000ee20000002100 */
[----:B------:R-:W-:Y:S01]  /*14c40*/  UMOV UR4, 0xffffffff ;  /* 0xffffffff00047882 */ /* 0x000fe20000000000 */
[----:B--2---:R-:W-:Y:S01]  /*14c50*/  IMAD R7, R27, 0x5000, R31 ;  /* 0x000050001b077824 */ /* 0x004fe200078e021f */
[----:B---3--:R-:W-:-:S04]  /*14c60*/  LOP3.LUT R0, R0, 0x7f, RZ, 0xc0, !PT ;  /* 0x0000007f00007812 */ /* 0x008fc800078ec0ff */
[----:B------:R-:W-:-:S05]  /*14c70*/  SHF.R.U32.HI R0, RZ, 0x3, R0 ;  /* 0x00000003ff007819 */ /* 0x000fca0000011600 */
[----:B------:R-:W-:Y:S01]  /*14c80*/  IMAD.IADD R5, R5, 0x1, -R0 ;  /* 0x0000000105057824 */ /* 0x000fe200078e0a00 */
[----:B------:R-:W-:Y:S06]  /*14c90*/  BRA.DIV UR4, `(.L_x_286) ;  /* 0x0000003a04807947 */ /* 0x000fec000b800000 */
[----:B-1----:R-:W1:Y:S01]  /*14ca0*/  SHFL.IDX PT, R14, R18, RZ, 0x181f ;  /* 0x00181fff120e7589 */ /* 0x002e6200000e0000 */
[----:B------:R-:W-:Y:S01]  /*14cb0*/  ULDC UR4, c[0x0][0x2f4] ;  /* 0x0000bd0000047ab9 */ /* 0x000fe20000000800 */
[C---:B------:R-:W-:Y:S01]  /*14cc0*/  IMAD.SHL.U32 R8, R32.reuse, 0x2, RZ ;  /* 0x0000000220087824 */ /* 0x040fe200078e00ff */
[----:B------:R-:W-:Y:S01]  /*14cd0*/  ISETP.GE.AND P3, PT, R32, UR4, PT ;  /* 0x0000000420007c0c */ /* 0x000fe2000bf66270 */
[----:B0-----:R-:W0:Y:S01]  /*14ce0*/  SHFL.IDX PT, R3, R24, RZ, 0x181f ;  /* 0x00181fff18037589 */ /* 0x001e2200000e0000 */
[----:B------:R-:W-:Y:S01]  /*14cf0*/  ISETP.GE.AND P2, PT, R37, UR4, PT ;  /* 0x0000000425007c0c */ /* 0x000fe2000bf46270 */
[----:B------:R-:W-:Y:S01]  /*14d00*/  IMAD R0, R7, 0x2, R22 ;  /* 0x0000000207007824 */ /* 0x000fe200078e0216 */
[----:B------:R-:W-:Y:S01]  /*14d10*/  ISETP.LT.OR P4, PT, R5, 0x1, P3 ;  /* 0x000000010500780c */ /* 0x000fe20001f81670 */
[----:B------:R-:W-:Y:S01]  /*14d20*/  SHFL.IDX PT, R7, R24, 0x1, 0x181f ;  /* 0x00381f0018077f89 */ /* 0x000fe200000e0000 */
[----:B------:R-:W-:-:S03]  /*14d30*/  ISETP.GE.AND P1, PT, R36, UR4, PT ;  /* 0x0000000424007c0c */ /* 0x000fc6000bf26270 */
[----:B------:R-:W-:Y:S01]  /*14d40*/  SHFL.IDX PT, R9, R24, 0x2, 0x181f ;  /* 0x00581f0018097f89 */ /* 0x000fe200000e0000 */
[----:B-1----:R-:W-:-:S03]  /*14d50*/  IADD3 R2, P0, R14, R8, RZ ;  /* 0x000000080e027210 */ /* 0x002fc60007f1e0ff */
[----:B------:R-:W1:Y:S02]  /*14d60*/  SHFL.IDX PT, R14, R18, 0x1, 0x181f ;  /* 0x00381f00120e7f89 */ /* 0x000e6400000e0000 */
[----:B0-----:R-:W-:Y:S01]  /*14d70*/  IMAD.X R3, RZ, RZ, R3, P0 ;  /* 0x000000ffff037224 */ /* 0x001fe200000e0603 */
[----:B------:R-:W-:-:S04]  /*14d80*/  ISETP.LT.OR P0, PT, R5, 0x1, P2 ;  /* 0x000000010500780c */ /* 0x000fc80001701670 */
[----:B------:R-:W-:Y:S01]  /*14d90*/  LDGSTS.E.BYPASS.LTC128B.128 [R0+0x400], desc[UR36][R2.64], !P4 ;  /* 0x0040000002007fae */ /* 0x000fe2000e101d64 */
[----:B------:R-:W-:-:S08]  /*14da0*/  ISETP.LT.OR P4, PT, R5, 0x1, P1 ;  /* 0x000000010500780c */ /* 0x000fd00000f81670 */
[----:B------:R-:W-:Y:S01]  /*14db0*/  LDGSTS.E.BYPASS.LTC128B.128 [R0+0x2c00], desc[UR36][R2.64+0x80], !P0 ;  /* 0x02c0008002007fae */ /* 0x000fe2000c101d64 */
[----:B------:R-:W-:-:S04]  /*14dc0*/  ISETP.GE.AND P0, PT, R34, UR4, PT ;  /* 0x0000000422007c0c */ /* 0x000fc8000bf06270 */
[----:B------:R-:W-:Y:S01]  /*14dd0*/  LDGSTS.E.BYPASS.LTC128B.128 [R0+0x5400], desc[UR36][R2.64+0x100], !P4 ;  /* 0x0540010002007fae */ /* 0x000fe2000e101d64 */
[----:B------:R-:W-:-:S13]  /*14de0*/  ISETP.LT.OR P4, PT, R5, 0x1, P0 ;  /* 0x000000010500780c */ /* 0x000fda0000781670 */
[----:B------:R0:W-:Y:S01]  /*14df0*/  LDGSTS.E.BYPASS.LTC128B.128 [R0+0x7c00], desc[UR36][R2.64+0x180], !P4 ;  /* 0x07c0018002007fae */ /* 0x0001e2000e101d64 */
[----:B-1----:R-:W-:-:S03]  /*14e00*/  IADD3 R6, P4, R14, R8, RZ ;  /* 0x000000080e067210 */ /* 0x002fc60007f9e0ff */
[----:B------:R-:W0:Y:S02]  /*14e10*/  SHFL.IDX PT, R14, R18, 0x2, 0x181f ;  /* 0x00581f00120e7f89 */ /* 0x000e2400000e0000 */
[----:B------:R-:W-:Y:S01]  /*14e20*/  IMAD.X R7, RZ, RZ, R7, P4 ;  /* 0x000000ffff077224 */ /* 0x000fe200020e0607 */
[----:B------:R-:W-:-:S13]  /*14e30*/  ISETP.LT.OR P4, PT, R5, 0x11, P3 ;  /* 0x000000110500780c */ /* 0x000fda0001f81670 */
[----:B------:R-:W-:Y:S01]  /*14e40*/  LDGSTS.E.BYPASS.LTC128B.128 [R0+0xc00], desc[UR36][R6.64], !P4 ;  /* 0x00c0000006007fae */ /* 0x000fe2000e101d64 */
[----:B------:R-:W-:-:S13]  /*14e50*/  ISETP.LT.OR P4, PT, R5, 0x11, P2 ;  /* 0x000000110500780c */ /* 0x000fda0001781670 */
[----:B------:R-:W-:Y:S01]  /*14e60*/  LDGSTS.E.BYPASS.LTC128B.128 [R0+0x3400], desc[UR36][R6.64+0x80], !P4 ;  /* 0x0340008006007fae */ /* 0x000fe2000e101d64 */
[----:B------:R-:W-:-:S13]  /*14e70*/  ISETP.LT.OR P4, PT, R5, 0x11, P1 ;  /* 0x000000110500780c */ /* 0x000fda0000f81670 */
[----:B------:R-:W-:Y:S01]  /*14e80*/  LDGSTS.E.BYPASS.LTC128B.128 [R0+0x5c00], desc[UR36][R6.64+0x100], !P4 ;  /* 0x05c0010006007fae */ /* 0x000fe2000e101d64 */
[----:B------:R-:W-:-:S13]  /*14e90*/  ISETP.LT.OR P4, PT, R5, 0x11, P0 ;  /* 0x000000110500780c */ /* 0x000fda0000781670 */
[----:B------:R-:W-:Y:S01]  /*14ea0*/  LDGSTS.E.BYPASS.LTC128B.128 [R0+0x8400], desc[UR36][R6.64+0x180], !P4 ;  /* 0x0840018006007fae */ /* 0x000fe2000e101d64 */
[----:B0-----:R-:W-:-:S03]  /*14eb0*/  IADD3 R2, P4, R14, R8, RZ ;  /* 0x000000080e027210 */ /* 0x001fc60007f9e0ff */
[----:B------:R-:W0:Y:S02]  /*14ec0*/  SHFL.IDX PT, R14, R18, 0x3, 0x181f ;  /* 0x00781f00120e7f89 */ /* 0x000e2400000e0000 */
[----:B------:R-:W-:Y:S01]  /*14ed0*/  IMAD.X R3, RZ, RZ, R9, P4 ;  /* 0x000000ffff037224 */ /* 0x000fe200020e0609 */
[C---:B------:R-:W-:Y:S01]  /*14ee0*/  ISETP.LT.OR P4, PT, R5.reuse, 0x21, P3 ;  /* 0x000000210500780c */ /* 0x040fe20001f81670 */
[----:B------:R-:W1:Y:S04]  /*14ef0*/  SHFL.IDX PT, R9, R24, 0x3, 0x181f ;  /* 0x00781f0018097f89 */ /* 0x000e6800000e0000 */
[----:B------:R-:W2:Y:S08]  /*14f00*/  SHFL.IDX PT, R24, R24, 0x4, 0x181f ;  /* 0x00981f0018187f89 */ /* 0x000eb000000e0000 */
[----:B------:R-:W-:Y:S01]  /*14f10*/  LDGSTS.E.BYPASS.LTC128B.128 [R0+0x1400], desc[UR36][R2.64], !P4 ;  /* 0x0140000002007fae */ /* 0x000fe2000e101d64 */
[----:B------:R-:W-:-:S13]  /*14f20*/  ISETP.LT.OR P4, PT, R5, 0x21, P2 ;  /* 0x000000210500780c */ /* 0x000fda0001781670 */
[----:B------:R-:W-:Y:S01]  /*14f30*/  LDGSTS.E.BYPASS.LTC128B.128 [R0+0x3c00], desc[UR36][R2.64+0x80], !P4 ;  /* 0x03c0008002007fae */ /* 0x000fe2000e101d64 */
[----:B------:R-:W-:-:S13]  /*14f40*/  ISETP.LT.OR P4, PT, R5, 0x21, P1 ;  /* 0x000000210500780c */ /* 0x000fda0000f81670 */
[----:B------:R-:W-:Y:S01]  /*14f50*/  LDGSTS.E.BYPASS.LTC128B.128 [R0+0x6400], desc[UR36][R2.64+0x100], !P4 ;  /* 0x0640010002007fae */ /* 0x000fe2000e101d64 */
[----:B------:R-:W-:-:S13]  /*14f60*/  ISETP.LT.OR P4, PT, R5, 0x21, P0 ;  /* 0x000000210500780c */ /* 0x000fda0000781670 */
[----:B------:R0:W-:Y:S02]  /*14f70*/  LDGSTS.E.BYPASS.LTC128B.128 [R0+0x8c00], desc[UR36][R2.64+0x180], !P4 ;  /* 0x08c0018002007fae */ /* 0x0001e4000e101d64 */
[----:B0-----:R-:W-:Y:S02]  /*14f80*/  IADD3 R2, P4, R14, R8, RZ ;  /* 0x000000080e027210 */ /* 0x001fe40007f9e0ff */
[----:B------:R3:W4:Y:S03]  /*14f90*/  SHFL.IDX PT, R14, R18, 0x4, 0x181f ;  /* 0x00981f00120e7f89 */ /* 0x00072600000e0000 */
        /* <DEDUP_REMOVED lines=9> */
.L_x_387:
[C---:B------:R-:W-:Y:S02]  /*15030*/  ISETP.LT.OR P3, PT, R5.reuse, 0x41, P3 ;  /* 0x000000410500780c */ /* 0x040fe40001f61670 */
[C---:B------:R-:W-:Y:S02]  /*15040*/  ISETP.LT.OR P2, PT, R5.reuse, 0x41, P2 ;  /* 0x000000410500780c */ /* 0x040fe40001741670 */
[C---:B------:R-:W-:Y:S02]  /*15050*/  ISETP.LT.OR P1, PT, R5.reuse, 0x41, P1 ;  /* 0x000000410500780c */ /* 0x040fe40000f21670 */
[----:B0--3--:R-:W-:Y:S02]  /*15060*/  IADD3 R2, P4, R14, R8, RZ ;  /* 0x000000080e027210 */ /* 0x009fe40007f9e0ff */
[----:B------:R-:W-:-:S03]  /*15070*/  ISETP.LT.OR P0, PT, R5, 0x41, P0 ;  /* 0x000000410500780c */ /* 0x000fc60000701670 */
[----:B------:R-:W-:-:S05]  /*15080*/  IMAD.X R3, RZ, RZ, R24, P4 ;  /* 0x000000ffff037224 */ /* 0x000fca00020e0618 */
        /* <DEDUP_REMOVED lines=9> */
.L_x_287:
        /* <DEDUP_REMOVED lines=10> */
.L_x_288:
[----:B------:R1:W-:Y:S01]  /*151c0*/  SYNCS.ARRIVE.TRANS64.A1T0 RZ, [R4+URZ+0x38850], RZ ;  /* 0x038850ff04ff79a7 */ /* 0x0003e2000810003f */
[----:B------:R-:W-:-:S05]  /*151d0*/  VIADD R27, R27, 0x1 ;  /* 0x000000011b1b7836 */ /* 0x000fca0000000000 */
[----:B------:R-:W-:-:S04]  /*151e0*/  ISETP.NE.AND P0, PT, R27, 0x2, PT ;  /* 0x000000021b00780c */ /* 0x000fc80003f05270 */
[----:B0-----:R-:W-:Y:S02]  /*151f0*/  SEL R3, RZ, 0x1, P0 ;  /* 0x00000001ff037807 */ /* 0x001fe40000000000 */
[----:B------:R-:W-:Y:S02]  /*15200*/  SEL R27, R27, RZ, P0 ;  /* 0x000000ff1b1b7207 */ /* 0x000fe40000000000 */
[----:B-1----:R-:W-:-:S07]  /*15210*/  LOP3.LUT R28, R28, R3, RZ, 0x3c, !PT ;  /* 0x000000031c1c7212 */ /* 0x002fce00078e3cff */
.L_x_243:
[----:B------:R-:W-:Y:S05]  /*15220*/  BSYNC B7 ;  /* 0x0000000000077941 */ /* 0x000fea0003800000 */
.L_x_241:
[----:B------:R-:W-:-:S13]  /*15230*/  LOP3.LUT P0, RZ, R23, 0x100, RZ, 0xc0, !PT ;  /* 0x0000010017ff7812 */ /* 0x000fda000780c0ff */
[----:B------:R-:W-:Y:S05]  /*15240*/  @!P0 BRA `(.L_x_289) ;  /* 0x0000000000248947 */ /* 0x000fea0003800000 */
[----:B------:R-:W-:Y:S05]  /*15250*/  WARPSYNC.ALL ;  /* 0x0000000000007948 */ /* 0x000fea0003800000 */
[----:B------:R-:W0:Y:S08]  /*15260*/  S2UR UR5, SR_CgaCtaId ;  /* 0x00000000000579c3 */ /* 0x000e300000008800 */
[----:B------:R-:W-:Y:S06]  /*15270*/  BAR.SYNC.DEFER_BLOCKING 0x5, 0x180 ;  /* 0x0146000000007b1d */ /* 0x000fec0000010000 */
[----:B------:R-:W-:-:S02]  /*15280*/  UMOV UR4, 0x400 ;  /* 0x0000040000047882 */ /* 0x000fc40000000000 */
[----:B0-----:R-:W-:-:S06]  /*15290*/  ULEA UR4, UR5, UR4, 0x18 ;  /* 0x0000000405047291 */ /* 0x001fcc000f8ec03f */
[----:B------:R-:W-:-:S05]  /*152a0*/  IMAD.U32 R22, RZ, RZ, UR4 ;  /* 0x00000004ff167e24 */ /* 0x000fca000f8e00ff */
[----:B------:R0:W1:Y:S01]  /*152b0*/  LDS.128 R16, [R22+0x388d0] ;  /* 0x0388d00016107984 */ /* 0x0000620000000c00 */
[----:B------:R-:W-:Y:S06]  /*152c0*/  BAR.ARV 0x4, 0x180 ;  /* 0x0106000000007b1d */ /* 0x000fec0000002000 */
[----:B------:R-:W-:Y:S05]  /*152d0*/  BRA `(.L_x_290) ;  /* 0x0000000800d07947 */ /* 0x000fea0003800000 */
.L_x_289:
[----:B------:R-:W0:Y:S01]  /*152e0*/  S2R R9, SR_TID.X ;  /* 0x0000000000097919 */ /* 0x000e220000002100 */
[----:B------:R-:W-:Y:S01]  /*152f0*/  UMOV UR4, 0xffffffff ;  /* 0xffffffff00047882 */ /* 0x000fe20000000000 */
[----:B0-----:R-:W-:-:S04]  /*15300*/  LOP3.LUT R9, R9, 0x1f, RZ, 0xc0, !PT ;  /* 0x0000001f09097812 */ /* 0x001fc800078ec0ff */
[----:B------:R-:W-:Y:S01]  /*15310*/  ISETP.NE.AND P0, PT, R9, 0x1f, PT ;  /* 0x0000001f0900780c */ /* 0x000fe20003f05270 */
[----:B------:R-:W-:-:S12]  /*15320*/  BRA.DIV UR4, `(.L_x_291) ;  /* 0x0000003a04e07947 */ /* 0x000fd8000b800000 */
[----:B------:R-:W-:Y:S01]  /*15330*/  IADD3 R7, R19, R9, RZ ;  /* 0x0000000913077210 */ /* 0x000fe20007ffe0ff */
[----:B------:R-:W-:-:S03]  /*15340*/  ULDC UR4, c[0x0][0xc3c] ;  /* 0x00030f0000047ab9 */ /* 0x000fc60000000800 */
[----:B------:R-:W-:-:S13]  /*15350*/  ISETP.GE.OR P1, PT, R7, UR4, !P0 ;  /* 0x0000000407007c0c */ /* 0x000fda000c726670 */
[----:B------:R-:W0:Y:S08]  /*15360*/  @!P1 LDC.64 R2, c[0x0][0xc80] ;  /* 0x00032000ff029b82 */ /* 0x000e300000000a00 */
[----:B------:R-:W1:Y:S01]  /*15370*/  @!P1 LDC.64 R4, c[0x0][0xc78] ;  /* 0x00031e00ff049b82 */ /* 0x000e620000000a00 */
[----:B0-----:R-:W-:-:S05]  /*15380*/  @!P1 IMAD.WIDE R2, R7, 0x4, R2 ;  /* 0x0000000407029825 */ /* 0x001fca00078e0202 */
[----:B------:R1:W2:Y:S02]  /*15390*/  @!P1 LDG.E R6, desc[UR36][R2.64] ;  /* 0x0000002402069981 */ /* 0x0002a4000c1e1900 */
[----:B-1----:R-:W-:-:S05]  /*153a0*/  @!P1 IMAD.WIDE R2, R7, 0x4, R4 ;  /* 0x0000000407029825 */ /* 0x002fca00078e0204 */
[----:B------:R-:W3:Y:S01]  /*153b0*/  @!P1 LDG.E R5, desc[UR36][R2.64] ;  /* 0x0000002402059981 */ /* 0x000ee2000c1e1900 */
[----:B------:R-:W-:Y:S01]  /*153c0*/  IMAD.MOV.U32 R7, RZ, RZ, RZ ;  /* 0x000000ffff077224 */ /* 0x000fe200078e00ff */
[C---:B------:R-:W-:Y:S01]  /*153d0*/  ISETP.GE.U32.AND P2, PT, R9.reuse, 0x2, PT ;  /* 0x000000020900780c */ /* 0x040fe20003f46070 */
[----:B------:R-:W-:Y:S01]  /*153e0*/  IMAD.MOV.U32 R4, RZ, RZ, RZ ;  /* 0x000000ffff047224 */ /* 0x000fe200078e00ff */
[C---:B------:R-:W-:Y:S01]  /*153f0*/  ISETP.GE.U32.AND P3, PT, R9.reuse, 0x4, PT ;  /* 0x000000040900780c */ /* 0x040fe20003f66070 */
[----:B------:R-:W-:Y:S01]  /*15400*/  SHFL.IDX PT, R0, R16, RZ, 0x1f ;  /* 0x00001fff10007589 */ /* 0x000fe200000e0000 */
[C---:B------:R-:W-:Y:S02]  /*15410*/  ISETP.GE.U32.AND P4, PT, R9.reuse, 0x8, PT ;  /* 0x000000080900780c */ /* 0x040fe40003f86070 */
[----:B------:R-:W-:Y:S01]  /*15420*/  ISETP.GE.U32.AND P5, PT, R9, 0x10, PT ;  /* 0x000000100900780c */ /* 0x000fe20003fa6070 */
[----:B------:R-:W-:Y:S01]  /*15430*/  SHFL.IDX PT, R8, R16, 0x1, 0x1f ;  /* 0x00201f0010087f89 */ /* 0x000fe200000e0000 */
[----:B--2---:R-:W-:-:S02]  /*15440*/  @!P1 IMAD.MOV.U32 R7, RZ, RZ, R6 ;  /* 0x000000ffff079224 */ /* 0x004fc400078e0006 */
[----:B------:R-:W-:Y:S02]  /*15450*/  IMAD.MOV.U32 R6, RZ, RZ, RZ ;  /* 0x000000ffff067224 */ /* 0x000fe400078e00ff */
[----:B---3--:R-:W-:Y:S01]  /*15460*/  @!P1 IMAD.MOV.U32 R4, RZ, RZ, R5 ;  /* 0x000000ffff049224 */ /* 0x008fe200078e0005 */
[----:B------:R-:W-:-:S03]  /*15470*/  ISETP.NE.AND P1, PT, R9, RZ, PT ;  /* 0x000000ff0900720c */ /* 0x000fc60003f25270 */
[----:B------:R-:W-:-:S05]  /*15480*/  IMAD R13, R4, R7, RZ ;  /* 0x00000007040d7224 */ /* 0x000fca00078e02ff */
        /* <DEDUP_REMOVED lines=15> */
[----:B------:R0:W1:Y:S02]  /*15580*/  SHFL.IDX PT, R14, R2, 0x1f, 0x1f ;  /* 0x03e01f00020e7f89 */ /* 0x00006400000e0000 */
.L_x_397:
[----:B------:R-:W-:Y:S02]  /*15590*/  ULDC UR4, c[0x0][0xc38] ;  /* 0x00030e0000047ab9 */ /* 0x000fe40000000800 */
[----:B------:R-:W-:-:S04]  /*155a0*/  IMAD.U32 R5, RZ, RZ, UR4 ;  /* 0x00000004ff057e24 */ /* 0x000fc8000f8e00ff */
[----:B-1----:R-:W-:-:S04]  /*155b0*/  IMAD R14, R14, R5, RZ ;  /* 0x000000050e0e7224 */ /* 0x002fc800078e02ff */
[----:B------:R-:W-:-:S05]  /*155c0*/  IMAD.IADD R9, R8, 0x1, R14 ;  /* 0x0000000108097824 */ /* 0x000fca00078e020e */
[----:B------:R-:W-:-:S13]  /*155d0*/  ISETP.GT.AND P6, PT, R9, R0, PT ;  /* 0x000000000900720c */ /* 0x000fda0003fc4270 */
[----:B------:R-:W-:Y:S05]  /*155e0*/  @P6 BRA `(.L_x_292) ;  /* 0x0000000000a46947 */ /* 0x000fea0003800000 */
.L_x_295:
[----:B0-----:R-:W0:Y:S01]  /*155f0*/  LDC R2, c[0x0][0xc3c] ;  /* 0x00030f00ff027b82 */ /* 0x001e220000000800 */
[----:B------:R-:W-:-:S05]  /*15600*/  VIADD R19, R19, 0x1f ;  /* 0x0000001f13137836 */ /* 0x000fca0000000000 */
[----:B0-----:R-:W-:-:S13]  /*15610*/  ISETP.GE.AND P6, PT, R19, R2, PT ;  /* 0x000000021300720c */ /* 0x001fda0003fc6270 */
[----:B------:R-:W-:Y:S05]  /*15620*/  @P6 BRA `(.L_x_293) ;  /* 0x0000000400b86947 */ /* 0x000fea0003800000 */
[----:B------:R-:W0:Y:S01]  /*15630*/  S2R R3, SR_TID.X ;  /* 0x0000000000037919 */ /* 0x000e220000002100 */
[----:B------:R-:W-:Y:S01]  /*15640*/  IMAD.MOV.U32 R7, RZ, RZ, RZ ;  /* 0x000000ffff077224 */ /* 0x000fe200078e00ff */
[----:B0-----:R-:W-:-:S05]  /*15650*/  LOP3.LUT R3, R3, 0x1f, RZ, 0xc0, !PT ;  /* 0x0000001f03037812 */ /* 0x001fca00078ec0ff */
[----:B------:R-:W-:-:S05]  /*15660*/  IMAD.IADD R11, R19, 0x1, R3 ;  /* 0x00000001130b7824 */ /* 0x000fca00078e0203 */
[----:B------:R-:W-:-:S13]  /*15670*/  ISETP.GE.OR P6, PT, R11, R2, !P0 ;  /* 0x000000020b00720c */ /* 0x000fda00047c6670 */
[----:B------:R-:W0:Y:S08]  /*15680*/  @!P6 LDC.64 R2, c[0x0][0xc80] ;  /* 0x00032000ff02eb82 */ /* 0x000e300000000a00 */
[----:B------:R-:W1:Y:S01]  /*15690*/  @!P6 LDC.64 R4, c[0x0][0xc78] ;  /* 0x00031e00ff04eb82 */ /* 0x000e620000000a00 */
[----:B0-----:R-:W-:-:S05]  /*156a0*/  @!P6 IMAD.WIDE R2, R11, 0x4, R2 ;  /* 0x000000040b02e825 */ /* 0x001fca00078e0202 */
[----:B------:R1:W2:Y:S02]  /*156b0*/  @!P6 LDG.E R7, desc[UR36][R2.64] ;  /* 0x000000240207e981 */ /* 0x0002a4000c1e1900 */
[----:B-1----:R-:W-:Y:S01]  /*156c0*/  @!P6 IMAD.WIDE R2, R11, 0x4, R4 ;  /* 0x000000040b02e825 */ /* 0x002fe200078e0204 */
[----:B------:R-:W-:-:S06]  /*156d0*/  MOV R4, RZ ;  /* 0x000000ff00047202 */ /* 0x000fcc0000000f00 */
[----:B------:R-:W2:Y:S01]  /*156e0*/  @!P6 LDG.E R4, desc[UR36][R2.64] ;  /* 0x000000240204e981 */ /* 0x000ea2000c1e1900 */
[----:B------:R-:W-:Y:S01]  /*156f0*/  UMOV UR4, 0xffffffff ;  /* 0xffffffff00047882 */ /* 0x000fe20000000000 */
[----:B--2---:R-:W-:Y:S02]  /*15700*/  IMAD R13, R4, R7, RZ ;  /* 0x00000007040d7224 */ /* 0x004fe400078e02ff */
[----:B------:R-:W-:Y:S05]  /*15710*/  BRA.DIV UR4, `(.L_x_294) ;  /* 0x0000003e04207947 */ /* 0x000fea000b800000 */
        /* <DEDUP_REMOVED lines=16> */
.L_x_405:
[----:B------:R-:W-:Y:S02]  /*15820*/  ULDC UR4, c[0x0][0xc38] ;  /* 0x00030e0000047ab9 */ /* 0x000fe40000000800 */
[----:B------:R-:W-:-:S04]  /*15830*/  IMAD.U32 R5, RZ, RZ, UR4 ;  /* 0x00000004ff057e24 */ /* 0x000fc8000f8e00ff */
[----:B-1----:R-:W-:-:S04]  /*15840*/  IMAD R14, R14, R5, RZ ;  /* 0x000000050e0e7224 */ /* 0x002fc800078e02ff */
[----:B------:R-:W-:-:S05]  /*15850*/  IMAD.IADD R9, R14, 0x1, R9 ;  /* 0x000000010e097824 */ /* 0x000fca00078e0209 */
[----:B------:R-:W-:-:S13]  /*15860*/  ISETP.GT.AND P6, PT, R9, R0, PT ;  /* 0x000000000900720c */ /* 0x000fda0003fc4270 */
[----:B------:R-:W-:Y:S05]  /*15870*/  @!P6 BRA `(.L_x_295) ;  /* 0xfffffffc005ce947 */ /* 0x000fea000383ffff */
.L_x_292:
[----:B------:R-:W-:Y:S01]  /*15880*/  IMAD.IADD R9, R9, 0x1, -R14 ;  /* 0x0000000109097824 */ /* 0x000fe200078e0a0e */
[----:B------:R-:W-:-:S03]  /*15890*/  UMOV UR4, 0xffffffff ;  /* 0xffffffff00047882 */ /* 0x000fc60000000000 */
[----:B------:R-:W-:-:S05]  /*158a0*/  IMAD R3, R2, R5, R9 ;  /* 0x0000000502037224 */ /* 0x000fca00078e0209 */
[----:B------:R-:W-:Y:S01]  /*158b0*/  ISETP.GT.AND P6, PT, R3, R0, PT ;  /* 0x000000000300720c */ /* 0x000fe20003fc4270 */
[----:B------:R-:W-:-:S12]  /*158c0*/  BRA.DIV UR4, `(.L_x_296) ;  /* 0x0000003e046c7947 */ /* 0x000fd8000b800000 */
[----:B------:R-:W-:-:S04]  /*158d0*/  VOTE.ANY R3, PT, !P6 ;  /* 0x0000000000037806 */ /* 0x000fc800070e0100 */
[----:B------:R-:W1:Y:S02]  /*158e0*/  POPC R8, R3 ;  /* 0x0000000300087309 */ /* 0x000e640000000000 */
[----:B-1----:R1:W2:Y:S04]  /*158f0*/  SHFL.IDX PT, R7, R7, R8, 0x1f ;  /* 0x00001f0807077589 */ /* 0x0022a800000e0000 */
[----:B------:R1:W3:Y:S02]  /*15900*/  SHFL.IDX PT, R4, R4, R8, 0x1f ;  /* 0x00001f0804047589 */ /* 0x0002e400000e0000 */
.L_x_410:
[----:B------:R-:W-:-:S13]  /*15910*/  ISETP.NE.AND P0, PT, R3, RZ, PT ;  /* 0x000000ff0300720c */ /* 0x000fda0003f05270 */
[----:B------:R-:W-:Y:S05]  /*15920*/  @!P0 BRA `(.L_x_297) ;  /* 0x0000000000108947 */ /* 0x000fea0003800000 */
[----:B------:R-:W-:Y:S01]  /*15930*/  UMOV UR4, 0xffffffff ;  /* 0xffffffff00047882 */ /* 0x000fe20000000000 */
[----:B------:R-:W-:Y:S02]  /*15940*/  VIADD R12, R8, 0xffffffff ;  /* 0xffffffff080c7836 */ /* 0x000fe40000000000 */
[----:B------:R-:W-:Y:S05]  /*15950*/  BRA.DIV UR4, `(.L_x_298) ;  /* 0x0000003e04a47947 */ /* 0x000fea000b800000 */
[----:B------:R4:W0:Y:S02]  /*15960*/  SHFL.IDX PT, R6, R2, R12, 0x1f ;  /* 0x00001f0c02067589 */ /* 0x00082400000e0000 */
.L_x_297:
[----:B--2---:R-:W-:Y:S01]  /*15970*/  IABS R10, R7 ;  /* 0x00000007000a7213 */ /* 0x004fe20000000000 */
[----:B0-----:R-:W-:Y:S01]  /*15980*/  IMAD R16, R6, R5, R9 ;  /* 0x0000000506107224 */ /* 0x001fe200078e0209 */
[----:B---3--:R-:W-:Y:S01]  /*15990*/  IABS R5, R4 ;  /* 0x0000000400057213 */ /* 0x008fe20000000000 */
[----:B------:R-:W-:Y:S01]  /*159a0*/  IMAD.IADD R19, R8, 0x1, R19 ;  /* 0x0000000108137824 */ /* 0x000fe200078e0213 */
[----:B------:R-:W0:Y:S01]  /*159b0*/  I2F.RP R11, R10 ;  /* 0x0000000a000b7306 */ /* 0x000e220000209400 */
[----:B------:R-:W-:-:S07]  /*159c0*/  IMAD.IADD R0, R0, 0x1, -R16 ;  /* 0x0000000100007824 */ /* 0x000fce00078e0a10 */
[----:B----4-:R-:W2:Y:S08]  /*159d0*/  I2F.RP R12, R5 ;  /* 0x00000005000c7306 */ /* 0x010eb00000209400 */
[----:B0-----:R-:W0:Y:S08]  /*159e0*/  MUFU.RCP R11, R11 ;  /* 0x0000000b000b7308 */ /* 0x001e300000001000 */
[----:B--2---:R-:W-:Y:S01]  /*159f0*/  MUFU.RCP R12, R12 ;  /* 0x0000000c000c7308 */ /* 0x004fe20000001000 */
[----:B0-----:R-:W-:-:S07]  /*15a00*/  VIADD R2, R11, 0xffffffe ;  /* 0x0ffffffe0b027836 */ /* 0x001fce0000000000 */
[----:B------:R0:W2:Y:S02]  /*15a10*/  F2I.FTZ.U32.TRUNC.NTZ R3, R2 ;  /* 0x0000000200037305 */ /* 0x0000a4000021f000 */
[----:B0-----:R-:W-:Y:S02]  /*15a20*/  IMAD.MOV.U32 R2, RZ, RZ, RZ ;  /* 0x000000ffff027224 */ /* 0x001fe400078e00ff */
[----:B--2---:R-:W-:-:S04]  /*15a30*/  IMAD.MOV R9, RZ, RZ, -R3 ;  /* 0x000000ffff097224 */ /* 0x004fc800078e0a03 */
[----:B------:R-:W-:-:S04]  /*15a40*/  IMAD R9, R9, R10, RZ ;  /* 0x0000000a09097224 */ /* 0x000fc800078e02ff */
[----:B------:R-:W-:Y:S01]  /*15a50*/  IMAD.HI.U32 R3, R3, R9, R2 ;  /* 0x0000000903037227 */ /* 0x000fe200078e0002 */
[----:B------:R-:W-:Y:S02]  /*15a60*/  IABS R2, R7 ;  /* 0x0000000700027213 */ /* 0x000fe40000000000 */
[----:B------:R-:W-:-:S03]  /*15a70*/  IABS R9, R0 ;  /* 0x0000000000097213 */ /* 0x000fc60000000000 */
[----:B------:R-:W-:Y:S02]  /*15a80*/  IMAD.MOV R2, RZ, RZ, -R2 ;  /* 0x000000ffff027224 */ /* 0x000fe400078e0a02 */
[----:B------:R-:W-:-:S04]  /*15a90*/  IMAD.HI.U32 R6, R3, R9, RZ ;  /* 0x0000000903067227 */ /* 0x000fc800078e00ff */
[----:B------:R-:W-:Y:S02]  /*15aa0*/  VIADD R3, R12, 0xffffffe ;  /* 0x0ffffffe0c037836 */ /* 0x000fe40000000000 */
[----:B------:R-:W-:-:S04]  /*15ab0*/  IMAD R9, R6, R2, R9 ;  /* 0x0000000206097224 */ /* 0x000fc800078e0209 */
[----:B------:R-:W0:Y:S01]  /*15ac0*/  F2I.FTZ.U32.TRUNC.NTZ R3, R3 ;  /* 0x0000000300037305 */ /* 0x000e22000021f000 */
[----:B------:R-:W-:-:S13]  /*15ad0*/  ISETP.GT.U32.AND P1, PT, R10, R9, PT ;  /* 0x000000090a00720c */ /* 0x000fda0003f24070 */
[-C--:B------:R-:W-:Y:S01]  /*15ae0*/  @!P1 IADD3 R9, R9, -R10.reuse, RZ ;  /* 0x8000000a09099210 */ /* 0x080fe20007ffe0ff */
[----:B0-----:R-:W-:Y:S02]  /*15af0*/  IMAD.MOV R2, RZ, RZ, -R3 ;  /* 0x000000ffff027224 */ /* 0x001fe400078e0a03 */
[----:B------:R-:W-:Y:S01]  /*15b00*/  @!P1 VIADD R6, R6, 0x1 ;  /* 0x0000000106069836 */ /* 0x000fe20000000000 */
[----:B------:R-:W-:Y:S01]  /*15b10*/  ISETP.GE.U32.AND P0, PT, R9, R10, PT ;  /* 0x0000000a0900720c */ /* 0x000fe20003f06070 */
[----:B------:R-:W-:Y:S01]  /*15b20*/  IMAD R9, R2, R5, RZ ;  /* 0x0000000502097224 */ /* 0x000fe200078e02ff */
[----:B------:R-:W-:Y:S01]  /*15b30*/  ISETP.NE.AND P1, PT, R7, RZ, PT ;  /* 0x000000ff0700720c */ /* 0x000fe20003f25270 */
[----:B------:R-:W-:-:S04]  /*15b40*/  IMAD.MOV.U32 R2, RZ, RZ, RZ ;  /* 0x000000ffff027224 */ /* 0x000fc800078e00ff */
[----:B------:R-:W-:Y:S01]  /*15b50*/  IMAD.HI.U32 R9, R3, R9, R2 ;  /* 0x0000000903097227 */ /* 0x000fe200078e0002 */
[----:B------:R-:W-:Y:S02]  /*15b60*/  LOP3.LUT R2, R0, R7, RZ, 0x3c, !PT ;  /* 0x0000000700027212 */ /* 0x000fe400078e3cff */
[----:B------:R-:W-:Y:S02]  /*15b70*/  IABS R3, R4 ;  /* 0x0000000400037213 */ /* 0x000fe40000000000 */
[----:B------:R-:W-:Y:S01]  /*15b80*/  ISETP.GE.AND P2, PT, R2, RZ, PT ;  /* 0x000000ff0200720c */ /* 0x000fe20003f46270 */
[----:B------:R-:W-:Y:S02]  /*15b90*/  @P0 VIADD R6, R6, 0x1 ;  /* 0x0000000106060836 */ /* 0x000fe40000000000 */
[----:B------:R-:W-:-:S10]  /*15ba0*/  IMAD.MOV R3, RZ, RZ, -R3 ;  /* 0x000000ffff037224 */ /* 0x000fd400078e0a03 */
[----:B------:R-:W-:Y:S01]  /*15bb0*/  @!P2 IMAD.MOV R6, RZ, RZ, -R6 ;  /* 0x000000ffff06a224 */ /* 0x000fe200078e0a06 */
[----:B------:R-:W-:-:S04]  /*15bc0*/  @!P1 LOP3.LUT R6, RZ, R7, RZ, 0x33, !PT ;  /* 0x00000007ff069212 */ /* 0x000fc800078e33ff */
[-C--:B------:R-:W-:Y:S01]  /*15bd0*/  IABS R2, R6.reuse ;  /* 0x0000000600027213 */ /* 0x080fe20000000000 */
[----:B------:R-:W-:-:S04]  /*15be0*/  IMAD R7, R7, R6, RZ ;  /* 0x0000000607077224 */ /* 0x000fc800078e02ff */
[----:B------:R-:W-:-:S04]  /*15bf0*/  IMAD.HI.U32 R9, R9, R2, RZ ;  /* 0x0000000209097227 */ /* 0x000fc800078e00ff */
[----:B------:R-:W-:Y:S02]  /*15c00*/  IMAD R2, R9, R3, R2 ;  /* 0x0000000309027224 */ /* 0x000fe400078e0202 */
[----:B------:R-:W-:-:S03]  /*15c10*/  IMAD.IADD R17, R0, 0x1, -R7 ;  /* 0x0000000100117824 */ /* 0x000fc600078e0a07 */
[----:B------:R-:W-:-:S13]  /*15c20*/  ISETP.GT.U32.AND P1, PT, R5, R2, PT ;  /* 0x000000020500720c */ /* 0x000fda0003f24070 */
[----:B------:R-:W-:Y:S02]  /*15c30*/  @!P1 IMAD.IADD R2, R2, 0x1, -R5 ;  /* 0x0000000102029824 */ /* 0x000fe400078e0a05 */
[----:B------:R-:W-:Y:S01]  /*15c40*/  @!P1 VIADD R9, R9, 0x1 ;  /* 0x0000000109099836 */ /* 0x000fe20000000000 */
[----:B------:R-:W-:Y:S02]  /*15c50*/  ISETP.NE.AND P1, PT, R4, RZ, PT ;  /* 0x000000ff0400720c */ /* 0x000fe40003f25270 */
[----:B------:R-:W-:Y:S02]  /*15c60*/  ISETP.GE.U32.AND P0, PT, R2, R5, PT ;  /* 0x000000050200720c */ /* 0x000fe40003f06070 */
[----:B------:R-:W-:-:S04]  /*15c70*/  LOP3.LUT R2, R6, R4, RZ, 0x3c, !PT ;  /* 0x0000000406027212 */ /* 0x000fc800078e3cff */
[----:B------:R-:W-:-:S07]  /*15c80*/  ISETP.GE.AND P2, PT, R2, RZ, PT ;  /* 0x000000ff0200720c */ /* 0x000fce0003f46270 */
[----:B------:R-:W-:-:S06]  /*15c90*/  @P0 VIADD R9, R9, 0x1 ;  /* 0x0000000109090836 */ /* 0x000fcc0000000000 */
[----:B------:R-:W-:Y:S01]  /*15ca0*/  @!P2 IMAD.MOV R9, RZ, RZ, -R9 ;  /* 0x000000ffff09a224 */ /* 0x000fe200078e0a09 */
[----:B------:R-:W-:-:S05]  /*15cb0*/  @!P1 LOP3.LUT R9, RZ, R4, RZ, 0x33, !PT ;  /* 0x00000004ff099212 */ /* 0x000fca00078e33ff */
[--C-:B------:R-:W-:Y:S02]  /*15cc0*/  IMAD.MOV R3, RZ, RZ, -R9.reuse ;  /* 0x000000ffff037224 */ /* 0x100fe400078e0a09 */
[C---:B------:R-:W-:Y:S02]  /*15cd0*/  IMAD R9, R4.reuse, 0x1000000, R9 ;  /* 0x0100000004097824 */ /* 0x040fe400078e0209 */
[----:B------:R-:W-:-:S04]  /*15ce0*/  IMAD R18, R4, R3, R6 ;  /* 0x0000000304127224 */ /* 0x000fc800078e0206 */
[----:B------:R-:W-:Y:S01]  /*15cf0*/  IMAD R18, R18, 0x10000, R9 ;  /* 0x0001000012127824 */ /* 0x000fe200078e0209 */
[----:B------:R-:W-:Y:S06]  /*15d00*/  BRA `(.L_x_299) ;  /* 0x00000000001c7947 */ /* 0x000fec0003800000 */
.L_x_293:
[----:B------:R-:W-:Y:S01]  /*15d10*/  UMOV UR4, URZ ;  /* 0x0000003f00047c82 */ /* 0x000fe20008000000 */
[----:B------:R-:W-:Y:S01]  /*15d20*/  UMOV UR5, URZ ;  /* 0x0000003f00057c82 */ /* 0x000fe20008000000 */
[----:B------:R-:W-:Y:S01]  /*15d30*/  ULDC UR6, c[0x0][0xc3c] ;  /* 0x00030f0000067ab9 */ /* 0x000fe20000000800 */
[----:B------:R-:W-:Y:S01]  /*15d40*/  MOV R16, R0 ;  /* 0x0000000000107202 */ /* 0x000fe20000000f00 */
[----:B------:R-:W-:Y:S02]  /*15d50*/  IMAD.U32 R17, RZ, RZ, UR4 ;  /* 0x00000004ff117e24 */ /* 0x000fe4000f8e00ff */
[----:B------:R-:W-:Y:S02]  /*15d60*/  IMAD.U32 R18, RZ, RZ, UR5 ;  /* 0x00000005ff127e24 */ /* 0x000fe4000f8e00ff */
[----:B------:R-:W-:-:S07]  /*15d70*/  IMAD.U32 R19, RZ, RZ, UR6 ;  /* 0x00000006ff137e24 */ /* 0x000fce000f8e00ff */
.L_x_299:
[----:B------:R-:W0:Y:S01]  /*15d80*/  S2R R0, SR_TID.X ;  /* 0x0000000000007919 */ /* 0x000e220000002100 */
[----:B------:R-:W-:Y:S05]  /*15d90*/  WARPSYNC.ALL ;  /* 0x0000000000007948 */ /* 0x000fea0003800000 */
[----:B------:R-:W-:Y:S01]  /*15da0*/  BAR.SYNC.DEFER_BLOCKING 0x4, 0x180 ;  /* 0x0106000000007b1d */ /* 0x000fe20000010000 */
[----:B0-----:R-:W-:-:S04]  /*15db0*/  LOP3.LUT R0, R0, 0x1f, RZ, 0xc0, !PT ;  /* 0x0000001f00007812 */ /* 0x001fc800078ec0ff */
[----:B------:R-:W-:-:S13]  /*15dc0*/  ISETP.NE.AND P0, PT, R0, RZ, PT ;  /* 0x000000ff0000720c */ /* 0x000fda0003f05270 */
[----:B------:R-:W0:Y:S01]  /*15dd0*/  @!P0 S2R R3, SR_CgaCtaId ;  /* 0x0000000000038919 */ /* 0x000e220000008800 */
[----:B------:R-:W-:-:S04]  /*15de0*/  @!P0 MOV R0, 0x400 ;  /* 0x0000040000008802 */ /* 0x000fc80000000f00 */
[----:B0-----:R-:W-:-:S05]  /*15df0*/  @!P0 LEA R22, R3, R0, 0x18 ;  /* 0x0000000003168211 */ /* 0x001fca00078ec0ff */
[----:B------:R2:W-:Y:S01]  /*15e00*/  @!P0 STS.128 [R22+0x388d0], R16 ;  /* 0x0388d01016008388 */ /* 0x0005e20000000c00 */
[----:B------:R-:W-:Y:S06]  /*15e10*/  BAR.ARV 0x5, 0x180 ;  /* 0x0146000000007b1d */ /* 0x000fec0000002000 */
.L_x_290:
[----:B------:R-:W-:Y:S02]  /*15e20*/  ULDC UR4, c[0x0][0xc3c] ;  /* 0x00030f0000047ab9 */ /* 0x000fe40000000800 */
[----:B-1----:R-:W-:-:S13]  /*15e30*/  ISETP.GE.AND P0, PT, R19, UR4, PT ;  /* 0x0000000413007c0c */ /* 0x002fda000bf06270 */
[----:B------:R-:W-:Y:S05]  /*15e40*/  @!P0 BRA `(.L_x_300) ;  /* 0xffffffb400548947 */ /* 0x000fea000383ffff */
[----:B------:R-:W-:Y:S05]  /*15e50*/  BSYNC B8 ;  /* 0x0000000000087941 */ /* 0x000fea0003800000 */
.L_x_235:
[----:B------:R-:W3:Y:S01]  /*15e60*/  LDL.LU R0, [R1+0x28] ;  /* 0x0000280001007983 */ /* 0x000ee20000300800 */
[----:B------:R-:W-:Y:S01]  /*15e70*/  BSSY B0, `(.L_x_301) ;  /* 0x000000b000007945 */ /* 0x000fe20003800000 */
[----:B------:R-:W4:Y:S01]  /*15e80*/  S2R R5, SR_CgaCtaId ;  /* 0x0000000000057919 */ /* 0x000f220000008800 */
[----:B---3--:R-:W-:-:S05]  /*15e90*/  VIADD R0, R0, 0x1 ;  /* 0x0000000100007836 */ /* 0x008fca0000000000 */
[----:B-1----:R-:W-:-:S04]  /*15ea0*/  LEA.HI R2, R0, R0, RZ, 0x1 ;  /* 0x0000000000027211 */ /* 0x002fc800078f08ff */
[----:B------:R-:W-:Y:S02]  /*15eb0*/  LOP3.LUT R3, R2, 0xfffffffe, RZ, 0xc0, !PT ;  /* 0xfffffffe02037812 */ /* 0x000fe400078ec0ff */
[----:B------:R-:W-:-:S03]  /*15ec0*/  MOV R2, 0x400 ;  /* 0x0000040000027802 */ /* 0x000fc60000000f00 */
[----:B------:R-:W-:Y:S01]  /*15ed0*/  IMAD.IADD R0, R0, 0x1, -R3 ;  /* 0x0000000100007824 */ /* 0x000fe200078e0a03 */
[----:B----4-:R-:W-:-:S04]  /*15ee0*/  LEA R4, R5, R2, 0x18 ;  /* 0x0000000205047211 */ /* 0x010fc800078ec0ff */
[----:B------:R-:W-:-:S04]  /*15ef0*/  SHF.L.U32 R0, R0, 0x1f, RZ ;  /* 0x0000001f00007819 */ /* 0x000fc800000006ff */
[----:B------:R-:W1:Y:S02]  /*15f00*/  SYNCS.PHASECHK.TRANS64.TRYWAIT P0, [R4+URZ+0x38820], R0 ;  /* 0x03882000040075a7 */ /* 0x000e64000800017f */
[----:B-1----:R-:W-:Y:S05]  /*15f10*/  @!P0 BRA `(.L_x_302) ;  /* 0x00000038005c8947 */ /* 0x002fea0003800000 */
.L_x_413:
[----:B------:R-:W-:Y:S05]  /*15f20*/  BSYNC B0 ;  /* 0x0000000000007941 */ /* 0x000fea0003800000 */
.L_x_301:
[----:B------:R-:W-:-:S03]  /*15f30*/  UMOV UR4, 0xffffffff ;  /* 0xffffffff00047882 */ /* 0x000fc60000000000 */
[----:B------:R-:W-:Y:S05]  /*15f40*/  BRA.DIV UR4, `(.L_x_303) ;  /* 0x0000003a04647947 */ /* 0x000fea000b800000 */
[----:B-1----:R-:W1:Y:S02]  /*15f50*/  S2R R0, SR_TID.X ;  /* 0x0000000000007919 */ /* 0x002e640000002100 */
[----:B-1----:R-:W-:-:S04]  /*15f60*/  SHF.R.U32.HI R0, RZ, 0x5, R0 ;  /* 0x00000005ff007819 */ /* 0x002fc80000011600 */
[----:B------:R-:W-:-:S05]  /*15f70*/  LOP3.LUT R0, R0, 0x3, RZ, 0xc0, !PT ;  /* 0x0000000300007812 */ /* 0x000fca00078ec0ff */
[----:B------:R1:W3:Y:S02]  /*15f80*/  SHFL.IDX PT, R14, R0, RZ, 0x1f ;  /* 0x00001fff000e7589 */ /* 0x0002e400000e0000 */
.L_x_416:
[----:B---3--:R-:W-:Y:S01]  /*15f90*/  ISETP.NE.AND P0, PT, R14, RZ, PT ;  /* 0x000000ff0e00720c */ /* 0x008fe20003f05270 */
[----:B------:R-:W-:-:S12]  /*15fa0*/  BSSY B0, `(.L_x_304) ;  /* 0x0000026000007945 */ /* 0x000fd80003800000 */
[----:B------:R-:W-:Y:S05]  /*15fb0*/  @P0 BRA `(.L_x_305) ;  /* 0x0000000000900947 */ /* 0x000fea0003800000 */
[----:B------:R-:W-:-:S03]  /*15fc0*/  UMOV UR4, 0xffffffff ;  /* 0xffffffff00047882 */ /* 0x000fc60000000000 */
[----:B------:R-:W-:Y:S05]  /*15fd0*/  BRA.DIV UR4, `(.L_x_306) ;  /* 0x0000003a04747947 */ /* 0x000fea000b800000 */
[----:B------:R-:W-:-:S13]  /*15fe0*/  ELECT P6, URZ, PT ;  /* 0x00000000003f782f */ /* 0x000fda00038c0000 */
.L_x_419:
[----:B------:R-:W-:Y:S05]  /*15ff0*/  @!P6 BRA `(.L_x_305) ;  /* 0x000000000080e947 */ /* 0x000fea0003800000 */
[----:B-1----:R-:W3:Y:S02]  /*16000*/  LDL R0, [R1+0x50] ;  /* 0x0000500001007983 */ /* 0x002ee40000100800 */
[----:B---3--:R-:W-:-:S13]  /*16010*/  R2UR UR4, R0 ;  /* 0x00000000000472ca */ /* 0x008fda00000e0000 */
[----:B------:R-:W-:-:S06]  /*16020*/  ULOP3.LUT UR4, UR4, 0x2, URZ, 0xfc, !UPT ;  /* 0x0000000204047892 */ /* 0x000fcc000f8efc3f */
[----:B------:R-:W-:-:S05]  /*16030*/  IMAD.U32 R0, RZ, RZ, UR4 ;  /* 0x00000004ff007e24 */ /* 0x000fca000f8e00ff */
[----:B------:R-:W-:-:S13]  /*16040*/  ISETP.NE.AND P0, PT, R0, 0x3, PT ;  /* 0x000000030000780c */ /* 0x000fda0003f05270 */
[----:B------:R-:W-:Y:S05]  /*16050*/  @!P0 BRA `(.L_x_307) ;  /* 0x0000000000048947 */ /* 0x000fea0003800000 */
[----:B------:R-:W-:Y:S01]  /*16060*/  BPT.TRAP 0x1 ;  /* 0x000000040000795c */ /* 0x000fe20000300000 */
.L_x_307:
[C---:B------:R-:W-:Y:S01]  /*16070*/  IMAD R5, R27.reuse, 0x8, R4 ;  /* 0x000000081b057824 */ /* 0x040fe200078e0204 */
[----:B------:R-:W-:Y:S01]  /*16080*/  SHF.L.U32 R0, R28, 0x1f, RZ ;  /* 0x0000001f1c007819 */ /* 0x000fe200000006ff */
[----:B------:R-:W-:-:S03]  /*16090*/  VIADD R27, R27, 0x1 ;  /* 0x000000011b1b7836 */ /* 0x000fc60000000000 */
[----:B------:R-:W1:Y:S02]  /*160a0*/  SYNCS.PHASECHK.TRANS64.TRYWAIT P1, [R5+URZ+0x38840], R0 ;  /* 0x03884000050075a7 */ /* 0x000e64000802017f */
[----:B------:R-:W-:-:S04]  /*160b0*/  ISETP.NE.AND P2, PT, R27, 0x2, PT ;  /* 0x000000021b00780c */ /* 0x000fc80003f45270 */
[----:B------:R-:W-:Y:S01]  /*160c0*/  SEL R3, RZ, 0x1, P2 ;  /* 0x00000001ff037807 */ /* 0x000fe20001000000 */
[----:B-1----:R-:W-:Y:S08]  /*160d0*/  @!P1 BRA `(.L_x_308) ;  /* 0x0000003800549947 */ /* 0x002ff00003800000 */
.L_x_420:
[----:B------:R-:W-:Y:S02]  /*160e0*/  SEL R27, R27, RZ, P2 ;  /* 0x000000ff1b1b7207 */ /* 0x000fe40001000000 */
[----:B------:R-:W-:Y:S01]  /*160f0*/  LOP3.LUT R2, R28, R3, RZ, 0x3c, !PT ;  /* 0x000000031c027212 */ /* 0x000fe200078e3cff */
[----:B------:R-:W-:Y:S06]  /*16100*/  @!P0 BRA `(.L_x_309) ;  /* 0x0000000000048947 */ /* 0x000fec0003800000 */
[----:B------:R-:W-:Y:S01]  /*16110*/  BPT.TRAP 0x1 ;  /* 0x000000040000795c */ /* 0x000fe20000300000 */
.L_x_309:
[----:B------:R-:W-:Y:S01]  /*16120*/  IMAD R27, R27, 0x8, R4 ;  /* 0x000000081b1b7824 */ /* 0x000fe200078e0204 */
[----:B------:R-:W-:-:S04]  /*16130*/  SHF.L.U32 R2, R2, 0x1f, RZ ;  /* 0x0000001f02027819 */ /* 0x000fc800000006ff */
[----:B------:R-:W3:Y:S02]  /*16140*/  SYNCS.PHASECHK.TRANS64.TRYWAIT P1, [R27+URZ+0x38840], R2 ;  /* 0x038840021b0075a7 */ /* 0x000ee4000802017f */
[----:B---3--:R-:W-:Y:S05]  /*16150*/  @!P1 BRA `(.L_x_310) ;  /* 0x0000003800489947 */ /* 0x008fea0003800000 */
.L_x_421:
[----:B------:R-:W-:Y:S05]  /*16160*/  @!P0 BRA `(.L_x_311) ;  /* 0x0000000000048947 */ /* 0x000fea0003800000 */
[----:B------:R-:W-:Y:S01]  /*16170*/  BPT.TRAP 0x1 ;  /* 0x000000040000795c */ /* 0x000fe20000300000 */
.L_x_311:
[----:B------:R-:W4:Y:S02]  /*16180*/  SYNCS.PHASECHK.TRANS64.TRYWAIT P1, [R5+URZ+0x38860], R0 ;  /* 0x03886000050075a7 */ /* 0x000f24000802017f */
[----:B----4-:R-:W-:Y:S05]  /*16190*/  @!P1 BRA `(.L_x_312) ;  /* 0x00000038004c9947 */ /* 0x010fea0003800000 */
.L_x_422:
[----:B------:R-:W-:Y:S05]  /*161a0*/  @!P0 BRA `(.L_x_313) ;  /* 0x0000000000048947 */ /* 0x000fea0003800000 */
[----:B------:R-:W-:Y:S01]  /*161b0*/  BPT.TRAP 0x1 ;  /* 0x000000040000795c */ /* 0x000fe20000300000 */
.L_x_313:
[----:B------:R0:W0:Y:S02]  /*161c0*/  SYNCS.PHASECHK.TRANS64.TRYWAIT P0, [R27+URZ+0x38860], R2 ;  /* 0x038860021b0075a7 */ /* 0x000024000800017f */
[----:B0-----:R-:W-:Y:S05]  /*161d0*/  @!P0 NANOSLEEP.SYNCS 0x989680 ;  /* 0x009896800000895d */ /* 0x001fea0003900000 */
[----:B------:R-:W0:Y:S02]  /*161e0*/  @!P0 SYNCS.PHASECHK.TRANS64 P0, [R27+URZ+0x38860], R2 ;  /* 0x038860021b0085a7 */ /* 0x000e24000800007f */
[----:B0-----:R-:W-:Y:S05]  /*161f0*/  @!P0 BRA `(.L_x_313) ;  /* 0xfffffffc00f08947 */ /* 0x001fea000383ffff */
.L_x_305:
[----:B------:R-:W-:Y:S05]  /*16200*/  BSYNC B0 ;  /* 0x0000000000007941 */ /* 0x000fea0003800000 */
.L_x_304:
[----:B------:R-:W-:Y:S05]  /*16210*/  EXIT ;  /* 0x000000000000794d */ /* 0x000fea0003800000 */
.L_x_182:
[----:B0-----:R0:W1:Y:S02]  /*16220*/  SYNCS.PHASECHK.TRANS64.TRYWAIT P1, [R5+URZ+0x38800], R0 ;  /* 0x03880000050075a7 */ /* 0x001064000802017f */
[----:B-1----:R-:W-:Y:S05]  /*16230*/  @!P1 NANOSLEEP.SYNCS 0x989680 ;  /* 0x009896800000995d */ /* 0x002fea0003900000 */
[----:B------:R-:W1:Y:S02]  /*16240*/  @!P1 SYNCS.PHASECHK.TRANS64 P1, [R5+URZ+0x38800], R0 ;  /* 0x03880000050095a7 */ /* 0x000e64000802007f */
[----:B-1----:R-:W-:Y:S05]  /*16250*/  @!P1 BRA `(.L_x_182) ;  /* 0xfffffffc00f09947 */ /* 0x002fea000383ffff */
[----:B------:R-:W-:Y:S05]  /*16260*/  BRA `(.L_x_314) ;  /* 0xfffffebc00507947 */ /* 0x000fea000383ffff */
.L_x_186:
[----:B-1----:R1:W2:Y:S02]  /*16270*/  SYNCS.PHASECHK.TRANS64.TRYWAIT P1, [R0+URZ+0x38830], R3 ;  /* 0x03883003000075a7 */ /* 0x0022a4000802017f */
[----:B--2---:R-:W-:Y:S05]  /*16280*/  @!P1 NANOSLEEP.SYNCS 0x989680 ;  /* 0x009896800000995d */ /* 0x004fea0003900000 */
[----:B------:R-:W2:Y:S02]  /*16290*/  @!P1 SYNCS.PHASECHK.TRANS64 P1, [R0+URZ+0x38830], R3 ;  /* 0x03883003000095a7 */ /* 0x000ea4000802007f */
[----:B--2---:R-:W-:Y:S05]  /*162a0*/  @!P1 BRA `(.L_x_186) ;  /* 0xfffffffc00f09947 */ /* 0x004fea000383ffff */
[----:B------:R-:W-:Y:S05]  /*162b0*/  BRA `(.L_x_185) ;  /* 0xfffffebc00747947 */ /* 0x000fea000383ffff */
.L_x_192:
[----:B------:R-:W-:-:S13]  /*162c0*/  R2UR UR4, R229 ;  /* 0x00000000e50472ca */ /* 0x000fda00000e0000 */
[----:B-1----:R-:W-:-:S04]  /*162d0*/  IMAD.U32 R4, RZ, RZ, UR4 ;  /* 0x00000004ff047e24 */ /* 0x002fc8000f8e00ff */
[----:B------:R1:W2:Y:S03]  /*162e0*/  SYNCS.PHASECHK.TRANS64.TRYWAIT P1, [R4+URZ+0x38830], R3 ;  /* 0x03883003040075a7 */ /* 0x0002a6000802017f */
[----:B--2---:R-:W-:Y:S05]  /*162f0*/  @!P1 NANOSLEEP.SYNCS 0x989680 ;  /* 0x009896800000995d */ /* 0x004fea0003900000 */
[----:B------:R-:W2:Y:S02]  /*16300*/  @!P1 SYNCS.PHASECHK.TRANS64 P1, [R4+URZ+0x38830], R3 ;  /* 0x03883003040095a7 */ /* 0x000ea4000802007f */
[----:B--2---:R-:W-:Y:S05]  /*16310*/  @!P1 BRA `(.L_x_192) ;  /* 0xfffffffc00e89947 */ /* 0x004fea000383ffff */
[----:B------:R-:W-:Y:S05]  /*16320*/  BRA `(.L_x_191) ;  /* 0xffffff04005c7947 */ /* 0x000fea000383ffff */
.L_x_196:
[----:B---3--:R-:W-:-:S04]  /*16330*/  IMAD.U32 R2, RZ, RZ, UR4 ;  /* 0x00000004ff027e24 */ /* 0x008fc8000f8e00ff */
[----:B------:R3:W4:Y:S03]  /*16340*/  SYNCS.PHASECHK.TRANS64.TRYWAIT P1, [R2+URZ+0x38850], R0 ;  /* 0x03885000020075a7 */ /* 0x000726000802017f */
[----:B----4-:R-:W-:Y:S05]  /*16350*/  @!P1 NANOSLEEP.SYNCS 0x989680 ;  /* 0x009896800000995d */ /* 0x010fea0003900000 */
[----:B------:R-:W4:Y:S02]  /*16360*/  @!P1 SYNCS.PHASECHK.TRANS64 P1, [R2+URZ+0x38850], R0 ;  /* 0x03885000020095a7 */ /* 0x000f24000802007f */
[----:B----4-:R-:W-:Y:S05]  /*16370*/  @!P1 BRA `(.L_x_196) ;  /* 0xfffffffc00ec9947 */ /* 0x010fea000383ffff */
[----:B------:R-:W-:Y:S05]  /*16380*/  BRA `(.L_x_195) ;  /* 0xffffff2800b07947 */ /* 0x000fea000383ffff */
.L_x_203:
[----:B-1----:R1:W2:Y:S02]  /*16390*/  SYNCS.PHASECHK.TRANS64.TRYWAIT P1, [R12+URZ+0x38850], R9 ;  /* 0x038850090c0075a7 */ /* 0x0022a4000802017f */
[----:B--2---:R-:W-:Y:S05]  /*163a0*/  @!P1 NANOSLEEP.SYNCS 0x989680 ;  /* 0x009896800000995d */ /* 0x004fea0003900000 */
[----:B------:R-:W2:Y:S02]  /*163b0*/  @!P1 SYNCS.PHASECHK.TRANS64 P1, [R12+URZ+0x38850], R9 ;  /* 0x038850090c0095a7 */ /* 0x000ea4000802007f */
[----:B--2---:R-:W-:Y:S05]  /*163c0*/  @!P1 BRA `(.L_x_203) ;  /* 0xfffffffc00f09947 */ /* 0x004fea000383ffff */
[----:B------:R-:W-:Y:S05]  /*163d0*/  BRA `(.L_x_202) ;  /* 0xffffff4800247947 */ /* 0x000fea000383ffff */
.L_x_249:
[----:B------:R-:W0:Y:S01]  /*163e0*/  S2R R7, SR_TID.X ;  /* 0x0000000000077919 */ /* 0x000e220000002100 */
[----:B------:R-:W-:Y:S01]  /*163f0*/  BSSY B0, `(.L_x_315) ;  /* 0x000000a000007945 */ /* 0x000fe20003800000 */
[----:B------:R-:W-:Y:S02]  /*16400*/  IMAD.MOV.U32 R12, RZ, RZ, RZ ;  /* 0x000000ffff0c7224 */ /* 0x000fe400078e00ff */
[----:B------:R-:W-:Y:S02]  /*16410*/  IMAD.MOV.U32 R11, RZ, RZ, 0x1f ;  /* 0x0000001fff0b7424 */ /* 0x000fe400078e00ff */
[----:B------:R-:W-:Y:S01]  /*16420*/  IMAD.MOV.U32 R15, RZ, RZ, -0x1 ;  /* 0xffffffffff0f7424 */ /* 0x000fe200078e00ff */
[----:B0-----:R-:W-:-:S04]  /*16430*/  SHF.R.U32.HI R7, RZ, 0x5, R7 ;  /* 0x00000005ff077819 */ /* 0x001fc80000011607 */
[----:B------:R-:W-:-:S05]  /*16440*/  LOP3.LUT R7, R7, 0x3, RZ, 0xc0, !PT ;  /* 0x0000000307077812 */ /* 0x000fca00078ec0ff */
[----:B------:R-:W-:-:S07]  /*16450*/  IMAD.MOV.U32 R13, RZ, RZ, R7 ;  /* 0x000000ffff0d7224 */ /* 0x000fce00078e0007 */
[----:B-----5:R-:W-:Y:S05]  /*16460*/  WARPSYNC.COLLECTIVE R15, `(.L_x_316) ;  /* 0x000000000f087348 */ /* 0x020fea0003c00000 */
[----:B------:R0:W1:Y:S02]  /*16470*/  SHFL.IDX P6, R14, R13, R12, R11 ;  /* 0x0000000c0d0e7389 */ /* 0x00006400000c000b */
[----:B01---5:R-:W-:Y:S01]  /*16480*/  ENDCOLLECTIVE ;  /* 0x000000000000791b */ /* 0x023fe20003800000 */
.L_x_316:
[----:B------:R-:W-:Y:S05]  /*16490*/  BSYNC B0 ;  /* 0x0000000000007941 */ /* 0x000fea0003800000 */
.L_x_315:
[----:B------:R-:W-:Y:S05]  /*164a0*/  BRA `(.L_x_317) ;  /* 0xffffffbc00b07947 */ /* 0x000fea000383ffff */
.L_x_252:
[----:B0-----:R0:W1:Y:S02]  /*164b0*/  SYNCS.PHASECHK.TRANS64.TRYWAIT P0, [R5+URZ+0x38840], R2 ;  /* 0x03884002050075a7 */ /* 0x001064000800017f */
[----:B-1----:R-:W-:Y:S05]  /*164c0*/  @!P0 NANOSLEEP.SYNCS 0x989680 ;  /* 0x009896800000895d */ /* 0x002fea0003900000 */
[----:B------:R-:W1:Y:S02]  /*164d0*/  @!P0 SYNCS.PHASECHK.TRANS64 P0, [R5+URZ+0x38840], R2 ;  /* 0x03884002050085a7 */ /* 0x000e64000800007f */
[----:B-1----:R-:W-:Y:S05]  /*164e0*/  @!P0 BRA `(.L_x_252) ;  /* 0xfffffffc00f08947 */ /* 0x002fea000383ffff */
[----:B------:R-:W-:Y:S05]  /*164f0*/  BRA `(.L_x_318) ;  /* 0xffffffc000187947 */ /* 0x000fea000383ffff */
.L_x_253:
[----:B------:R-:W-:Y:S01]  /*16500*/  BSSY B0, `(.L_x_319) ;  /* 0x0000008000007945 */ /* 0x000fe20003800000 */
[----:B------:R-:W-:Y:S01]  /*16510*/  MOV R13, R6 ;  /* 0x00000006000d7202 */ /* 0x000fe20000000f00 */
[----:B------:R-:W-:Y:S02]  /*16520*/  IMAD.MOV.U32 R12, RZ, RZ, RZ ;  /* 0x000000ffff0c7224 */ /* 0x000fe400078e00ff */
[----:B------:R-:W-:Y:S02]  /*16530*/  IMAD.MOV.U32 R11, RZ, RZ, 0x181f ;  /* 0x0000181fff0b7424 */ /* 0x000fe400078e00ff */
[----:B------:R-:W-:-:S07]  /*16540*/  IMAD.MOV.U32 R15, RZ, RZ, -0x1 ;  /* 0xffffffffff0f7424 */ /* 0x000fce00078e00ff */
[----:B------:R-:W-:Y:S05]  /*16550*/  WARPSYNC.COLLECTIVE R15, `(.L_x_320) ;  /* 0x000000000f087348 */ /* 0x000fea0003c00000 */
[----:B------:R0:W1:Y:S02]  /*16560*/  SHFL.IDX P6, R14, R13, R12, R11 ;  /* 0x0000000c0d0e7389 */ /* 0x00006400000c000b */
[----:B01----:R-:W-:Y:S01]  /*16570*/  ENDCOLLECTIVE ;  /* 0x000000000000791b */ /* 0x003fe20003800000 */
.L_x_320:
[----:B------:R-:W-:Y:S05]  /*16580*/  BSYNC B0 ;  /* 0x0000000000007941 */ /* 0x000fea0003800000 */
.L_x_319:
[----:B------:R-:W-:Y:S01]  /*16590*/  IMAD.MOV.U32 R13, RZ, RZ, R0 ;  /* 0x000000ffff0d7224 */ /* 0x000fe200078e0000 */
[C---:B------:R-:W-:Y:S01]  /*165a0*/  LOP3.LUT P5, RZ, R23.reuse, 0x10, RZ, 0xc0, !PT ;  /* 0x0000001017ff7812 */ /* 0x040fe200078ac0ff */
[----:B------:R-:W-:Y:S01]  /*165b0*/  IMAD.MOV.U32 R12, RZ, RZ, RZ ;  /* 0x000000ffff0c7224 */ /* 0x000fe200078e00ff */
[C---:B------:R-:W-:Y:S01]  /*165c0*/  LOP3.LUT P4, RZ, R23.reuse, 0x8, RZ, 0xc0, !PT ;  /* 0x0000000817ff7812 */ /* 0x040fe2000788c0ff */
[----:B------:R-:W-:Y:S01]  /*165d0*/  IMAD.MOV.U32 R11, RZ, RZ, 0x181f ;  /* 0x0000181fff0b7424 */ /* 0x000fe200078e00ff */
[C---:B------:R-:W-:Y:S01]  /*165e0*/  LOP3.LUT P3, RZ, R23.reuse, 0x4, RZ, 0xc0, !PT ;  /* 0x0000000417ff7812 */ /* 0x040fe2000786c0ff */
[----:B------:R-:W-:Y:S01]  /*165f0*/  IMAD.MOV.U32 R15, RZ, RZ, -0x1 ;  /* 0xffffffffff0f7424 */ /* 0x000fe200078e00ff */
[----:B------:R-:W-:Y:S01]  /*16600*/  LOP3.LUT P2, RZ, R23, 0x2, RZ, 0xc0, !PT ;  /* 0x0000000217ff7812 */ /* 0x000fe2000784c0ff */
[----:B------:R-:W-:Y:S02]  /*16610*/  IMAD.MOV.U32 R2, RZ, RZ, R14 ;  /* 0x000000ffff027224 */ /* 0x000fe400078e000e */
[----:B------:R-:W-:-:S10]  /*16620*/  @P0 IMAD R9, R7, 0x2, R22 ;  /* 0x0000000207090824 */ /* 0x000fd400078e0216 */
[----:B------:R-:W-:Y:S05]  /*16630*/  WARPSYNC.COLLECTIVE R15, `(.L_x_321) ;  /* 0x000000000f087348 */ /* 0x000fea0003c00000 */
[----:B------:R0:W1:Y:S02]  /*16640*/  SHFL.IDX P6, R14, R13, R12, R11 ;  /* 0x0000000c0d0e7389 */ /* 0x00006400000c000b */
[----:B01----:R-:W-:Y:S01]  /*16650*/  ENDCOLLECTIVE ;  /* 0x000000000000791b */ /* 0x003fe20003800000 */
.L_x_321:
[----:B------:R-:W-:Y:S02]  /*16660*/  IMAD.MOV.U32 R13, RZ, RZ, R6 ;  /* 0x000000ffff0d7224 */ /* 0x000fe400078e0006 */
[----:B------:R-:W-:Y:S02]  /*16670*/  IMAD.MOV.U32 R12, RZ, RZ, 0x1 ;  /* 0x00000001ff0c7424 */ /* 0x000fe400078e00ff */
[----:B------:R-:W-:-:S07]  /*16680*/  IMAD.MOV.U32 R3, RZ, RZ, R14 ;  /* 0x000000ffff037224 */ /* 0x000fce00078e000e */
[----:B------:R-:W-:Y:S05]  /*16690*/  WARPSYNC.COLLECTIVE R15, `(.L_x_322) ;  /* 0x000000000f087348 */ /* 0x000fea0003c00000 */
[----:B------:R0:W1:Y:S02]  /*166a0*/  SHFL.IDX P6, R14, R13, R12, R11 ;  /* 0x0000000c0d0e7389 */ /* 0x00006400000c000b */
[----:B01----:R-:W-:Y:S01]  /*166b0*/  ENDCOLLECTIVE ;  /* 0x000000000000791b */ /* 0x003fe20003800000 */
.L_x_322:
[----:B------:R-:W-:-:S05]  /*166c0*/  @P0 LEA R3, P1, R32, R3, 0x1 ;  /* 0x0000000320030211 */ /* 0x000fca00078208ff */
[----:B------:R-:W-:-:S05]  /*166d0*/  @P0 IMAD.X R2, RZ, RZ, R2, P1 ;  /* 0x000000ffff020224 */ /* 0x000fca00008e0602 */
[----:B------:R-:W-:Y:S01]  /*166e0*/  @P0 LOP3.LUT R3, R3, R2, RZ, 0x3c, !PT ;  /* 0x0000000203030212 */ /* 0x000fe200078e3cff */
[----:B------:R-:W-:-:S03]  /*166f0*/  IMAD.MOV.U32 R13, RZ, RZ, R0 ;  /* 0x000000ffff0d7224 */ /* 0x000fc600078e0000 */
[----:B------:R-:W-:-:S04]  /*16700*/  @P0 LOP3.LUT R2, R3, R2, RZ, 0x3c, !PT ;  /* 0x0000000203020212 */ /* 0x000fc800078e3cff */
[----:B------:R-:W-:Y:S01]  /*16710*/  @P0 LOP3.LUT R3, R3, R2, RZ, 0x3c, !PT ;  /* 0x0000000203030212 */ /* 0x000fe200078e3cff */
[----:B------:R-:W-:-:S07]  /*16720*/  IMAD.MOV.U32 R8, RZ, RZ, R14 ;  /* 0x000000ffff087224 */ /* 0x000fce00078e000e */
[----:B------:R-:W-:Y:S05]  /*16730*/  WARPSYNC.COLLECTIVE R15, `(.L_x_323) ;  /* 0x000000000f087348 */ /* 0x000fea0003c00000 */
[----:B------:R0:W1:Y:S02]  /*16740*/  SHFL.IDX P6, R14, R13, R12, R11 ;  /* 0x0000000c0d0e7389 */ /* 0x00006400000c000b */
[----:B01----:R-:W-:Y:S01]  /*16750*/  ENDCOLLECTIVE ;  /* 0x000000000000791b */ /* 0x003fe20003800000 */
.L_x_323:
[----:B------:R-:W-:Y:S01]  /*16760*/  @!PT LDS RZ, [RZ] ;  /* 0x00000000fffff984 */ /* 0x000fe20000000800 */
[----:B------:R-:W-:Y:S01]  /*16770*/  @!PT LDS RZ, [RZ] ;  /* 0x00000000fffff984 */ /* 0x000fe20000000800 */
[----:B------:R-:W-:Y:S01]  /*16780*/  @!PT LDS RZ, [RZ] ;  /* 0x00000000fffff984 */ /* 0x000fe20000000800 */
[----:B------:R-:W-:Y:S04]  /*16790*/  @P0 LDGSTS.E.BYPASS.LTC128B.128 [R9+0x24400], desc[UR36][R2.64], !P5 ;  /* 0x2440000002090fae */ /* 0x000fe8000e901d64 */
[----:B------:R-:W-:Y:S04]  /*167a0*/  @P0 LDGSTS.E.BYPASS.LTC128B.128 [R9+0x26c00], desc[UR36][R2.64+0x80], !P4 ;  /* 0x26c0008002090fae */ /* 0x000fe8000e101d64 */
[----:B------:R-:W-:Y:S01]  /*167b0*/  @P0 LDGSTS.E.BYPASS.LTC128B.128 [R9+0x29400], desc[UR36][R2.64+0x100], !P3 ;  /* 0x2940010002090fae */ /* 0x000fe2000d901d64 */
[----:B------:R-:W-:Y:S02]  /*167c0*/  IMAD.MOV.U32 R13, RZ, RZ, R6 ;  /* 0x000000ffff0d7224 */ /* 0x000fe400078e0006 */
[----:B------:R-:W-:Y:S01]  /*167d0*/  IMAD.MOV.U32 R12, RZ, RZ, 0x2 ;  /* 0x00000002ff0c7424 */ /* 0x000fe200078e00ff */
[----:B------:R0:W-:Y:S01]  /*167e0*/  @P0 LDGSTS.E.BYPASS.LTC128B.128 [R9+0x2bc00], desc[UR36][R2.64+0x180], !P2 ;  /* 0x2bc0018002090fae */ /* 0x0001e2000d101d64 */
[----:B------:R-:W-:-:S02]  /*167f0*/  ISETP.GE.AND P0, PT, R4, 0x11, PT ;  /* 0x000000110400780c */ /* 0x000fc40003f06270 */
[----:B0-----:R-:W-:-:S11]  /*16800*/  MOV R2, R14 ;  /* 0x0000000e00027202 */ /* 0x001fd60000000f00 */
[----:B------:R-:W-:Y:S05]  /*16810*/  WARPSYNC.COLLECTIVE R15, `(.L_x_324) ;  /* 0x000000000f087348 */ /* 0x000fea0003c00000 */
[----:B------:R0:W1:Y:S02]  /*16820*/  SHFL.IDX P6, R14, R13, R12, R11 ;  /* 0x0000000c0d0e7389 */ /* 0x00006400000c000b */
[----:B01----:R-:W-:Y:S01]  /*16830*/  ENDCOLLECTIVE ;  /* 0x000000000000791b */ /* 0x003fe20003800000 */
.L_x_324:
[----:B------:R-:W-:Y:S01]  /*16840*/  @P0 IMAD R21, R7, 0x2, R22 ;  /* 0x0000000207150824 */ /* 0x000fe200078e0216 */
[----:B------:R-:W-:-:S05]  /*16850*/  @P0 LEA R2, P1, R32, R2, 0x1 ;  /* 0x0000000220020211 */ /* 0x000fca00078208ff */
[----:B------:R-:W-:-:S05]  /*16860*/  @P0 IMAD.X R3, RZ, RZ, R8, P1 ;  /* 0x000000ffff030224 */ /* 0x000fca00008e0608 */
[----:B------:R-:W-:Y:S01]  /*16870*/  @!PT LDS RZ, [RZ] ;  /* 0x00000000fffff984 */ /* 0x000fe20000000800 */
[----:B------:R-:W-:Y:S01]  /*16880*/  @!PT LDS RZ, [RZ] ;  /* 0x00000000fffff984 */ /* 0x000fe20000000800 */
[----:B------:R-:W-:Y:S01]  /*16890*/  @!PT LDS RZ, [RZ] ;  /* 0x00000000fffff984 */ /* 0x000fe20000000800 */
[----:B------:R0:W-:Y:S01]  /*168a0*/  @P0 LDGSTS.E.BYPASS.LTC128B.128 [R21+0x24c00], desc[UR36][R2.64], !P5 ;  /* 0x24c0000002150fae */ /* 0x0001e2000e901d64 */
[----:B------:R-:W-:-:S03]  /*168b0*/  IMAD.MOV.U32 R13, RZ, RZ, R0 ;  /* 0x000000ffff0d7224 */ /* 0x000fc600078e0000 */
[----:B------:R0:W-:Y:S04]  /*168c0*/  @P0 LDGSTS.E.BYPASS.LTC128B.128 [R21+0x27400], desc[UR36][R2.64+0x80], !P4 ;  /* 0x2740008002150fae */ /* 0x0001e8000e101d64 */
[----:B------:R0:W-:Y:S01]  /*168d0*/  @P0 LDGSTS.E.BYPASS.LTC128B.128 [R21+0x29c00], desc[UR36][R2.64+0x100], !P3 ;  /* 0x29c0010002150fae */ /* 0x0001e2000d901d64 */
[----:B------:R-:W-:-:S03]  /*168e0*/  IMAD.MOV.U32 R8, RZ, RZ, R14 ;  /* 0x000000ffff087224 */ /* 0x000fc600078e000e */
[----:B------:R0:W-:Y:S01]  /*168f0*/  @P0 LDGSTS.E.BYPASS.LTC128B.128 [R21+0x2c400], desc[UR36][R2.64+0x180], !P2 ;  /* 0x2c40018002150fae */ /* 0x0001e2000d101d64 */
[----:B------:R-:W-:-:S13]  /*16900*/  ISETP.GE.AND P0, PT, R4, 0x21, PT ;  /* 0x000000210400780c */ /* 0x000fda0003f06270 */
[----:B0-----:R-:W-:Y:S05]  /*16910*/  WARPSYNC.COLLECTIVE R15, `(.L_x_325) ;  /* 0x000000000f087348 */ /* 0x001fea0003c00000 */
[----:B------:R1:W2:Y:S02]  /*16920*/  SHFL.IDX P6, R14, R13, R12, R11 ;  /* 0x0000000c0d0e7389 */ /* 0x0002a400000c000b */
[----:B012---:R-:W-:Y:S01]  /*16930*/  ENDCOLLECTIVE ;  /* 0x000000000000791b */ /* 0x007fe20003800000 */
.L_x_325:
[----:B------:R-:W-:Y:S02]  /*16940*/  @P0 IMAD R9, R7, 0x2, R22 ;  /* 0x0000000207090824 */ /* 0x000fe400078e0216 */
[----:B------:R-:W-:Y:S02]  /*16950*/  IMAD.MOV.U32 R13, RZ, RZ, R6 ;  /* 0x000000ffff0d7224 */ /* 0x000fe400078e0006 */
[----:B------:R-:W-:Y:S02]  /*16960*/  IMAD.MOV.U32 R12, RZ, RZ, 0x3 ;  /* 0x00000003ff0c7424 */ /* 0x000fe400078e00ff */
[----:B------:R-:W-:-:S07]  /*16970*/  IMAD.MOV.U32 R2, RZ, RZ, R14 ;  /* 0x000000ffff027224 */ /* 0x000fce00078e000e */
[----:B------:R-:W-:Y:S05]  /*16980*/  WARPSYNC.COLLECTIVE R15, `(.L_x_326) ;  /* 0x000000000f087348 */ /* 0x000fea0003c00000 */
[----:B------:R0:W1:Y:S02]  /*16990*/  SHFL.IDX P6, R14, R13, R12, R11 ;  /* 0x0000000c0d0e7389 */ /* 0x00006400000c000b */
[----:B01----:R-:W-:Y:S01]  /*169a0*/  ENDCOLLECTIVE ;  /* 0x000000000000791b */ /* 0x003fe20003800000 */
.L_x_326:
        /* <DEDUP_REMOVED lines=15> */
.L_x_327:
[----:B------:R-:W-:Y:S01]  /*16aa0*/  @P0 LEA R21, R7, R22, 0x1 ;  /* 0x0000001607150211 */ /* 0x000fe200078e08ff */
[----:B------:R-:W-:Y:S02]  /*16ab0*/  IMAD.MOV.U32 R13, RZ, RZ, R6 ;  /* 0x000000ffff0d7224 */ /* 0x000fe400078e0006 */
[----:B------:R-:W-:Y:S02]  /*16ac0*/  IMAD.MOV.U32 R12, RZ, RZ, 0x4 ;  /* 0x00000004ff0c7424 */ /* 0x000fe400078e00ff */
[----:B------:R-:W-:-:S07]  /*16ad0*/  IMAD.MOV.U32 R2, RZ, RZ, R14 ;  /* 0x000000ffff027224 */ /* 0x000fce00078e000e */
[----:B------:R-:W-:Y:S05]  /*16ae0*/  WARPSYNC.COLLECTIVE R15, `(.L_x_328) ;  /* 0x000000000f087348 */ /* 0x000fea0003c00000 */
[----:B------:R0:W1:Y:S02]  /*16af0*/  SHFL.IDX P6, R14, R13, R12, R11 ;  /* 0x0000000c0d0e7389 */ /* 0x00006400000c000b */
[----:B01----:R-:W-:Y:S01]  /*16b00*/  ENDCOLLECTIVE ;  /* 0x000000000000791b */ /* 0x003fe20003800000 */
.L_x_328:
        /* <DEDUP_REMOVED lines=10> */
[----:B------:R0:W-:Y:S04]  /*16bb0*/  @P0 LDGSTS.E.BYPASS.LTC128B.128 [R21+0x2d400], desc[UR36][R2.64+0x180], !P2 ;  /* 0x2d40018002150fae */ /* 0x0001e8000d101d64 */
[----:B0-----:R-:W-:Y:S05]  /*16bc0*/  WARPSYNC.COLLECTIVE R15, `(.L_x_329) ;  /* 0x000000000f087348 */ /* 0x001fea0003c00000 */
[----:B------:R1:W2:Y:S02]  /*16bd0*/  SHFL.IDX P6, R14, R13, R12, R11 ;  /* 0x0000000c0d0e7389 */ /* 0x0002a400000c000b */
[----:B012---:R-:W-:Y:S01]  /*16be0*/  ENDCOLLECTIVE ;  /* 0x000000000000791b */ /* 0x007fe20003800000 */
.L_x_329:
[----:B------:R-:W-:Y:S01]  /*16bf0*/  IMAD.MOV.U32 R0, RZ, RZ, R14 ;  /* 0x000000ffff007224 */ /* 0x000fe200078e000e */
[----:B------:R-:W-:Y:S06]  /*16c00*/  BRA `(.L_x_330) ;  /* 0xffffffbc00807947 */ /* 0x000fec000383ffff */
.L_x_260:
[----:B------:R-:W-:Y:S02]  /*16c10*/  IMAD.MOV.U32 R13, RZ, RZ, R4 ;  /* 0x000000ffff0d7224 */ /* 0x000fe400078e0004 */
[----:B------:R-:W-:Y:S02]  /*16c20*/  IMAD.MOV.U32 R12, RZ, RZ, RZ ;  /* 0x000000ffff0c7224 */ /* 0x000fe400078e00ff */
[----:B------:R-:W-:Y:S02]  /*16c30*/  IMAD.MOV.U32 R11, RZ, RZ, 0x181f ;  /* 0x0000181fff0b7424 */ /* 0x000fe400078e00ff */
[----:B------:R-:W-:Y:S02]  /*16c40*/  IMAD.MOV.U32 R15, RZ, RZ, -0x1 ;  /* 0xffffffffff0f7424 */ /* 0x000fe400078e00ff */
[----:B-----5:R-:W-:Y:S02]  /*16c50*/  IMAD R6, R10, R6, RZ ;  /* 0x000000060a067224 */ /* 0x020fe400078e02ff */
[----:B------:R-:W-:-:S07]  /*16c60*/  IMAD.IADD R0, R9, 0x1, R0 ;  /* 0x0000000109007824 */ /* 0x000fce00078e0200 */
[----:B------:R-:W-:Y:S05]  /*16c70*/  WARPSYNC.COLLECTIVE R15, `(.L_x_331) ;  /* 0x000000000f087348 */ /* 0x000fea0003c00000 */
[----:B------:R0:W1:Y:S02]  /*16c80*/  SHFL.IDX P6, R14, R13, R12, R11 ;  /* 0x0000000c0d0e7389 */ /* 0x00006400000c000b */
[----:B01----:R-:W-:Y:S01]  /*16c90*/  ENDCOLLECTIVE ;  /* 0x000000000000791b */ /* 0x003fe20003800000 */
.L_x_331:
[C---:B------:R-:W-:Y:S01]  /*16ca0*/  VIADD R7, R0.reuse, 0x10 ;  /* 0x0000001000077836 */ /* 0x040fe20000000000 */
[----:B------:R-:W-:Y:S01]  /*16cb0*/  ISETP.GE.AND P0, PT, R0, R6, PT ;  /* 0x000000060000720c */ /* 0x000fe20003f06270 */
[----:B------:R-:W-:Y:S02]  /*16cc0*/  IMAD.MOV.U32 R13, RZ, RZ, R5 ;  /* 0x000000ffff0d7224 */ /* 0x000fe400078e0005 */
[----:B------:R-:W-:-:S10]  /*16cd0*/  IMAD.MOV.U32 R2, RZ, RZ, R14 ;  /* 0x000000ffff027224 */ /* 0x000fd400078e000e */
[----:B------:R-:W-:Y:S05]  /*16ce0*/  WARPSYNC.COLLECTIVE R15, `(.L_x_332) ;  /* 0x000000000f087348 */ /* 0x000fea0003c00000 */
[----:B------:R0:W1:Y:S02]  /*16cf0*/  SHFL.IDX P6, R14, R13, R12, R11 ;  /* 0x0000000c0d0e7389 */ /* 0x00006400000c000b */
[----:B01----:R-:W-:Y:S01]  /*16d00*/  ENDCOLLECTIVE ;  /* 0x000000000000791b */ /* 0x003fe20003800000 */
.L_x_332:
[----:B------:R-:W-:Y:S01]  /*16d10*/  MOV R13, R4 ;  /* 0x00000004000d7202 */ /* 0x000fe20000000f00 */
[----:B------:R-:W-:Y:S01]  /*16d20*/  IMAD.MOV.U32 R12, RZ, RZ, 0x1 ;  /* 0x00000001ff0c7424 */ /* 0x000fe200078e00ff */
[----:B------:R-:W-:-:S05]  /*16d30*/  @!P0 LEA R14, P5, R32, R14, 0x1 ;  /* 0x0000000e200e8211 */ /* 0x000fca00078a08ff */
[----:B------:R-:W-:Y:S02]  /*16d40*/  @!P0 IMAD.X R3, RZ, RZ, R2, P5 ;  /* 0x000000ffff038224 */ /* 0x000fe400028e0602 */
[----:B------:R-:W-:-:S07]  /*16d50*/  @!P0 IMAD.MOV.U32 R2, RZ, RZ, R14 ;  /* 0x000000ffff028224 */ /* 0x000fce00078e000e */
[----:B------:R-:W-:Y:S05]  /*16d60*/  WARPSYNC.COLLECTIVE R15, `(.L_x_333) ;  /* 0x000000000f087348 */ /* 0x000fea0003c00000 */
[----:B------:R0:W1:Y:S02]  /*16d70*/  SHFL.IDX P6, R14, R13, R12, R11 ;  /* 0x0000000c0d0e7389 */ /* 0x00006400000c000b */
[----:B01----:R-:W-:Y:S01]  /*16d80*/  ENDCOLLECTIVE ;  /* 0x000000000000791b */ /* 0x003fe20003800000 */
.L_x_333:
[----:B------:R-:W-:Y:S01]  /*16d90*/  @!PT LDS RZ, [RZ] ;  /* 0x00000000fffff984 */ /* 0x000fe20000000800 */
[----:B------:R-:W-:Y:S01]  /*16da0*/  @!PT LDS RZ, [RZ] ;  /* 0x00000000fffff984 */ /* 0x000fe20000000800 */
[----:B------:R-:W-:Y:S01]  /*16db0*/  @!PT LDS RZ, [RZ] ;  /* 0x00000000fffff984 */ /* 0x000fe20000000800 */
[----:B------:R-:W-:Y:S04]  /*16dc0*/  @!P0 LDGSTS.E.BYPASS.LTC128B.128 [R33+0x14400], desc[UR36][R2.64], !P4 ;  /* 0x1440000002218fae */ /* 0x000fe8000e101d64 */
[----:B------:R-:W-:Y:S04]  /*16dd0*/  @!P0 LDGSTS.E.BYPASS.LTC128B.128 [R33+0x18400], desc[UR36][R2.64+0x80], !P3 ;  /* 0x1840008002218fae */ /* 0x000fe8000d901d64 */
[----:B------:R-:W-:Y:S01]  /*16de0*/  @!P0 LDGSTS.E.BYPASS.LTC128B.128 [R33+0x1c400], desc[UR36][R2.64+0x100], !P2 ;  /* 0x1c40010002218fae */ /* 0x000fe2000d101d64 */
[----:B------:R-:W-:-:S03]  /*16df0*/  IMAD.MOV.U32 R13, RZ, RZ, R5 ;  /* 0x000000ffff0d7224 */ /* 0x000fc600078e0005 */
[----:B------:R0:W-:Y:S01]  /*16e00*/  @!P0 LDGSTS.E.BYPASS.LTC128B.128 [R33+0x20400], desc[UR36][R2.64+0x180], !P1 ;  /* 0x2040018002218fae */ /* 0x0001e2000c901d64 */
[----:B------:R-:W-:Y:S01]  /*16e10*/  ISETP.GE.AND P0, PT, R7, R6, PT ;  /* 0x000000060700720c */ /* 0x000fe20003f06270 */
[----:B0-----:R-:W-:-:S12]  /*16e20*/  IMAD.MOV.U32 R2, RZ, RZ, R14 ;  /* 0x000000ffff027224 */ /* 0x001fd800078e000e */
[----:B------:R-:W-:Y:S05]  /*16e30*/  WARPSYNC.COLLECTIVE R15, `(.L_x_334) ;  /* 0x000000000f087348 */ /* 0x000fea0003c00000 */
[----:B------:R0:W1:Y:S02]  /*16e40*/  SHFL.IDX P6, R14, R13, R12, R11 ;  /* 0x0000000c0d0e7389 */ /* 0x00006400000c000b */
[----:B01----:R-:W-:Y:S01]  /*16e50*/  ENDCOLLECTIVE ;  /* 0x000000000000791b */ /* 0x003fe20003800000 */
.L_x_334:
[----:B------:R-:W-:Y:S02]  /*16e60*/  IMAD.MOV.U32 R13, RZ, RZ, R4 ;  /* 0x000000ffff0d7224 */ /* 0x000fe400078e0004 */
[----:B------:R-:W-:Y:S01]  /*16e70*/  IMAD.MOV.U32 R12, RZ, RZ, 0x2 ;  /* 0x00000002ff0c7424 */ /* 0x000fe200078e00ff */
[----:B------:R-:W-:-:S05]  /*16e80*/  @!P0 LEA R14, P5, R32, R14, 0x1 ;  /* 0x0000000e200e8211 */ /* 0x000fca00078a08ff */
[----:B------:R-:W-:Y:S02]  /*16e90*/  @!P0 IMAD.X R7, RZ, RZ, R2, P5 ;  /* 0x000000ffff078224 */ /* 0x000fe400028e0602 */
[----:B------:R-:W-:-:S07]  /*16ea0*/  @!P0 IMAD.MOV.U32 R2, RZ, RZ, R14 ;  /* 0x000000ffff028224 */ /* 0x000fce00078e000e */
[----:B------:R-:W-:Y:S05]  /*16eb0*/  WARPSYNC.COLLECTIVE R15, `(.L_x_335) ;  /* 0x000000000f087348 */ /* 0x000fea0003c00000 */
[----:B------:R0:W1:Y:S02]  /*16ec0*/  SHFL.IDX P6, R14, R13, R12, R11 ;  /* 0x0000000c0d0e7389 */ /* 0x00006400000c000b */
[----:B01----:R-:W-:Y:S01]  /*16ed0*/  ENDCOLLECTIVE ;  /* 0x000000000000791b */ /* 0x003fe20003800000 */
.L_x_335:
[----:B------:R-:W-:Y:S02]  /*16ee0*/  @!P0 IMAD.MOV.U32 R3, RZ, RZ, R7 ;  /* 0x000000ffff038224 */ /* 0x000fe400078e0007 */
[----:B------:R-:W-:-:S03]  /*16ef0*/  VIADD R7, R0, 0x20 ;  /* 0x0000002000077836 */ /* 0x000fc60000000000 */
[----:B------:R-:W-:Y:S01]  /*16f00*/  @!PT LDS RZ, [RZ] ;  /* 0x00000000fffff984 */ /* 0x000fe20000000800 */
[----:B------:R-:W-:Y:S01]  /*16f10*/  @!PT LDS RZ, [RZ] ;  /* 0x00000000fffff984 */ /* 0x000fe20000000800 */
[----:B------:R-:W-:Y:S01]  /*16f20*/  @!PT LDS RZ, [RZ] ;  /* 0x00000000fffff984 */ /* 0x000fe20000000800 */
[----:B------:R-:W-:Y:S04]  /*16f30*/  @!P0 LDGSTS.E.BYPASS.LTC128B.128 [R33+0x14c00], desc[UR36][R2.64], !P4 ;  /* 0x14c0000002218fae */ /* 0x000fe8000e101d64 */
[----:B------:R-:W-:Y:S01]  /*16f40*/  @!P0 LDGSTS.E.BYPASS.LTC128B.128 [R33+0x18c00], desc[UR36][R2.64+0x80], !P3 ;  /* 0x18c0008002218fae */ /* 0x000fe2000d901d64 */
[----:B------:R-:W-:-:S03]  /*16f50*/  IMAD.MOV.U32 R13, RZ, RZ, R5 ;  /* 0x000000ffff0d7224 */ /* 0x000fc600078e0005 */
[----:B------:R-:W-:Y:S04]  /*16f60*/  @!P0 LDGSTS.E.BYPASS.LTC128B.128 [R33+0x1cc00], desc[UR36][R2.64+0x100], !P2 ;  /* 0x1cc0010002218fae */ /* 0x000fe8000d101d64 */
[----:B------:R0:W-:Y:S01]  /*16f70*/  @!P0 LDGSTS.E.BYPASS.LTC128B.128 [R33+0x20c00], desc[UR36][R2.64+0x180], !P1 ;  /* 0x20c0018002218fae */ /* 0x0001e2000c901d64 */
[----:B------:R-:W-:Y:S01]  /*16f80*/  ISETP.GE.AND P0, PT, R7, R6, PT ;  /* 0x000000060700720c */ /* 0x000fe20003f06270 */
[----:B0-----:R-:W-:-:S12]  /*16f90*/  IMAD.MOV.U32 R2, RZ, RZ, R14 ;  /* 0x000000ffff027224 */ /* 0x001fd800078e000e */
[----:B------:R-:W-:Y:S05]  /*16fa0*/  WARPSYNC.COLLECTIVE R15, `(.L_x_336) ;  /* 0x000000000f087348 */ /* 0x000fea0003c00000 */
[----:B------:R0:W1:Y:S02]  /*16fb0*/  SHFL.IDX P6, R14, R13, R12, R11 ;  /* 0x0000000c0d0e7389 */ /* 0x00006400000c000b */
[----:B01----:R-:W-:Y:S01]  /*16fc0*/  ENDCOLLECTIVE ;  /* 0x000000000000791b */ /* 0x003fe20003800000 */
.L_x_336:
        /* <DEDUP_REMOVED lines=8> */
.L_x_337:
        /* <DEDUP_REMOVED lines=15> */
.L_x_338:
        /* <DEDUP_REMOVED lines=8> */
.L_x_339:
        /* <DEDUP_REMOVED lines=15> */
.L_x_340:
        /* <DEDUP_REMOVED lines=8> */
.L_x_341:
        /* <DEDUP_REMOVED lines=15> */
.L_x_342:
        /* <DEDUP_REMOVED lines=8> */
.L_x_343:
        /* <DEDUP_REMOVED lines=15> */
.L_x_344:
[----:B------:R-:W-:Y:S01]  /*17590*/  IMAD.MOV.U32 R13, RZ, RZ, R4 ;  /* 0x000000ffff0d7224 */ /* 0x000fe200078e0004 */
[----:B------:R-:W-:Y:S02]  /*175a0*/  MOV R12, 0x7 ;  /* 0x00000007000c7802 */ /* 0x000fe40000000f00 */
[----:B------:R-:W-:-:S05]  /*175b0*/  @!P0 LEA R14, P5, R32, R14, 0x1 ;  /* 0x0000000e200e8211 */ /* 0x000fca00078a08ff */
[----:B------:R-:W-:Y:S02]  /*175c0*/  @!P0 IMAD.X R7, RZ, RZ, R2, P5 ;  /* 0x000000ffff078224 */ /* 0x000fe400028e0602 */
[----:B------:R-:W-:-:S07]  /*175d0*/  @!P0 IMAD.MOV.U32 R2, RZ, RZ, R14 ;  /* 0x000000ffff028224 */ /* 0x000fce00078e000e */
[----:B------:R-:W-:Y:S05]  /*175e0*/  WARPSYNC.COLLECTIVE R15, `(.L_x_345) ;  /* 0x000000000f087348 */ /* 0x000fea0003c00000 */
[----:B------:R0:W1:Y:S02]  /*175f0*/  SHFL.IDX P6, R14, R13, R12, R11 ;  /* 0x0000000c0d0e7389 */ /* 0x00006400000c000b */
[----:B01----:R-:W-:Y:S01]  /*17600*/  ENDCOLLECTIVE ;  /* 0x000000000000791b */ /* 0x003fe20003800000 */
.L_x_345:
[----:B------:R-:W-:-:S05]  /*17610*/  @!P0 IMAD.MOV.U32 R3, RZ, RZ, R7 ;  /* 0x000000ffff038224 */ /* 0x000fca00078e0007 */
[----:B------:R-:W-:Y:S01]  /*17620*/  @!PT LDS RZ, [RZ] ;  /* 0x00000000fffff984 */ /* 0x000fe20000000800 */
[----:B------:R-:W-:Y:S01]  /*17630*/  @!PT LDS RZ, [RZ] ;  /* 0x00000000fffff984 */ /* 0x000fe20000000800 */
[----:B------:R-:W-:Y:S01]  /*17640*/  @!PT LDS RZ, [RZ] ;  /* 0x00000000fffff984 */ /* 0x000fe20000000800 */
[----:B------:R0:W-:Y:S04]  /*17650*/  @!P0 LDGSTS.E.BYPASS.LTC128B.128 [R33+0x17400], desc[UR36][R2.64], !P4 ;  /* 0x1740000002218fae */ /* 0x0001e8000e101d64 */
[----:B------:R0:W-:Y:S01]  /*17660*/  @!P0 LDGSTS.E.BYPASS.LTC128B.128 [R33+0x1b400], desc[UR36][R2.64+0x80], !P3 ;  /* 0x1b40008002218fae */ /* 0x0001e2000d901d64 */
[----:B------:R-:W-:-:S03]  /*17670*/  IMAD.MOV.U32 R13, RZ, RZ, R5 ;  /* 0x000000ffff0d7224 */ /* 0x000fc600078e0005 */
[----:B------:R0:W-:Y:S04]  /*17680*/  @!P0 LDGSTS.E.BYPASS.LTC128B.128 [R33+0x1f400], desc[UR36][R2.64+0x100], !P2 ;  /* 0x1f40010002218fae */ /* 0x0001e8000d101d64 */
[----:B------:R0:W-:Y:S01]  /*17690*/  @!P0 LDGSTS.E.BYPASS.LTC128B.128 [R33+0x23400], desc[UR36][R2.64+0x180], !P1 ;  /* 0x2340018002218fae */ /* 0x0001e2000c901d64 */
[----:B------:R-:W-:-:S07]  /*176a0*/  IMAD.MOV.U32 R7, RZ, RZ, R14 ;  /* 0x000000ffff077224 */ /* 0x000fce00078e000e */
[----:B0-----:R-:W-:Y:S05]  /*176b0*/  WARPSYNC.COLLECTIVE R15, `(.L_x_346) ;  /* 0x000000000f087348 */ /* 0x001fea0003c00000 */
[----:B------:R1:W2:Y:S02]  /*176c0*/  SHFL.IDX P6, R14, R13, R12, R11 ;  /* 0x0000000c0d0e7389 */ /* 0x0002a400000c000b */
[----:B012---:R-:W-:Y:S01]  /*176d0*/  ENDCOLLECTIVE ;  /* 0x000000000000791b */ /* 0x007fe20003800000 */
.L_x_346:
[----:B------:R-:W-:Y:S05]  /*176e0*/  BRA `(.L_x_347) ;  /* 0xffffffc000007947 */ /* 0x000fea000383ffff */
.L_x_265:
[----:B0-----:R0:W3:Y:S02]  /*176f0*/  SYNCS.PHASECHK.TRANS64.TRYWAIT P0, [R22+URZ+0x38820], R3 ;  /* 0x03882003160075a7 */ /* 0x0010e4000800017f */
[----:B---3--:R-:W-:Y:S05]  /*17700*/  @!P0 NANOSLEEP.SYNCS 0x989680 ;  /* 0x009896800000895d */ /* 0x008fea0003900000 */
[----:B------:R-:W3:Y:S02]  /*17710*/  @!P0 SYNCS.PHASECHK.TRANS64 P0, [R22+URZ+0x38820], R3 ;  /* 0x03882003160085a7 */ /* 0x000ee4000800007f */
[----:B---3--:R-:W-:Y:S05]  /*17720*/  @!P0 BRA `(.L_x_265) ;  /* 0xfffffffc00f08947 */ /* 0x008fea000383ffff */
[----:B------:R-:W-:Y:S05]  /*17730*/  BRA `(.L_x_348) ;  /* 0xffffffc0007c7947 */ /* 0x000fea000383ffff */
.L_x_270:
[----:B0-----:R0:W1:Y:S02]  /*17740*/  SYNCS.PHASECHK.TRANS64.TRYWAIT P0, [R6+URZ+0x38840], R3 ;  /* 0x03884003060075a7 */ /* 0x001064000800017f */
[----:B-1----:R-:W-:Y:S05]  /*17750*/  @!P0 NANOSLEEP.SYNCS 0x989680 ;  /* 0x009896800000895d */ /* 0x002fea0003900000 */
[----:B------:R-:W1:Y:S02]  /*17760*/  @!P0 SYNCS.PHASECHK.TRANS64 P0, [R6+URZ+0x38840], R3 ;  /* 0x03884003060085a7 */ /* 0x000e64000800007f */
[----:B-1----:R-:W-:Y:S05]  /*17770*/  @!P0 BRA `(.L_x_270) ;  /* 0xfffffffc00f08947 */ /* 0x002fea000383ffff */
[----:B------:R-:W-:Y:S05]  /*17780*/  BRA `(.L_x_349) ;  /* 0xffffffc4005c7947 */ /* 0x000fea000383ffff */
.L_x_271:
[----:B------:R-:W-:Y:S01]  /*17790*/  BSSY B1, `(.L_x_350) ;  /* 0x0000008000017945 */ /* 0x000fe20003800000 */
[----:B------:R-:W-:Y:S02]  /*177a0*/  IMAD.MOV.U32 R13, RZ, RZ, R10 ;  /* 0x000000ffff0d7224 */ /* 0x000fe400078e000a */
[----:B------:R-:W-:Y:S02]  /*177b0*/  IMAD.MOV.U32 R12, RZ, RZ, RZ ;  /* 0x000000ffff0c7224 */ /* 0x000fe400078e00ff */
[----:B------:R-:W-:Y:S02]  /*177c0*/  IMAD.MOV.U32 R11, RZ, RZ, 0x181f ;  /* 0x0000181fff0b7424 */ /* 0x000fe400078e00ff */
[----:B------:R-:W-:-:S07]  /*177d0*/  IMAD.MOV.U32 R15, RZ, RZ, -0x1 ;  /* 0xffffffffff0f7424 */ /* 0x000fce00078e00ff */
[----:B------:R-:W-:Y:S05]  /*177e0*/  WARPSYNC.COLLECTIVE R15, `(.L_x_351) ;  /* 0x000000000f087348 */ /* 0x000fea0003c00000 */
[----:B------:R0:W1:Y:S02]  /*177f0*/  SHFL.IDX P6, R14, R13, R12, R11 ;  /* 0x0000000c0d0e7389 */ /* 0x00006400000c000b */
[----:B01----:R-:W-:Y:S01]  /*17800*/  ENDCOLLECTIVE ;  /* 0x000000000000791b */ /* 0x003fe20003800000 */
.L_x_351:
[----:B------:R-:W-:Y:S05]  /*17810*/  BSYNC B1 ;  /* 0x0000000000017941 */ /* 0x000fea0003800000 */
.L_x_350:
[----:B------:R-:W-:Y:S01]  /*17820*/  IMAD.MOV.U32 R13, RZ, RZ, R8 ;  /* 0x000000ffff0d7224 */ /* 0x000fe200078e0008 */
[----:B------:R-:W-:Y:S01]  /*17830*/  LOP3.LUT R23, R23, 0xfffff7ff, RZ, 0xc0, !PT ;  /* 0xfffff7ff17177812 */ /* 0x000fe200078ec0ff */
[----:B------:R-:W-:Y:S02]  /*17840*/  IMAD.MOV.U32 R12, RZ, RZ, RZ ;  /* 0x000000ffff0c7224 */ /* 0x000fe400078e00ff */
[----:B------:R-:W-:Y:S01]  /*17850*/  IMAD.MOV.U32 R11, RZ, RZ, 0x181f ;  /* 0x0000181fff0b7424 */ /* 0x000fe200078e00ff */
[----:B------:R-:W-:Y:S01]  /*17860*/  @P3 LOP3.LUT R23, R23, 0x800, RZ, 0xfc, !PT ;  /* 0x0000080017173812 */ /* 0x000fe200078efcff */
[----:B------:R-:W-:Y:S02]  /*17870*/  IMAD.MOV.U32 R15, RZ, RZ, -0x1 ;  /* 0xffffffffff0f7424 */ /* 0x000fe400078e00ff */
[----:B------:R-:W-:Y:S01]  /*17880*/  IMAD.MOV.U32 R3, RZ, RZ, R14 ;  /* 0x000000ffff037224 */ /* 0x000fe200078e000e */
[----:B------:R-:W-:Y:S01]  /*17890*/  LOP3.LUT P3, RZ, R23, 0x10, RZ, 0xc0, !PT ;  /* 0x0000001017ff7812 */ /* 0x000fe2000786c0ff */
[----:B------:R-:W-:-:S12]  /*178a0*/  IMAD.SHL.U32 R0, R32, 0x2, RZ ;  /* 0x0000000220007824 */ /* 0x000fd800078e00ff */
[----:B------:R-:W-:Y:S05]  /*178b0*/  WARPSYNC.COLLECTIVE R15, `(.L_x_352) ;  /* 0x000000000f087348 */ /* 0x000fea0003c00000 */
[----:B------:R0:W1:Y:S02]  /*178c0*/  SHFL.IDX P6, R14, R13, R12, R11 ;  /* 0x0000000c0d0e7389 */ /* 0x00006400000c000b */
[----:B01----:R-:W-:Y:S01]  /*178d0*/  ENDCOLLECTIVE ;  /* 0x000000000000791b */ /* 0x003fe20003800000 */
.L_x_352:
[----:B------:R-:W-:Y:S01]  /*178e0*/  LOP3.LUT R23, R23, 0xfffffbff, RZ, 0xc0, !PT ;  /* 0xfffffbff17177812 */ /* 0x000fe200078ec0ff */
[----:B------:R-:W-:-:S03]  /*178f0*/  IMAD R9, R9, 0x2, R22 ;  /* 0x0000000209097824 */ /* 0x000fc600078e0216 */
[----:B------:R-:W-:-:S04]  /*17900*/  @P2 LOP3.LUT R23, R23, 0x400, RZ, 0xfc, !PT ;  /* 0x0000040017172812 */ /* 0x000fc800078efcff */
[C---:B------:R-:W-:Y:S02]  /*17910*/  LOP3.LUT P2, RZ, R23.reuse, 0x8, RZ, 0xc0, !PT ;  /* 0x0000000817ff7812 */ /* 0x040fe4000784c0ff */
[----:B------:R-:W-:Y:S02]  /*17920*/  LOP3.LUT R23, R23, 0xfffffdff, RZ, 0xc0, !PT ;  /* 0xfffffdff17177812 */ /* 0x000fe400078ec0ff */
[----:B------:R-:W-:Y:S01]  /*17930*/  MOV R13, R10 ;  /* 0x0000000a000d7202 */ /* 0x000fe20000000f00 */
[----:B------:R-:W-:Y:S01]  /*17940*/  IMAD.MOV.U32 R12, RZ, RZ, 0x1 ;  /* 0x00000001ff0c7424 */ /* 0x000fe200078e00ff */
[----:B------:R-:W-:-:S04]  /*17950*/  @P1 LOP3.LUT R23, R23, 0x200, RZ, 0xfc, !PT ;  /* 0x0000020017171812 */ /* 0x000fc800078efcff */
[----:B------:R-:W-:Y:S01]  /*17960*/  LOP3.LUT P1, RZ, R23, 0x4, RZ, 0xc0, !PT ;  /* 0x0000000417ff7812 */ /* 0x000fe2000782c0ff */
[----:B------:R-:W-:-:S12]  /*17970*/  IMAD.MOV.U32 R2, RZ, RZ, R14 ;  /* 0x000000ffff027224 */ /* 0x000fd800078e000e */
[----:B------:R-:W-:Y:S05]  /*17980*/  WARPSYNC.COLLECTIVE R15, `(.L_x_353) ;  /* 0x000000000f087348 */ /* 0x000fea0003c00000 */
[----:B------:R0:W1:Y:S02]  /*17990*/  SHFL.IDX P6, R14, R13, R12, R11 ;  /* 0x0000000c0d0e7389 */ /* 0x00006400000c000b */
[----:B01----:R-:W-:Y:S01]  /*179a0*/  ENDCOLLECTIVE ;  /* 0x000000000000791b */ /* 0x003fe20003800000 */
.L_x_353:
[----:B------:R-:W-:-:S05]  /*179b0*/  IADD3 R2, P0, R2, R0, RZ ;  /* 0x0000000002027210 */ /* 0x000fca0007f1e0ff */
[----:B------:R-:W-:-:S05]  /*179c0*/  IMAD.X R3, RZ, RZ, R3, P0 ;  /* 0x000000ffff037224 */ /* 0x000fca00000e0603 */
[----:B------:R-:W-:Y:S01]  /*179d0*/  @!PT LDS RZ, [RZ] ;  /* 0x00000000fffff984 */ /* 0x000fe20000000800 */
[----:B------:R-:W-:Y:S01]  /*179e0*/  @!PT LDS RZ, [RZ] ;  /* 0x00000000fffff984 */ /* 0x000fe20000000800 */
[----:B------:R-:W-:Y:S01]  /*179f0*/  @!PT LDS RZ, [RZ] ;  /* 0x00000000fffff984 */ /* 0x000fe20000000800 */
[----:B------:R0:W-:Y:S01]  /*17a00*/  LDGSTS.E.BYPASS.LTC128B.128 [R9+0x24400], desc[UR36][R2.64], !P3 ;  /* 0x2440000002097fae */ /* 0x0001e2000d901d64 */
[----:B------:R-:W-:-:S03]  /*17a10*/  IMAD.MOV.U32 R13, RZ, RZ, R8 ;  /* 0x000000ffff0d7224 */ /* 0x000fc600078e0008 */
[----:B------:R0:W-:Y:S04]  /*17a20*/  LDGSTS.E.BYPASS.LTC128B.128 [R9+0x26c00], desc[UR36][R2.64+0x80], !P2 ;  /* 0x26c0008002097fae */ /* 0x0001e8000d101d64 */
[----:B------:R0:W-:Y:S01]  /*17a30*/  LDGSTS.E.BYPASS.LTC128B.128 [R9+0x29400], desc[UR36][R2.64+0x100], !P1 ;  /* 0x2940010002097fae */ /* 0x0001e2000c901d64 */
[----:B------:R-:W-:-:S03]  /*17a40*/  IMAD.MOV.U32 R35, RZ, RZ, R14 ;  /* 0x000000ffff237224 */ /* 0x000fc600078e000e */
[----:B------:R0:W-:Y:S04]  /*17a50*/  LDGSTS.E.BYPASS.LTC128B.128 [R9+0x2bc00], desc[UR36][R2.64+0x180], !P5 ;  /* 0x2bc0018002097fae */ /* 0x0001e8000e901d64 */
[----:B0-----:R-:W-:Y:S05]  /*17a60*/  WARPSYNC.COLLECTIVE R15, `(.L_x_354) ;  /* 0x000000000f087348 */ /* 0x001fea0003c00000 */
[----:B------:R1:W2:Y:S02]  /*17a70*/  SHFL.IDX P6, R14, R13, R12, R11 ;  /* 0x0000000c0d0e7389 */ /* 0x0002a400000c000b */
[----:B012---:R-:W-:Y:S01]  /*17a80*/  ENDCOLLECTIVE ;  /* 0x000000000000791b */ /* 0x007fe20003800000 */
.L_x_354:
[----:B------:R-:W-:Y:S02]  /*17a90*/  IMAD.MOV.U32 R13, RZ, RZ, R10 ;  /* 0x000000ffff0d7224 */ /* 0x000fe400078e000a */
[----:B------:R-:W-:Y:S02]  /*17aa0*/  IMAD.MOV.U32 R12, RZ, RZ, 0x2 ;  /* 0x00000002ff0c7424 */ /* 0x000fe400078e00ff */
[----:B------:R-:W-:-:S07]  /*17ab0*/  IMAD.MOV.U32 R2, RZ, RZ, R14 ;  /* 0x000000ffff027224 */ /* 0x000fce00078e000e */
[----:B------:R-:W-:Y:S05]  /*17ac0*/  WARPSYNC.COLLECTIVE R15, `(.L_x_355) ;  /* 0x000000000f087348 */ /* 0x000fea0003c00000 */
[----:B------:R0:W1:Y:S02]  /*17ad0*/  SHFL.IDX P6, R14, R13, R12, R11 ;  /* 0x0000000c0d0e7389 */ /* 0x00006400000c000b */
[----:B01----:R-:W-:Y:S01]  /*17ae0*/  ENDCOLLECTIVE ;  /* 0x000000000000791b */ /* 0x003fe20003800000 */
.L_x_355:
        /* <DEDUP_REMOVED lines=14> */
.L_x_356:
[----:B------:R-:W-:Y:S02]  /*17bd0*/  IMAD.MOV.U32 R13, RZ, RZ, R10 ;  /* 0x000000ffff0d7224 */ /* 0x000fe400078e000a */
[----:B------:R-:W-:Y:S02]  /*17be0*/  IMAD.MOV.U32 R12, RZ, RZ, 0x3 ;  /* 0x00000003ff0c7424 */ /* 0x000fe400078e00ff */
[----:B------:R-:W-:-:S07]  /*17bf0*/  IMAD.MOV.U32 R2, RZ, RZ, R14 ;  /* 0x000000ffff027224 */ /* 0x000fce00078e000e */
[----:B------:R-:W-:Y:S05]  /*17c00*/  WARPSYNC.COLLECTIVE R15, `(.L_x_357) ;  /* 0x000000000f087348 */ /* 0x000fea0003c00000 */
[----:B------:R0:W1:Y:S02]  /*17c10*/  SHFL.IDX P6, R14, R13, R12, R11 ;  /* 0x0000000c0d0e7389 */ /* 0x00006400000c000b */
[----:B01----:R-:W-:Y:S01]  /*17c20*/  ENDCOLLECTIVE ;  /* 0x000000000000791b */ /* 0x003fe20003800000 */
.L_x_357:
        /* <DEDUP_REMOVED lines=14> */
.L_x_358:
[----:B------:R-:W-:Y:S02]  /*17d10*/  IMAD.MOV.U32 R13, RZ, RZ, R10 ;  /* 0x000000ffff0d7224 */ /* 0x000fe400078e000a */
[----:B------:R-:W-:Y:S01]  /*17d20*/  IMAD.MOV.U32 R12, RZ, RZ, 0x4 ;  /* 0x00000004ff0c7424 */ /* 0x000fe200078e00ff */
[----:B------:R-:W-:-:S07]  /*17d30*/  MOV R2, R14 ;  /* 0x0000000e00027202 */ /* 0x000fce0000000f00 */
[----:B------:R-:W-:Y:S05]  /*17d40*/  WARPSYNC.COLLECTIVE R15, `(.L_x_359) ;  /* 0x000000000f087348 */ /* 0x000fea0003c00000 */
[----:B------:R0:W1:Y:S02]  /*17d50*/  SHFL.IDX P6, R14, R13, R12, R11 ;  /* 0x0000000c0d0e7389 */ /* 0x00006400000c000b */
[----:B01----:R-:W-:Y:S01]  /*17d60*/  ENDCOLLECTIVE ;  /* 0x000000000000791b */ /* 0x003fe20003800000 */
.L_x_359:
[----:B------:R-:W-:-:S05]  /*17d70*/  IADD3 R2, P0, R2, R0, RZ ;  /* 0x0000000002027210 */ /* 0x000fca0007f1e0ff */
[----:B------:R-:W-:-:S05]  /*17d80*/  IMAD.X R3, RZ, RZ, R35, P0 ;  /* 0x000000ffff037224 */ /* 0x000fca00000e0623 */
[----:B------:R-:W-:Y:S01]  /*17d90*/  @!PT LDS RZ, [RZ] ;  /* 0x00000000fffff984 */ /* 0x000fe20000000800 */
[----:B------:R-:W-:Y:S01]  /*17da0*/  @!PT LDS RZ, [RZ] ;  /* 0x00000000fffff984 */ /* 0x000fe20000000800 */
[----:B------:R-:W-:Y:S01]  /*17db0*/  @!PT LDS RZ, [RZ] ;  /* 0x00000000fffff984 */ /* 0x000fe20000000800 */
[----:B------:R0:W-:Y:S01]  /*17dc0*/  LDGSTS.E.BYPASS.LTC128B.128 [R9+0x25c00], desc[UR36][R2.64], !P3 ;  /* 0x25c0000002097fae */ /* 0x0001e2000d901d64 */
[C---:B------:R-:W-:Y:S01]  /*17dd0*/  LOP3.LUT P3, RZ, R23.reuse, 0x800, RZ, 0xc0, !PT ;  /* 0x0000080017ff7812 */ /* 0x040fe2000786c0ff */
[----:B------:R-:W-:Y:S02]  /*17de0*/  IMAD.MOV.U32 R13, RZ, RZ, R8 ;  /* 0x000000ffff0d7224 */ /* 0x000fe400078e0008 */
[----:B------:R0:W-:Y:S01]  /*17df0*/  LDGSTS.E.BYPASS.LTC128B.128 [R9+0x28400], desc[UR36][R2.64+0x80], !P2 ;  /* 0x2840008002097fae */ /* 0x0001e2000d101d64 */
[----:B------:R-:W-:-:S03]  /*17e00*/  LOP3.LUT P2, RZ, R23, 0x400, RZ, 0xc0, !PT ;  /* 0x0000040017ff7812 */ /* 0x000fc6000784c0ff */
[----:B------:R0:W-:Y:S01]  /*17e10*/  LDGSTS.E.BYPASS.LTC128B.128 [R9+0x2ac00], desc[UR36][R2.64+0x100], !P1 ;  /* 0x2ac0010002097fae */ /* 0x0001e2000c901d64 */
[----:B------:R-:W-:Y:S01]  /*17e20*/  LOP3.LUT P1, RZ, R23, 0x200, RZ, 0xc0, !PT ;  /* 0x0000020017ff7812 */ /* 0x000fe2000782c0ff */
[----:B------:R-:W-:Y:S02]  /*17e30*/  IMAD.MOV.U32 R35, RZ, RZ, R14 ;  /* 0x000000ffff237224 */ /* 0x000fe400078e000e */
[----:B------:R0:W-:Y:S10]  /*17e40*/  LDGSTS.E.BYPASS.LTC128B.128 [R9+0x2d400], desc[UR36][R2.64+0x180], !P5 ;  /* 0x2d40018002097fae */ /* 0x0001f4000e901d64 */
[----:B0-----:R-:W-:Y:S05]  /*17e50*/  WARPSYNC.COLLECTIVE R15, `(.L_x_360) ;  /* 0x000000000f087348 */ /* 0x001fea0003c00000 */
[----:B------:R1:W2:Y:S02]  /*17e60*/  SHFL.IDX P6, R14, R13, R12, R11 ;  /* 0x0000000c0d0e7389 */ /* 0x0002a400000c000b */
[----:B012---:R-:W-:Y:S01]  /*17e70*/  ENDCOLLECTIVE ;  /* 0x000000000000791b */ /* 0x007fe20003800000 */
.L_x_360:
[----:B------:R-:W-:Y:S01]  /*17e80*/  IMAD.MOV.U32 R2, RZ, RZ, R14 ;  /* 0x000000ffff027224 */ /* 0x000fe200078e000e */
[----:B------:R-:W-:Y:S06]  /*17e90*/  BRA `(.L_x_361) ;  /* 0xffffffc000a87947 */ /* 0x000fec000383ffff */
.L_x_276:
[----:B-1----:R1:W2:Y:S02]  /*17ea0*/  SYNCS.PHASECHK.TRANS64.TRYWAIT P0, [R6+URZ+0x38860], R2 ;  /* 0x03886002060075a7 */ /* 0x0022a4000800017f */
[----:B--2---:R-:W-:Y:S05]  /*17eb0*/  @!P0 NANOSLEEP.SYNCS 0x989680 ;  /* 0x009896800000895d */ /* 0x004fea0003900000 */
[----:B------:R-:W2:Y:S02]  /*17ec0*/  @!P0 SYNCS.PHASECHK.TRANS64 P0, [R6+URZ+0x38860], R2 ;  /* 0x03886002060085a7 */ /* 0x000ea4000800007f */
[----:B--2---:R-:W-:Y:S05]  /*17ed0*/  @!P0 BRA `(.L_x_276) ;  /* 0xfffffffc00f08947 */ /* 0x004fea000383ffff */
[----:B------:R-:W-:Y:S05]  /*17ee0*/  BRA `(.L_x_362) ;  /* 0xffffffc400207947 */ /* 0x000fea000383ffff */
.L_x_277:
[----:B------:R-:W-:Y:S01]  /*17ef0*/  BSSY B1, `(.L_x_363) ;  /* 0x0000008000017945 */ /* 0x000fe20003800000 */
[----:B------:R-:W-:Y:S02]  /*17f00*/  IMAD.MOV.U32 R13, RZ, RZ, R24 ;  /* 0x000000ffff0d7224 */ /* 0x000fe400078e0018 */
[----:B------:R-:W-:Y:S02]  /*17f10*/  IMAD.MOV.U32 R12, RZ, RZ, RZ ;  /* 0x000000ffff0c7224 */ /* 0x000fe400078e00ff */
[----:B------:R-:W-:Y:S02]  /*17f20*/  IMAD.MOV.U32 R11, RZ, RZ, 0x181f ;  /* 0x0000181fff0b7424 */ /* 0x000fe400078e00ff */
[----:B------:R-:W-:-:S07]  /*17f30*/  IMAD.MOV.U32 R15, RZ, RZ, -0x1 ;  /* 0xffffffffff0f7424 */ /* 0x000fce00078e00ff */
[----:B-1----:R-:W-:Y:S05]  /*17f40*/  WARPSYNC.COLLECTIVE R15, `(.L_x_364) ;  /* 0x000000000f087348 */ /* 0x002fea0003c00000 */
[----:B------:R0:W2:Y:S02]  /*17f50*/  SHFL.IDX P6, R14, R13, R12, R11 ;  /* 0x0000000c0d0e7389 */ /* 0x0000a400000c000b */
[----:B012---:R-:W-:Y:S01]  /*17f60*/  ENDCOLLECTIVE ;  /* 0x000000000000791b */ /* 0x007fe20003800000 */
.L_x_364:
[----:B------:R-:W-:Y:S05]  /*17f70*/  BSYNC B1 ;  /* 0x0000000000017941 */ /* 0x000fea0003800000 */
.L_x_363:
[----:B------:R-:W-:Y:S02]  /*17f80*/  IMAD.MOV.U32 R13, RZ, RZ, R18 ;  /* 0x000000ffff0d7224 */ /* 0x000fe400078e0012 */
[----:B------:R-:W-:Y:S02]  /*17f90*/  IMAD.MOV.U32 R12, RZ, RZ, RZ ;  /* 0x000000ffff0c7224 */ /* 0x000fe400078e00ff */
[----:B------:R-:W-:Y:S02]  /*17fa0*/  IMAD.MOV.U32 R11, RZ, RZ, 0x181f ;  /* 0x0000181fff0b7424 */ /* 0x000fe400078e00ff */
[----:B------:R-:W-:Y:S02]  /*17fb0*/  IMAD.MOV.U32 R15, RZ, RZ, -0x1 ;  /* 0xffffffffff0f7424 */ /* 0x000fe400078e00ff */
[----:B------:R-:W-:Y:S02]  /*17fc0*/  IMAD.MOV.U32 R3, RZ, RZ, R14 ;  /* 0x000000ffff037224 */ /* 0x000fe400078e000e */
[----:B------:R-:W-:-:S07]  /*17fd0*/  IMAD R7, R7, 0x2, R22 ;  /* 0x0000000207077824 */ /* 0x000fce00078e0216 */
[----:B------:R-:W-:Y:S05]  /*17fe0*/  WARPSYNC.COLLECTIVE R15, `(.L_x_365) ;  /* 0x000000000f087348 */ /* 0x000fea0003c00000 */
[----:B------:R0:W1:Y:S02]  /*17ff0*/  SHFL.IDX P6, R14, R13, R12, R11 ;  /* 0x0000000c0d0e7389 */ /* 0x00006400000c000b */
[----:B01----:R-:W-:Y:S01]  /*18000*/  ENDCOLLECTIVE ;  /* 0x000000000000791b */ /* 0x003fe20003800000 */
.L_x_365:
[----:B------:R-:W-:Y:S02]  /*18010*/  IMAD.MOV.U32 R13, RZ, RZ, R24 ;  /* 0x000000ffff0d7224 */ /* 0x000fe400078e0018 */
[----:B------:R-:W-:Y:S01]  /*18020*/  IMAD.MOV.U32 R12, RZ, RZ, 0x1 ;  /* 0x00000001ff0c7424 */ /* 0x000fe200078e00ff */
[----:B------:R-:W-:-:S07]  /*18030*/  MOV R2, R14 ;  /* 0x0000000e00027202 */ /* 0x000fce0000000f00 */
[----:B------:R-:W-:Y:S05]  /*18040*/  WARPSYNC.COLLECTIVE R15, `(.L_x_366) ;  /* 0x000000000f087348 */ /* 0x000fea0003c00000 */
[----:B------:R0:W1:Y:S02]  /*18050*/  SHFL.IDX P6, R14, R13, R12, R11 ;  /* 0x0000000c0d0e7389 */ /* 0x00006400000c000b */
[----:B01----:R-:W-:Y:S01]  /*18060*/  ENDCOLLECTIVE ;  /* 0x000000000000791b */ /* 0x003fe20003800000 */
.L_x_366:
[----:B------:R-:W-:-:S05]  /*18070*/  IADD3 R2, P0, R2, R0, RZ ;  /* 0x0000000002027210 */ /* 0x000fca0007f1e0ff */
[----:B------:R-:W-:Y:S01]  /*18080*/  IMAD.X R3, RZ, RZ, R3, P0 ;  /* 0x000000ffff037224 */ /* 0x000fe200000e0603 */
[----:B------:R-:W-:Y:S01]  /*18090*/  ISETP.LT.OR P0, PT, R8, 0x1, P4 ;  /* 0x000000010800780c */ /* 0x000fe20002701670 */
[----:B------:R-:W-:-:S12]  /*180a0*/  IMAD.MOV.U32 R13, RZ, RZ, R18 ;  /* 0x000000ffff0d7224 */ /* 0x000fd800078e0012 */
        /* <DEDUP_REMOVED lines=9> */
[----:B------:R0:W-:Y:S02]  /*18140*/  LDGSTS.E.BYPASS.LTC128B.128 [R7+0x7c00], desc[UR36][R2.64+0x180], !P0 ;  /* 0x07c0018002077fae */ /* 0x0001e4000c101d64 */
[----:B0-----:R-:W-:-:S07]  /*18150*/  IMAD.MOV.U32 R3, RZ, RZ, R14 ;  /* 0x000000ffff037224 */ /* 0x001fce00078e000e */
[----:B------:R-:W-:Y:S05]  /*18160*/  WARPSYNC.COLLECTIVE R15, `(.L_x_367) ;  /* 0x000000000f087348 */ /* 0x000fea0003c00000 */
[----:B------:R0:W1:Y:S02]  /*18170*/  SHFL.IDX P6, R14, R13, R12, R11 ;  /* 0x0000000c0d0e7389 */ /* 0x00006400000c000b */
[----:B01----:R-:W-:Y:S01]  /*18180*/  ENDCOLLECTIVE ;  /* 0x000000000000791b */ /* 0x003fe20003800000 */
.L_x_367:
[----:B------:R-:W-:Y:S02]  /*18190*/  IMAD.MOV.U32 R13, RZ, RZ, R24 ;  /* 0x000000ffff0d7224 */ /* 0x000fe400078e0018 */
[----:B------:R-:W-:Y:S02]  /*181a0*/  IMAD.MOV.U32 R12, RZ, RZ, 0x2 ;  /* 0x00000002ff0c7424 */ /* 0x000fe400078e00ff */
[----:B------:R-:W-:-:S07]  /*181b0*/  IMAD.MOV.U32 R2, RZ, RZ, R14 ;  /* 0x000000ffff027224 */ /* 0x000fce00078e000e */
[----:B------:R-:W-:Y:S05]  /*181c0*/  WARPSYNC.COLLECTIVE R15, `(.L_x_368) ;  /* 0x000000000f087348 */ /* 0x000fea0003c00000 */
[----:B------:R0:W1:Y:S02]  /*181d0*/  SHFL.IDX P6, R14, R13, R12, R11 ;  /* 0x0000000c0d0e7389 */ /* 0x00006400000c000b */
[----:B01----:R-:W-:Y:S01]  /*181e0*/  ENDCOLLECTIVE ;  /* 0x000000000000791b */ /* 0x003fe20003800000 */
.L_x_368:
        /* <DEDUP_REMOVED lines=18> */
.L_x_369:
[----:B------:R-:W-:Y:S01]  /*18310*/  IMAD.MOV.U32 R13, RZ, RZ, R24 ;  /* 0x000000ffff0d7224 */ /* 0x000fe200078e0018 */
[----:B------:R-:W-:Y:S01]  /*18320*/  MOV R12, 0x3 ;  /* 0x00000003000c7802 */ /* 0x000fe20000000f00 */
[----:B------:R-:W-:-:S07]  /*18330*/  IMAD.MOV.U32 R2, RZ, RZ, R14 ;  /* 0x000000ffff027224 */ /* 0x000fce00078e000e */
[----:B------:R-:W-:Y:S05]  /*18340*/  WARPSYNC.COLLECTIVE R15, `(.L_x_370) ;  /* 0x000000000f087348 */ /* 0x000fea0003c00000 */
[----:B------:R0:W1:Y:S02]  /*18350*/  SHFL.IDX P6, R14, R13, R12, R11 ;  /* 0x0000000c0d0e7389 */ /* 0x00006400000c000b */
[----:B01----:R-:W-:Y:S01]  /*18360*/  ENDCOLLECTIVE ;  /* 0x000000000000791b */ /* 0x003fe20003800000 */
.L_x_370:
        /* <DEDUP_REMOVED lines=18> */
.L_x_371:
[----:B------:R-:W-:Y:S02]  /*18490*/  IMAD.MOV.U32 R13, RZ, RZ, R24 ;  /* 0x000000ffff0d7224 */ /* 0x000fe400078e0018 */
[----:B------:R-:W-:Y:S02]  /*184a0*/  IMAD.MOV.U32 R12, RZ, RZ, 0x4 ;  /* 0x00000004ff0c7424 */ /* 0x000fe400078e00ff */
[----:B------:R-:W-:-:S07]  /*184b0*/  IMAD.MOV.U32 R2, RZ, RZ, R14 ;  /* 0x000000ffff027224 */ /* 0x000fce00078e000e */
[----:B------:R-:W-:Y:S05]  /*184c0*/  WARPSYNC.COLLECTIVE R15, `(.L_x_372) ;  /* 0x000000000f087348 */ /* 0x000fea0003c00000 */
[----:B------:R0:W1:Y:S02]  /*184d0*/  SHFL.IDX P6, R14, R13, R12, R11 ;  /* 0x0000000c0d0e7389 */ /* 0x00006400000c000b */
[----:B01----:R-:W-:Y:S01]  /*184e0*/  ENDCOLLECTIVE ;  /* 0x000000000000791b */ /* 0x003fe20003800000 */
.L_x_372:
[----:B------:R-:W-:-:S05]  /*184f0*/  IADD3 R2, P0, R2, R0, RZ ;  /* 0x0000000002027210 */ /* 0x000fca0007f1e0ff */
[----:B------:R-:W-:Y:S01]  /*18500*/  IMAD.X R3, RZ, RZ, R3, P0 ;  /* 0x000000ffff037224 */ /* 0x000fe200000e0603 */
[----:B------:R-:W-:Y:S01]  /*18510*/  ISETP.LT.OR P0, PT, R8, 0x31, P4 ;  /* 0x000000310800780c */ /* 0x000fe20002701670 */
[----:B------:R-:W-:-:S12]  /*18520*/  IMAD.MOV.U32 R13, RZ, RZ, R18 ;  /* 0x000000ffff0d7224 */ /* 0x000fd800078e0012 */
[----:B------:R-:W-:Y:S01]  /*18530*/  @!PT LDS RZ, [RZ] ;  /* 0x00000000fffff984 */ /* 0x000fe20000000800 */
[----:B------:R-:W-:Y:S01]  /*18540*/  @!PT LDS RZ, [RZ] ;  /* 0x00000000fffff984 */ /* 0x000fe20000000800 */
[----:B------:R-:W-:Y:S01]  /*18550*/  @!PT LDS RZ, [RZ] ;  /* 0x00000000fffff984 */ /* 0x000fe20000000800 */
[----:B------:R0:W-:Y:S01]  /*18560*/  LDGSTS.E.BYPASS.LTC128B.128 [R7+0x1c00], desc[UR36][R2.64], !P0 ;  /* 0x01c0000002077fae */ /* 0x0001e2000c101d64 */
[----:B------:R-:W-:Y:S01]  /*18570*/  ISETP.LT.OR P0, PT, R8, 0x31, P3 ;  /* 0x000000310800780c */ /* 0x000fe20001f01670 */
[----:B------:R-:W-:-:S12]  /*18580*/  IMAD.MOV.U32 R24, RZ, RZ, R14 ;  /* 0x000000ffff187224 */ /* 0x000fd800078e000e */
[----:B0-----:R-:W-:Y:S05]  /*18590*/  WARPSYNC.COLLECTIVE R15, `(.L_x_373) ;  /* 0x000000000f087348 */ /* 0x001fea0003c00000 */
[----:B------:R1:W2:Y:S02]  /*185a0*/  SHFL.IDX P6, R14, R13, R12, R11 ;  /* 0x0000000c0d0e7389 */ /* 0x0002a400000c000b */
[----:B012---:R-:W-:Y:S01]  /*185b0*/  ENDCOLLECTIVE ;  /* 0x000000000000791b */ /* 0x007fe20003800000 */
.L_x_373:
        /* <DEDUP_REMOVED lines=8> */
[----:B------:R-:W-:Y:S05]  /*18640*/  BRA `(.L_x_374) ;  /* 0xffffffc0003c7947 */ /* 0x000fea000383ffff */
.L_x_285:
[----:B0-----:R0:W3:Y:S02]  /*18650*/  SYNCS.PHASECHK.TRANS64.TRYWAIT P0, [R4+URZ+0x38860], R3 ;  /* 0x03886003040075a7 */ /* 0x0010e4000800017f */
[----:B---3--:R-:W-:Y:S05]  /*18660*/  @!P0 NANOSLEEP.SYNCS 0x989680 ;  /* 0x009896800000895d */ /* 0x008fea0003900000 */
[----:B------:R-:W3:Y:S02]  /*18670*/  @!P0 SYNCS.PHASECHK.TRANS64 P0, [R4+URZ+0x38860], R3 ;  /* 0x03886003040085a7 */ /* 0x000ee4000800007f */
[----:B---3--:R-:W-:Y:S05]  /*18680*/  @!P0 BRA `(.L_x_285) ;  /* 0xfffffffc00f08947 */ /* 0x008fea000383ffff */
[----:B------:R-:W-:Y:S05]  /*18690*/  BRA `(.L_x_375) ;  /* 0xffffffc400607947 */ /* 0x000fea000383ffff */
.L_x_286:
[----:B------:R-:W-:Y:S01]  /*186a0*/  BSSY B0, `(.L_x_376) ;  /* 0x0000008000007945 */ /* 0x000fe20003800000 */
[----:B------:R-:W-:Y:S02]  /*186b0*/  IMAD.MOV.U32 R13, RZ, RZ, R24 ;  /* 0x000000ffff0d7224 */ /* 0x000fe400078e0018 */
[----:B------:R-:W-:Y:S02]  /*186c0*/  IMAD.MOV.U32 R12, RZ, RZ, RZ ;  /* 0x000000ffff0c7224 */ /* 0x000fe400078e00ff */
[----:B------:R-:W-:Y:S02]  /*186d0*/  IMAD.MOV.U32 R11, RZ, RZ, 0x181f ;  /* 0x0000181fff0b7424 */ /* 0x000fe400078e00ff */
[----:B------:R-:W-:-:S07]  /*186e0*/  IMAD.MOV.U32 R15, RZ, RZ, -0x1 ;  /* 0xffffffffff0f7424 */ /* 0x000fce00078e00ff */
[----:B01----:R-:W-:Y:S05]  /*186f0*/  WARPSYNC.COLLECTIVE R15, `(.L_x_377) ;  /* 0x000000000f087348 */ /* 0x003fea0003c00000 */
[----:B-1----:R1:W2:Y:S02]  /*18700*/  SHFL.IDX P6, R14, R13, R12, R11 ;  /* 0x0000000c0d0e7389 */ /* 0x0022a400000c000b */
[----:B012---:R-:W-:Y:S01]  /*18710*/  ENDCOLLECTIVE ;  /* 0x000000000000791b */ /* 0x007fe20003800000 */
.L_x_377:
[----:B------:R-:W-:Y:S05]  /*18720*/  BSYNC B0 ;  /* 0x0000000000007941 */ /* 0x000fea0003800000 */
.L_x_376:
[----:B------:R-:W-:Y:S01]  /*18730*/  IMAD.MOV.U32 R13, RZ, RZ, R18 ;  /* 0x000000ffff0d7224 */ /* 0x000fe200078e0012 */
[----:B------:R-:W-:Y:S01]  /*18740*/  MOV R11, 0x181f ;  /* 0x0000181f000b7802 */ /* 0x000fe20000000f00 */
[----:B------:R-:W-:Y:S02]  /*18750*/  IMAD.MOV.U32 R12, RZ, RZ, RZ ;  /* 0x000000ffff0c7224 */ /* 0x000fe400078e00ff */
[----:B------:R-:W-:Y:S02]  /*18760*/  IMAD.MOV.U32 R15, RZ, RZ, -0x1 ;  /* 0xffffffffff0f7424 */ /* 0x000fe400078e00ff */
[----:B------:R-:W-:Y:S02]  /*18770*/  IMAD.MOV.U32 R3, RZ, RZ, R14 ;  /* 0x000000ffff037224 */ /* 0x000fe400078e000e */
[----:B------:R-:W-:-:S07]  /*18780*/  IMAD.SHL.U32 R8, R32, 0x2, RZ ;  /* 0x0000000220087824 */ /* 0x000fce00078e00ff */
[----:B------:R-:W-:Y:S05]  /*18790*/  WARPSYNC.COLLECTIVE R15, `(.L_x_378) ;  /* 0x000000000f087348 */ /* 0x000fea0003c00000 */
[----:B------:R0:W1:Y:S02]  /*187a0*/  SHFL.IDX P6, R14, R13, R12, R11 ;  /* 0x0000000c0d0e7389 */ /* 0x00006400000c000b */
[----:B01----:R-:W-:Y:S01]  /*187b0*/  ENDCOLLECTIVE ;  /* 0x000000000000791b */ /* 0x003fe20003800000 */
.L_x_378:
[----:B------:R-:W-:Y:S01]  /*187c0*/  ULDC UR4, c[0x0][0x2f4] ;  /* 0x0000bd0000047ab9 */ /* 0x000fe20000000800 */
[----:B------:R-:W-:Y:S01]  /*187d0*/  IMAD R0, R7, 0x2, R22 ;  /* 0x0000000207007824 */ /* 0x000fe200078e0216 */
[----:B------:R-:W-:Y:S02]  /*187e0*/  ISETP.GE.AND P3, PT, R32, UR4, PT ;  /* 0x0000000420007c0c */ /* 0x000fe4000bf66270 */
[----:B------:R-:W-:Y:S02]  /*187f0*/  ISETP.GE.AND P2, PT, R37, UR4, PT ;  /* 0x0000000425007c0c */ /* 0x000fe4000bf46270 */
[----:B------:R-:W-:Y:S02]  /*18800*/  ISETP.LT.OR P4, PT, R5, 0x1, P3 ;  /* 0x000000010500780c */ /* 0x000fe40001f81670 */
[----:B------:R-:W-:Y:S01]  /*18810*/  ISETP.GE.AND P1, PT, R36, UR4, PT ;  /* 0x0000000424007c0c */ /* 0x000fe2000bf26270 */
[----:B------:R-:W-:Y:S02]  /*18820*/  IMAD.MOV.U32 R13, RZ, RZ, R24 ;  /* 0x000000ffff0d7224 */ /* 0x000fe400078e0018 */
[----:B------:R-:W-:Y:S01]  /*18830*/  IMAD.MOV.U32 R12, RZ, RZ, 0x1 ;  /* 0x00000001ff0c7424 */ /* 0x000fe200078e00ff */
[----:B------:R-:W-:-:S05]  /*18840*/  IADD3 R2, P0, R14, R8, RZ ;  /* 0x000000080e027210 */ /* 0x000fca0007f1e0ff */
[----:B------:R-:W-:Y:S01]  /*18850*/  IMAD.X R3, RZ, RZ, R3, P0 ;  /* 0x000000ffff037224 */ /* 0x000fe200000e0603 */
[----:B------:R-:W-:-:S04]  /*18860*/  ISETP.LT.OR P0, PT, R5, 0x1, P2 ;  /* 0x000000010500780c */ /* 0x000fc80001701670 */
[----:B------:R-:W-:Y:S01]  /*18870*/  @!PT LDS RZ, [RZ] ;  /* 0x00000000fffff984 */ /* 0x000fe20000000800 */
[----:B------:R-:W-:Y:S01]  /*18880*/  @!PT LDS RZ, [RZ] ;  /* 0x00000000fffff984 */ /* 0x000fe20000000800 */
[----:B------:R-:W-:Y:S01]  /*18890*/  @!PT LDS RZ, [RZ] ;  /* 0x00000000fffff984 */ /* 0x000fe20000000800 */
[----:B------:R0:W-:Y:S01]  /*188a0*/  LDGSTS.E.BYPASS.LTC128B.128 [R0+0x400], desc[UR36][R2.64], !P4 ;  /* 0x0040000002007fae */ /* 0x0001e2000e101d64 */
[----:B------:R-:W-:-:S08]  /*188b0*/  ISETP.LT.OR P4, PT, R5, 0x1, P1 ;  /* 0x000000010500780c */ /* 0x000fd00000f81670 */
[----:B------:R0:W-:Y:S01]  /*188c0*/  LDGSTS.E.BYPASS.LTC128B.128 [R0+0x2c00], desc[UR36][R2.64+0x80], !P0 ;  /* 0x02c0008002007fae */ /* 0x0001e2000c101d64 */
[----:B------:R-:W-:-:S13]  /*188d0*/  ISETP.GE.AND P0, PT, R34, UR4, PT ;  /* 0x0000000422007c0c */ /* 0x000fda000bf06270 */
[----:B0-----:R-:W-:Y:S05]  /*188e0*/  WARPSYNC.COLLECTIVE R15, `(.L_x_379) ;  /* 0x000000000f087348 */ /* 0x001fea0003c00000 */
[----:B------:R1:W2:Y:S02]  /*188f0*/  SHFL.IDX P6, R14, R13, R12, R11 ;  /* 0x0000000c0d0e7389 */ /* 0x0002a400000c000b */
[----:B012---:R-:W-:Y:S01]  /*18900*/  ENDCOLLECTIVE ;  /* 0x000000000000791b */ /* 0x007fe20003800000 */
.L_x_379:
[----:B------:R-:W-:Y:S01]  /*18910*/  @!PT LDS RZ, [RZ] ;  /* 0x00000000fffff984 */ /* 0x000fe20000000800 */
[----:B------:R-:W-:Y:S01]  /*18920*/  @!PT LDS RZ, [RZ] ;  /* 0x00000000fffff984 */ /* 0x000fe20000000800 */
[----:B------:R-:W-:Y:S01]  /*18930*/  @!PT LDS RZ, [RZ] ;  /* 0x00000000fffff984 */ /* 0x000fe20000000800 */
[----:B------:R0:W-:Y:S01]  /*18940*/  LDGSTS.E.BYPASS.LTC128B.128 [R0+0x5400], desc[UR36][R2.64+0x100], !P4 ;  /* 0x0540010002007fae */ /* 0x0001e2000e101d64 */
[----:B------:R-:W-:Y:S01]  /*18950*/  ISETP.LT.OR P4, PT, R5, 0x1, P0 ;  /* 0x000000010500780c */ /* 0x000fe20000781670 */
[----:B------:R-:W-:-:S12]  /*18960*/  IMAD.MOV.U32 R13, RZ, RZ, R18 ;  /* 0x000000ffff0d7224 */ /* 0x000fd800078e0012 */
[----:B------:R0:W-:Y:S01]  /*18970*/  LDGSTS.E.BYPASS.LTC128B.128 [R0+0x7c00], desc[UR36][R2.64+0x180], !P4 ;  /* 0x07c0018002007fae */ /* 0x0001e2000e101d64 */
[----:B------:R-:W-:-:S07]  /*18980*/  IMAD.MOV.U32 R7, RZ, RZ, R14 ;  /* 0x000000ffff077224 */ /* 0x000fce00078e000e */
[----:B0-----:R-:W-:Y:S05]  /*18990*/  WARPSYNC.COLLECTIVE R15, `(.L_x_380) ;  /* 0x000000000f087348 */ /* 0x001fea0003c00000 */
[----:B------:R1:W2:Y:S02]  /*189a0*/  SHFL.IDX P6, R14, R13, R12, R11 ;  /* 0x0000000c0d0e7389 */ /* 0x0002a400000c000b */
[----:B012---:R-:W-:Y:S01]  /*189b0*/  ENDCOLLECTIVE ;  /* 0x000000000000791b */ /* 0x007fe20003800000 */
.L_x_380:
[----:B------:R-:W-:Y:S02]  /*189c0*/  IMAD.MOV.U32 R13, RZ, RZ, R24 ;  /* 0x000000ffff0d7224 */ /* 0x000fe400078e0018 */
[----:B------:R-:W-:Y:S01]  /*189d0*/  IMAD.MOV.U32 R12, RZ, RZ, 0x2 ;  /* 0x00000002ff0c7424 */ /* 0x000fe200078e00ff */
[----:B------:R-:W-:-:S13]  /*189e0*/  IADD3 R2, P4, R14, R8, RZ ;  /* 0x000000080e027210 */ /* 0x000fda0007f9e0ff */
[----:B------:R-:W-:Y:S05]  /*189f0*/  WARPSYNC.COLLECTIVE R15, `(.L_x_381) ;  /* 0x000000000f087348 */ /* 0x000fea0003c00000 */
[----:B------:R0:W1:Y:S02]  /*18a00*/  SHFL.IDX P6, R14, R13, R12, R11 ;  /* 0x0000000c0d0e7389 */ /* 0x00006400000c000b */
[----:B01----:R-:W-:Y:S01]  /*18a10*/  ENDCOLLECTIVE ;  /* 0x000000000000791b */ /* 0x003fe20003800000 */
.L_x_381:
        /* <DEDUP_REMOVED lines=12> */
.L_x_382:
[----:B------:R-:W-:Y:S01]  /*18ae0*/  @!PT LDS RZ, [RZ] ;  /* 0x00000000fffff984 */ /* 0x000fe20000000800 */
[----:B------:R-:W-:Y:S01]  /*18af0*/  @!PT LDS RZ, [RZ] ;  /* 0x00000000fffff984 */ /* 0x000fe20000000800 */
[----:B------:R-:W-:Y:S01]  /*18b00*/  @!PT LDS RZ, [RZ] ;  /* 0x00000000fffff984 */ /* 0x000fe20000000800 */
[----:B------:R-:W-:Y:S01]  /*18b10*/  LDGSTS.E.BYPASS.LTC128B.128 [R0+0x3400], desc[UR36][R2.64+0x80], !P4 ;  /* 0x0340008002007fae */ /* 0x000fe2000e101d64 */
[----:B------:R-:W-:Y:S01]  /*18b20*/  ISETP.LT.OR P4, PT, R5, 0x11, P1 ;  /* 0x000000110500780c */ /* 0x000fe20000f81670 */
[----:B------:R-:W-:Y:S01]  /*18b30*/  IMAD.MOV.U32 R13, RZ, RZ, R24 ;  /* 0x000000ffff0d7224 */ /* 0x000fe200078e0018 */
[----:B------:R-:W-:-:S11]  /*18b40*/  MOV R12, 0x3 ;  /* 0x00000003000c7802 */ /* 0x000fd60000000f00 */
[----:B------:R-:W-:Y:S01]  /*18b50*/  LDGSTS.E.BYPASS.LTC128B.128 [R0+0x5c00], desc[UR36][R2.64+0x100], !P4 ;  /* 0x05c0010002007fae */ /* 0x000fe2000e101d64 */
[----:B------:R-:W-:-:S13]  /*18b60*/  ISETP.LT.OR P4, PT, R5, 0x11, P0 ;  /* 0x000000110500780c */ /* 0x000fda0000781670 */
[----:B------:R0:W-:Y:S02]  /*18b70*/  LDGSTS.E.BYPASS.LTC128B.128 [R0+0x8400], desc[UR36][R2.64+0x180], !P4 ;  /* 0x0840018002007fae */ /* 0x0001e4000e101d64 */
[----:B0-----:R-:W-:-:S13]  /*18b80*/  IADD3 R2, P4, R14, R8, RZ ;  /* 0x000000080e027210 */ /* 0x001fda0007f9e0ff */
[----:B------:R-:W-:Y:S05]  /*18b90*/  WARPSYNC.COLLECTIVE R15, `(.L_x_383) ;  /* 0x000000000f087348 */ /* 0x000fea0003c00000 */
[----:B------:R0:W1:Y:S02]  /*18ba0*/  SHFL.IDX P6, R14, R13, R12, R11 ;  /* 0x0000000c0d0e7389 */ /* 0x00006400000c000b */
[----:B01----:R-:W-:Y:S01]  /*18bb0*/  ENDCOLLECTIVE ;  /* 0x000000000000791b */ /* 0x003fe20003800000 */
.L_x_383:
        /* <DEDUP_REMOVED lines=12> */
.L_x_384:
[----:B------:R-:W-:Y:S01]  /*18c80*/  @!PT LDS RZ, [RZ] ;  /* 0x00000000fffff984 */ /* 0x000fe20000000800 */
[----:B------:R-:W-:Y:S01]  /*18c90*/  @!PT LDS RZ, [RZ] ;  /* 0x00000000fffff984 */ /* 0x000fe20000000800 */
[----:B------:R-:W-:Y:S01]  /*18ca0*/  @!PT LDS RZ, [RZ] ;  /* 0x00000000fffff984 */ /* 0x000fe20000000800 */
[----:B------:R-:W-:Y:S01]  /*18cb0*/  LDGSTS.E.BYPASS.LTC128B.128 [R0+0x3c00], desc[UR36][R2.64+0x80], !P4 ;  /* 0x03c0008002007fae */ /* 0x000fe2000e101d64 */
[----:B------:R-:W-:Y:S01]  /*18cc0*/  ISETP.LT.OR P4, PT, R5, 0x21, P1 ;  /* 0x000000210500780c */ /* 0x000fe20000f81670 */
[----:B------:R-:W-:Y:S02]  /*18cd0*/  IMAD.MOV.U32 R13, RZ, RZ, R24 ;  /* 0x000000ffff0d7224 */ /* 0x000fe400078e0018 */
[----:B------:R-:W-:-:S10]  /*18ce0*/  IMAD.MOV.U32 R12, RZ, RZ, 0x4 ;  /* 0x00000004ff0c7424 */ /* 0x000fd400078e00ff */
[----:B------:R-:W-:Y:S01]  /*18cf0*/  LDGSTS.E.BYPASS.LTC128B.128 [R0+0x6400], desc[UR36][R2.64+0x100], !P4 ;  /* 0x0640010002007fae */ /* 0x000fe2000e101d64 */
[----:B------:R-:W-:-:S13]  /*18d00*/  ISETP.LT.OR P4, PT, R5, 0x21, P0 ;  /* 0x000000210500780c */ /* 0x000fda0000781670 */
[----:B------:R0:W-:Y:S02]  /*18d10*/  LDGSTS.E.BYPASS.LTC128B.128 [R0+0x8c00], desc[UR36][R2.64+0x180], !P4 ;  /* 0x08c0018002007fae */ /* 0x0001e4000e101d64 */
[----:B0-----:R-:W-:-:S13]  /*18d20*/  IADD3 R2, P4, R14, R8, RZ ;  /* 0x000000080e027210 */ /* 0x001fda0007f9e0ff */
[----:B------:R-:W-:Y:S05]  /*18d30*/  WARPSYNC.COLLECTIVE R15, `(.L_x_385) ;  /* 0x000000000f087348 */ /* 0x000fea0003c00000 */
[----:B------:R0:W1:Y:S02]  /*18d40*/  SHFL.IDX P6, R14, R13, R12, R11 ;  /* 0x0000000c0d0e7389 */ /* 0x00006400000c000b */
[----:B01----:R-:W-:Y:S01]  /*18d50*/  ENDCOLLECTIVE ;  /* 0x000000000000791b */ /* 0x003fe20003800000 */
.L_x_385:
        /* <DEDUP_REMOVED lines=12> */
.L_x_386:
        /* <DEDUP_REMOVED lines=9> */
.L_x_291:
        /* <DEDUP_REMOVED lines=8> */
.L_x_389:
[----:B------:R-:W-:Y:S05]  /*18f30*/  BSYNC B0 ;  /* 0x0000000000007941 */ /* 0x000fea0003800000 */
.L_x_388:
[----:B------:R-:W-:Y:S01]  /*18f40*/  IMAD.MOV.U32 R13, RZ, RZ, R16 ;  /* 0x000000ffff0d7224 */ /* 0x000fe200078e0010 */
[----:B------:R-:W-:Y:S01]  /*18f50*/  MOV R15, 0xffffffff ;  /* 0xffffffff000f7802 */ /* 0x000fe20000000f00 */
[----:B------:R-:W-:Y:S02]  /*18f60*/  IMAD.MOV.U32 R12, RZ, RZ, 0x1 ;  /* 0x00000001ff0c7424 */ /* 0x000fe400078e00ff */
[----:B------:R-:W-:Y:S02]  /*18f70*/  IMAD.MOV.U32 R11, RZ, RZ, 0x1f ;  /* 0x0000001fff0b7424 */ /* 0x000fe400078e00ff */
[----:B------:R-:W-:Y:S02]  /*18f80*/  IMAD.IADD R7, R19, 0x1, R9 ;  /* 0x0000000113077824 */ /* 0x000fe400078e0209 */
[----:B------:R-:W-:-:S07]  /*18f90*/  IMAD.MOV.U32 R0, RZ, RZ, R14 ;  /* 0x000000ffff007224 */ /* 0x000fce00078e000e */
[----:B------:R-:W-:Y:S05]  /*18fa0*/  WARPSYNC.COLLECTIVE R15, `(.L_x_390) ;  /* 0x000000000f087348 */ /* 0x000fea0003c00000 */
[----:B------:R0:W1:Y:S02]  /*18fb0*/  SHFL.IDX P6, R14, R13, R12, R11 ;  /* 0x0000000c0d0e7389 */ /* 0x00006400000c000b */
[----:B01----:R-:W-:Y:S01]  /*18fc0*/  ENDCOLLECTIVE ;  /* 0x000000000000791b */ /* 0x003fe20003800000 */
.L_x_390:
[----:B------:R-:W-:Y:S02]  /*18fd0*/  ULDC UR4, c[0x0][0xc3c] ;  /* 0x00030f0000047ab9 */ /* 0x000fe40000000800 */
[----:B------:R-:W-:-:S13]  /*18fe0*/  ISETP.GE.OR P1, PT, R7, UR4, !P0 ;  /* 0x0000000407007c0c */ /* 0x000fda000c726670 */
[----:B------:R-:W0:Y:S08]  /*18ff0*/  @!P1 LDC.64 R2, c[0x0][0xc80] ;  /* 0x00032000ff029b82 */ /* 0x000e300000000a00 */
[----:B------:R-:W1:Y:S01]  /*19000*/  @!P1 LDC.64 R4, c[0x0][0xc78] ;  /* 0x00031e00ff049b82 */ /* 0x000e620000000a00 */
[----:B------:R-:W-:Y:S02]  /*19010*/  IMAD.MOV.U32 R11, RZ, RZ, RZ ;  /* 0x000000ffff0b7224 */ /* 0x000fe400078e00ff */
[----:B------:R-:W-:-:S02]  /*19020*/  IMAD.MOV.U32 R8, RZ, RZ, R14 ;  /* 0x000000ffff087224 */ /* 0x000fc400078e000e */
[----:B0-----:R-:W-:-:S05]  /*19030*/  @!P1 IMAD.WIDE R2, R7, 0x4, R2 ;  /* 0x0000000407029825 */ /* 0x001fca00078e0202 */
[----:B------:R1:W2:Y:S02]  /*19040*/  @!P1 LDG.E R6, desc[UR36][R2.64] ;  /* 0x0000002402069981 */ /* 0x0002a4000c1e1900 */
[----:B-1----:R-:W-:-:S05]  /*19050*/  @!P1 IMAD.WIDE R2, R7, 0x4, R4 ;  /* 0x0000000407029825 */ /* 0x002fca00078e0204 */
[----:B------:R-:W3:Y:S01]  /*19060*/  @!P1 LDG.E R5, desc[UR36][R2.64] ;  /* 0x0000002402059981 */ /* 0x000ee2000c1e1900 */
[----:B------:R-:W-:Y:S01]  /*19070*/  IMAD.MOV.U32 R7, RZ, RZ, RZ ;  /* 0x000000ffff077224 */ /* 0x000fe200078e00ff */
[C---:B------:R-:W-:Y:S01]  /*19080*/  ISETP.GE.U32.AND P2, PT, R9.reuse, 0x2, PT ;  /* 0x000000020900780c */ /* 0x040fe20003f46070 */
[----:B------:R-:W-:Y:S01]  /*19090*/  IMAD.MOV.U32 R4, RZ, RZ, RZ ;  /* 0x000000ffff047224 */ /* 0x000fe200078e00ff */
[C---:B------:R-:W-:Y:S02]  /*190a0*/  ISETP.GE.U32.AND P3, PT, R9.reuse, 0x4, PT ;  /* 0x000000040900780c */ /* 0x040fe40003f66070 */
[C---:B------:R-:W-:Y:S02]  /*190b0*/  ISETP.GE.U32.AND P4, PT, R9.reuse, 0x8, PT ;  /* 0x000000080900780c */ /* 0x040fe40003f86070 */
[----:B------:R-:W-:Y:S01]  /*190c0*/  ISETP.GE.U32.AND P5, PT, R9, 0x10, PT ;  /* 0x000000100900780c */ /* 0x000fe20003fa6070 */
[----:B--2---:R-:W-:Y:S02]  /*190d0*/  @!P1 IMAD.MOV.U32 R7, RZ, RZ, R6 ;  /* 0x000000ffff079224 */ /* 0x004fe400078e0006 */
[----:B------:R-:W-:-:S02]  /*190e0*/  IMAD.MOV.U32 R6, RZ, RZ, RZ ;  /* 0x000000ffff067224 */ /* 0x000fc400078e00ff */
[----:B---3--:R-:W-:Y:S01]  /*190f0*/  @!P1 IMAD.MOV.U32 R4, RZ, RZ, R5 ;  /* 0x000000ffff049224 */ /* 0x008fe200078e0005 */
[----:B------:R-:W-:-:S03]  /*19100*/  ISETP.NE.AND P1, PT, R9, RZ, PT ;  /* 0x000000ff0900720c */ /* 0x000fc60003f25270 */
[----:B------:R-:W-:-:S10]  /*19110*/  IMAD R13, R4, R7, RZ ;  /* 0x00000007040d7224 */ /* 0x000fd400078e02ff */
[----:B------:R-:W-:Y:S05]  /*19120*/  WARPSYNC.COLLECTIVE R15, `(.L_x_391) ;  /* 0x000000000f087348 */ /* 0x000fea0003c00000 */
[----:B------:R0:W1:Y:S02]  /*19130*/  SHFL.UP P6, R14, R13, R12, R11 ;  /* 0x0400000c0d0e7389 */ /* 0x00006400000c000b */
[----:B01----:R-:W-:Y:S01]  /*19140*/  ENDCOLLECTIVE ;  /* 0x000000000000791b */ /* 0x003fe20003800000 */
.L_x_391:
[----:B------:R-:W-:Y:S01]  /*19150*/  IMAD.MOV.U32 R12, RZ, RZ, 0x2 ;  /* 0x00000002ff0c7424 */ /* 0x000fe200078e00ff */
[----:B------:R-:W-:-:S05]  /*19160*/  SEL R14, R14, RZ, P1 ;  /* 0x000000ff0e0e7207 */ /* 0x000fca0000800000 */
[----:B------:R-:W-:-:S04]  /*19170*/  IMAD.IADD R5, R13, 0x1, R14 ;  /* 0x000000010d057824 */ /* 0x000fc800078e020e */
[----:B------:R-:W-:-:S07]  /*19180*/  IMAD.MOV.U32 R13, RZ, RZ, R5 ;  /* 0x000000ffff0d7224 */ /* 0x000fce00078e0005 */
[----:B------:R-:W-:Y:S05]  /*19190*/  WARPSYNC.COLLECTIVE R15, `(.L_x_392) ;  /* 0x000000000f087348 */ /* 0x000fea0003c00000 */
[----:B------:R0:W1:Y:S02]  /*191a0*/  SHFL.UP P6, R14, R13, R12, R11 ;  /* 0x0400000c0d0e7389 */ /* 0x00006400000c000b */
[----:B01----:R-:W-:Y:S01]  /*191b0*/  ENDCOLLECTIVE ;  /* 0x000000000000791b */ /* 0x003fe20003800000 */
.L_x_392:
[----:B------:R-:W-:Y:S01]  /*191c0*/  IMAD.MOV.U32 R12, RZ, RZ, 0x4 ;  /* 0x00000004ff0c7424 */ /* 0x000fe200078e00ff */
[----:B------:R-:W-:-:S05]  /*191d0*/  SEL R2, R14, RZ, P2 ;  /* 0x000000ff0e027207 */ /* 0x000fca0001000000 */
[----:B------:R-:W-:-:S04]  /*191e0*/  IMAD.IADD R2, R5, 0x1, R2 ;  /* 0x0000000105027824 */ /* 0x000fc800078e0202 */
[----:B------:R-:W-:-:S07]  /*191f0*/  IMAD.MOV.U32 R13, RZ, RZ, R2 ;  /* 0x000000ffff0d7224 */ /* 0x000fce00078e0002 */
[----:B------:R-:W-:Y:S05]  /*19200*/  WARPSYNC.COLLECTIVE R15, `(.L_x_393) ;  /* 0x000000000f087348 */ /* 0x000fea0003c00000 */
[----:B------:R0:W1:Y:S02]  /*19210*/  SHFL.UP P6, R14, R13, R12, R11 ;  /* 0x0400000c0d0e7389 */ /* 0x00006400000c000b */
[----:B01----:R-:W-:Y:S01]  /*19220*/  ENDCOLLECTIVE ;  /* 0x000000000000791b */ /* 0x003fe20003800000 */
.L_x_393:
[----:B------:R-:W-:Y:S02]  /*19230*/  MOV R12, 0x8 ;  /* 0x00000008000c7802 */ /* 0x000fe40000000f00 */
[----:B------:R-:W-:-:S05]  /*19240*/  SEL R3, R14, RZ, P3 ;  /* 0x000000ff0e037207 */ /* 0x000fca0001800000 */
[----:B------:R-:W-:-:S04]  /*19250*/  IMAD.IADD R3, R2, 0x1, R3 ;  /* 0x0000000102037824 */ /* 0x000fc800078e0203 */
[----:B------:R-:W-:-:S07]  /*19260*/  IMAD.MOV.U32 R13, RZ, RZ, R3 ;  /* 0x000000ffff0d7224 */ /* 0x000fce00078e0003 */
[----:B------:R-:W-:Y:S05]  /*19270*/  WARPSYNC.COLLECTIVE R15, `(.L_x_394) ;  /* 0x000000000f087348 */ /* 0x000fea0003c00000 */
[----:B------:R0:W1:Y:S02]  /*19280*/  SHFL.UP P6, R14, R13, R12, R11 ;  /* 0x0400000c0d0e7389 */ /* 0x00006400000c000b */
[----:B01----:R-:W-:Y:S01]  /*19290*/  ENDCOLLECTIVE ;  /* 0x000000000000791b */ /* 0x003fe20003800000 */
.L_x_394:
[----:B------:R-:W-:Y:S01]  /*192a0*/  IMAD.MOV.U32 R12, RZ, RZ, 0x10 ;  /* 0x00000010ff0c7424 */ /* 0x000fe200078e00ff */
[----:B------:R-:W-:-:S05]  /*192b0*/  SEL R14, R14, RZ, P4 ;  /* 0x000000ff0e0e7207 */ /* 0x000fca0002000000 */
[----:B------:R-:W-:-:S04]  /*192c0*/  IMAD.IADD R5, R3, 0x1, R14 ;  /* 0x0000000103057824 */ /* 0x000fc800078e020e */
[----:B------:R-:W-:-:S07]  /*192d0*/  IMAD.MOV.U32 R13, RZ, RZ, R5 ;  /* 0x000000ffff0d7224 */ /* 0x000fce00078e0005 */
[----:B------:R-:W-:Y:S05]  /*192e0*/  WARPSYNC.COLLECTIVE R15, `(.L_x_395) ;  /* 0x000000000f087348 */ /* 0x000fea0003c00000 */
[----:B------:R0:W1:Y:S02]  /*192f0*/  SHFL.UP P6, R14, R13, R12, R11 ;  /* 0x0400000c0d0e7389 */ /* 0x00006400000c000b */
[----:B01----:R-:W-:Y:S01]  /*19300*/  ENDCOLLECTIVE ;  /* 0x000000000000791b */ /* 0x003fe20003800000 */
.L_x_395:
[----:B------:R-:W-:Y:S02]  /*19310*/  IMAD.MOV.U32 R12, RZ, RZ, 0x1f ;  /* 0x0000001fff0c7424 */ /* 0x000fe400078e00ff */
[----:B------:R-:W-:Y:S01]  /*19320*/  IMAD.MOV.U32 R11, RZ, RZ, 0x1f ;  /* 0x0000001fff0b7424 */ /* 0x000fe200078e00ff */
[----:B------:R-:W-:-:S05]  /*19330*/  SEL R2, R14, RZ, P5 ;  /* 0x000000ff0e027207 */ /* 0x000fca0002800000 */
[----:B------:R-:W-:-:S04]  /*19340*/  IMAD.IADD R2, R5, 0x1, R2 ;  /* 0x0000000105027824 */ /* 0x000fc800078e0202 */
[----:B------:R-:W-:-:S07]  /*19350*/  IMAD.MOV.U32 R13, RZ, RZ, R2 ;  /* 0x000000ffff0d7224 */ /* 0x000fce00078e0002 */
[----:B------:R-:W-:Y:S05]  /*19360*/  WARPSYNC.COLLECTIVE R15, `(.L_x_396) ;  /* 0x000000000f087348 */ /* 0x000fea0003c00000 */
[----:B------:R0:W1:Y:S02]  /*19370*/  SHFL.IDX P6, R14, R13, R12, R11 ;  /* 0x0000000c0d0e7389 */ /* 0x00006400000c000b */
[----:B01----:R-:W-:Y:S01]  /*19380*/  ENDCOLLECTIVE ;  /* 0x000000000000791b */ /* 0x003fe20003800000 */
.L_x_396:
[----:B------:R-:W-:Y:S05]  /*19390*/  BRA `(.L_x_397) ;  /* 0xffffffc0007c7947 */ /* 0x000fea000383ffff */
.L_x_294:
[----:B------:R-:W-:Y:S01]  /*193a0*/  BSSY B0, `(.L_x_398) ;  /* 0x0000007000007945 */ /* 0x000fe20003800000 */
[----:B------:R-:W-:Y:S02]  /*193b0*/  IMAD.MOV.U32 R12, RZ, RZ, 0x1 ;  /* 0x00000001ff0c7424 */ /* 0x000fe400078e00ff */
[----:B------:R-:W-:Y:S02]  /*193c0*/  IMAD.MOV.U32 R11, RZ, RZ, RZ ;  /* 0x000000ffff0b7224 */ /* 0x000fe400078e00ff */
[----:B------:R-:W-:-:S07]  /*193d0*/  IMAD.MOV.U32 R15, RZ, RZ, -0x1 ;  /* 0xffffffffff0f7424 */ /* 0x000fce00078e00ff */
[----:B------:R-:W-:Y:S05]  /*193e0*/  WARPSYNC.COLLECTIVE R15, `(.L_x_399) ;  /* 0x000000000f087348 */ /* 0x000fea0003c00000 */
[----:B------:R0:W1:Y:S02]  /*193f0*/  SHFL.UP P6, R14, R13, R12, R11 ;  /* 0x0400000c0d0e7389 */ /* 0x00006400000c000b */
[----:B01----:R-:W-:Y:S01]  /*19400*/  ENDCOLLECTIVE ;  /* 0x000000000000791b */ /* 0x003fe20003800000 */
.L_x_399:
[----:B------:R-:W-:Y:S05]  /*19410*/  BSYNC B0 ;  /* 0x0000000000007941 */ /* 0x000fea0003800000 */
.L_x_398:
[----:B------:R-:W-:Y:S01]  /*19420*/  SEL R14, R14, RZ, P1 ;  /* 0x000000ff0e0e7207 */ /* 0x000fe20000800000 */
[----:B------:R-:W-:Y:S02]  /*19430*/  IMAD.MOV.U32 R12, RZ, RZ, 0x2 ;  /* 0x00000002ff0c7424 */ /* 0x000fe400078e00ff */
[----:B------:R-:W-:Y:S02]  /*19440*/  IMAD.MOV.U32 R11, RZ, RZ, RZ ;  /* 0x000000ffff0b7224 */ /* 0x000fe400078e00ff */
[----:B------:R-:W-:Y:S02]  /*19450*/  IMAD.IADD R13, R13, 0x1, R14 ;  /* 0x000000010d0d7824 */ /* 0x000fe400078e020e */
[----:B------:R-:W-:-:S07]  /*19460*/  IMAD.MOV.U32 R15, RZ, RZ, -0x1 ;  /* 0xffffffffff0f7424 */ /* 0x000fce00078e00ff */
[----:B------:R-:W-:Y:S05]  /*19470*/  WARPSYNC.COLLECTIVE R15, `(.L_x_400) ;  /* 0x000000000f087348 */ /* 0x000fea0003c00000 */
[----:B------:R0:W1:Y:S02]  /*19480*/  SHFL.UP P6, R14, R13, R12, R11 ;  /* 0x0400000c0d0e7389 */ /* 0x00006400000c000b */
[----:B01----:R-:W-:Y:S01]  /*19490*/  ENDCOLLECTIVE ;  /* 0x000000000000791b */ /* 0x003fe20003800000 */
.L_x_400:
[----:B------:R-:W-:Y:S01]  /*194a0*/  IMAD.MOV.U32 R12, RZ, RZ, 0x4 ;  /* 0x00000004ff0c7424 */ /* 0x000fe200078e00ff */
[----:B------:R-:W-:-:S04]  /*194b0*/  SEL R2, R14, RZ, P2 ;  /* 0x000000ff0e027207 */ /* 0x000fc80001000000 */
[----:B------:R-:W-:-:S05]  /*194c0*/  IADD3 R2, R13, R2, RZ ;  /* 0x000000020d027210 */ /* 0x000fca0007ffe0ff */
[----:B------:R-:W-:-:S07]  /*194d0*/  IMAD.MOV.U32 R13, RZ, RZ, R2 ;  /* 0x000000ffff0d7224 */ /* 0x000fce00078e0002 */
[----:B------:R-:W-:Y:S05]  /*194e0*/  WARPSYNC.COLLECTIVE R15, `(.L_x_401) ;  /* 0x000000000f087348 */ /* 0x000fea0003c00000 */
[----:B------:R0:W1:Y:S02]  /*194f0*/  SHFL.UP P6, R14, R13, R12, R11 ;  /* 0x0400000c0d0e7389 */ /* 0x00006400000c000b */
[----:B01----:R-:W-:Y:S01]  /*19500*/  ENDCOLLECTIVE ;  /* 0x000000000000791b */ /* 0x003fe20003800000 */
.L_x_401:
[----:B------:R-:W-:Y:S01]  /*19510*/  IMAD.MOV.U32 R12, RZ, RZ, 0x8 ;  /* 0x00000008ff0c7424 */ /* 0x000fe200078e00ff */
[----:B------:R-:W-:-:S05]  /*19520*/  SEL R3, R14, RZ, P3 ;  /* 0x000000ff0e037207 */ /* 0x000fca0001800000 */
[----:B------:R-:W-:-:S04]  /*19530*/  IMAD.IADD R3, R2, 0x1, R3 ;  /* 0x0000000102037824 */ /* 0x000fc800078e0203 */
[----:B------:R-:W-:-:S07]  /*19540*/  IMAD.MOV.U32 R13, RZ, RZ, R3 ;  /* 0x000000ffff0d7224 */ /* 0x000fce00078e0003 */
[----:B------:R-:W-:Y:S05]  /*19550*/  WARPSYNC.COLLECTIVE R15, `(.L_x_402) ;  /* 0x000000000f087348 */ /* 0x000fea0003c00000 */
[----:B------:R0:W1:Y:S02]  /*19560*/  SHFL.UP P6, R14, R13, R12, R11 ;  /* 0x0400000c0d0e7389 */ /* 0x00006400000c000b */
[----:B01----:R-:W-:Y:S01]  /*19570*/  ENDCOLLECTIVE ;  /* 0x000000000000791b */ /* 0x003fe20003800000 */
.L_x_402:
[----:B------:R-:W-:Y:S01]  /*19580*/  IMAD.MOV.U32 R12, RZ, RZ, 0x10 ;  /* 0x00000010ff0c7424 */ /* 0x000fe200078e00ff */
[----:B------:R-:W-:-:S05]  /*19590*/  SEL R14, R14, RZ, P4 ;  /* 0x000000ff0e0e7207 */ /* 0x000fca0002000000 */
[----:B------:R-:W-:-:S04]  /*195a0*/  IMAD.IADD R5, R3, 0x1, R14 ;  /* 0x0000000103057824 */ /* 0x000fc800078e020e */
[----:B------:R-:W-:-:S07]  /*195b0*/  IMAD.MOV.U32 R13, RZ, RZ, R5 ;  /* 0x000000ffff0d7224 */ /* 0x000fce00078e0005 */
[----:B------:R-:W-:Y:S05]  /*195c0*/  WARPSYNC.COLLECTIVE R15, `(.L_x_403) ;  /* 0x000000000f087348 */ /* 0x000fea0003c00000 */
[----:B------:R0:W1:Y:S02]  /*195d0*/  SHFL.UP P6, R14, R13, R12, R11 ;  /* 0x0400000c0d0e7389 */ /* 0x00006400000c000b */
[----:B01----:R-:W-:Y:S01]  /*195e0*/  ENDCOLLECTIVE ;  /* 0x000000000000791b */ /* 0x003fe20003800000 */
.L_x_403:
        /* <DEDUP_REMOVED lines=8> */
.L_x_404:
[----:B------:R-:W-:Y:S05]  /*19670*/  BRA `(.L_x_405) ;  /* 0xffffffc000687947 */ /* 0x000fea000383ffff */
.L_x_296:
[----:B------:R-:W-:Y:S01]  /*19680*/  BSSY B0, `(.L_x_406) ;  /* 0x0000006000007945 */ /* 0x000fe20003800000 */
[----:B------:R-:W-:Y:S01]  /*19690*/  PLOP3.LUT P6, PT, P6, PT, PT, 0x8, 0x0 ;  /* 0x000000000000781c */ /* 0x000fe200037ce170 */
[----:B------:R-:W-:-:S12]  /*196a0*/  IMAD.MOV.U32 R15, RZ, RZ, -0x1 ;  /* 0xffffffffff0f7424 */ /* 0x000fd800078e00ff */
[----:B0-----:R-:W-:Y:S05]  /*196b0*/  WARPSYNC.COLLECTIVE R15, `(.L_x_407) ;  /* 0x000000000f087348 */ /* 0x001fea0003c00000 */
[----:B------:R-:W-:Y:S01]  /*196c0*/  VOTE.ANY R14, PT, P6 ;  /* 0x00000000000e7806 */ /* 0x000fe200030e0100 */
[----:B0-----:R-:W-:Y:S06]  /*196d0*/  ENDCOLLECTIVE ;  /* 0x000000000000791b */ /* 0x001fec0003800000 */
.L_x_407:
[----:B------:R-:W-:Y:S05]  /*196e0*/  BSYNC B0 ;  /* 0x0000000000007941 */ /* 0x000fea0003800000 */
.L_x_406:
[----:B------:R-:W-:Y:S02]  /*196f0*/  IMAD.MOV.U32 R3, RZ, RZ, R14 ;  /* 0x000000ffff037224 */ /* 0x000fe400078e000e */
[----:B------:R-:W-:Y:S02]  /*19700*/  IMAD.MOV.U32 R13, RZ, RZ, R7 ;  /* 0x000000ffff0d7224 */ /* 0x000fe400078e0007 */
[----:B------:R-:W0:Y:S01]  /*19710*/  POPC R8, R3 ;  /* 0x0000000300087309 */ /* 0x000e220000000000 */
[----:B------:R-:W-:Y:S02]  /*19720*/  IMAD.MOV.U32 R11, RZ, RZ, 0x1f ;  /* 0x0000001fff0b7424 */ /* 0x000fe400078e00ff */
[----:B------:R-:W-:Y:S01]  /*19730*/  IMAD.MOV.U32 R15, RZ, RZ, -0x1 ;  /* 0xffffffffff0f7424 */ /* 0x000fe200078e00ff */
[----:B0-----:R-:W-:-:S07]  /*19740*/  MOV R12, R8 ;  /* 0x00000008000c7202 */ /* 0x001fce0000000f00 */
[----:B------:R-:W-:Y:S05]  /*19750*/  WARPSYNC.COLLECTIVE R15, `(.L_x_408) ;  /* 0x000000000f087348 */ /* 0x000fea0003c00000 */
[----:B------:R0:W1:Y:S02]  /*19760*/  SHFL.IDX P6, R14, R13, R12, R11 ;  /* 0x0000000c0d0e7389 */ /* 0x00006400000c000b */
[----:B01----:R-:W-:Y:S01]  /*19770*/  ENDCOLLECTIVE ;  /* 0x000000000000791b */ /* 0x003fe20003800000 */
.L_x_408:
[----:B------:R-:W-:Y:S02]  /*19780*/  IMAD.MOV.U32 R13, RZ, RZ, R4 ;  /* 0x000000ffff0d7224 */ /* 0x000fe400078e0004 */
[----:B------:R-:W-:-:S07]  /*19790*/  IMAD.MOV.U32 R7, RZ, RZ, R14 ;  /* 0x000000ffff077224 */ /* 0x000fce00078e000e */
[----:B------:R-:W-:Y:S05]  /*197a0*/  WARPSYNC.COLLECTIVE R15, `(.L_x_409) ;  /* 0x000000000f087348 */ /* 0x000fea0003c00000 */
[----:B------:R0:W1:Y:S02]  /*197b0*/  SHFL.IDX P6, R14, R13, R12, R11 ;  /* 0x0000000c0d0e7389 */ /* 0x00006400000c000b */
[----:B01----:R-:W-:Y:S01]  /*197c0*/  ENDCOLLECTIVE ;  /* 0x000000000000791b */ /* 0x003fe20003800000 */
.L_x_409:
[----:B------:R-:W-:Y:S01]  /*197d0*/  IMAD.MOV.U32 R4, RZ, RZ, R14 ;  /* 0x000000ffff047224 */ /* 0x000fe200078e000e */
[----:B------:R-:W-:Y:S06]  /*197e0*/  BRA `(.L_x_410) ;  /* 0xffffffc000487947 */ /* 0x000fec000383ffff */
.L_x_298:
[----:B------:R-:W-:Y:S01]  /*197f0*/  BSSY B0, `(.L_x_411) ;  /* 0x0000007000007945 */ /* 0x000fe20003800000 */
[----:B------:R-:W-:Y:S02]  /*19800*/  IMAD.MOV.U32 R13, RZ, RZ, R2 ;  /* 0x000000ffff0d7224 */ /* 0x000fe400078e0002 */
[----:B------:R-:W-:Y:S02]  /*19810*/  IMAD.MOV.U32 R11, RZ, RZ, 0x1f ;  /* 0x0000001fff0b7424 */ /* 0x000fe400078e00ff */
[----:B------:R-:W-:-:S07]  /*19820*/  IMAD.MOV.U32 R15, RZ, RZ, -0x1 ;  /* 0xffffffffff0f7424 */ /* 0x000fce00078e00ff */
[----:B0123--:R-:W-:Y:S05]  /*19830*/  WARPSYNC.COLLECTIVE R15, `(.L_x_412) ;  /* 0x000000000f087348 */ /* 0x00ffea0003c00000 */
[----:B------:R4:W0:Y:S02]  /*19840*/  SHFL.IDX P6, R14, R13, R12, R11 ;  /* 0x0000000c0d0e7389 */ /* 0x00082400000c000b */
[----:B01234-:R-:W-:Y:S01]  /*19850*/  ENDCOLLECTIVE ;  /* 0x000000000000791b */ /* 0x01ffe20003800000 */
.L_x_412:
[----:B------:R-:W-:Y:S05]  /*19860*/  BSYNC B0 ;  /* 0x0000000000007941 */ /* 0x000fea0003800000 */
.L_x_411:
[----:B------:R-:W-:Y:S01]  /*19870*/  IMAD.MOV.U32 R6, RZ, RZ, R14 ;  /* 0x000000ffff067224 */ /* 0x000fe200078e000e */
[----:B------:R-:W-:Y:S06]  /*19880*/  BRA `(.L_x_297) ;  /* 0xffffffc000387947 */ /* 0x000fec000383ffff */
.L_x_302:
[----:B-1----:R1:W3:Y:S02]  /*19890*/  SYNCS.PHASECHK.TRANS64.TRYWAIT P0, [R4+URZ+0x38820], R0 ;  /* 0x03882000040075a7 */ /* 0x0022e4000800017f */
[----:B---3--:R-:W-:Y:S05]  /*198a0*/  @!P0 NANOSLEEP.SYNCS 0x989680 ;  /* 0x009896800000895d */ /* 0x008fea0003900000 */
[----:B------:R-:W3:Y:S02]  /*198b0*/  @!P0 SYNCS.PHASECHK.TRANS64 P0, [R4+URZ+0x38820], R0 ;  /* 0x03882000040085a7 */ /* 0x000ee4000800007f */
[----:B---3--:R-:W-:Y:S05]  /*198c0*/  @!P0 BRA `(.L_x_302) ;  /* 0xfffffffc00f08947 */ /* 0x008fea000383ffff */
[----:B------:R-:W-:Y:S05]  /*198d0*/  BRA `(.L_x_413) ;  /* 0xffffffc400907947 */ /* 0x000fea000383ffff */
.L_x_303:
[----:B------:R-:W3:Y:S01]  /*198e0*/  S2R R2, SR_TID.X ;  /* 0x0000000000027919 */ /* 0x000ee20000002100 */
[----:B------:R-:W-:Y:S01]  /*198f0*/  BSSY B0, `(.L_x_414) ;  /* 0x000000a000007945 */ /* 0x000fe20003800000 */
[----:B------:R-:W-:Y:S02]  /*19900*/  IMAD.MOV.U32 R12, RZ, RZ, RZ ;  /* 0x000000ffff0c7224 */ /* 0x000fe400078e00ff */
[----:B------:R-:W-:Y:S02]  /*19910*/  IMAD.MOV.U32 R11, RZ, RZ, 0x1f ;  /* 0x0000001fff0b7424 */ /* 0x000fe400078e00ff */
[----:B------:R-:W-:Y:S01]  /*19920*/  IMAD.MOV.U32 R15, RZ, RZ, -0x1 ;  /* 0xffffffffff0f7424 */ /* 0x000fe200078e00ff */
[----:B---3--:R-:W-:-:S04]  /*19930*/  SHF.R.U32.HI R2, RZ, 0x5, R2 ;  /* 0x00000005ff027819 */ /* 0x008fc80000011602 */
[----:B------:R-:W-:-:S05]  /*19940*/  LOP3.LUT R2, R2, 0x3, RZ, 0xc0, !PT ;  /* 0x0000000302027812 */ /* 0x000fca00078ec0ff */
[----:B------:R-:W-:-:S07]  /*19950*/  IMAD.MOV.U32 R13, RZ, RZ, R2 ;  /* 0x000000ffff0d7224 */ /* 0x000fce00078e0002 */
[----:B012---:R-:W-:Y:S05]  /*19960*/  WARPSYNC.COLLECTIVE R15, `(.L_x_415) ;  /* 0x000000000f087348 */ /* 0x007fea0003c00000 */
[----:B------:R3:W4:Y:S02]  /*19970*/  SHFL.IDX P6, R14, R13, R12, R11 ;  /* 0x0000000c0d0e7389 */ /* 0x00072400000c000b */
[----:B01234-:R-:W-:Y:S01]  /*19980*/  ENDCOLLECTIVE ;  /* 0x000000000000791b */ /* 0x01ffe20003800000 */
.L_x_415:
[----:B------:R-:W-:Y:S05]  /*19990*/  BSYNC B0 ;  /* 0x0000000000007941 */ /* 0x000fea0003800000 */
.L_x_414:
[----:B------:R-:W-:Y:S05]  /*199a0*/  BRA `(.L_x_416) ;  /* 0xffffffc400787947 */ /* 0x000fea000383ffff */
.L_x_306:
[----:B------:R-:W-:Y:S01]  /*199b0*/  BSSY B1, `(.L_x_417) ;  /* 0x0000006000017945 */ /* 0x000fe20003800000 */
[----:B------:R-:W-:-:S07]  /*199c0*/  IMAD.MOV.U32 R15, RZ, RZ, -0x1 ;  /* 0xffffffffff0f7424 */ /* 0x000fce00078e00ff */
[----:B012---:R-:W-:Y:S05]  /*199d0*/  WARPSYNC.COLLECTIVE R15, `(.L_x_418) ;  /* 0x000000000f0c7348 */ /* 0x007fea0003c00000 */
[----:B------:R-:W-:Y:S02]  /*199e0*/  ELECT P6, UR62, PT ;  /* 0x00000000003e782f */ /* 0x000fe400038c0000 */
[----:B------:R-:W-:Y:S01]  /*199f0*/  MOV R14, UR62 ;  /* 0x0000003e000e7c02 */ /* 0x000fe20008000f00 */
[----:B012---:R-:W-:Y:S10]  /*19a00*/  ENDCOLLECTIVE ;  /* 0x000000000000791b */ /* 0x007ff40003800000 */
.L_x_418:
[----:B------:R-:W-:Y:S05]  /*19a10*/  BSYNC B1 ;  /* 0x0000000000017941 */ /* 0x000fea0003800000 */
.L_x_417:
[----:B------:R-:W-:Y:S05]  /*19a20*/  BRA `(.L_x_419) ;  /* 0xffffffc400707947 */ /* 0x000fea000383ffff */
.L_x_308:
[----:B-1----:R1:W3:Y:S02]  /*19a30*/  SYNCS.PHASECHK.TRANS64.TRYWAIT P1, [R5+URZ+0x38840], R0 ;  /* 0x03884000050075a7 */ /* 0x0022e4000802017f */
[----:B---3--:R-:W-:Y:S05]  /*19a40*/  @!P1 NANOSLEEP.SYNCS 0x989680 ;  /* 0x009896800000995d */ /* 0x008fea0003900000 */
[----:B------:R-:W3:Y:S02]  /*19a50*/  @!P1 SYNCS.PHASECHK.TRANS64 P1, [R5+URZ+0x38840], R0 ;  /* 0x03884000050095a7 */ /* 0x000ee4000802007f */
[----:B---3--:R-:W-:Y:S05]  /*19a60*/  @!P1 BRA `(.L_x_308) ;  /* 0xfffffffc00f09947 */ /* 0x008fea000383ffff */
[----:B------:R-:W-:Y:S05]  /*19a70*/  BRA `(.L_x_420) ;  /* 0xffffffc400987947 */ /* 0x000fea000383ffff */
.L_x_310:
[----:B---3--:R3:W4:Y:S02]  /*19a80*/  SYNCS.PHASECHK.TRANS64.TRYWAIT P1, [R27+URZ+0x38840], R2 ;  /* 0x038840021b0075a7 */ /* 0x008724000802017f */
[----:B----4-:R-:W-:Y:S05]  /*19a90*/  @!P1 NANOSLEEP.SYNCS 0x989680 ;  /* 0x009896800000995d */ /* 0x010fea0003900000 */
[----:B------:R-:W4:Y:S02]  /*19aa0*/  @!P1 SYNCS.PHASECHK.TRANS64 P1, [R27+URZ+0x38840], R2 ;  /* 0x038840021b0095a7 */ /* 0x000f24000802007f */
[----:B----4-:R-:W-:Y:S05]  /*19ab0*/  @!P1 BRA `(.L_x_310) ;  /* 0xfffffffc00f09947 */ /* 0x010fea000383ffff */
[----:B------:R-:W-:Y:S05]  /*19ac0*/  BRA `(.L_x_421) ;  /* 0xffffffc400a47947 */ /* 0x000fea000383ffff */
.L_x_312:
[----:B----4-:R4:W0:Y:S02]  /*19ad0*/  SYNCS.PHASECHK.TRANS64.TRYWAIT P1, [R5+URZ+0x38860], R0 ;  /* 0x03886000050075a7 */ /* 0x010824000802017f */
[----:B0-----:R-:W-:Y:S05]  /*19ae0*/  @!P1 NANOSLEEP.SYNCS 0x989680 ;  /* 0x009896800000995d */ /* 0x001fea0003900000 */
[----:B------:R-:W0:Y:S02]  /*19af0*/  @!P1 SYNCS.PHASECHK.TRANS64 P1, [R5+URZ+0x38860], R0 ;  /* 0x03886000050095a7 */ /* 0x000e24000802007f */
[----:B0-----:R-:W-:Y:S05]  /*19b00*/  @!P1 BRA `(.L_x_312) ;  /* 0xfffffffc00f09947 */ /* 0x001fea000383ffff */
[----:B------:R-:W-:Y:S05]  /*19b10*/  BRA `(.L_x_422) ;  /* 0xffffffc400a07947 */ /* 0x000fea000383ffff */
.L_x_423:
        /* <DEDUP_REMOVED lines=14> */
.L_x_3272:


//--------------------- .text._ZN7cutlass13device_kernelIN5flash11enable_sm90INS1_16FlashAttnFwdSm90INS1_25CollectiveMainloopFwdSm90ILi2EN4cute5tupleIJNS5_1CILi1EEES8_S8_EEENS6_IJNS7_ILi128EEENS7_ILi80EEENS7_ILi256EEEEEELi256ENS_6half_tEfNS_4arch4Sm90ELb0ELb0ELb1ELb1ELb1ELb1ELb0ELb1ELb1ELb1ELb1ELb0EEENS1_21CollectiveEpilogueFwdINS6_IJSA_SC_SB_EEES9_SE_SG_Li256ELb1ELb1ELb1ELb0EEENS1_36VarlenDynamicPersistentTileSchedulerILi128ELi80ELi256ELi128ELb1ELb1ELb1ELb0ELb1ELb1EEEEEEEEEvNT_6ParamsE --------------------------
	.section	.text._ZN7cutlass13device_kernelIN5flash11enable_sm90INS1_16FlashAttnFwdSm90INS1_25CollectiveMainloopFwdSm90ILi2EN4cute5tupleIJNS5_1CILi1EEES8_S8_EEENS6_IJNS7_ILi128EEENS7_ILi80EEENS7_ILi256EEEEEELi256ENS_6half_tEfNS_4arch4Sm90ELb0ELb0ELb1ELb1ELb1ELb1ELb0ELb1ELb1ELb1ELb1ELb0EEENS1_21CollectiveEpilogueFwdINS6_IJSA_SC_SB_EEES9_SE_SG_Li256ELb1ELb1ELb1ELb0EEENS1_36VarlenDynamicPersistentTileSchedulerILi128ELi80ELi256ELi128ELb1ELb1ELb1ELb0ELb1ELb1EEEEEEEEEvNT_6ParamsE,"ax",@progbits
	.align	128
.text._ZN7cutlass13device_kernelIN5flash11enable_sm90INS1_16FlashAttnFwdSm90INS1_25CollectiveMainloopFwdSm90ILi2EN4cute5tupleIJNS5_1CILi1EEES8_S8_EEENS6_IJNS7_ILi128EEENS7_ILi80EEENS7_ILi256EEEEEELi256ENS_6half_tEfNS_4arch4Sm90ELb0ELb0ELb1ELb1ELb1ELb1ELb0ELb1ELb1ELb1ELb1ELb0EEENS1_21CollectiveEpilogueFwdINS6_IJSA_SC_SB_EEES9_SE_SG_Li256ELb1ELb1ELb1ELb0EEENS1_36VarlenDynamicPersistentTileSchedulerILi128ELi80ELi256ELi128ELb1ELb1ELb1ELb0ELb1ELb1EEEEEEEEEvNT_6ParamsE:
        .type           _ZN7cutlass13device_kernelIN5flash11enable_sm90INS1_16FlashAttnFwdSm90INS1_25CollectiveMainloopFwdSm90ILi2EN4cute5tupleIJNS5_1CILi1EEES8_S8_EEENS6_IJNS7_ILi128EEENS7_ILi80EEENS7_ILi256EEEEEELi256ENS_6half_tEfNS_4arch4Sm90ELb0ELb0ELb1ELb1ELb1ELb1ELb0ELb1ELb1ELb1ELb1ELb0EEENS1_21CollectiveEpilogueFwdINS6_IJSA_SC_SB_EEES9_SE_SG_Li256ELb1ELb1ELb1ELb0EEENS1_36VarlenDynamicPersistentTileSchedulerILi128ELi80ELi256ELi128ELb1ELb1ELb1ELb0ELb1ELb1EEEEEEEEEvNT_6ParamsE,@function
        .size           _ZN7cutlass13device_kernelIN5flash11enable_sm90INS1_16FlashAttnFwdSm90INS1_25CollectiveMainloopFwdSm90ILi2EN4cute5tupleIJNS5_1CILi1EEES8_S8_EEENS6_IJNS7_ILi128EEENS7_ILi80EEENS7_ILi256EEEEEELi256ENS_6half_tEfNS_4arch4Sm90ELb0ELb0ELb1ELb1ELb1ELb1ELb0ELb1ELb1ELb1ELb1ELb0EEENS1_21CollectiveEpilogueFwdINS6_IJSA_SC_SB_EEES9_SE_SG_Li256ELb1ELb1ELb1ELb0EEENS1_36VarlenDynamicPersistentTileSchedulerILi128ELi80ELi256ELi128ELb1ELb1ELb1ELb0ELb1ELb1EEEEEEEEEvNT_6ParamsE,(.L_x_3273 - _ZN7cutlass13device_kernelIN5flash11enable_sm90INS1_16FlashAttnFwdSm90INS1_25CollectiveMainloopFwdSm90ILi2EN4cute5tupleIJNS5_1CILi1EEES8_S8_EEENS6_IJNS7_ILi128EEENS7_ILi80EEENS7_ILi256EEEEEELi256ENS_6half_tEfNS_4arch4Sm90ELb0ELb0ELb1ELb1ELb1ELb1ELb0ELb1ELb1ELb1ELb1ELb0EEENS1_21CollectiveEpilogueFwdINS6_IJSA_SC_SB_EEES9_SE_SG_Li256ELb1ELb1ELb1ELb0EEENS1_36VarlenDynamicPersistentTileSchedulerILi128ELi80ELi256ELi128ELb1ELb1ELb1ELb0ELb1ELb1EEEEEEEEEvNT_6ParamsE)
        .other          _ZN7cutlass13device_kernelIN5flash11enable_sm90INS1_16FlashAttnFwdSm90INS1_25CollectiveMainloopFwdSm90ILi2EN4cute5tupleIJNS5_1CILi1EEES8_S8_EEENS6_IJNS7_ILi128EEENS7_ILi80EEENS7_ILi256EEEEEELi256ENS_6half_tEfNS_4arch4Sm90ELb0ELb0ELb1ELb1ELb1ELb1ELb0ELb1ELb1ELb1ELb1ELb0EEENS1_21CollectiveEpilogueFwdINS6_IJSA_SC_SB_EEES9_SE_SG_Li256ELb1ELb1ELb1ELb0EEENS1_36VarlenDynamicPersistentTileSchedulerILi128ELi80ELi256ELi128ELb1ELb1ELb1ELb0ELb1ELb1EEEEEEEEEvNT_6ParamsE,@"STO_CUDA_ENTRY STV_DEFAULT"
_ZN7cutlass13device_kernelIN5flash11enable_sm90INS1_16FlashAttnFwdSm90INS1_25CollectiveMainloopFwdSm90ILi2EN4cute5tupleIJNS5_1CILi1EEES8_S8_EEENS6_IJNS7_ILi128EEENS7_ILi80EEENS7_ILi256EEEEEELi256ENS_6half_tEfNS_4arch4Sm90ELb0ELb0ELb1ELb1ELb1ELb1ELb0ELb1ELb1ELb1ELb1ELb0EEENS1_21CollectiveEpilogueFwdINS6_IJSA_SC_SB_EEES9_SE_SG_Li256ELb1ELb1ELb1ELb0EEENS1_36VarlenDynamicPersistentTileSchedulerILi128ELi80ELi256ELi128ELb1ELb1ELb1ELb0ELb1ELb1EEEEEEEEEvNT_6ParamsE:
[----:B------:R-:W0:Y:S02]  /*0000*/  LDC R1, c[0x0][0x28] ;  /* 0x00000a00ff017b82 */ /* 0x000e240000000800 */
[----:B0-----:R-:W-:Y:S01]  /*0010*/  VIADD R1, R1, 0xfffffe38 ;  /* 0xfffffe3801017836 */ /* 0x001fe20000000000 */
[----:B------:R-:W0:Y:S01]  /*0020*/  S2R R0, SR_TID.X ;  /* 0x0000000000007919 */ /* 0x000e220000002100 */
[----:B------:R-:W-:Y:S01]  /*0030*/  ELECT P0, URZ, PT ;  /* 0x00000000003f782f */ /* 0x000fe20003800000 */
[----:B------:R-:W-:Y:S01]  /*0040*/  BSSY B0, `(.L_x_424) ;  /* 0x000000e000007945 */ /* 0x000fe20003800000 */
[----:B0-----:R-:W-:-:S05]  /*0050*/  SHF.R.U32.HI R2, RZ, 0x5, R0 ;  /* 0x00000005ff027819 */ /* 0x001fca0000011600 */
[----:B------:R-:W0:Y:S02]  /*0060*/  SHFL.IDX PT, R3, R2, RZ, 0x1f ;  /* 0x00001fff02037589 */ /* 0x000e2400000e0000 */
[----:B0-----:R-:W-:Y:S02]  /*0070*/  ISETP.EQ.AND P0, PT, R3, RZ, P0 ;  /* 0x000000ff0300720c */ /* 0x001fe40000702270 */
[----:B------:R-:W-:-:S11]  /*0080*/  SHF.R.U32.HI R3, RZ, 0x7, R0 ;  /* 0x00000007ff037819 */ /* 0x000fd60000011600 */
[----:B------:R-:W-:Y:S05]  /*0090*/  @!P0 BRA `(.L_x_425) ;  /* 0x0000000000208947 */ /* 0x000fea0003800000 */
[----:B------:R-:W-:Y:S02]  /*00a0*/  ULDC.64 UR4, c[0x0][0x198] ;  /* 0x0000660000047ab9 */ /* 0x000fe40000000a00 */
[----:B------:R-:W-:Y:S02]  /*00b0*/  UIADD3 UR6, UP0, UR4, 0x570, URZ ;  /* 0x0000057004067890 */ /* 0x000fe4000ff1e03f */
[----:B------:R-:W-:Y:S02]  /*00c0*/  UIADD3 UR4, UP1, UR4, 0x670, URZ ;  /* 0x0000067004047890 */ /* 0x000fe4000ff3e03f */
[----:B------:R-:W-:Y:S02]  /*00d0*/  UIADD3.X UR7, URZ, UR5, URZ, UP0, !UPT ;  /* 0x000000053f077290 */ /* 0x000fe400087fe43f */
[----:B------:R-:W-:-:S07]  /*00e0*/  UIADD3.X UR5, URZ, UR5, URZ, UP1, !UPT ;  /* 0x000000053f057290 */ /* 0x000fce0008ffe43f */
[----:B------:R0:W-:Y:S02]  /*00f0*/  UTMACCTL.PF [UR6] ;  /* 0x00000000060079b9 */ /* 0x0001e40008040000 */
[----:B------:R0:W-:Y:S02]  /*0100*/  UTMACCTL.PF [UR4] ;  /* 0x00000000040079b9 */ /* 0x0001e40008040000 */
[----:B0-----:R-:W-:Y:S01]  /*0110*/  NOP ;  /* 0x0000000000007918 */ /* 0x001fe20000000000 */
.L_x_425:
[----:B------:R-:W-:Y:S05]  /*0120*/  BSYNC B0 ;  /* 0x0000000000007941 */ /* 0x000fea0003800000 */
.L_x_424:
[----:B------:R-:W-:Y:S01]  /*0130*/  VOTEU.ANY UP0, P0 ;  /* 0x00000000003f7886 */ /* 0x000fe20000000100 */
[----:B------:R-:W0:Y:S01]  /*0140*/  SHFL.IDX PT, R3, R3, RZ, 0x1f ;  /* 0x00001fff03037589 */ /* 0x000e2200000e0000 */
[----:B------:R-:W-:Y:S01]  /*0150*/  UMOV UR4, 0x80 ;  /* 0x0000008000047882 */ /* 0x000fe20000000000 */
[----:B------:R-:W-:Y:S01]  /*0160*/  UMOV UR7, 0x100 ;  /* 0x0000010000077882 */ /* 0x000fe20000000000 */
[----:B------:R-:W-:Y:S01]  /*0170*/  VOTEU.ANY UP1, P0 ;  /* 0x00000000003f7886 */ /* 0x000fe20000020100 */
[----:B------:R-:W1:Y:S01]  /*0180*/  @UP0 S2UR UR8, SR_CgaCtaId ;  /* 0x00000000000809c3 */ /* 0x000e620000008800 */
[----:B------:R-:W2:Y:S01]  /*0190*/  SHFL.IDX PT, R4, R2, RZ, 0x1f ;  /* 0x00001fff02047589 */ /* 0x000ea200000e0000 */
[----:B------:R-:W-:Y:S01]  /*01a0*/  @UP0 UMOV UR6, 0x400 ;  /* 0x0000040000060882 */ /* 0x000fe20000000000 */
[----:B------:R-:W-:-:S04]  /*01b0*/  @UP0 UIADD3 UR4, -UR4, 0x100000, URZ ;  /* 0x0010000004040890 */ /* 0x000fc8000fffe13f */
[----:B------:R-:W-:Y:S02]  /*01c0*/  @UP0 USHF.L.U32 UR5, UR4, 0xb, URZ ;  /* 0x0000000b04050899 */ /* 0x000fe4000800063f */
[----:B------:R-:W-:Y:S01]  /*01d0*/  @UP0 USHF.L.U32 UR4, UR4, 0x1, URZ ;  /* 0x0000000104040899 */ /* 0x000fe2000800063f */
[----:B------:R-:W-:Y:S01]  /*01e0*/  VOTEU.ANY UP2, P0 ;  /* 0x00000000003f7886 */ /* 0x000fe20000040100 */
[----:B0-----:R-:W-:Y:S01]  /*01f0*/  R2UR UR9, R3 ;  /* 0x00000000030972ca */ /* 0x001fe200000e0000 */
[----:B-1----:R-:W-:Y:S01]  /*0200*/  @UP0 ULEA UR8, UR8, UR6, 0x18 ;  /* 0x0000000608080291 */ /* 0x002fe2000f8ec03f */
[----:B--2---:R-:W-:Y:S01]  /*0210*/  ISETP.NE.AND P1, PT, R4, RZ, PT ;  /* 0x000000ff0400720c */ /* 0x004fe20003f25270 */
[----:B------:R-:W-:-:S04]  /*0220*/  @UP0 UIADD3 UR6, -UR7, 0x100000, URZ ;  /* 0x0010000007060890 */ /* 0x000fc8000fffe13f */
[----:B------:R-:W-:Y:S02]  /*0230*/  @UP0 USHF.L.U32 UR7, UR6, 0xb, URZ ;  /* 0x0000000b06070899 */ /* 0x000fe4000800063f */
[----:B------:R-:W-:-:S04]  /*0240*/  @UP0 USHF.L.U32 UR6, UR6, 0x1, URZ ;  /* 0x0000000106060899 */ /* 0x000fc8000800063f */
[----:B------:R-:W-:Y:S01]  /*0250*/  UISETP.NE.AND UP0, UPT, UR9, URZ, UPT ;  /* 0x0000003f0900728c */ /* 0x000fe2000bf05270 */
[----:B------:R-:W0:Y:S02]  /*0260*/  FENCE.VIEW.ASYNC.S ;  /* 0x00000000000073c6 */ /* 0x000e240000000000 */
[----:B0-----:R0:W1:Y:S05]  /*0270*/  @UP1 SYNCS.EXCH.64 URZ, [UR8+0x38800], UR4 ;  /* 0x03880004083f15b2 */ /* 0x00106a0008000100 */
[----:B------:R0:W2:Y:S01]  /*0280*/  @UP2 SYNCS.EXCH.64 URZ, [UR8+0x38820], UR6 ;  /* 0x03882006083f25b2 */ /* 0x0000a20008000100 */
        /* <DEDUP_REMOVED lines=14> */
[----:B0-----:R3:W4:Y:S08]  /*0370*/  SYNCS.EXCH.64 URZ, [UR8+0x38830], UR4 ;  /* 0x03883004083f75b2 */ /* 0x0017300008000100 */
[----:B------:R3:W0:Y:S01]  /*0380*/  SYNCS.EXCH.64 URZ, [UR8+0x38840], UR6 ;  /* 0x03884006083f75b2 */ /* 0x0006220008000100 */
[----:B------:R3:W0:Y:S01]  /*0390*/  SYNCS.EXCH.64 URZ, [UR8+0x38838], UR4 ;  /* 0x03883804083f75b2 */ /* 0x0006220008000100 */
[----:B------:R3:W0:Y:S02]  /*03a0*/  SYNCS.EXCH.64 URZ, [UR8+0x38848], UR6 ;  /* 0x03884806083f75b2 */ /* 0x0006240008000100 */
[----:B---3--:R-:W-:Y:S01]  /*03b0*/  NOP ;  /* 0x0000000000007918 */ /* 0x008fe20000000000 */
.L_x_426:
[----:B------:R-:W3:Y:S01]  /*03c0*/  SHFL.IDX PT, R3, R2, RZ, 0x1f ;  /* 0x00001fff02037589 */ /* 0x000ee200000e0000 */
[----:B------:R-:W-:Y:S01]  /*03d0*/  NOP ;  /* 0x0000000000007918 */ /* 0x000fe20000000000 */
[----:B---3--:R-:W-:-:S13]  /*03e0*/  ISETP.NE.AND P0, PT, R3, RZ, PT ;  /* 0x000000ff0300720c */ /* 0x008fda0003f05270 */
        /* <DEDUP_REMOVED lines=17> */
[----:B------:R3:W0:Y:S02]  /*0500*/  SYNCS.EXCH.64 URZ, [UR8+0x38868], UR6 ;  /* 0x03886806083f75b2 */ /* 0x0006240008000100 */
[----:B---3--:R-:W-:Y:S01]  /*0510*/  NOP ;  /* 0x0000000000007918 */ /* 0x008fe20000000000 */
.L_x_427:
[----:B------:R-:W3:Y:S01]  /*0520*/  SHFL.IDX PT, R3, R2, RZ, 0x1f ;  /* 0x00001fff02037589 */ /* 0x000ee200000e0000 */
[----:B------:R-:W-:Y:S01]  /*0530*/  NOP ;  /* 0x0000000000007918 */ /* 0x000fe20000000000 */
[----:B---3--:R-:W-:-:S13]  /*0540*/  ISETP.NE.AND P0, PT, R3, RZ, PT ;  /* 0x000000ff0300720c */ /* 0x008fda0003f05270 */
        /* <DEDUP_REMOVED lines=13> */
[----:B------:R3:W0:Y:S02]  /*0620*/  SYNCS.EXCH.64 URZ, [UR6+0x38888], UR4 ;  /* 0x03888804063f75b2 */ /* 0x0006240008000100 */
[----:B---3--:R-:W-:Y:S01]  /*0630*/  NOP ;  /* 0x0000000000007918 */ /* 0x008fe20000000000 */
.L_x_428:
        /* <DEDUP_REMOVED lines=22> */
.L_x_429:
        /* <DEDUP_REMOVED lines=22> */
.L_x_430:
[----:B------:R-:W-:Y:S01]  /*0900*/  PLOP3.LUT P0, PT, PT, PT, UP0, 0x80, 0x0 ;  /* 0x000000000000781c */ /* 0x000fe20003f0f008 */
[----:B------:R-:W-:Y:S01]  /*0910*/  UMOV UR60, 0x1 ;  /* 0x00000001003c7882 */ /* 0x000fe20000000000 */
[----:B------:R-:W-:Y:S01]  /*0920*/  NOP ;  /* 0x0000000000007918 */ /* 0x000fe20000000000 */
[----:B------:R-:W-:Y:S01]  /*0930*/  USEL UR60, UR60, 0x2, !UP0 ;  /* 0x000000023c3c7887 */ /* 0x000fe2000c000000 */
[----:B------:R-:W-:Y:S01]  /*0940*/  BSSY B9, `(.L_x_431) ;  /* 0x0002a47000097945 */ /* 0x000fe20003800000 */
[----:B012-4-:R-:W-:Y:S08]  /*0950*/  BAR.SYNC.DEFER_BLOCKING 0x0 ;  /* 0x0000000000007b1d */ /* 0x017ff00000010000 */
[----:B------:R-:W-:Y:S05]  /*0960*/  @!P0 BRA `(.L_x_432) ;  /* 0x0000022800908947 */ /* 0x000fea0003800000 */
.L_x_433:
[----:B------:R-:W-:-:S08]  /*0970*/  NOP ;  /* 0x0000000000007918 */ /* 0x000fd00000000000 */
[----:B------:R-:W0:Y:S02]  /*0980*/  USETMAXREG.TRY_ALLOC.CTAPOOL UP0, 0xe8 ;  /* 0x000000e8000079c8 */ /* 0x000e240008000600 */
[----:B0-----:R-:W-:-:S13]  /*0990*/  PLOP3.LUT P0, PT, PT, PT, UP0, 0x80, 0x0 ;  /* 0x000000000000781c */ /* 0x001fda0003f0f008 */
[----:B------:R-:W-:Y:S05]  /*09a0*/  @!P0 BRA `(.L_x_433) ;  /* 0xfffffffc00f08947 */ /* 0x000fea000383ffff */
[----:B------:R-:W0:Y:S08]  /*09b0*/  S2UR UR4, SR_CgaCtaId ;  /* 0x00000000000479c3 */ /* 0x000e300000008800 */
[----:B------:R-:W-:Y:S06]  /*09c0*/  BAR.ARV 0x8, 0x180 ;  /* 0x0206000000007b1d */ /* 0x000fec0000002000 */
[----:B------:R-:W-:-:S02]  /*09d0*/  MOV R23, 0x400 ;  /* 0x0000040000177802 */ /* 0x000fc40000000f00 */
[----:B------:R-:W-:Y:S01]  /*09e0*/  BAR.SYNC.DEFER_BLOCKING 0x5, 0x180 ;  /* 0x0146000000007b1d */ /* 0x000fe20000010000 */
[----:B0-----:R-:W-:-:S05]  /*09f0*/  IMAD.U32 R2, RZ, RZ, UR4 ;  /* 0x00000004ff027e24 */ /* 0x001fca000f8e00ff */
[----:B------:R-:W-:Y:S01]  /*0a00*/  ULDC UR4, c[0x0][0xc3c] ;  /* 0x00030f0000047ab9 */ /* 0x000fe20000000800 */
[----:B------:R-:W-:Y:S01]  /*0a10*/  LEA R23, R2, R23, 0x18 ;  /* 0x0000001702177211 */ /* 0x000fe200078ec0ff */
[----:B------:R-:W-:Y:S04]  /*0a20*/  STL [R1+0x60], R2 ;  /* 0x0000600201007387 */ /* 0x000fe80000100800 */
[----:B------:R-:W0:Y:S01]  /*0a30*/  LDS.128 R128, [R23+0x388d0] ;  /* 0x0388d00017807984 */ /* 0x000e220000000c00 */
[----:B------:R-:W-:Y:S06]  /*0a40*/  BAR.ARV 0x4, 0x180 ;  /* 0x0106000000007b1d */ /* 0x000fec0000002000 */
[----:B0-----:R-:W-:-:S13]  /*0a50*/  ISETP.GE.AND P0, PT, R131, UR4, PT ;  /* 0x0000000483007c0c */ /* 0x001fda000bf06270 */
[----:B------:R-:W-:Y:S05]  /*0a60*/  @P0 BRA `(.L_x_434) ;  /* 0x000002a000d00947 */ /* 0x000fea0003800000 */
[----:B------:R-:W-:Y:S01]  /*0a70*/  VIADD R0, R0, 0xffffff80 ;  /* 0xffffff8000007836 */ /* 0x000fe20000000000 */
[----:B------:R-:W-:Y:S01]  /*0a80*/  R2UR UR4, R23 ;  /* 0x00000000170472ca */ /* 0x000fe200000e0000 */
[----:B------:R-:W-:Y:S01]  /*0a90*/  ULOP3.LUT UR5, UR60, 0x1, URZ, 0xfc, !UPT ;  /* 0x000000013c057892 */ /* 0x000fe2000f8efc3f */
[----:B------:R-:W-:Y:S01]  /*0aa0*/  IMAD.MOV.U32 R213, RZ, RZ, RZ ;  /* 0x000000ffffd57224 */ /* 0x000fe200078e00ff */
[----:B------:R-:W-:Y:S01]  /*0ab0*/  MOV R229, RZ ;  /* 0x000000ff00e57202 */ /* 0x000fe20000000f00 */
[----:B------:R-:W-:Y:S01]  /*0ac0*/  IMAD.MOV.U32 R225, RZ, RZ, RZ ;  /* 0x000000ffffe17224 */ /* 0x000fe200078e00ff */
[----:B------:R-:W-:Y:S01]  /*0ad0*/  SHF.R.S32.HI R3, RZ, 0x1f, R0 ;  /* 0x0000001fff037819 */ /* 0x000fe20000011400 */
[----:B------:R-:W-:-:S03]  /*0ae0*/  IMAD.MOV.U32 R226, RZ, RZ, RZ ;  /* 0x000000ffffe27224 */ /* 0x000fc600078e00ff */
[CC--:B------:R-:W-:Y:S02]  /*0af0*/  LEA.HI R2, R3.reuse, R0.reuse, RZ, 0x7 ;  /* 0x0000000003027211 */ /* 0x0c0fe400078f38ff */
[CC--:B------:R-:W-:Y:S02]  /*0b00*/  LEA.HI R5, R3.reuse, R0.reuse, RZ, 0x5 ;  /* 0x0000000003057211 */ /* 0x0c0fe400078f28ff */
[CC--:B------:R-:W-:Y:S01]  /*0b10*/  LEA.HI R4, R3.reuse, R0.reuse, RZ, 0x4 ;  /* 0x0000000003047211 */ /* 0x0c0fe200078f20ff */
[----:B------:R-:W-:Y:S01]  /*0b20*/  UIADD3 UR4, UR4, 0x14400, URZ ;  /* 0x0001440004047890 */ /* 0x000fe2000fffe03f */
[----:B------:R-:W-:Y:S02]  /*0b30*/  LOP3.LUT R7, R2, 0xffffff80, RZ, 0xc0, !PT ;  /* 0xffffff8002077812 */ /* 0x000fe400078ec0ff */
[CC--:B------:R-:W-:Y:S02]  /*0b40*/  LEA.HI R224, R3.reuse, R0.reuse, RZ, 0x3 ;  /* 0x0000000003e07211 */ /* 0x0c0fe400078f18ff */
[CC--:B------:R-:W-:Y:S01]  /*0b50*/  LEA.HI R6, R3.reuse, R0.reuse, RZ, 0x2 ;  /* 0x0000000003067211 */ /* 0x0c0fe200078f10ff */
[----:B------:R-:W-:Y:S01]  /*0b60*/  IMAD.IADD R20, R0, 0x1, -R7 ;  /* 0x0000000100147824 */ /* 0x000fe200078e0a07 */
[----:B------:R-:W-:-:S02]  /*0b70*/  LEA.HI R8, R3, R0, RZ, 0x6 ;  /* 0x0000000003087211 */ /* 0x000fc400078f30ff */
[----:B------:R-:W-:Y:S02]  /*0b80*/  SHF.L.U32 R5, R5, 0x5, RZ ;  /* 0x0000000505057819 */ /* 0x000fe400000006ff */
[----:B------:R-:W-:Y:S01]  /*0b90*/  LOP3.LUT R3, R4, 0x3fffff0, RZ, 0xc0, !PT ;  /* 0x03fffff004037812 */ /* 0x000fe200078ec0ff */
[----:B------:R-:W-:Y:S01]  /*0ba0*/  STL [R1+0x120], R20 ;  /* 0x0001201401007387 */ /* 0x000fe20000100800 */
[----:B------:R-:W-:Y:S02]  /*0bb0*/  LOP3.LUT R11, R6, 0xfffffffc, RZ, 0xc0, !PT ;  /* 0xfffffffc060b7812 */ /* 0x000fe400078ec0ff */
[----:B------:R-:W-:Y:S01]  /*0bc0*/  LOP3.LUT R7, R224, 0xfffffff8, RZ, 0xc0, !PT ;  /* 0xfffffff8e0077812 */ /* 0x000fe200078ec0ff */
[C---:B------:R-:W-:Y:S01]  /*0bd0*/  IMAD.IADD R3, R0.reuse, 0x1, -R3 ;  /* 0x0000000100037824 */ /* 0x040fe200078e0a03 */
[----:B------:R-:W-:Y:S02]  /*0be0*/  LOP3.LUT R6, R5, 0xfffffc00, RZ, 0xc0, !PT ;  /* 0xfffffc0005067812 */ /* 0x000fe400078ec0ff */
[----:B------:R-:W-:Y:S01]  /*0bf0*/  SHF.R.S32.HI R5, RZ, 0x4, R4 ;  /* 0x00000004ff057819 */ /* 0x000fe20000011404 */
[----:B------:R-:W-:Y:S01]  /*0c00*/  IMAD.IADD R14, R0, 0x1, -R7 ;  /* 0x00000001000e7824 */ /* 0x000fe200078e0a07 */
[----:B------:R-:W-:Y:S01]  /*0c10*/  SHF.R.S32.HI R9, RZ, 0x1f, R20 ;  /* 0x0000001fff097819 */ /* 0x000fe20000011414 */
[----:B------:R-:W-:Y:S01]  /*0c20*/  IMAD R7, R3, 0x40, R6 ;  /* 0x0000004003077824 */ /* 0x000fe200078e0206 */
[----:B------:R-:W-:Y:S01]  /*0c30*/  SHF.R.S32.HI R3, RZ, 0x7, R2 ;  /* 0x00000007ff037819 */ /* 0x000fe20000011402 */
[----:B------:R-:W-:Y:S01]  /*0c40*/  IMAD.SHL.U32 R216, R14, 0x4, RZ ;  /* 0x000000040ed87824 */ /* 0x000fe200078e00ff */
[----:B------:R-:W-:Y:S01]  /*0c50*/  LEA.HI R4, R4, R5, RZ, 0x1 ;  /* 0x0000000504047211 */ /* 0x000fe200078f08ff */
[----:B------:R-:W-:Y:S01]  /*0c60*/  STL [R1+0x70], R14 ;  /* 0x0000700e01007387 */ /* 0x000fe20000100800 */
[----:B------:R-:W-:Y:S01]  /*0c70*/  SHF.R.S32.HI R224, RZ, 0x3, R224 ;  /* 0x00000003ffe07819 */ /* 0x000fe200000114e0 */
[----:B------:R-:W-:Y:S01]  /*0c80*/  VIADD R221, R216, 0x20 ;  /* 0x00000020d8dd7836 */ /* 0x000fe20000000000 */
[----:B------:R-:W-:-:S02]  /*0c90*/  LEA.HI R10, R9, R20, RZ, 0x2 ;  /* 0x00000014090a7211 */ /* 0x000fc400078f10ff */
[----:B------:R-:W-:Y:S01]  /*0ca0*/  LEA.HI R2, R2, R3, RZ, 0x1 ;  /* 0x0000000302027211 */ /* 0x000fe200078f08ff */
[----:B------:R-:W-:Y:S01]  /*0cb0*/  VIADD R6, R224, 0x60 ;  /* 0x00000060e0067836 */ /* 0x000fe20000000000 */
[----:B------:R-:W-:Y:S02]  /*0cc0*/  LOP3.LUT R4, R4, 0x1ffffffe, RZ, 0xc0, !PT ;  /* 0x1ffffffe04047812 */ /* 0x000fe400078ec0ff */
[----:B------:R-:W-:Y:S02]  /*0cd0*/  IADD3 R12, R0, -R11, RZ ;  /* 0x8000000b000c7210 */ /* 0x000fe40007ffe0ff */
[----:B------:R-:W-:Y:S01]  /*0ce0*/  SHF.R.S32.HI R0, RZ, 0x2, R10 ;  /* 0x00000002ff007819 */ /* 0x000fe2000001140a */
[----:B------:R-:W-:Y:S01]  /*0cf0*/  IMAD.IADD R4, R5, 0x1, -R4 ;  /* 0x0000000105047824 */ /* 0x000fe200078e0a04 */
[----:B------:R-:W-:Y:S02]  /*0d00*/  SHF.R.S32.HI R11, RZ, 0x1f, R10 ;  /* 0x0000001fff0b7819 */ /* 0x000fe4000001140a */
[----:B------:R-:W-:-:S02]  /*0d10*/  LOP3.LUT R2, R2, 0x3fffffe, RZ, 0xc0, !PT ;  /* 0x03fffffe02027812 */ /* 0x000fc400078ec0ff */
[----:B------:R-:W-:Y:S02]  /*0d20*/  SHF.R.S32.HI R5, RZ, 0x1f, R6 ;  /* 0x0000001fff057819 */ /* 0x000fe40000011406 */
[----:B------:R-:W-:Y:S02]  /*0d30*/  LEA.HI R11, R11, R0, RZ, 0x3 ;  /* 0x000000000b0b7211 */ /* 0x000fe400078f18ff */
[----:B------:R-:W-:Y:S01]  /*0d40*/  IADD3 R2, R3, -R2, RZ ;  /* 0x8000000203027210 */ /* 0x000fe20007ffe0ff */
[----:B------:R-:W-:Y:S01]  /*0d50*/  IMAD R3, R4, 0x8, R7 ;  /* 0x0000000804037824 */ /* 0x000fe200078e0207 */
[----:B------:R-:W-:Y:S01]  /*0d60*/  LEA.HI R5, R5, R6, RZ, 0x3 ;  /* 0x0000000605057211 */ /* 0x000fe200078f18ff */
[----:B------:R-:W-:Y:S01]  /*0d70*/  IMAD.SHL.U32 R6, R6, 0x40, RZ ;  /* 0x0000004006067824 */ /* 0x000fe200078e00ff */
[----:B------:R-:W-:Y:S02]  /*0d80*/  LOP3.LUT R11, R11, 0xfffffff8, RZ, 0xc0, !PT ;  /* 0xfffffff80b0b7812 */ /* 0x000fe400078ec0ff */
[----:B------:R-:W-:Y:S01]  /*0d90*/  LEA.HI R9, R9, R20, RZ, 0x5 ;  /* 0x0000001409097211 */ /* 0x000fe200078f28ff */
[----:B------:R0:W-:Y:S01]  /*0da0*/  STL [R1+0x1c0], R3 ;  /* 0x0001c00301007387 */ /* 0x0001e20000100800 */
[----:B------:R-:W-:Y:S01]  /*0db0*/  IMAD.SHL.U32 R5, R5, 0x40, RZ ;  /* 0x0000004005057824 */ /* 0x000fe200078e00ff */
[----:B------:R-:W-:Y:S01]  /*0dc0*/  SHF.L.U32 R16, R14, 0x3, RZ ;  /* 0x000000030e107819 */ /* 0x000fe200000006ff */
[----:B------:R-:W-:Y:S01]  /*0dd0*/  IMAD.IADD R0, R0, 0x1, -R11 ;  /* 0x0000000100007824 */ /* 0x000fe200078e0a0b */
[----:B------:R-:W-:Y:S01]  /*0de0*/  SHF.R.S32.HI R9, RZ, 0x5, R9 ;  /* 0x00000005ff097819 */ /* 0x000fe20000011409 */
[----:B------:R-:W-:Y:S01]  /*0df0*/  VIADD R11, R224, 0x20 ;  /* 0x00000020e00b7836 */ /* 0x000fe20000000000 */
[----:B------:R-:W-:Y:S01]  /*0e00*/  LOP3.LUT R13, R6, 0x1c0, RZ, 0xc0, !PT ;  /* 0x000001c0060d7812 */ /* 0x000fe200078ec0ff */
[----:B------:R-:W-:Y:S01]  /*0e10*/  VIADD R22, R16, 0xc0 ;  /* 0x000000c010167836 */ /* 0x000fe20000000000 */
[----:B------:R-:W-:Y:S01]  /*0e20*/  LOP3.LUT R5, R5, 0xfffffe00, RZ, 0xc0, !PT ;  /* 0xfffffe0005057812 */ /* 0x000fe200078ec0ff */
[----:B------:R-:W-:Y:S01]  /*0e30*/  IMAD R9, R9, 0x10, R0 ;  /* 0x0000001009097824 */ /* 0x000fe200078e0200 */
[----:B0-----:R-:W-:Y:S01]  /*0e40*/  LEA.HI R3, R12, R12, RZ, 0x1 ;  /* 0x0000000c0c037211 */ /* 0x001fe200078f08ff */
[----:B------:R-:W-:Y:S01]  /*0e50*/  IMAD.SHL.U32 R0, R224, 0x40, RZ ;  /* 0x00000040e0007824 */ /* 0x000fe200078e00ff */
[----:B------:R-:W-:Y:S01]  /*0e60*/  SHF.R.U32.HI R4, RZ, 0x3, R13 ;  /* 0x00000003ff047819 */ /* 0x000fe2000001160d */
[----:B------:R0:W-:Y:S01]  /*0e70*/  STL [R1+0x118], R5 ;  /* 0x0001180501007387 */ /* 0x0001e20000100800 */
[----:B------:R-:W-:-:S02]  /*0e80*/  LOP3.LUT R3, R3, 0x1ffffffe, RZ, 0xc0, !PT ;  /* 0x1ffffffe03037812 */ /* 0x000fc400078ec0ff */
[----:B------:R-:W-:Y:S01]  /*0e90*/  LOP3.LUT R7, R13, 0x38, R16, 0xf8, !PT ;  /* 0x000000380d077812 */ /* 0x000fe200078ef810 */
[----:B------:R-:W-:Y:S01]  /*0ea0*/  IMAD R13, R2, 0x40, R9 ;  /* 0x00000040020d7824 */ /* 0x000fe200078e0209 */
[----:B------:R-:W-:Y:S01]  /*0eb0*/  IADD3 R6, R224, 0x40, RZ ;  /* 0x00000040e0067810 */ /* 0x000fe20007ffe0ff */
[----:B------:R-:W-:Y:S01]  /*0ec0*/  IMAD.IADD R3, R12, 0x1, -R3 ;  /* 0x000000010c037824 */ /* 0x000fe200078e0a03 */
[----:B------:R-:W-:Y:S02]  /*0ed0*/  IADD3 R220, R216, 0x40, RZ ;  /* 0x00000040d8dc7810 */ /* 0x000fe40007ffe0ff */
[----:B------:R-:W-:Y:S01]  /*0ee0*/  LOP3.LUT R12, R5, R7, R4, 0xf6, !PT ;  /* 0x00000007050c7212 */ /* 0x000fe200078ef604 */
[----:B------:R-:W-:Y:S01]  /*0ef0*/  IMAD.SHL.U32 R4, R6, 0x40, RZ ;  /* 0x0000004006047824 */ /* 0x000fe200078e00ff */
[----:B------:R-:W-:Y:S01]  /*0f00*/  SHF.R.S32.HI R2, RZ, 0x1f, R11 ;  /* 0x0000001fff027819 */ /* 0x000fe2000001140b */
[----:B------:R-:W-:Y:S01]  /*0f10*/  IMAD.IADD R214, R216, 0x1, R220 ;  /* 0x00000001d8d67824 */ /* 0x000fe200078e02dc */
[----:B0-----:R-:W-:Y:S01]  /*0f20*/  SHF.R.S32.HI R5, RZ, 0x1f, R6 ;  /* 0x0000001fff057819 */ /* 0x001fe20000011406 */
[----:B------:R-:W-:Y:S01]  /*0f30*/  STL [R1+0x1b8], R13 ;  /* 0x0001b80d01007387 */ /* 0x000fe20000100800 */
[----:B------:R-:W-:Y:S01]  /*0f40*/  LOP3.LUT R19, R0, 0x1c0, RZ, 0xc0, !PT ;  /* 0x000001c000137812 */ /* 0x000fe200078ec0ff */
[----:B------:R-:W-:Y:S01]  /*0f50*/  IMAD.SHL.U32 R0, R11, 0x40, RZ ;  /* 0x000000400b007824 */ /* 0x000fe200078e00ff */
[----:B------:R-:W-:-:S02]  /*0f60*/  LEA.HI R2, R2, R11, RZ, 0x3 ;  /* 0x0000000b02027211 */ /* 0x000fc400078f18ff */
[----:B------:R-:W-:Y:S02]  /*0f70*/  LEA.HI R6, R5, R6, RZ, 0x3 ;  /* 0x0000000605067211 */ /* 0x000fe400078f18ff */
[----:B------:R-:W-:Y:S01]  /*0f80*/  SHF.R.S32.HI R5, RZ, 0x1f, R214 ;  /* 0x0000001fff057819 */ /* 0x000fe200000114d6 */
[----:B------:R-:W-:Y:S01]  /*0f90*/  IMAD.SHL.U32 R2, R2, 0x40, RZ ;  /* 0x0000004002027824 */ /* 0x000fe200078e00ff */
[----:B------:R-:W-:Y:S01]  /*0fa0*/  SHF.L.U32 R8, R8, 0x3, RZ ;  /* 0x0000000308087819 */ /* 0x000fe200000006ff */
[----:B------:R-:W-:Y:S01]  /*0fb0*/  IMAD.SHL.U32 R6, R6, 0x40, RZ ;  /* 0x0000004006067824 */ /* 0x000fe200078e00ff */
[----:B------:R-:W-:Y:S02]  /*0fc0*/  LOP3.LUT R24, R0, 0x1c0, RZ, 0xc0, !PT ;  /* 0x000001c000187812 */ /* 0x000fe400078ec0ff */
[----:B------:R-:W-:Y:S02]  /*0fd0*/  LEA.HI R0, R5, R214, RZ, 0x6 ;  /* 0x000000d605007211 */ /* 0x000fe400078f30ff */
[----:B------:R-:W-:-:S02]  /*0fe0*/  LOP3.LUT R21, R4, 0x1c0, RZ, 0xc0, !PT ;  /* 0x000001c004157812 */ /* 0x000fc400078ec0ff */
[----:B------:R-:W-:Y:S02]  /*0ff0*/  LEA.HI R5, R5, R214, RZ, 0x3 ;  /* 0x000000d605057211 */ /* 0x000fe400078f18ff */
[----:B------:R-:W-:Y:S02]  /*1000*/  LOP3.LUT R25, R8, 0xfffffe00, RZ, 0xc0, !PT ;  /* 0xfffffe0008197812 */ /* 0x000fe400078ec0ff */
[----:B------:R-:W-:Y:S02]  /*1010*/  LOP3.LUT R15, R2, 0xfffffe00, RZ, 0xc0, !PT ;  /* 0xfffffe00020f7812 */ /* 0x000fe400078ec0ff */
[----:B------:R-:W-:Y:S01]  /*1020*/  LOP3.LUT R8, R6, 0xfffffe00, RZ, 0xc0, !PT ;  /* 0xfffffe0006087812 */ /* 0x000fe200078ec0ff */
[----:B------:R-:W-:Y:S01]  /*1030*/  STL [R1+0x5c], R25 ;  /* 0x00005c1901007387 */ /* 0x000fe20000100800 */
[----:B------:R-:W-:Y:S02]  /*1040*/  SHF.L.U32 R2, R0, 0x7, RZ ;  /* 0x0000000700027819 */ /* 0x000fe400000006ff */
[----:B------:R-:W-:Y:S01]  /*1050*/  SHF.R.U32.HI R26, RZ, 0x3, R19 ;  /* 0x00000003ff1a7819 */ /* 0x000fe20000011613 */
[----:B------:R-:W-:Y:S01]  /*1060*/  STL [R1+0x58], R15 ;  /* 0x0000580f01007387 */ /* 0x000fe20000100800 */
[----:B------:R-:W-:-:S02]  /*1070*/  SHF.R.U32.HI R18, RZ, 0x3, R24 ;  /* 0x00000003ff127819 */ /* 0x000fc40000011618 */
[----:B------:R-:W-:Y:S01]  /*1080*/  SHF.R.U32.HI R14, RZ, 0x3, R21 ;  /* 0x00000003ff0e7819 */ /* 0x000fe20000011615 */
[----:B------:R-:W-:Y:S01]  /*1090*/  STL [R1+0x54], R8 ;  /* 0x0000540801007387 */ /* 0x000fe20000100800 */
[--C-:B------:R-:W-:Y:S02]  /*10a0*/  LOP3.LUT R0, R19, 0x38, R5.reuse, 0xf8, !PT ;  /* 0x0000003813007812 */ /* 0x100fe400078ef805 */
[--C-:B------:R-:W-:Y:S01]  /*10b0*/  LOP3.LUT R4, R24, 0x38, R5.reuse, 0xf8, !PT ;  /* 0x0000003818047812 */ /* 0x100fe200078ef805 */
[----:B------:R-:W-:Y:S01]  /*10c0*/  STL [R1+0x84], RZ ;  /* 0x000084ff01007387 */ /* 0x000fe20000100800 */
[----:B------:R-:W-:Y:S02]  /*10d0*/  LOP3.LUT R6, R21, 0x38, R5, 0xf8, !PT ;  /* 0x0000003815067812 */ /* 0x000fe400078ef805 */
[----:B------:R-:W-:Y:S02]  /*10e0*/  LOP3.LUT R2, R2, 0xffffe000, RZ, 0xc0, !PT ;  /* 0xffffe00002027812 */ /* 0x000fe400078ec0ff */
[----:B------:R-:W-:Y:S01]  /*10f0*/  LOP3.LUT R7, R0, R26, RZ, 0x3c, !PT ;  /* 0x0000001a00077212 */ /* 0x000fe200078e3cff */
[----:B------:R-:W-:Y:S01]  /*1100*/  IMAD.U32 R0, RZ, RZ, UR5 ;  /* 0x00000005ff007e24 */ /* 0x000fe2000f8e00ff */
[----:B------:R-:W-:-:S02]  /*1110*/  LOP3.LUT R9, R4, R18, RZ, 0x3c, !PT ;  /* 0x0000001204097212 */ /* 0x000fc400078e3cff */
[----:B------:R-:W-:Y:S02]  /*1120*/  LOP3.LUT R11, R6, R14, RZ, 0x3c, !PT ;  /* 0x0000000e060b7212 */ /* 0x000fe400078e3cff */
[----:B------:R-:W-:Y:S01]  /*1130*/  LOP3.LUT R0, R19, 0x38, R16, 0xf8, !PT ;  /* 0x0000003813007812 */ /* 0x000fe200078ef810 */
[----:B------:R-:W-:Y:S01]  /*1140*/  VIADD R19, R16, 0x80 ;  /* 0x0000008010137836 */ /* 0x000fe20000000000 */
[-C--:B------:R-:W-:Y:S02]  /*1150*/  IADD3 R7, R7, R2.reuse, R25 ;  /* 0x0000000207077210 */ /* 0x080fe40007ffe019 */
[-C--:B------:R-:W-:Y:S02]  /*1160*/  IADD3 R9, R9, R2.reuse, R15 ;  /* 0x0000000209097210 */ /* 0x080fe40007ffe00f */
[----:B------:R-:W-:Y:S01]  /*1170*/  IADD3 R11, R11, R2, R8 ;  /* 0x000000020b0b7210 */ /* 0x000fe20007ffe008 */
[----:B------:R-:W-:Y:S01]  /*1180*/  IMAD.U32 R2, RZ, RZ, UR4 ;  /* 0x00000004ff027e24 */ /* 0x000fe2000f8e00ff */
[----:B------:R-:W-:-:S02]  /*1190*/  LOP3.LUT R4, R25, R0, R26, 0xf6, !PT ;  /* 0x0000000019047212 */ /* 0x000fc400078ef61a */
[----:B------:R-:W-:Y:S02]  /*11a0*/  LOP3.LUT R10, R10, 0x7ffffffc, RZ, 0xc0, !PT ;  /* 0x7ffffffc0a0a7812 */ /* 0x000fe400078ec0ff */
[----:B------:R0:W-:Y:S01]  /*11b0*/  STL [R1+0x11c], R2 ;  /* 0x00011c0201007387 */ /* 0x0001e20000100800 */
[----:B------:R-:W-:Y:S02]  /*11c0*/  LOP3.LUT R0, R24, 0x38, R16, 0xf8, !PT ;  /* 0x0000003818007812 */ /* 0x000fe400078ef810 */
[----:B------:R-:W-:Y:S01]  /*11d0*/  IMAD.IADD R10, R20, 0x1, -R10 ;  /* 0x00000001140a7824 */ /* 0x000fe200078e0a0a */
[----:B------:R1:W-:Y:S01]  /*11e0*/  STL [R1+0x6c], R4 ;  /* 0x00006c0401007387 */ /* 0x0003e20000100800 */
[----:B------:R-:W-:Y:S02]  /*11f0*/  LOP3.LUT R0, R15, R0, R18, 0xf6, !PT ;  /* 0x000000000f007212 */ /* 0x000fe400078ef612 */
[----:B------:R-:W-:Y:S02]  /*1200*/  LOP3.LUT R212, R5, 0xfffffff8, RZ, 0xc0, !PT ;  /* 0xfffffff805d47812 */ /* 0x000fe400078ec0ff */
[----:B------:R-:W-:-:S02]  /*1210*/  SHF.L.U32 R43, R10, 0x1, RZ ;  /* 0x000000010a2b7819 */ /* 0x000fc400000006ff */
[----:B0-----:R-:W-:Y:S02]  /*1220*/  LOP3.LUT R2, R21, 0x38, R16, 0xf8, !PT ;  /* 0x0000003815027812 */ /* 0x001fe400078ef810 */
[C---:B------:R-:W-:Y:S01]  /*1230*/  IADD3 R39, R43.reuse, 0x20, RZ ;  /* 0x000000202b277810 */ /* 0x040fe20007ffe0ff */
[C---:B------:R-:W-:Y:S01]  /*1240*/  VIADD R42, R43.reuse, 0x8 ;  /* 0x000000082b2a7836 */ /* 0x040fe20000000000 */
[----:B-1----:R-:W-:Y:S01]  /*1250*/  LEA R4, R4, UR4, 0x1 ;  /* 0x0000000404047c11 */ /* 0x002fe2000f8e08ff */
[C---:B------:R-:W-:Y:S01]  /*1260*/  VIADD R41, R43.reuse, 0x10 ;  /* 0x000000102b297836 */ /* 0x040fe20000000000 */
[----:B------:R-:W-:Y:S01]  /*1270*/  LOP3.LUT R2, R8, R2, R14, 0xf6, !PT ;  /* 0x0000000208027212 */ /* 0x000fe200078ef60e */
[C---:B------:R-:W-:Y:S01]  /*1280*/  VIADD R40, R43.reuse, 0x18 ;  /* 0x000000182b287836 */ /* 0x040fe20000000000 */
[C---:B------:R-:W-:Y:S01]  /*1290*/  IADD3 R35, R43.reuse, 0x40, RZ ;  /* 0x000000402b237810 */ /* 0x040fe20007ffe0ff */
[----:B------:R0:W-:Y:S01]  /*12a0*/  STL [R1+0x68], R4 ;  /* 0x0000680401007387 */ /* 0x0001e20000100800 */
[C---:B------:R-:W-:Y:S01]  /*12b0*/  VIADD R38, R43.reuse, 0x28 ;  /* 0x000000282b267836 */ /* 0x040fe20000000000 */
[C---:B------:R-:W-:Y:S01]  /*12c0*/  IADD3 R31, R43.reuse, 0x60, RZ ;  /* 0x000000602b1f7810 */ /* 0x040fe20007ffe0ff */
[C---:B------:R-:W-:Y:S01]  /*12d0*/  VIADD R37, R43.reuse, 0x30 ;  /* 0x000000302b257836 */ /* 0x040fe20000000000 */
[----:B------:R-:W-:Y:S01]  /*12e0*/  STL [R1+0x90], R43 ;  /* 0x0000902b01007387 */ /* 0x000fe20000100800 */
[C---:B------:R-:W-:Y:S01]  /*12f0*/  VIADD R36, R43.reuse, 0x38 ;  /* 0x000000382b247836 */ /* 0x040fe20000000000 */
[C---:B------:R-:W-:Y:S01]  /*1300*/  IADD3 R27, R43.reuse, 0x80, RZ ;  /* 0x000000802b1b7810 */ /* 0x040fe20007ffe0ff */
[C---:B------:R-:W-:Y:S01]  /*1310*/  VIADD R34, R43.reuse, 0x48 ;  /* 0x000000482b227836 */ /* 0x040fe20000000000 */
[C---:B------:R-:W-:Y:S01]  /*1320*/  IADD3 R21, R43.reuse, 0xa0, RZ ;  /* 0x000000a02b157810 */ /* 0x040fe20007ffe0ff */
[C---:B------:R-:W-:Y:S01]  /*1330*/  VIADD R33, R43.reuse, 0x50 ;  /* 0x000000502b217836 */ /* 0x040fe20000000000 */
[----:B0-----:R-:W-:Y:S01]  /*1340*/  SHF.R.S32.HI R4, RZ, 0x3, R5 ;  /* 0x00000003ff047819 */ /* 0x001fe20000011405 */
[C---:B------:R-:W-:Y:S01]  /*1350*/  VIADD R32, R43.reuse, 0x58 ;  /* 0x000000582b207836 */ /* 0x040fe20000000000 */
[----:B------:R-:W-:Y:S01]  /*1360*/  LEA R5, R12, UR4, 0x1 ;  /* 0x000000040c057c11 */ /* 0x000fe2000f8e08ff */
[C---:B------:R-:W-:Y:S01]  /*1370*/  VIADD R30, R43.reuse, 0x68 ;  /* 0x000000682b1e7836 */ /* 0x040fe20000000000 */
[C---:B------:R-:W-:Y:S01]  /*1380*/  IADD3 R14, R43.reuse, 0xc0, RZ ;  /* 0x000000c02b0e7810 */ /* 0x040fe20007ffe0ff */
[----:B------:R0:W-:Y:S01]  /*1390*/  STL [R1+0x114], R4 ;  /* 0x0001140401007387 */ /* 0x0001e20000100800 */
[C---:B------:R-:W-:Y:S01]  /*13a0*/  VIADD R29, R43.reuse, 0x70 ;  /* 0x000000702b1d7836 */ /* 0x040fe20000000000 */
[C---:B------:R-:W-:Y:S01]  /*13b0*/  IADD3 R6, R43.reuse, 0xe0, RZ ;  /* 0x000000e02b067810 */ /* 0x040fe20007ffe0ff */
[C---:B------:R-:W-:Y:S01]  /*13c0*/  VIADD R28, R43.reuse, 0x78 ;  /* 0x000000782b1c7836 */ /* 0x040fe20000000000 */
[----:B------:R1:W-:Y:S01]  /*13d0*/  STL [R1+0x1a0], R5 ;  /* 0x0001a00501007387 */ /* 0x0003e20000100800 */
[C---:B------:R-:W-:Y:S01]  /*13e0*/  VIADD R26, R43.reuse, 0x88 ;  /* 0x000000882b1a7836 */ /* 0x040fe20000000000 */
[----:B------:R-:W-:Y:S01]  /*13f0*/  SHF.R.S32.HI R17, RZ, 0x1f, R16 ;  /* 0x0000001fff117819 */ /* 0x000fe20000011410 */
[C---:B------:R-:W-:Y:S01]  /*1400*/  VIADD R25, R43.reuse, 0x90 ;  /* 0x000000902b197836 */ /* 0x040fe20000000000 */
[----:B------:R-:W-:Y:S01]  /*1410*/  IADD3 R222, R216, 0x60, RZ ;  /* 0x00000060d8de7810 */ /* 0x000fe20007ffe0ff */
[C---:B------:R-:W-:Y:S01]  /*1420*/  VIADD R24, R43.reuse, 0x98 ;  /* 0x000000982b187836 */ /* 0x040fe20000000000 */
[----:B0-----:R-:W-:Y:S01]  /*1430*/  LEA R4, R0, UR4, 0x1 ;  /* 0x0000000400047c11 */ /* 0x001fe2000f8e08ff */
[C---:B------:R-:W-:Y:S01]  /*1440*/  VIADD R20, R43.reuse, 0xa8 ;  /* 0x000000a82b147836 */ /* 0x040fe20000000000 */
[----:B------:R-:W-:Y:S01]  /*1450*/  LEA R0, R2, UR4, 0x1 ;  /* 0x0000000402007c11 */ /* 0x000fe2000f8e08ff */
[C---:B------:R-:W-:Y:S01]  /*1460*/  VIADD R18, R43.reuse, 0xb0 ;  /* 0x000000b02b127836 */ /* 0x040fe20000000000 */
[----:B------:R-:W-:Y:S01]  /*1470*/  SHF.R.S32.HI R2, RZ, 0x1f, R41 ;  /* 0x0000001fff027819 */ /* 0x000fe20000011429 */
        /* <DEDUP_REMOVED lines=9> */
[C---:B-1----:R-:W-:Y:S01]  /*1510*/  VIADD R5, R43.reuse, 0xe8 ;  /* 0x000000e82b057836 */ /* 0x042fe20000000000 */
[----:B------:R-:W-:Y:S01]  /*1520*/  SHF.R.S32.HI R215, RZ, 0x1f, R212 ;  /* 0x0000001fffd77819 */ /* 0x000fe200000114d4 */
[C---:B0-----:R-:W-:Y:S01]  /*1530*/  VIADD R4, R43.reuse, 0xf0 ;  /* 0x000000f02b047836 */ /* 0x041fe20000000000 */
[----:B------:R-:W-:Y:S01]  /*1540*/  STL [R1+0x108], R41 ;  /* 0x0001082901007387 */ /* 0x000fe20000100800 */
[----:B--2---:R-:W-:-:S03]  /*1550*/  VIADD R0, R43, 0xf8 ;  /* 0x000000f82b007836 */ /* 0x004fc60000000000 */
[----:B------:R0:W-:Y:S01]  /*1560*/  STL [R1+0x104], R40 ;  /* 0x0001042801007387 */ /* 0x0001e20000100800 */
[----:B---3--:R-:W-:-:S03]  /*1570*/  SHF.R.S32.HI R42, RZ, 0x1f, R42 ;  /* 0x0000001fff2a7819 */ /* 0x008fc6000001142a */
[----:B------:R-:W-:Y:S04]  /*1580*/  STL [R1+0x100], R39 ;  /* 0x0001002701007387 */ /* 0x000fe80000100800 */
[----:B------:R1:W-:Y:S01]  /*1590*/  STL [R1+0xfc], R38 ;  /* 0x0000fc2601007387 */ /* 0x0003e20000100800 */
[----:B0-----:R-:W-:-:S03]  /*15a0*/  SHF.R.S32.HI R40, RZ, 0x1f, R40 ;  /* 0x0000001fff287819 */ /* 0x001fc60000011428 */
[----:B------:R0:W-:Y:S04]  /*15b0*/  STL [R1+0xf8], R37 ;  /* 0x0000f82501007387 */ /* 0x0001e80000100800 */
[----:B------:R-:W-:Y:S01]  /*15c0*/  STL [R1+0xf4], R36 ;  /* 0x0000f42401007387 */ /* 0x000fe20000100800 */
[----:B-1----:R-:W-:-:S03]  /*15d0*/  SHF.R.S32.HI R38, RZ, 0x1f, R38 ;  /* 0x0000001fff267819 */ /* 0x002fc60000011426 */
        /* <DEDUP_REMOVED lines=40> */
[----:B------:R-:W-:Y:S01]  /*1860*/  STL [R1+0x94], R0 ;  /* 0x0000940001007387 */ /* 0x000fe20000100800 */
[----:B0-----:R-:W-:-:S03]  /*1870*/  SHF.R.S32.HI R4, RZ, 0x1f, R4 ;  /* 0x0000001fff047819 */ /* 0x001fc60000011404 */
[----:B------:R0:W-:Y:S04]  /*1880*/  STL [R1+0x198], R2 ;  /* 0x0001980201007387 */ /* 0x0001e80000100800 */
[----:B------:R-:W-:Y:S01]  /*1890*/  STL [R1+0x194], R40 ;  /* 0x0001942801007387 */ /* 0x000fe20000100800 */
[----:B0-----:R-:W-:-:S05]  /*18a0*/  SHF.R.S32.HI R2, RZ, 0x1f, R39 ;  /* 0x0000001fff027819 */ /* 0x001fca0000011427 */
[----:B------:R0:W-:Y:S04]  /*18b0*/  STL [R1+0x190], R2 ;  /* 0x0001900201007387 */ /* 0x0001e80000100800 */
[----:B------:R-:W-:Y:S04]  /*18c0*/  STL [R1+0x18c], R38 ;  /* 0x00018c2601007387 */ /* 0x000fe80000100800 */
        /* <DEDUP_REMOVED lines=33> */
[----:B0-----:R-:W-:Y:S02]  /*1ae0*/  SHF.R.S32.HI R2, RZ, 0x1f, R0 ;  /* 0x0000001fff027819 */ /* 0x001fe40000011400 */
[----:B------:R-:W-:-:S02]  /*1af0*/  LEA R0, R3, R13, 0x3 ;  /* 0x0000000d03007211 */ /* 0x000fc400078e18ff */
[----:B------:R-:W-:Y:S01]  /*1b00*/  LEA R3, R7, UR4, 0x1 ;  /* 0x0000000407037c11 */ /* 0x000fe2000f8e08ff */
[----:B------:R0:W-:Y:S04]  /*1b10*/  STL [R1+0x124], R2 ;  /* 0x0001240201007387 */ /* 0x0001e80000100800 */
[----:B------:R1:W-:Y:S04]  /*1b20*/  STL [R1+0x1bc], R0 ;  /* 0x0001bc0001007387 */ /* 0x0003e80000100800 */
[----:B------:R2:W-:Y:S01]  /*1b30*/  STL [R1+0x1b4], R3 ;  /* 0x0001b40301007387 */ /* 0x0005e20000100800 */
[----:B0-----:R-:W-:-:S02]  /*1b40*/  LEA R2, R9, UR4, 0x1 ;  /* 0x0000000409027c11 */ /* 0x001fc4000f8e08ff */
[----:B-1----:R-:W-:-:S05]  /*1b50*/  LEA R0, R11, UR4, 0x1 ;  /* 0x000000040b007c11 */ /* 0x002fca000f8e08ff */
[----:B------:R2:W-:Y:S04]  /*1b60*/  STL [R1+0x1a4], R0 ;  /* 0x0001a40001007387 */ /* 0x0005e80000100800 */
[----:B------:R2:W-:Y:S02]  /*1b70*/  STL [R1+0x1ac], R2 ;  /* 0x0001ac0201007387 */ /* 0x0005e40000100800 */
.L_x_679:
[----:B0-234-:R-:W0:Y:S01]  /*1b80*/  LDC.64 R2, c[0x0][0xc88] ;  /* 0x00032200ff027b82 */ /* 0x01de220000000a00 */
[----:B------:R-:W-:Y:S01]  /*1b90*/  ULDC.64 UR10, c[0x0][0x208] ;  /* 0x00008200000a7ab9 */ /* 0x000fe20000000a00 */
[----:B------:R-:W-:Y:S01]  /*1ba0*/  ULDC.64 UR4, c[0x0][0xa28] ;  /* 0x00028a0000047ab9 */ /* 0x000fe20000000a00 */
[----:B------:R-:W-:Y:S01]  /*1bb0*/  ULDC.64 UR8, c[0x0][0xa18] ;  /* 0x0002860000087ab9 */ /* 0x000fe20000000a00 */
[----:B------:R-:W-:Y:S01]  /*1bc0*/  ULDC.64 UR6, c[0x0][0xa08] ;  /* 0x0002820000067ab9 */ /* 0x000fe20000000a00 */
[----:B0-----:R-:W-:-:S05]  /*1bd0*/  IMAD.WIDE R2, R131, 0x4, R2 ;  /* 0x0000000483027825 */ /* 0x001fca00078e0202 */
[----:B------:R-:W2:Y:S01]  /*1be0*/  LDG.E R26, desc[UR10][R2.64] ;  /* 0x0000000a021a7981 */ /* 0x000ea2000c1e1900 */
[----:B------:R-:W-:Y:S01]  /*1bf0*/  ISETP.NE.U32.AND P2, PT, RZ, UR4, PT ;  /* 0x00000004ff007c0c */ /* 0x000fe2000bf45070 */
[----:B------:R-:W-:Y:S01]  /*1c00*/  IMAD.MOV.U32 R8, RZ, RZ, RZ ;  /* 0x000000ffff087224 */ /* 0x000fe200078e00ff */
[----:B------:R-:W-:Y:S01]  /*1c10*/  ISETP.NE.U32.AND P1, PT, RZ, UR8, PT ;  /* 0x00000008ff007c0c */ /* 0x000fe2000bf25070 */
[----:B------:R-:W-:Y:S01]  /*1c20*/  IMAD.MOV.U32 R114, RZ, RZ, RZ ;  /* 0x000000ffff727224 */ /* 0x000fe200078e00ff */
[----:B------:R-:W-:Y:S02]  /*1c30*/  ISETP.NE.AND.EX P2, PT, RZ, UR5, PT, P2 ;  /* 0x00000005ff007c0c */ /* 0x000fe4000bf45320 */
[----:B------:R-:W-:Y:S02]  /*1c40*/  ISETP.NE.AND.EX P1, PT, RZ, UR9, PT, P1 ;  /* 0x00000009ff007c0c */ /* 0x000fe4000bf25310 */
[----:B------:R-:W-:-:S04]  /*1c50*/  ISETP.NE.U32.AND P0, PT, RZ, UR6, PT ;  /* 0x00000006ff007c0c */ /* 0x000fc8000bf05070 */
[----:B------:R-:W-:Y:S02]  /*1c60*/  ISETP.NE.AND.EX P0, PT, RZ, UR7, PT, P0 ;  /* 0x00000007ff007c0c */ /* 0x000fe4000bf05300 */
[C---:B------:R-:W-:Y:S02]  /*1c70*/  LOP3.LUT R6, R130.reuse, 0xff000000, RZ, 0xc0, !PT ;  /* 0xff00000082067812 */ /* 0x040fe400078ec0ff */
[----:B-----5:R-:W-:Y:S02]  /*1c80*/  LOP3.LUT R223, R130, 0xffff, RZ, 0xc0, !PT ;  /* 0x0000ffff82df7812 */ /* 0x020fe400078ec0ff */
[----:B--2---:R-:W-:Y:S01]  /*1c90*/  SHF.R.S32.HI R0, RZ, 0x1f, R26 ;  /* 0x0000001fff007819 */ /* 0x004fe2000001141a */
[C---:B------:R-:W-:Y:S01]  /*1ca0*/  IMAD.SHL.U32 R28, R26.reuse, 0x4, RZ ;  /* 0x000000041a1c7824 */ /* 0x040fe200078e00ff */
[----:B------:R-:W-:Y:S01]  /*1cb0*/  STL [R1+0x78], R26 ;  /* 0x0000781a01007387 */ /* 0x000fe20000100800 */
[C---:B------:R-:W-:Y:S02]  /*1cc0*/  @P2 LEA R4, P3, R26.reuse, UR4, 0x2 ;  /* 0x000000041a042c11 */ /* 0x040fe4000f8610ff */
[C-C-:B------:R-:W-:Y:S01]  /*1cd0*/  SHF.L.U64.HI R27, R26.reuse, 0x2, R0.reuse ;  /* 0x000000021a1b7819 */ /* 0x140fe20000010200 */
[----:B------:R0:W-:Y:S01]  /*1ce0*/  STL [R1+0x110], R0 ;  /* 0x0001100001007387 */ /* 0x0001e20000100800 */
[----:B------:R-:W-:Y:S01]  /*1cf0*/  ULDC UR4, c[0x0][0x288] ;  /* 0x0000a20000047ab9 */ /* 0x000fe20000000800 */
[----:B------:R-:W-:-:S02]  /*1d00*/  @P2 LEA.HI.X R5, R26, UR5, R0, 0x2, P3 ;  /* 0x000000051a052c11 */ /* 0x000fc400098f1400 */
[----:B------:R1:W-:Y:S01]  /*1d10*/  STL [R1+0x7c], R28 ;  /* 0x00007c1c01007387 */ /* 0x0003e20000100800 */
[----:B------:R-:W-:Y:S01]  /*1d20*/  MOV R132, UR4 ;  /* 0x0000000400847c02 */ /* 0x000fe20008000f00 */
[----:B------:R-:W-:Y:S01]  /*1d30*/  ULDC.64 UR4, c[0x0][0x418] ;  /* 0x0001060000047ab9 */ /* 0x000fe20000000a00 */
[----:B------:R-:W-:Y:S01]  /*1d40*/  IADD3 R2, P4, R28, UR6, RZ ;  /* 0x000000061c027c10 */ /* 0x000fe2000ff9e0ff */
[----:B------:R1:W-:Y:S01]  /*1d50*/  STL [R1+0x80], R27 ;  /* 0x0000801b01007387 */ /* 0x0003e20000100800 */
[----:B------:R-:W-:Y:S02]  /*1d60*/  UISETP.NE.U32.AND UP0, UPT, UR4, URZ, UPT ;  /* 0x0000003f0400728c */ /* 0x000fe4000bf05070 */
[----:B------:R-:W-:Y:S01]  /*1d70*/  IADD3.X R3, R27, UR7, RZ, P4, !PT ;  /* 0x000000071b037c10 */ /* 0x000fe2000a7fe4ff */
[----:B------:R1:W-:Y:S01]  /*1d80*/  STL [R1+0x88], R129 ;  /* 0x0000888101007387 */ /* 0x0003e20000100800 */
[----:B------:R-:W-:Y:S01]  /*1d90*/  UISETP.NE.AND.EX UP0, UPT, UR5, URZ, UPT, UP0 ;  /* 0x0000003f0500728c */ /* 0x000fe2000bf05300 */
[----:B------:R-:W-:-:S02]  /*1da0*/  ULDC UR4, c[0x0][0x424] ;  /* 0x0001090000047ab9 */ /* 0x000fc40000000800 */
[----:B------:R2:W5:Y:S01]  /*1db0*/  @P2 LDG.E R8, desc[UR10][R4.64] ;  /* 0x0000000a04082981 */ /* 0x000562000c1e1900 */
[----:B------:R-:W-:Y:S01]  /*1dc0*/  ULDC.64 UR6, c[0x0][0xa20] ;  /* 0x0002880000067ab9 */ /* 0x000fe20000000a00 */
[----:B------:R-:W-:Y:S01]  /*1dd0*/  USEL UR4, UR4, 0x1, UP0 ;  /* 0x0000000104047887 */ /* 0x000fe20008000000 */
[----:B------:R-:W-:Y:S01]  /*1de0*/  ULDC UR5, c[0x0][0x2f0] ;  /* 0x0000bc0000057ab9 */ /* 0x000fe20000000800 */
[----:B0-----:R-:W-:Y:S01]  /*1df0*/  LOP3.LUT R0, R130, 0xff0000, RZ, 0xc0, !PT ;  /* 0x00ff000082007812 */ /* 0x001fe200078ec0ff */
[----:B------:R-:W5:Y:S01]  /*1e00*/  @P0 LDG.E R114, desc[UR10][R2.64] ;  /* 0x0000000a02720981 */ /* 0x000f62000c1e1900 */
[----:B--2---:R-:W-:-:S04]  /*1e10*/  @P1 IADD3 R4, P2, R28, UR8, RZ ;  /* 0x000000081c041c10 */ /* 0x004fc8000ff5e0ff */
[----:B------:R-:W-:Y:S02]  /*1e20*/  @P1 IADD3.X R5, R27, UR9, RZ, P2, !PT ;  /* 0x000000091b051c10 */ /* 0x000fe400097fe4ff */
[----:B------:R-:W-:Y:S01]  /*1e30*/  ISETP.NE.U32.AND P2, PT, RZ, UR6, PT ;  /* 0x00000006ff007c0c */ /* 0x000fe2000bf45070 */
[----:B------:R-:W-:Y:S02]  /*1e40*/  UIMAD UR4, UR4, UR5, URZ ;  /* 0x00000005040472a4 */ /* 0x000fe4000f8e023f */
[----:B------:R0:W5:Y:S01]  /*1e50*/  @P1 LDG.E R132, desc[UR10][R4.64] ;  /* 0x0000000a04841981 */ /* 0x000162000c1e1900 */
[----:B------:R-:W-:Y:S01]  /*1e60*/  ISETP.NE.AND.EX P2, PT, RZ, UR7, PT, P2 ;  /* 0x00000007ff007c0c */ /* 0x000fe2000bf45320 */
[----:B------:R-:W-:Y:S01]  /*1e70*/  ULDC UR5, c[0x0][0x348] ;  /* 0x0000d20000057ab9 */ /* 0x000fe20000000800 */
[----:B0-----:R-:W-:-:S04]  /*1e80*/  SHF.R.U32.HI R5, RZ, 0x8, R6 ;  /* 0x00000008ff057819 */ /* 0x001fc80000011606 */
[----:B------:R-:W-:Y:S01]  /*1e90*/  LEA.HI R6, R0, R5, RZ, 0x10 ;  /* 0x0000000500067211 */ /* 0x000fe200078f80ff */
[----:B-1----:R-:W-:Y:S06]  /*1ea0*/  @P1 BRA `(.L_x_435) ;  /* 0x0000000000281947 */ /* 0x002fec0003800000 */
[----:B------:R-:W-:Y:S02]  /*1eb0*/  ULDC.64 UR8, c[0x0][0xa00] ;  /* 0x0002800000087ab9 */ /* 0x000fe40000000a00 */
[----:B------:R-:W-:-:S04]  /*1ec0*/  ISETP.NE.U32.AND P1, PT, RZ, UR8, PT ;  /* 0x00000008ff007c0c */ /* 0x000fc8000bf25070 */
[----:B------:R-:W-:-:S13]  /*1ed0*/  ISETP.NE.AND.EX P1, PT, RZ, UR9, PT, P1 ;  /* 0x00000009ff007c0c */ /* 0x000fda000bf25310 */
[----:B------:R-:W-:Y:S05]  /*1ee0*/  @!P1 BRA `(.L_x_435) ;  /* 0x0000000000189947 */ /* 0x000fea0003800000 */
[----:B------:R-:W0:Y:S01]  /*1ef0*/  LDC.64 R4, c[0x0][0xa00] ;  /* 0x00028000ff047b82 */ /* 0x000e220000000a00 */
[----:B------:R-:W-:Y:S01]  /*1f00*/  ULDC.64 UR8, c[0x0][0x208] ;  /* 0x0000820000087ab9 */ /* 0x000fe20000000a00 */
[----:B0-----:R-:W-:-:S05]  /*1f10*/  IMAD.WIDE R4, R26, 0x4, R4 ;  /* 0x000000041a047825 */ /* 0x001fca00078e0204 */
[----:B-----5:R-:W2:Y:S04]  /*1f20*/  LDG.E R132, desc[UR8][R4.64] ;  /* 0x0000000804847981 */ /* 0x020ea8000c1e1900 */
[----:B------:R-:W2:Y:S02]  /*1f30*/  LDG.E R7, desc[UR8][R4.64+0x4] ;  /* 0x0000040804077981 */ /* 0x000ea4000c1e1900 */
[----:B--2---:R-:W-:-:S07]  /*1f40*/  IMAD.IADD R132, R7, 0x1, -R132 ;  /* 0x0000000107847824 */ /* 0x004fce00078e0a84 */
.L_x_435:
[----:B------:R-:W-:Y:S02]  /*1f50*/  IMAD.U32 R24, RZ, RZ, UR5 ;  /* 0x00000005ff187e24 */ /* 0x000fe4000f8e00ff */
[----:B------:R-:W-:Y:S01]  /*1f60*/  IMAD.U32 R25, RZ, RZ, UR4 ;  /* 0x00000004ff197e24 */ /* 0x000fe2000f8e00ff */
[----:B------:R-:W-:Y:S06]  /*1f70*/  @!P2 BRA `(.L_x_436) ;  /* 0x000000000014a947 */ /* 0x000fec0003800000 */
[----:B------:R-:W-:Y:S01]  /*1f80*/  IADD3 R2, P0, R28, UR6, RZ ;  /* 0x000000061c027c10 */ /* 0x000fe2000ff1e0ff */
[----:B------:R-:W-:-:S03]  /*1f90*/  ULDC.64 UR4, c[0x0][0x208] ;  /* 0x0000820000047ab9 */ /* 0x000fc60000000a00 */
[----:B------:R-:W-:-:S05]  /*1fa0*/  IADD3.X R3, R27, UR7, RZ, P0, !PT ;  /* 0x000000071b037c10 */ /* 0x000fca00087fe4ff */
[----:B------:R0:W5:Y:S01]  /*1fb0*/  LDG.E R25, desc[UR4][R2.64] ;  /* 0x0000000402197981 */ /* 0x000162000c1e1900 */
[----:B------:R-:W-:Y:S05]  /*1fc0*/  BRA `(.L_x_437) ;  /* 0x0000000000147947 */ /* 0x000fea0003800000 */
.L_x_436:
[----:B------:R-:W-:Y:S05]  /*1fd0*/  @!P0 BRA `(.L_x_437) ;  /* 0x0000000000108947 */ /* 0x000fea0003800000 */
[----:B------:R-:W-:Y:S02]  /*1fe0*/  ULDC.64 UR4, c[0x0][0x208] ;  /* 0x0000820000047ab9 */ /* 0x000fe40000000a00 */
[----:B------:R-:W2:Y:S04]  /*1ff0*/  LDG.E R0, desc[UR4][R2.64] ;  /* 0x0000000402007981 */ /* 0x000ea8000c1e1900 */
[----:B------:R-:W2:Y:S02]  /*2000*/  LDG.E R25, desc[UR4][R2.64+0x4] ;  /* 0x0000040402197981 */ /* 0x000ea4000c1e1900 */
[----:B--2---:R-:W-:-:S07]  /*2010*/  IADD3 R25, -R0, R25, RZ ;  /* 0x0000001900197210 */ /* 0x004fce0007ffe1ff */
.L_x_437:
[----:B------:R-:W-:Y:S01]  /*2020*/  ULDC.64 UR4, c[0x0][0xa10] ;  /* 0x0002840000047ab9 */ /* 0x000fe20000000a00 */
[----:B------:R-:W-:Y:S01]  /*2030*/  ULDC.64 UR6, c[0x0][0x208] ;  /* 0x0000820000067ab9 */ /* 0x000fe20000000a00 */
[----:B------:R-:W-:-:S04]  /*2040*/  ISETP.NE.U32.AND P0, PT, RZ, UR4, PT ;  /* 0x00000004ff007c0c */ /* 0x000fc8000bf05070 */
[----:B------:R-:W-:Y:S01]  /*2050*/  ISETP.NE.AND.EX P0, PT, RZ, UR5, PT, P0 ;  /* 0x00000005ff007c0c */ /* 0x000fe2000bf05300 */
[----:B------:R-:W-:-:S12]  /*2060*/  ULDC.64 UR4, c[0x0][0xa30] ;  /* 0x00028c0000047ab9 */ /* 0x000fd80000000a00 */
[----:B0-----:R-:W0:Y:S02]  /*2070*/  @P0 LDC.64 R2, c[0x0][0xa10] ;  /* 0x00028400ff020b82 */ /* 0x001e240000000a00 */
[----:B0-----:R-:W-:-:S05]  /*2080*/  @P0 IMAD.WIDE R2, R26, 0x4, R2 ;  /* 0x000000041a020825 */ /* 0x001fca00078e0202 */
[----:B------:R-:W2:Y:S04]  /*2090*/  @P0 LDG.E R0, desc[UR6][R2.64] ;  /* 0x0000000602000981 */ /* 0x000ea8000c1e1900 */
[----:B------:R0:W2:Y:S01]  /*20a0*/  @P0 LDG.E R5, desc[UR6][R2.64+0x4] ;  /* 0x0000040602050981 */ /* 0x0000a2000c1e1900 */
[----:B------:R-:W-:Y:S01]  /*20b0*/  ISETP.NE.U32.AND P1, PT, RZ, UR4, PT ;  /* 0x00000004ff007c0c */ /* 0x000fe2000bf25070 */
[----:B-----5:R-:W-:Y:S01]  /*20c0*/  IMAD.MOV.U32 R127, RZ, RZ, R25 ;  /* 0x000000ffff7f7224 */ /* 0x020fe200078e0019 */
[----:B------:R-:W-:Y:S01]  /*20d0*/  LOP3.LUT R10, R6, 0xff, RZ, 0xc0, !PT ;  /* 0x000000ff060a7812 */ /* 0x000fe200078ec0ff */
[----:B------:R-:W-:Y:S01]  /*20e0*/  IMAD.IADD R9, R25, 0x1, -R8 ;  /* 0x0000000119097824 */ /* 0x000fe200078e0a08 */
[----:B------:R-:W-:Y:S02]  /*20f0*/  ISETP.NE.AND.EX P1, PT, RZ, UR5, PT, P1 ;  /* 0x00000005ff007c0c */ /* 0x000fe4000bf25310 */
[----:B------:R-:W-:Y:S01]  /*2100*/  SHF.R.U32.HI R4, RZ, 0x10, R6 ;  /* 0x00000010ff047819 */ /* 0x000fe20000011606 */
[----:B------:R1:W-:Y:S04]  /*2110*/  STL [R1+0x8c], R10 ;  /* 0x00008c0a01007387 */ /* 0x0003e80000100800 */
[----:B------:R1:W-:Y:S06]  /*2120*/  STL [R1+0x74], R4 ;  /* 0x0000740401007387 */ /* 0x0003ec0000100800 */
[----:B0-----:R-:W-:-:S04]  /*2130*/  @P1 IADD3 R2, P2, R28, UR4, RZ ;  /* 0x000000041c021c10 */ /* 0x001fc8000ff5e0ff */
[----:B------:R-:W-:Y:S01]  /*2140*/  @P1 IADD3.X R3, R27, UR5, RZ, P2, !PT ;  /* 0x000000051b031c10 */ /* 0x000fe200097fe4ff */
[----:B------:R-:W-:Y:S01]  /*2150*/  BSSY B0, `(.L_x_438) ;  /* 0x000002a000007945 */ /* 0x000fe20003800000 */
[----:B------:R-:W-:-:S03]  /*2160*/  LOP3.LUT R18, R18, 0xfffffffd, RZ, 0xc0, !PT ;  /* 0xfffffffd12127812 */ /* 0x000fc600078ec0ff */
[----:B------:R0:W5:Y:S02]  /*2170*/  @P1 LDG.E R127, desc[UR6][R2.64] ;  /* 0x00000006027f1981 */ /* 0x000164000c1e1900 */
[----:B0-----:R-:W-:Y:S02]  /*2180*/  IMAD.MOV.U32 R3, RZ, RZ, RZ ;  /* 0x000000ffff037224 */ /* 0x001fe400078e00ff */
[----:B--2---:R-:W-:-:S05]  /*2190*/  @P0 IMAD.IADD R24, R5, 0x1, -R0 ;  /* 0x0000000105180824 */ /* 0x004fca00078e0a00 */
[----:B------:R-:W-:-:S04]  /*21a0*/  IADD3 R133, R9, R24, RZ ;  /* 0x0000001809857210 */ /* 0x000fc80007ffe0ff */
[C---:B------:R-:W-:Y:S01]  /*21b0*/  ISETP.GE.AND P3, PT, R133.reuse, 0x1, PT ;  /* 0x000000018500780c */ /* 0x040fe20003f66270 */
[----:B------:R-:W-:-:S04]  /*21c0*/  VIADD R0, R133, 0x4f ;  /* 0x0000004f85007836 */ /* 0x000fc80000000000 */
[----:B------:R-:W-:-:S05]  /*21d0*/  IMAD.HI R0, R0, 0x66666667, RZ ;  /* 0x6666666700007827 */ /* 0x000fca00078e02ff */
[----:B------:R-:W-:-:S03]  /*21e0*/  SHF.R.U32.HI R5, RZ, 0x1f, R0 ;  /* 0x0000001fff057819 */ /* 0x000fc60000011600 */
[----:B------:R-:W-:Y:S02]  /*21f0*/  @P3 LOP3.LUT R18, R18, 0x2, RZ, 0xfc, !PT ;  /* 0x0000000212123812 */ /* 0x000fe400078efcff */
[----:B------:R-:W-:Y:S01]  /*2200*/  LEA.HI.SX32 R130, R0, R5, 0x1b ;  /* 0x0000000500827211 */ /* 0x000fe200078fdaff */
[----:B-1----:R-:W-:Y:S06]  /*2210*/  @!P3 BRA `(.L_x_439) ;  /* 0x000000000074b947 */ /* 0x002fec0003800000 */
[----:B------:R-:W-:Y:S01]  /*2220*/  ISETP.NE.AND P0, PT, R4, RZ, PT ;  /* 0x000000ff0400720c */ /* 0x000fe20003f05270 */
[----:B------:R-:W-:-:S03]  /*2230*/  ULDC UR4, c[0x0][0x9f0] ;  /* 0x00027c0000047ab9 */ /* 0x000fc60000000800 */
[----:B------:R-:W-:-:S04]  /*2240*/  SEL R11, R4, UR4, P0 ;  /* 0x00000004040b7c07 */ /* 0x000fc80008000000 */
[-C--:B------:R-:W-:Y:S02]  /*2250*/  IABS R5, R11.reuse ;  /* 0x0000000b00057213 */ /* 0x080fe40000000000 */
[----:B------:R-:W-:Y:S02]  /*2260*/  IADD3 R0, R130, -0x1, R11 ;  /* 0xffffffff82007810 */ /* 0x000fe40007ffe00b */
[----:B------:R-:W0:Y:S01]  /*2270*/  I2F.RP R4, R5 ;  /* 0x0000000500047306 */ /* 0x000e220000209400 */
[----:B------:R-:W-:-:S05]  /*2280*/  IABS R8, R11 ;  /* 0x0000000b00087213 */ /* 0x000fca0000000000 */
[----:B------:R-:W-:Y:S02]  /*2290*/  IMAD.MOV R8, RZ, RZ, -R8 ;  /* 0x000000ffff087224 */ /* 0x000fe400078e0a08 */
[----:B0-----:R-:W0:Y:S02]  /*22a0*/  MUFU.RCP R4, R4 ;  /* 0x0000000400047308 */ /* 0x001e240000001000 */
[----:B0-----:R-:W-:Y:S01]  /*22b0*/  VIADD R2, R4, 0xffffffe ;  /* 0x0ffffffe04027836 */ /* 0x001fe20000000000 */
[----:B------:R-:W-:Y:S02]  /*22c0*/  IABS R4, R0 ;  /* 0x0000000000047213 */ /* 0x000fe40000000000 */
[----:B------:R-:W-:-:S03]  /*22d0*/  LOP3.LUT R0, R0, R11, RZ, 0x3c, !PT ;  /* 0x0000000b00007212 */ /* 0x000fc600078e3cff */
[----:B------:R0:W1:Y:S01]  /*22e0*/  F2I.FTZ.U32.TRUNC.NTZ R3, R2 ;  /* 0x0000000200037305 */ /* 0x000062000021f000 */
[----:B------:R-:W-:Y:S01]  /*22f0*/  ISETP.GE.AND P2, PT, R0, RZ, PT ;  /* 0x000000ff0000720c */ /* 0x000fe20003f46270 */
[----:B0-----:R-:W-:Y:S01]  /*2300*/  IMAD.MOV.U32 R2, RZ, RZ, RZ ;  /* 0x000000ffff027224 */ /* 0x001fe200078e00ff */
[----:B-1----:R-:W-:-:S05]  /*2310*/  IADD3 R6, RZ, -R3, RZ ;  /* 0x80000003ff067210 */ /* 0x002fca0007ffe0ff */
[----:B------:R-:W-:-:S04]  /*2320*/  IMAD R7, R6, R5, RZ ;  /* 0x0000000506077224 */ /* 0x000fc800078e02ff */
[----:B------:R-:W-:-:S04]  /*2330*/  IMAD.HI.U32 R3, R3, R7, R2 ;  /* 0x0000000703037227 */ /* 0x000fc800078e0002 */
[----:B------:R-:W-:Y:S02]  /*2340*/  IMAD.MOV.U32 R2, RZ, RZ, R8 ;  /* 0x000000ffff027224 */ /* 0x000fe400078e0008 */
[----:B------:R-:W-:-:S04]  /*2350*/  IMAD.HI.U32 R3, R3, R4, RZ ;  /* 0x0000000403037227 */ /* 0x000fc800078e00ff */
[----:B------:R-:W-:-:S05]  /*2360*/  IMAD R2, R3, R2, R4 ;  /* 0x0000000203027224 */ /* 0x000fca00078e0204 */
[----:B------:R-:W-:-:S13]  /*2370*/  ISETP.GT.U32.AND P1, PT, R5, R2, PT ;  /* 0x000000020500720c */ /* 0x000fda0003f24070 */
[-C--:B------:R-:W-:Y:S01]  /*2380*/  @!P1 IADD3 R2, R2, -R5.reuse, RZ ;  /* 0x8000000502029210 */ /* 0x080fe20007ffe0ff */
[----:B------:R-:W-:Y:S01]  /*2390*/  @!P1 VIADD R3, R3, 0x1 ;  /* 0x0000000103039836 */ /* 0x000fe20000000000 */
[----:B------:R-:W-:Y:S02]  /*23a0*/  ISETP.NE.AND P1, PT, R11, RZ, PT ;  /* 0x000000ff0b00720c */ /* 0x000fe40003f25270 */
[----:B------:R-:W-:-:S13]  /*23b0*/  ISETP.GE.U32.AND P0, PT, R2, R5, PT ;  /* 0x000000050200720c */ /* 0x000fda0003f06070 */
[----:B------:R-:W-:-:S04]  /*23c0*/  @P0 VIADD R3, R3, 0x1 ;  /* 0x0000000103030836 */ /* 0x000fc80000000000 */
[----:B------:R-:W-:Y:S01]  /*23d0*/  @!P2 IMAD.MOV R3, RZ, RZ, -R3 ;  /* 0x000000ffff03a224 */ /* 0x000fe200078e0a03 */
[----:B------:R-:W-:-:S07]  /*23e0*/  @!P1 LOP3.LUT R3, RZ, R11, RZ, 0x33, !PT ;  /* 0x0000000bff039212 */ /* 0x000fce00078e33ff */
.L_x_439:
[----:B------:R-:W-:Y:S05]  /*23f0*/  BSYNC B0 ;  /* 0x0000000000007941 */ /* 0x000fea0003800000 */
.L_x_438:
[----:B------:R-:W-:-:S05]  /*2400*/  IMAD R0, R10, R3, RZ ;  /* 0x000000030a007224 */ /* 0x000fca00078e02ff */
[C---:B------:R-:W-:Y:S01]  /*2410*/  VIADDMNMX R3, R0.reuse, R3, R130, PT ;  /* 0x0000000300037246 */ /* 0x040fe20003800182 */
[----:B------:R-:W-:-:S04]  /*2420*/  IMAD R0, R0, 0x50, -R9 ;  /* 0x0000005000007824 */ /* 0x000fc800078e0a09 */
[----:B------:R-:W-:Y:S01]  /*2430*/  IMAD R3, R3, 0x50, -R9 ;  /* 0x0000005003037824 */ /* 0x000fe200078e0a09 */
[----:B------:R-:W-:-:S04]  /*2440*/  VIMNMX R0, RZ, R0, !PT ;  /* 0x00000000ff007248 */ /* 0x000fc80007fe0100 */
[----:B------:R-:W-:Y:S01]  /*2450*/  VIMNMX R3, R3, R24, PT ;  /* 0x0000001803037248 */ /* 0x000fe20003fe0100 */
[----:B------:R-:W-:-:S03]  /*2460*/  IMAD.WIDE.U32 R112, R0, -0x33333333, RZ ;  /* 0xcccccccd00707825 */ /* 0x000fc600078e00ff */
[----:B------:R-:W-:Y:S02]  /*2470*/  ISETP.GT.AND P0, PT, R3, R0, PT ;  /* 0x000000000300720c */ /* 0x000fe40003f04270 */
[----:B------:R-:W-:-:S05]  /*2480*/  SHF.R.U32.HI R112, RZ, 0x6, R113 ;  /* 0x00000006ff707819 */ /* 0x000fca0000011671 */
[----:B------:R-:W-:-:S06]  /*2490*/  IMAD.MOV.U32 R2, RZ, RZ, R112 ;  /* 0x000000ffff027224 */ /* 0x000fcc00078e0070 */
[----:B------:R-:W-:-:S05]  /*24a0*/  @P0 IADD3 R0, R3, 0x4f, RZ ;  /* 0x0000004f03000810 */ /* 0x000fca0007ffe0ff */
[----:B------:R-:W-:-:S05]  /*24b0*/  @P0 IMAD.HI R0, R0, 0x66666667, RZ ;  /* 0x6666666700000827 */ /* 0x000fca00078e02ff */
[----:B------:R-:W-:-:S04]  /*24c0*/  @P0 SHF.R.U32.HI R3, RZ, 0x1f, R0 ;  /* 0x0000001fff030819 */ /* 0x000fc80000011600 */
[----:B------:R-:W-:Y:S02]  /*24d0*/  @P0 LEA.HI.SX32 R2, R0, R3, 0x1b ;  /* 0x0000000300020211 */ /* 0x000fe400078fdaff */
[----:B------:R-:W-:Y:S02]  /*24e0*/  PLOP3.LUT P0, PT, PT, PT, PT, 0x80, 0x0 ;  /* 0x000000000000781c */ /* 0x000fe40003f0f070 */
[----:B------:R-:W-:-:S13]  /*24f0*/  ISETP.GT.AND P1, PT, R2, R112, PT ;  /* 0x000000700200720c */ /* 0x000fda0003f24270 */
[----:B------:R-:W-:Y:S05]  /*2500*/  @!P1 BRA `(.L_x_440) ;  /* 0x0000009400d89947 */ /* 0x000fea0003800000 */
[----:B------:R-:W-:Y:S01]  /*2510*/  VIADD R0, R23, 0x24400 ;  /* 0x0002440017007836 */ /* 0x000fe20000000000 */
[----:B------:R-:W-:Y:S04]  /*2520*/  BSSY B6, `(.L_x_441) ;  /* 0x0000013000067945 */ /* 0x000fe80003800000 */
[----:B------:R-:W-:-:S13]  /*2530*/  LOP3.LUT P0, RZ, R0, 0x3ff, RZ, 0xc0, !PT ;  /* 0x000003ff00ff7812 */ /* 0x000fda000780c0ff */
[----:B------:R-:W-:Y:S05]  /*2540*/  @!P0 BRA `(.L_x_442) ;  /* 0x0000000000408947 */ /* 0x000fea0003800000 */
[----:B------:R-:W-:Y:S01]  /*2550*/  MOV R14, 0x0 ;  /* 0x00000000000e7802 */ /* 0x000fe20000000f00 */
[----:B------:R-:W-:Y:S01]  /*2560*/  ULDC.64 UR4, c[0x4][0xa8] ;  /* 0x01002a0000047ab9 */ /* 0x000fe20000000a00 */
[----:B------:R-:W-:Y:S01]  /*2570*/  ULDC.64 UR6, c[0x4][0x18] ;  /* 0x0100060000067ab9 */ /* 0x000fe20000000a00 */
[----:B------:R-:W-:Y:S01]  /*2580*/  IMAD.U32 R4, RZ, RZ, UR4 ;  /* 0x00000004ff047e24 */ /* 0x000fe2000f8e00ff */
[----:B------:R-:W-:Y:S01]  /*2590*/  MOV R5, UR5 ;  /* 0x0000000500057c02 */ /* 0x000fe20008000f00 */
[----:B------:R-:W-:Y:S01]  /*25a0*/  ULDC.64 UR4, c[0x4][0xb0] ;  /* 0x01002c0000047ab9 */ /* 0x000fe20000000a00 */
[----:B------:R-:W0:Y:S01]  /*25b0*/  LDC.64 R14, c[0x4][R14] ;  /* 0x010000000e0e7b82 */ /* 0x000e220000000a00 */
[----:B------:R-:W-:Y:S01]  /*25c0*/  IMAD.U32 R6, RZ, RZ, UR4 ;  /* 0x00000004ff067e24 */ /* 0x000fe2000f8e00ff */
[----:B------:R-:W-:Y:S01]  /*25d0*/  MOV R11, UR7 ;  /* 0x00000007000b7c02 */ /* 0x000fe20008000f00 */
[----:B------:R-:W-:Y:S02]  /*25e0*/  IMAD.U32 R7, RZ, RZ, UR5 ;  /* 0x00000005ff077e24 */ /* 0x000fe4000f8e00ff */
[----:B------:R-:W-:-:S02]  /*25f0*/  IMAD.U32 R10, RZ, RZ, UR6 ;  /* 0x00000006ff0a7e24 */ /* 0x000fc4000f8e00ff */
[----:B------:R-:W-:Y:S02]  /*2600*/  IMAD.MOV.U32 R8, RZ, RZ, 0x70 ;  /* 0x00000070ff087424 */ /* 0x000fe400078e00ff */
[----:B------:R-:W-:Y:S02]  /*2610*/  IMAD.MOV.U32 R12, RZ, RZ, 0x1 ;  /* 0x00000001ff0c7424 */ /* 0x000fe400078e00ff */
[----:B------:R-:W-:-:S07]  /*2620*/  IMAD.MOV.U32 R13, RZ, RZ, RZ ;  /* 0x000000ffff0d7224 */ /* 0x000fce00078e00ff */
[----:B------:R-:W-:-:S07]  /*2630*/  LEPC R20, `(.L_x_442) ;  /* 0x000000001014794e */ /* 0x000fce0000000000 */
[----:B0----5:R-:W-:Y:S05]  /*2640*/  CALL.ABS.NOINC R14 ;  /* 0x000000000e007343 */ /* 0x021fea0003c00000 */
.L_x_442:
[----:B------:R-:W-:Y:S05]  /*2650*/  BSYNC B6 ;  /* 0x0000000000067941 */ /* 0x000fea0003800000 */
.L_x_441:
[----:B------:R-:W-:Y:S01]  /*2660*/  IADD3 R0, R23, 0x400, RZ ;  /* 0x0000040017007810 */ /* 0x000fe20007ffe0ff */
[----:B------:R-:W-:Y:S03]  /*2670*/  BSSY B6, `(.L_x_443) ;  /* 0x0000013000067945 */ /* 0x000fe60003800000 */
[----:B------:R-:W-:-:S13]  /*2680*/  LOP3.LUT P0, RZ, R0, 0x3ff, RZ, 0xc0, !PT ;  /* 0x000003ff00ff7812 */ /* 0x000fda000780c0ff */
[----:B------:R-:W-:Y:S05]  /*2690*/  @!P0 BRA `(.L_x_444) ;  /* 0x0000000000408947 */ /* 0x000fea0003800000 */
[----:B------:R-:W-:Y:S01]  /*26a0*/  MOV R14, 0x0 ;  /* 0x00000000000e7802 */ /* 0x000fe20000000f00 */
[----:B------:R-:W-:Y:S01]  /*26b0*/  ULDC.64 UR4, c[0x4][0xa8] ;  /* 0x01002a0000047ab9 */ /* 0x000fe20000000a00 */
[----:B------:R-:W-:Y:S01]  /*26c0*/  ULDC.64 UR6, c[0x4][0x18] ;  /* 0x0100060000067ab9 */ /* 0x000fe20000000a00 */
[----:B------:R-:W-:Y:S01]  /*26d0*/  IMAD.U32 R4, RZ, RZ, UR4 ;  /* 0x00000004ff047e24 */ /* 0x000fe2000f8e00ff */
[----:B------:R-:W-:Y:S01]  /*26e0*/  MOV R12, 0x1 ;  /* 0x00000001000c7802 */ /* 0x000fe20000000f00 */
[----:B------:R-:W-:Y:S01]  /*26f0*/  IMAD.U32 R5, RZ, RZ, UR5 ;  /* 0x00000005ff057e24 */ /* 0x000fe2000f8e00ff */
[----:B------:R-:W0:Y:S01]  /*2700*/  LDC.64 R14, c[0x4][R14] ;  /* 0x010000000e0e7b82 */ /* 0x000e220000000a00 */
[----:B------:R-:W-:Y:S01]  /*2710*/  ULDC.64 UR4, c[0x4][0xb0] ;  /* 0x01002c0000047ab9 */ /* 0x000fe20000000a00 */
[----:B------:R-:W-:Y:S01]  /*2720*/  IMAD.U32 R10, RZ, RZ, UR6 ;  /* 0x00000006ff0a7e24 */ /* 0x000fe2000f8e00ff */
[----:B------:R-:W-:Y:S01]  /*2730*/  MOV R7, UR5 ;  /* 0x0000000500077c02 */ /* 0x000fe20008000f00 */
[----:B------:R-:W-:-:S02]  /*2740*/  IMAD.U32 R6, RZ, RZ, UR4 ;  /* 0x00000004ff067e24 */ /* 0x000fc4000f8e00ff */
[----:B------:R-:W-:Y:S02]  /*2750*/  IMAD.U32 R11, RZ, RZ, UR7 ;  /* 0x00000007ff0b7e24 */ /* 0x000fe4000f8e00ff */
[----:B------:R-:W-:Y:S02]  /*2760*/  IMAD.MOV.U32 R8, RZ, RZ, 0x70 ;  /* 0x00000070ff087424 */ /* 0x000fe400078e00ff */
[----:B------:R-:W-:-:S07]  /*2770*/  IMAD.MOV.U32 R13, RZ, RZ, RZ ;  /* 0x000000ffff0d7224 */ /* 0x000fce00078e00ff */
[----:B------:R-:W-:-:S07]  /*2780*/  LEPC R20, `(.L_x_444) ;  /* 0x000000001014794e */ /* 0x000fce0000000000 */
[----:B0----5:R-:W-:Y:S05]  /*2790*/  CALL.ABS.NOINC R14 ;  /* 0x000000000e007343 */ /* 0x021fea0003c00000 */
.L_x_444:
[----:B------:R-:W-:Y:S05]  /*27a0*/  BSYNC B6 ;  /* 0x0000000000067941 */ /* 0x000fea0003800000 */
.L_x_443:
[----:B------:R-:W2:Y:S01]  /*27b0*/  LDL R15, [R1+0x58] ;  /* 0x00005800010f7983 */ /* 0x000ea20000100800 */
[----:B------:R-:W-:Y:S01]  /*27c0*/  ULDC.64 UR4, c[0x0][0x9f8] ;  /* 0x00027e0000047ab9 */ /* 0x000fe20000000a00 */
[----:B------:R-:W0:Y:S01]  /*27d0*/  LDC R111, c[0x0][0x3f4] ;  /* 0x0000fd00ff6f7b82 */ /* 0x000e220000000800 */
[----:B------:R-:W-:Y:S01]  /*27e0*/  ISETP.NE.U32.AND P0, PT, RZ, UR4, PT ;  /* 0x00000004ff007c0c */ /* 0x000fe2000bf05070 */
[----:B------:R-:W-:Y:S01]  /*27f0*/  IMAD.MOV.U32 R100, RZ, RZ, R26 ;  /* 0x000000ffff647224 */ /* 0x000fe200078e001a */
[----:B------:R-:W-:Y:S01]  /*2800*/  ULDC.64 UR6, c[0x0][0x208] ;  /* 0x0000820000067ab9 */ /* 0x000fe20000000a00 */
[----:B------:R-:W3:Y:S01]  /*2810*/  LDL R20, [R1+0x5c] ;  /* 0x00005c0001147983 */ /* 0x000ee20000100800 */
[----:B------:R-:W-:-:S03]  /*2820*/  ISETP.NE.AND.EX P0, PT, RZ, UR5, PT, P0 ;  /* 0x00000005ff007c0c */ /* 0x000fc6000bf05300 */
[----:B------:R-:W1:Y:S01]  /*2830*/  LDC.64 R94, c[0x0][0x3f8] ;  /* 0x0000fe00ff5e7b82 */ /* 0x000e620000000a00 */
[----:B------:R-:W4:Y:S07]  /*2840*/  LDL R13, [R1+0x54] ;  /* 0x00005400010d7983 */ /* 0x000f2e0000100800 */
[----:B------:R-:W1:Y:S02]  /*2850*/  LDC.64 R88, c[0x0][0x408] ;  /* 0x00010200ff587b82 */ /* 0x000e640000000a00 */
[----:B------:R-:W-:Y:S01]  /*2860*/  @P0 IADD3 R4, P1, R28, UR4, RZ ;  /* 0x000000041c040c10 */ /* 0x000fe2000ff3e0ff */
[----:B------:R-:W-:-:S03]  /*2870*/  ULDC UR4, c[0x0][0x2f4] ;  /* 0x0000bd0000047ab9 */ /* 0x000fc60000000800 */
[----:B------:R-:W-:Y:S02]  /*2880*/  @P0 IADD3.X R5, R27, UR5, RZ, P1, !PT ;  /* 0x000000051b050c10 */ /* 0x000fe40008ffe4ff */
[----:B------:R-:W-:-:S03]  /*2890*/  ISETP.GE.AND P1, PT, R214, UR4, PT ;  /* 0x00000004d6007c0c */ /* 0x000fc6000bf26270 */
[----:B------:R1:W4:Y:S01]  /*28a0*/  @P0 LDG.E R100, desc[UR6][R4.64] ;  /* 0x0000000604640981 */ /* 0x000322000c1e1900 */
[----:B------:R-:W-:Y:S02]  /*28b0*/  SEL R3, RZ, 0xffffffff, P1 ;  /* 0xffffffffff037807 */ /* 0x000fe40000800000 */
[----:B------:R-:W-:-:S03]  /*28c0*/  ISETP.GE.AND P0, PT, R16, UR4, PT ;  /* 0x0000000410007c0c */ /* 0x000fc6000bf06270 */
[----:B------:R-:W-:Y:S01]  /*28d0*/  IMAD.SHL.U32 R3, R3, 0x2, RZ ;  /* 0x0000000203037824 */ /* 0x000fe200078e00ff */
[----:B------:R-:W-:Y:S02]  /*28e0*/  SEL R0, RZ, 0x1, P0 ;  /* 0x00000001ff007807 */ /* 0x000fe40000000000 */
[----:B------:R-:W-:Y:S02]  /*28f0*/  ISETP.GE.AND P2, PT, R19, UR4, PT ;  /* 0x0000000413007c0c */ /* 0x000fe4000bf46270 */
[----:B------:R-:W-:Y:S02]  /*2900*/  LOP3.LUT R0, R3, 0x2, R0, 0xe2, !PT ;  /* 0x0000000203007812 */ /* 0x000fe400078ee200 */
[----:B------:R-:W-:Y:S02]  /*2910*/  SEL R3, RZ, 0x4, P2 ;  /* 0x00000004ff037807 */ /* 0x000fe40001000000 */
[----:B------:R-:W-:Y:S02]  /*2920*/  SHF.R.S32.HI R7, RZ, 0x1f, R224 ;  /* 0x0000001fff077819 */ /* 0x000fe400000114e0 */
[----:B0-----:R-:W-:-:S02]  /*2930*/  ISETP.GE.AND P2, PT, R16, R111, PT ;  /* 0x0000006f1000720c */ /* 0x001fc40003f46270 */
[----:B------:R-:W-:Y:S01]  /*2940*/  LOP3.LUT R0, R0, R3, RZ, 0xfc, !PT ;  /* 0x0000000300007212 */ /* 0x000fe200078efcff */
[-C--:B-1----:R-:W-:Y:S01]  /*2950*/  IMAD R6, R7, R94.reuse, RZ ;  /* 0x0000005e07067224 */ /* 0x082fe200078e02ff */
[----:B------:R-:W-:Y:S02]  /*2960*/  SHF.R.S32.HI R217, RZ, 0x1f, R216 ;  /* 0x0000001fffd97819 */ /* 0x000fe400000114d8 */
[----:B------:R-:W-:Y:S01]  /*2970*/  SEL R3, R111, RZ, P2 ;  /* 0x000000ff6f037207 */ /* 0x000fe20001000000 */
[C---:B------:R-:W-:Y:S02]  /*2980*/  IMAD R5, R224.reuse, R95, R6 ;  /* 0x0000005fe0057224 */ /* 0x040fe400078e0206 */
[----:B------:R-:W-:Y:S01]  /*2990*/  IMAD.WIDE.U32 R98, R224, R94, R216 ;  /* 0x0000005ee0627225 */ /* 0x000fe200078e00d8 */
[----:B------:R-:W-:-:S03]  /*29a0*/  ISETP.GE.AND P1, PT, R214, R111, PT ;  /* 0x0000006fd600720c */ /* 0x000fc60003f26270 */
[----:B------:R-:W-:Y:S02]  /*29b0*/  IMAD.IADD R3, R16, 0x1, R3 ;  /* 0x0000000110037824 */ /* 0x000fe400078e0203 */
[----:B------:R-:W-:-:S04]  /*29c0*/  IMAD.WIDE.U32 R96, R224, R94, R16 ;  /* 0x0000005ee0607225 */ /* 0x000fc800078e0010 */
[C---:B------:R-:W-:Y:S02]  /*29d0*/  VIADD R26, R224.reuse, 0x20 ;  /* 0x00000020e01a7836 */ /* 0x040fe40000000000 */
[----:B------:R-:W-:Y:S01]  /*29e0*/  VIADD R14, R224, 0x20 ;  /* 0x00000020e00e7836 */ /* 0x000fe20000000000 */
[----:B------:R-:W-:Y:S01]  /*29f0*/  IADD3 R99, R99, R5, RZ ;  /* 0x0000000563637210 */ /* 0x000fe20007ffe0ff */
[-C--:B------:R-:W-:Y:S01]  /*2a00*/  IMAD R4, R7, R88.reuse, RZ ;  /* 0x0000005807047224 */ /* 0x080fe200078e02ff */
[----:B------:R-:W-:Y:S01]  /*2a10*/  SHF.R.S32.HI R8, RZ, 0x1f, R3 ;  /* 0x0000001fff087819 */ /* 0x000fe20000011403 */
[----:B------:R-:W-:Y:S01]  /*2a20*/  IMAD.IADD R97, R5, 0x1, R97 ;  /* 0x0000000105617824 */ /* 0x000fe200078e0261 */
[----:B------:R-:W-:Y:S02]  /*2a30*/  SEL R5, R111, RZ, P1 ;  /* 0x000000ff6f057207 */ /* 0x000fe40000800000 */
[----:B------:R-:W-:Y:S02]  /*2a40*/  SHF.L.U32 R26, R26, 0x6, RZ ;  /* 0x000000061a1a7819 */ /* 0x000fe400000006ff */
[----:B------:R-:W-:Y:S01]  /*2a50*/  SHF.L.U32 R14, R14, 0x6, RZ ;  /* 0x000000060e0e7819 */ /* 0x000fe200000006ff */
[----:B------:R-:W-:Y:S01]  /*2a60*/  IMAD.WIDE.U32 R92, R224, R88, R216 ;  /* 0x00000058e05c7225 */ /* 0x000fe200078e00d8 */
[----:B------:R-:W-:-:S03]  /*2a70*/  LOP3.LUT R26, R26, 0x1c0, RZ, 0xc0, !PT ;  /* 0x000001c01a1a7812 */ /* 0x000fc600078ec0ff */
[----:B------:R-:W-:Y:S01]  /*2a80*/  IMAD R7, R224, R89, R4 ;  /* 0x00000059e0077224 */ /* 0x000fe200078e0204 */
[-C--:B------:R-:W-:Y:S01]  /*2a90*/  LEA.HI R4, R8, R3.reuse, RZ, 0x6 ;  /* 0x0000000308047211 */ /* 0x080fe200078f30ff */
[----:B------:R-:W-:Y:S01]  /*2aa0*/  IMAD.WIDE.U32 R90, R224, R88, R16 ;  /* 0x00000058e05a7225 */ /* 0x000fe200078e0010 */
[----:B------:R-:W-:Y:S02]  /*2ab0*/  LEA.HI R8, R8, R3, RZ, 0x3 ;  /* 0x0000000308087211 */ /* 0x000fe400078f18ff */
[----:B------:R-:W-:Y:S01]  /*2ac0*/  LOP3.LUT R14, R14, 0x1c0, RZ, 0xc0, !PT ;  /* 0x000001c00e0e7812 */ /* 0x000fe200078ec0ff */
[----:B------:R-:W-:Y:S02]  /*2ad0*/  VIADD R11, R224, 0x40 ;  /* 0x00000040e00b7836 */ /* 0x000fe40000000000 */
[----:B------:R-:W-:Y:S01]  /*2ae0*/  IMAD.IADD R5, R214, 0x1, R5 ;  /* 0x00000001d6057824 */ /* 0x000fe200078e0205 */
[----:B------:R-:W-:Y:S01]  /*2af0*/  IADD3 R93, R93, R7, RZ ;  /* 0x000000075d5d7210 */ /* 0x000fe20007ffe0ff */
[----:B------:R-:W-:Y:S01]  /*2b00*/  IMAD.IADD R91, R7, 0x1, R91 ;  /* 0x00000001075b7824 */ /* 0x000fe200078e025b */
[----:B------:R-:W-:Y:S01]  /*2b10*/  SHF.R.S32.HI R4, RZ, 0x6, R4 ;  /* 0x00000006ff047819 */ /* 0x000fe20000011404 */
[----:B------:R-:W-:Y:S01]  /*2b20*/  IMAD.SHL.U32 R11, R11, 0x40, RZ ;  /* 0x000000400b0b7824 */ /* 0x000fe200078e00ff */
[----:B------:R-:W-:-:S02]  /*2b30*/  LOP3.LUT R7, R26, 0x38, R8, 0xf8, !PT ;  /* 0x000000381a077812 */ /* 0x000fc400078ef808 */
[----:B------:R-:W-:Y:S02]  /*2b40*/  SHF.R.U32.HI R14, RZ, 0x3, R14 ;  /* 0x00000003ff0e7819 */ /* 0x000fe4000001160e */
[----:B------:R-:W-:Y:S02]  /*2b50*/  SHF.R.S32.HI R6, RZ, 0x1f, R5 ;  /* 0x0000001fff067819 */ /* 0x000fe40000011405 */
[----:B------:R-:W-:Y:S02]  /*2b60*/  LOP3.LUT R7, R7, R14, RZ, 0x3c, !PT ;  /* 0x0000000e07077212 */ /* 0x000fe400078e3cff */
[----:B------:R-:W-:Y:S02]  /*2b70*/  LOP3.LUT R11, R11, 0x1c0, RZ, 0xc0, !PT ;  /* 0x000001c00b0b7812 */ /* 0x000fe400078ec0ff */
[----:B------:R-:W-:Y:S02]  /*2b80*/  LEA.HI R10, R6, R5, RZ, 0x3 ;  /* 0x00000005060a7211 */ /* 0x000fe400078f18ff */
[----:B------:R-:W-:Y:S01]  /*2b90*/  LOP3.LUT R9, R11, 0x38, R8, 0xf8, !PT ;  /* 0x000000380b097812 */ /* 0x000fe200078ef808 */
[----:B--2---:R-:W-:-:S04]  /*2ba0*/  IMAD R124, R4, 0x1400, R15 ;  /* 0x00001400047c7824 */ /* 0x004fc800078e020f */
[----:B------:R-:W-:Y:S01]  /*2bb0*/  IMAD.IADD R124, R124, 0x1, R7 ;  /* 0x000000017c7c7824 */ /* 0x000fe200078e0207 */
[----:B------:R-:W-:Y:S02]  /*2bc0*/  LOP3.LUT R7, R11, 0x38, R10, 0xf8, !PT ;  /* 0x000000380b077812 */ /* 0x000fe400078ef80a */
[----:B------:R-:W2:Y:S01]  /*2bd0*/  LDL R11, [R1+0x70] ;  /* 0x00007000010b7983 */ /* 0x000ea20000100800 */
[C---:B------:R-:W-:Y:S01]  /*2be0*/  IMAD.SHL.U32 R27, R224.reuse, 0x40, RZ ;  /* 0x00000040e01b7824 */ /* 0x040fe200078e00ff */
[C---:B------:R-:W-:Y:S01]  /*2bf0*/  SHF.L.U32 R21, R224.reuse, 0x6, RZ ;  /* 0x00000006e0157819 */ /* 0x040fe200000006ff */
[----:B------:R-:W-:-:S03]  /*2c00*/  VIADD R12, R224, 0x40 ;  /* 0x00000040e00c7836 */ /* 0x000fc60000000000 */
[----:B------:R-:W-:Y:S01]  /*2c10*/  LOP3.LUT R27, R27, 0x1c0, RZ, 0xc0, !PT ;  /* 0x000001c01b1b7812 */ /* 0x000fe200078ec0ff */
[----:B------:R-:W-:Y:S01]  /*2c20*/  IMAD.SHL.U32 R12, R12, 0x40, RZ ;  /* 0x000000400c0c7824 */ /* 0x000fe200078e00ff */
[----:B------:R-:W-:Y:S02]  /*2c30*/  LOP3.LUT R21, R21, 0x1c0, RZ, 0xc0, !PT ;  /* 0x000001c015157812 */ /* 0x000fe400078ec0ff */
[----:B------:R-:W-:Y:S02]  /*2c40*/  LOP3.LUT R3, R27, 0x38, R8, 0xf8, !PT ;  /* 0x000000381b037812 */ /* 0x000fe400078ef808 */
[----:B------:R-:W-:Y:S02]  /*2c50*/  SHF.R.U32.HI R21, RZ, 0x3, R21 ;  /* 0x00000003ff157819 */ /* 0x000fe40000011615 */
[----:B------:R-:W-:Y:S01]  /*2c60*/  LOP3.LUT R12, R12, 0x1c0, RZ, 0xc0, !PT ;  /* 0x000001c00c0c7812 */ /* 0x000fe200078ec0ff */
[----:B---3--:R-:W-:Y:S01]  /*2c70*/  IMAD R126, R4, 0x1400, R20 ;  /* 0x00001400047e7824 */ /* 0x008fe200078e0214 */
[----:B------:R-:W-:-:S02]  /*2c80*/  LOP3.LUT R3, R3, R21, RZ, 0x3c, !PT ;  /* 0x0000001503037212 */ /* 0x000fc400078e3cff */
[----:B------:R-:W-:Y:S02]  /*2c90*/  SHF.R.U32.HI R12, RZ, 0x3, R12 ;  /* 0x00000003ff0c7819 */ /* 0x000fe4000001160c */
[----:B------:R-:W-:Y:S01]  /*2ca0*/  LEA.HI R5, R6, R5, RZ, 0x6 ;  /* 0x0000000506057211 */ /* 0x000fe200078f30ff */
[----:B------:R-:W0:Y:S01]  /*2cb0*/  S2R R158, SR_TID.X ;  /* 0x00000000009e7919 */ /* 0x000e220000002100 */
[----:B------:R-:W-:Y:S01]  /*2cc0*/  LOP3.LUT R9, R9, R12, RZ, 0x3c, !PT ;  /* 0x0000000c09097212 */ /* 0x000fe200078e3cff */
[----:B----4-:R-:W-:Y:S01]  /*2cd0*/  IMAD R122, R4, 0x1400, R13 ;  /* 0x00001400047a7824 */ /* 0x010fe200078e020d */
[----:B------:R-:W-:Y:S01]  /*2ce0*/  SHF.R.S32.HI R5, RZ, 0x6, R5 ;  /* 0x00000006ff057819 */ /* 0x000fe20000011405 */
[----:B------:R-:W-:Y:S01]  /*2cf0*/  IMAD.IADD R126, R126, 0x1, R3 ;  /* 0x000000017e7e7824 */ /* 0x000fe200078e0203 */
[----:B------:R-:W-:Y:S01]  /*2d00*/  LOP3.LUT R3, R27, 0x38, R10, 0xf8, !PT ;  /* 0x000000381b037812 */ /* 0x000fe200078ef80a */
[----:B------:R-:W-:Y:S01]  /*2d10*/  IMAD.IADD R122, R122, 0x1, R9 ;  /* 0x000000017a7a7824 */ /* 0x000fe200078e0209 */
[----:B-----5:R-:W-:Y:S01]  /*2d20*/  SHF.R.S32.HI R9, RZ, 0x1f, R127 ;  /* 0x0000001fff097819 */ /* 0x020fe2000001147f */
[----:B------:R-:W-:Y:S01]  /*2d30*/  IMAD R125, R5, 0x1400, R20 ;  /* 0x00001400057d7824 */ /* 0x000fe200078e0214 */
[----:B------:R-:W-:-:S04]  /*2d40*/  LOP3.LUT R4, R3, R21, RZ, 0x3c, !PT ;  /* 0x0000001503047212 */ /* 0x000fc800078e3cff */
[----:B------:R-:W-:Y:S01]  /*2d50*/  IADD3 R125, R125, R4, RZ ;  /* 0x000000047d7d7210 */ /* 0x000fe20007ffe0ff */
[----:B------:R-:W-:Y:S01]  /*2d60*/  IMAD R4, R9, R94, RZ ;  /* 0x0000005e09047224 */ /* 0x000fe200078e02ff */
[----:B------:R-:W-:Y:S02]  /*2d70*/  LOP3.LUT R12, R7, R12, RZ, 0x3c, !PT ;  /* 0x0000000c070c7212 */ /* 0x000fe400078e3cff */
[----:B------:R-:W-:Y:S01]  /*2d80*/  LOP3.LUT R6, R26, 0x38, R10, 0xf8, !PT ;  /* 0x000000381a067812 */ /* 0x000fe200078ef80a */
[----:B------:R-:W-:Y:S01]  /*2d90*/  IMAD R7, R127, R95, R4 ;  /* 0x0000005f7f077224 */ /* 0x000fe200078e0204 */
[----:B------:R-:W-:Y:S01]  /*2da0*/  ISETP.GE.AND P0, PT, R22, UR4, PT ;  /* 0x0000000416007c0c */ /* 0x000fe2000bf06270 */
[----:B------:R-:W-:Y:S01]  /*2db0*/  IMAD R4, R9, R88, RZ ;  /* 0x0000005809047224 */ /* 0x000fe200078e02ff */
[----:B------:R-:W-:Y:S01]  /*2dc0*/  LOP3.LUT R6, R6, R14, RZ, 0x3c, !PT ;  /* 0x0000000e06067212 */ /* 0x000fe200078e3cff */
[C---:B------:R-:W-:Y:S01]  /*2dd0*/  IMAD R123, R5.reuse, 0x1400, R15 ;  /* 0x00001400057b7824 */ /* 0x040fe200078e020f */
[C---:B------:R-:W-:Y:S01]  /*2de0*/  SHF.L.U64.HI R103, R88.reuse, 0x5, R89 ;  /* 0x0000000558677819 */ /* 0x040fe20000010259 */
[----:B------:R-:W-:Y:S01]  /*2df0*/  IMAD R121, R5, 0x1400, R13 ;  /* 0x0000140005797824 */ /* 0x000fe200078e020d */
[----:B------:R-:W-:Y:S01]  /*2e00*/  SHF.L.U64.HI R107, R88, 0x6, R89 ;  /* 0x00000006586b7819 */ /* 0x000fe20000010259 */
[----:B------:R-:W-:Y:S01]  /*2e10*/  IMAD R5, R89, 0x50, RZ ;  /* 0x0000005059057824 */ /* 0x000fe200078e02ff */
[----:B------:R-:W-:Y:S01]  /*2e20*/  SEL R3, RZ, 0x8, P0 ;  /* 0x00000008ff037807 */ /* 0x000fe20000000000 */
[----:B------:R-:W-:-:S02]  /*2e30*/  IMAD R9, R127, R89, R4 ;  /* 0x000000597f097224 */ /* 0x000fc400078e0204 */
[C---:B------:R-:W-:Y:S02]  /*2e40*/  IMAD.SHL.U32 R104, R88.reuse, 0x20, RZ ;  /* 0x0000002058687824 */ /* 0x040fe400078e00ff */
[----:B------:R-:W-:Y:S02]  /*2e50*/  IMAD.SHL.U32 R108, R88, 0x40, RZ ;  /* 0x00000040586c7824 */ /* 0x000fe400078e00ff */
[----:B------:R-:W-:-:S04]  /*2e60*/  IMAD.WIDE.U32 R92, R127, R88, R92 ;  /* 0x000000587f5c7225 */ /* 0x000fc800078e005c */
[----:B------:R-:W-:-:S04]  /*2e70*/  IMAD.WIDE.U32 R90, R127, R88, R90 ;  /* 0x000000587f5a7225 */ /* 0x000fc800078e005a */
[----:B------:R-:W-:-:S04]  /*2e80*/  IMAD.WIDE.U32 R96, R127, R94, R96 ;  /* 0x0000005e7f607225 */ /* 0x000fc800078e0060 */
[----:B------:R-:W-:-:S04]  /*2e90*/  IMAD.WIDE.U32 R88, R88, 0x50, RZ ;  /* 0x0000005058587825 */ /* 0x000fc800078e00ff */
[----:B------:R-:W-:Y:S01]  /*2ea0*/  IMAD.WIDE.U32 R98, R127, R94, R98 ;  /* 0x0000005e7f627225 */ /* 0x000fe200078e0062 */
[----:B------:R-:W-:-:S03]  /*2eb0*/  IADD3 R4, R7, R97, RZ ;  /* 0x0000006107047210 */ /* 0x000fc60007ffe0ff */
[----:B------:R-:W-:Y:S01]  /*2ec0*/  IMAD.IADD R114, R114, 0x1, R25 ;  /* 0x0000000172727824 */ /* 0x000fe200078e0219 */
[----:B------:R-:W-:Y:S01]  /*2ed0*/  LOP3.LUT R25, R0, R3, RZ, 0xfc, !PT ;  /* 0x0000000300197212 */ /* 0x000fe200078efcff */
[----:B------:R-:W-:Y:S02]  /*2ee0*/  IMAD.IADD R123, R123, 0x1, R6 ;  /* 0x000000017b7b7824 */ /* 0x000fe400078e0206 */
[----:B------:R-:W-:Y:S01]  /*2ef0*/  IMAD.IADD R120, R89, 0x1, R5 ;  /* 0x0000000159787824 */ /* 0x000fe200078e0205 */
[C---:B------:R-:W-:Y:S01]  /*2f00*/  SHF.L.U64.HI R101, R94.reuse, 0x5, R95 ;  /* 0x000000055e657819 */ /* 0x040fe2000001025f */
[----:B------:R-:W-:Y:S01]  /*2f10*/  IMAD.IADD R3, R99, 0x1, R7 ;  /* 0x0000000163037824 */ /* 0x000fe200078e0207 */
[C---:B------:R-:W-:Y:S01]  /*2f20*/  SHF.L.U64.HI R105, R94.reuse, 0x6, R95 ;  /* 0x000000065e697819 */ /* 0x040fe2000001025f */
[----:B------:R-:W-:Y:S01]  /*2f30*/  IMAD.IADD R5, R93, 0x1, R9 ;  /* 0x000000015d057824 */ /* 0x000fe200078e0209 */
[C---:B------:R-:W-:Y:S01]  /*2f40*/  SHF.L.U32 R106, R94.reuse, 0x6, RZ ;  /* 0x000000065e6a7819 */ /* 0x040fe200000006ff */
[----:B------:R-:W-:Y:S01]  /*2f50*/  IMAD.IADD R6, R9, 0x1, R91 ;  /* 0x0000000109067824 */ /* 0x000fe200078e025b */
[----:B------:R-:W-:Y:S01]  /*2f60*/  SHF.R.S32.HI R7, RZ, 0x3, R8 ;  /* 0x00000003ff077819 */ /* 0x000fe20000011408 */
[----:B------:R-:W-:Y:S01]  /*2f70*/  IMAD R115, R95, 0x50, RZ ;  /* 0x000000505f737824 */ /* 0x000fe200078e02ff */
[----:B------:R-:W-:Y:S01]  /*2f80*/  SHF.R.S32.HI R9, RZ, 0x3, R10 ;  /* 0x00000003ff097819 */ /* 0x000fe2000001140a */
[----:B------:R-:W-:Y:S01]  /*2f90*/  IMAD.SHL.U32 R102, R94, 0x20, RZ ;  /* 0x000000205e667824 */ /* 0x000fe200078e00ff */
[----:B------:R-:W-:Y:S01]  /*2fa0*/  LOP3.LUT R8, R8, 0xfffffff8, RZ, 0xc0, !PT ;  /* 0xfffffff808087812 */ /* 0x000fe200078ec0ff */
[----:B------:R-:W-:Y:S01]  /*2fb0*/  IMAD.WIDE.U32 R94, R94, 0x50, RZ ;  /* 0x000000505e5e7825 */ /* 0x000fe200078e00ff */
[----:B------:R-:W-:-:S02]  /*2fc0*/  LOP3.LUT R10, R10, 0xfffffff8, RZ, 0xc0, !PT ;  /* 0xfffffff80a0a7812 */ /* 0x000fc400078ec0ff */
[----:B------:R-:W-:Y:S01]  /*2fd0*/  LOP3.LUT R20, R25, 0x2, RZ, 0xc0, !PT ;  /* 0x0000000219147812 */ /* 0x000fe200078ec0ff */
[----:B------:R-:W-:Y:S01]  /*2fe0*/  IMAD.IADD R121, R121, 0x1, R12 ;  /* 0x0000000179797824 */ /* 0x000fe200078e020c */
[----:B------:R-:W-:Y:S01]  /*2ff0*/  LOP3.LUT R21, R25, 0x4, RZ, 0xc0, !PT ;  /* 0x0000000419157812 */ /* 0x000fe200078ec0ff */
[----:B------:R-:W-:Y:S01]  /*3000*/  IMAD.IADD R115, R95, 0x1, R115 ;  /* 0x000000015f737824 */ /* 0x000fe200078e0273 */
[----:B0-----:R-:W-:Y:S02]  /*3010*/  LEA.HI R158, R158, 0x8, RZ, 0x19 ;  /* 0x000000089e9e7811 */ /* 0x001fe400078fc8ff */
[----:B------:R-:W-:Y:S02]  /*3020*/  SHF.L.U32 R111, R111, 0x1, RZ ;  /* 0x000000016f6f7819 */ /* 0x000fe400000006ff */
[----:B------:R-:W-:Y:S02]  /*3030*/  LOP3.LUT R0, R0, 0x1, RZ, 0xc0, !PT ;  /* 0x0000000100007812 */ /* 0x000fe400078ec0ff */
[----:B------:R-:W-:-:S02]  /*3040*/  LOP3.LUT R25, R25, 0x8, RZ, 0xc0, !PT ;  /* 0x0000000819197812 */ /* 0x000fc400078ec0ff */
[----:B------:R-:W-:Y:S02]  /*3050*/  SHF.R.S32.HI R113, RZ, 0x1f, R100 ;  /* 0x0000001fff717819 */ /* 0x000fe40000011464 */
[----:B------:R-:W-:Y:S02]  /*3060*/  SHF.R.S32.HI R26, RZ, 0x1f, R8 ;  /* 0x0000001fff1a7819 */ /* 0x000fe40000011408 */
[----:B------:R-:W-:Y:S01]  /*3070*/  SHF.R.S32.HI R27, RZ, 0x1f, R10 ;  /* 0x0000001fff1b7819 */ /* 0x000fe2000001140a */
[----:B--2---:R-:W-:-:S07]  /*3080*/  IMAD R109, R11, 0x20, R224 ;  /* 0x000000200b6d7824 */ /* 0x004fce00078e02e0 */
.L_x_561:
[----:B-1----:R-:W2:Y:S01]  /*3090*/  LDL R31, [R1+0x6c] ;  /* 0x00006c00011f7983 */ /* 0x002ea20000100800 */
[----:B------:R-:W0:Y:S01]  /*30a0*/  LDC R77, c[0x0][0x430] ;  /* 0x00010c00ff4d7b82 */ /* 0x000e220000000800 */
[----:B------:R-:W-:Y:S01]  /*30b0*/  VIADD R2, R2, 0xffffffff ;  /* 0xffffffff02027836 */ /* 0x000fe20000000000 */
[----:B------:R-:W-:Y:S01]  /*30c0*/  ULDC.64 UR4, c[0x0][0x208] ;  /* 0x0000820000047ab9 */ /* 0x000fe20000000a00 */
[----:B------:R-:W-:Y:S02]  /*30d0*/  IMAD.MOV.U32 R76, RZ, RZ, RZ ;  /* 0x000000ffff4c7224 */ /* 0x000fe400078e00ff */
[----:B------:R-:W-:-:S03]  /*30e0*/  IMAD R13, R2, 0x50, R109 ;  /* 0x00000050020d7824 */ /* 0x000fc600078e026d */
[----:B------:R-:W1:Y:S02]  /*30f0*/  LDC R110, c[0x0][0x3f4] ;  /* 0x0000fd00ff6e7b82 */ /* 0x000e640000000800 */
[----:B------:R-:W-:Y:S02]  /*3100*/  ISETP.GE.AND P0, PT, R13, R24, PT ;  /* 0x000000180d00720c */ /* 0x000fe40003f06270 */
[----:B------:R-:W-:Y:S02]  /*3110*/  IADD3 R32, R114, R13, RZ ;  /* 0x0000000d72207210 */ /* 0x000fe40007ffe0ff */
[----:B------:R-:W-:-:S03]  /*3120*/  ISETP.GT.OR P0, PT, R109, 0x4f, P0 ;  /* 0x0000004f6d00780c */ /* 0x000fc60000704670 */
[----:B------:R-:W-:Y:S01]  /*3130*/  IMAD.MOV.U32 R28, RZ, RZ, R32 ;  /* 0x000000ffff1c7224 */ /* 0x000fe200078e0020 */
[----:B0-----:R-:W-:-:S09]  /*3140*/  ISETP.NE.AND P3, PT, R77, 0x1, PT ;  /* 0x000000014d00780c */ /* 0x001fd20003f65270 */
[----:B------:R-:W0:Y:S08]  /*3150*/  @!P0 LDC.64 R14, c[0x0][0x428] ;  /* 0x00010a00ff0e8b82 */ /* 0x000e300000000a00 */
[----:B------:R-:W3:Y:S08]  /*3160*/  @!P0 LDC.64 R12, c[0x0][0x418] ;  /* 0x00010600ff0c8b82 */ /* 0x000ef00000000a00 */
[----:B------:R-:W4:Y:S08]  /*3170*/  @P3 LDC R11, c[0x0][0x434] ;  /* 0x00010d00ff0b3b82 */ /* 0x000f300000000800 */
[----:B------:R-:W1:Y:S01]  /*3180*/  @P3 LDC R30, c[0x0][0x438] ;  /* 0x00010e00ff1e3b82 */ /* 0x000e620000000800 */
[----:B----4-:R-:W-:-:S05]  /*3190*/  @P3 IMAD.HI.U32 R11, R32, R11, RZ ;  /* 0x0000000b200b3227 */ /* 0x010fca00078e00ff */
[----:B-1----:R-:W-:Y:S01]  /*31a0*/  @P3 SHF.R.U32.HI R28, RZ, R30, R11 ;  /* 0x0000001eff1c3219 */ /* 0x002fe2000001160b */
[----:B0-----:R-:W-:-:S03]  /*31b0*/  @!P0 IMAD R11, R113, R14, RZ ;  /* 0x0000000e710b8224 */ /* 0x001fc600078e02ff */
[--C-:B------:R-:W-:Y:S01]  /*31c0*/  @!P0 SHF.R.S32.HI R29, RZ, 0x1f, R28.reuse ;  /* 0x0000001fff1d8819 */ /* 0x100fe2000001141c */
[C---:B------:R-:W-:Y:S02]  /*31d0*/  @!P0 IMAD R11, R100.reuse, R15, R11 ;  /* 0x0000000f640b8224 */ /* 0x040fe400078e020b */
[----:B------:R-:W-:-:S04]  /*31e0*/  @!P0 IMAD.WIDE.U32 R14, R100, R14, R28 ;  /* 0x0000000e640e8225 */ /* 0x000fc800078e001c */
[----:B------:R-:W-:Y:S01]  /*31f0*/  @!P0 IMAD.IADD R11, R15, 0x1, R11 ;  /* 0x000000010f0b8824 */ /* 0x000fe200078e020b */
[----:B---3--:R-:W-:-:S04]  /*3200*/  @!P0 LEA R12, P3, R14, R12, 0x2 ;  /* 0x0000000c0e0c8211 */ /* 0x008fc800078610ff */
[----:B------:R-:W-:Y:S02]  /*3210*/  @!P0 LEA.HI.X R13, R14, R13, R11, 0x2, P3 ;  /* 0x0000000d0e0d8211 */ /* 0x000fe400018f140b */
[----:B------:R-:W-:-:S03]  /*3220*/  ISETP.GT.AND P3, PT, R2, R112, PT ;  /* 0x000000700200720c */ /* 0x000fc60003f64270 */
[----:B------:R0:W5:Y:S01]  /*3230*/  @!P0 LDG.E R76, desc[UR4][R12.64] ;  /* 0x000000040c4c8981 */ /* 0x000162000c1e1900 */
[----:B------:R-:W-:Y:S01]  /*3240*/  ISETP.GE.AND P0, PT, R110, 0x1, PT ;  /* 0x000000016e00780c */ /* 0x000fe20003f06270 */
[----:B------:R-:W-:Y:S05]  /*3250*/  YIELD ;  /* 0x0000000000007946 */ /* 0x000fea0003800000 */
[----:B------:R-:W-:Y:S01]  /*3260*/  IADD3 R14, -R28, RZ, RZ ;  /* 0x000000ff1c0e7210 */ /* 0x000fe20007ffe1ff */
[----:B------:R-:W-:Y:S01]  /*3270*/  BSSY B0, `(.L_x_445) ;  /* 0x0000814000007945 */ /* 0x000fe20003800000 */
[----:B------:R-:W-:-:S03]  /*3280*/  LOP3.LUT R18, R18, 0xfffffffe, RZ, 0xc0, !PT ;  /* 0xfffffffe12127812 */ /* 0x000fc600078ec0ff */
[----:B------:R-:W-:Y:S01]  /*3290*/  IMAD R77, R77, R14, R32 ;  /* 0x0000000e4d4d7224 */ /* 0x000fe200078e0220 */
[----:B------:R-:W-:Y:S01]  /*32a0*/  @P3 LOP3.LUT R18, R18, 0x1, RZ, 0xfc, !PT ;  /* 0x0000000112123812 */ /* 0x000fe200078efcff */
[----:B--2---:R-:W-:-:S04]  /*32b0*/  IMAD R78, R213, 0x5000, R31 ;  /* 0x00005000d54e7824 */ /* 0x004fc800078e021f */
[----:B------:R-:W-:Y:S01]  /*32c0*/  IMAD R78, R78, 0x2, R23 ;  /* 0x000000024e4e7824 */ /* 0x000fe200078e0217 */
[----:B0-----:R-:W-:Y:S06]  /*32d0*/  @!P0 BRA `(.L_x_446) ;  /* 0x0000007800548947 */ /* 0x001fec0003800000 */
[----:B------:R-:W-:Y:S01]  /*32e0*/  SHF.R.S32.HI R79, RZ, 0x1f, R77 ;  /* 0x0000001fff4f7819 */ /* 0x000fe2000001144d */
[----:B------:R-:W-:Y:S01]  /*32f0*/  ULDC.64 UR4, c[0x0][0x300] ;  /* 0x0000c00000047ab9 */ /* 0x000fe20000000a00 */
[----:B-----5:R-:W-:Y:S01]  /*3300*/  SHF.R.S32.HI R84, RZ, 0x1f, R76 ;  /* 0x0000001fff547819 */ /* 0x020fe2000001144c */
[----:B------:R-:W-:Y:S01]  /*3310*/  IMAD.WIDE.U32 R12, R77, UR4, RZ ;  /* 0x000000044d0c7c25 */ /* 0x000fe2000f8e00ff */
[----:B------:R-:W-:Y:S02]  /*3320*/  ULDC.U8 UR6, c[0x0][0x410] ;  /* 0x0001040000067ab9 */ /* 0x000fe40000000000 */
[----:B------:R-:W-:Y:S01]  /*3330*/  ISETP.NE.AND P0, PT, RZ, UR6, PT ;  /* 0x00000006ff007c0c */ /* 0x000fe2000bf05270 */
[----:B------:R-:W-:Y:S02]  /*3340*/  IMAD R14, R79, UR4, RZ ;  /* 0x000000044f0e7c24 */ /* 0x000fe4000f8e02ff */
[----:B------:R-:W-:Y:S02]  /*3350*/  IMAD R85, R2, -0x50, R24 ;  /* 0xffffffb002557824 */ /* 0x000fe400078e0218 */
[----:B------:R-:W-:Y:S01]  /*3360*/  IMAD R11, R77, UR5, R14 ;  /* 0x000000054d0b7c24 */ /* 0x000fe2000f8e020e */
[----:B------:R-:W-:Y:S01]  /*3370*/  ULDC.64 UR4, c[0x0][0x310] ;  /* 0x0000c40000047ab9 */ /* 0x000fe20000000a00 */
[----:B------:R-:W-:Y:S01]  /*3380*/  IMAD R14, R115, R2, RZ ;  /* 0x00000002730e7224 */ /* 0x000fe200078e02ff */
[----:B------:R-:W-:Y:S01]  /*3390*/  VIMNMX R85, R85, 0x50, PT ;  /* 0x0000005055557848 */ /* 0x000fe20003fe0100 */
[----:B------:R-:W-:-:S02]  /*33a0*/  IMAD R15, R84, UR4, RZ ;  /* 0x00000004540f7c24 */ /* 0x000fc4000f8e02ff */
[----:B------:R-:W-:Y:S01]  /*33b0*/  IMAD.IADD R13, R13, 0x1, R11 ;  /* 0x000000010d0d7824 */ /* 0x000fe200078e020b */
[----:B------:R-:W-:Y:S01]  /*33c0*/  SHF.R.S32.HI R11, RZ, 0x1f, R2 ;  /* 0x0000001fff0b7819 */ /* 0x000fe20000011402 */
[C---:B------:R-:W-:Y:S02]  /*33d0*/  IMAD R15, R76.reuse, UR5, R15 ;  /* 0x000000054c0f7c24 */ /* 0x040fe4000f8e020f */
[----:B------:R-:W-:Y:S01]  /*33e0*/  IMAD.WIDE.U32 R12, R76, UR4, R12 ;  /* 0x000000044c0c7c25 */ /* 0x000fe2000f8e000c */
[----:B------:R-:W-:-:S03]  /*33f0*/  ULDC.64 UR4, c[0x0][0x308] ;  /* 0x0000c20000047ab9 */ /* 0x000fc60000000a00 */
[----:B------:R-:W-:Y:S02]  /*3400*/  IMAD.IADD R13, R13, 0x1, R15 ;  /* 0x000000010d0d7824 */ /* 0x000fe400078e020f */
[----:B------:R-:W-:Y:S02]  /*3410*/  IMAD R15, R120, R2, RZ ;  /* 0x00000002780f7224 */ /* 0x000fe400078e02ff */
[----:B------:R-:W-:-:S04]  /*3420*/  IMAD.WIDE.U32 R116, R223, UR4, R12 ;  /* 0x00000004df747c25 */ /* 0x000fc8000f8e000c */
[C---:B------:R-:W-:Y:S02]  /*3430*/  IMAD R29, R11.reuse, R94, R14 ;  /* 0x0000005e0b1d7224 */ /* 0x040fe400078e020e */
[----:B------:R-:W-:Y:S02]  /*3440*/  IMAD R31, R11, R88, R15 ;  /* 0x000000580b1f7224 */ /* 0x000fe400078e020f */
[----:B------:R-:W-:Y:S01]  /*3450*/  IMAD R11, R223, UR5, R117 ;  /* 0x00000005df0b7c24 */ /* 0x000fe2000f8e0275 */
[----:B------:R-:W-:Y:S01]  /*3460*/  ULDC.64 UR4, c[0x0][0x2e8] ;  /* 0x0000ba0000047ab9 */ /* 0x000fe20000000a00 */
[----:B------:R-:W-:Y:S01]  /*3470*/  IMAD.WIDE.U32 R14, R94, R2, RZ ;  /* 0x000000025e0e7225 */ /* 0x000fe200078e00ff */
[----:B------:R-:W-:-:S03]  /*3480*/  LEA R117, P3, R116, UR4, 0x1 ;  /* 0x0000000474757c11 */ /* 0x000fc6000f8608ff */
[----:B------:R-:W-:Y:S01]  /*3490*/  IMAD.WIDE.U32 R12, R88, R2, RZ ;  /* 0x00000002580c7225 */ /* 0x000fe200078e00ff */
[----:B------:R-:W-:Y:S02]  /*34a0*/  LEA.HI.X R116, R116, UR5, R11, 0x1, P3 ;  /* 0x0000000574747c11 */ /* 0x000fe400098f0c0b */
[----:B------:R-:W-:Y:S01]  /*34b0*/  IADD3 R11, R15, R29, RZ ;  /* 0x0000001d0f0b7210 */ /* 0x000fe20007ffe0ff */
[----:B------:R-:W-:Y:S01]  /*34c0*/  IMAD.IADD R80, R13, 0x1, R31 ;  /* 0x000000010d507824 */ /* 0x000fe200078e021f */
[----:B------:R-:W-:Y:S06]  /*34d0*/  @!P0 BRA `(.L_x_447) ;  /* 0x0000003800548947 */ /* 0x000fec0003800000 */
[----:B------:R-:W-:Y:S01]  /*34e0*/  ISETP.GE.AND P3, PT, R224, R85, PT ;  /* 0x00000055e000720c */ /* 0x000fe20003f66270 */
[----:B------:R-:W-:Y:S01]  /*34f0*/  BSSY B1, `(.L_x_448) ;  /* 0x000002a000017945 */ /* 0x000fe20003800000 */
        /* <DEDUP_REMOVED lines=9> */
[----:B------:R-:W-:Y:S06]  /*3590*/  @P3 BRA `(.L_x_449) ;  /* 0x00000000007c3947 */ /* 0x000fec0003800000 */
[----:B------:R-:W-:Y:S01]  /*35a0*/  IADD3 R28, P4, R98, R14, RZ ;  /* 0x0000000e621c7210 */ /* 0x000fe20007f9e0ff */
[----:B------:R-:W-:Y:S01]  /*35b0*/  ULDC.64 UR4, c[0x0][0x3e8] ;  /* 0x0000fa0000047ab9 */ /* 0x000fe20000000a00 */
[----:B------:R-:W-:Y:S01]  /*35c0*/  IADD3 R29, P0, R92, R12, RZ ;  /* 0x0000000c5c1d7210 */ /* 0x000fe20007f1e0ff */
[----:B------:R-:W-:Y:S01]  /*35d0*/  ULDC.64 UR6, c[0x0][0x400] ;  /* 0x0001000000067ab9 */ /* 0x000fe20000000a00 */
[----:B------:R-:W-:Y:S01]  /*35e0*/  CS2R R72, SRZ ;  /* 0x0000000000487805 */ /* 0x000fe2000001ff00 */
[----:B------:R-:W-:Y:S01]  /*35f0*/  IMAD.X R31, R11, 0x1, R3, P4 ;  /* 0x000000010b1f7824 */ /* 0x000fe200020e0603 */
[----:B------:R-:W-:Y:S01]  /*3600*/  LEA R30, P4, R28, UR4, 0x1 ;  /* 0x000000041c1e7c11 */ /* 0x000fe2000f8808ff */
[----:B------:R-:W-:Y:S01]  /*3610*/  IMAD.X R32, R80, 0x1, R5, P0 ;  /* 0x0000000150207824 */ /* 0x000fe200000e0605 */
[----:B------:R-:W-:Y:S02]  /*3620*/  CS2R R68, SRZ ;  /* 0x0000000000447805 */ /* 0x000fe4000001ff00 */
[----:B------:R-:W-:-:S02]  /*3630*/  CS2R R74, SRZ ;  /* 0x00000000004a7805 */ /* 0x000fc4000001ff00 */
[----:B------:R-:W-:Y:S02]  /*3640*/  LEA.HI.X R31, R28, UR5, R31, 0x1, P4 ;  /* 0x000000051c1f7c11 */ /* 0x000fe4000a0f0c1f */
[----:B------:R-:W-:Y:S02]  /*3650*/  CS2R R70, SRZ ;  /* 0x0000000000467805 */ /* 0x000fe4000001ff00 */
[C---:B------:R-:W-:Y:S01]  /*3660*/  LEA R28, P0, R29.reuse, UR6, 0x1 ;  /* 0x000000061d1c7c11 */ /* 0x040fe2000f8008ff */
[----:B------:R-:W-:Y:S01]  /*3670*/  ULDC.64 UR8, c[0x0][0x208] ;  /* 0x0000820000087ab9 */ /* 0x000fe20000000a00 */
[-C--:B------:R-:W-:Y:S02]  /*3680*/  ISETP.GE.AND P4, PT, R216, R110.reuse, PT ;  /* 0x0000006ed800720c */ /* 0x080fe40003f86270 */
[----:B------:R-:W-:Y:S02]  /*3690*/  LEA.HI.X R29, R29, UR7, R32, 0x1, P0 ;  /* 0x000000071d1d7c11 */ /* 0x000fe400080f0c20 */
[----:B------:R-:W-:-:S02]  /*36a0*/  ISETP.GE.AND P0, PT, R221, R110, PT ;  /* 0x0000006edd00720c */ /* 0x000fc40003f06270 */
[----:B------:R-:W-:-:S07]  /*36b0*/  CS2R R64, SRZ ;  /* 0x0000000000407805 */ /* 0x000fce000001ff00 */
[----:B------:R0:W5:Y:S04]  /*36c0*/  @!P4 LDG.E.64 R72, desc[UR8][R30.64] ;  /* 0x000000081e48c981 */ /* 0x000168000c1e1b00 */
[----:B------:R0:W5:Y:S01]  /*36d0*/  @!P4 LDG.E.64 R74, desc[UR8][R28.64] ;  /* 0x000000081c4ac981 */ /* 0x000162000c1e1b00 */
[----:B------:R-:W-:-:S03]  /*36e0*/  ISETP.GE.AND P4, PT, R220, R110, PT ;  /* 0x0000006edc00720c */ /* 0x000fc60003f86270 */
[----:B------:R0:W5:Y:S04]  /*36f0*/  @!P0 LDG.E.64 R68, desc[UR8][R30.64+0x40] ;  /* 0x000040081e448981 */ /* 0x000168000c1e1b00 */
[----:B------:R0:W5:Y:S01]  /*3700*/  @!P0 LDG.E.64 R70, desc[UR8][R28.64+0x40] ;  /* 0x000040081c468981 */ /* 0x000162000c1e1b00 */
[----:B------:R-:W-:Y:S02]  /*3710*/  ISETP.GE.AND P0, PT, R222, R110, PT ;  /* 0x0000006ede00720c */ /* 0x000fe40003f06270 */
[----:B------:R-:W-:Y:S02]  /*3720*/  CS2R R60, SRZ ;  /* 0x00000000003c7805 */ /* 0x000fe4000001ff00 */
[----:B------:R-:W-:Y:S02]  /*3730*/  CS2R R66, SRZ ;  /* 0x0000000000427805 */ /* 0x000fe4000001ff00 */
[----:B------:R-:W-:Y:S01]  /*3740*/  CS2R R62, SRZ ;  /* 0x00000000003e7805 */ /* 0x000fe2000001ff00 */
[----:B------:R0:W5:Y:S04]  /*3750*/  @!P4 LDG.E.64 R64, desc[UR8][R30.64+0x80] ;  /* 0x000080081e40c981 */ /* 0x000168000c1e1b00 */
[----:B------:R0:W5:Y:S04]  /*3760*/  @!P4 LDG.E.64 R66, desc[UR8][R28.64+0x80] ;  /* 0x000080081c42c981 */ /* 0x000168000c1e1b00 */
[----:B------:R0:W5:Y:S04]  /*3770*/  @!P0 LDG.E.64 R60, desc[UR8][R30.64+0xc0] ;  /* 0x0000c0081e3c8981 */ /* 0x000168000c1e1b00 */
[----:B------:R0:W5:Y:S02]  /*3780*/  @!P0 LDG.E.64 R62, desc[UR8][R28.64+0xc0] ;  /* 0x0000c0081c3e8981 */ /* 0x000164000c1e1b00 */
.L_x_449:
[----:B------:R-:W-:Y:S05]  /*3790*/  BSYNC B1 ;  /* 0x0000000000017941 */ /* 0x000fea0003800000 */
.L_x_448:
[----:B0----5:R-:W-:Y:S01]  /*37a0*/  MOV R28, R60 ;  /* 0x0000003c001c7202 */ /* 0x021fe20000000f00 */
[----:B------:R-:W-:Y:S01]  /*37b0*/  IMAD.MOV.U32 R30, RZ, RZ, R61 ;  /* 0x000000ffff1e7224 */ /* 0x000fe200078e003d */
[----:B------:R-:W-:Y:S01]  /*37c0*/  BSSY B1, `(.L_x_450) ;  /* 0x0000046000017945 */ /* 0x000fe20003800000 */
[----:B------:R-:W-:Y:S01]  /*37d0*/  IMAD.MOV.U32 R29, RZ, RZ, R64 ;  /* 0x000000ffff1d7224 */ /* 0x000fe200078e0040 */
[----:B------:R-:W-:Y:S01]  /*37e0*/  PRMT R147, R28, 0x7610, R147 ;  /* 0x000076101c937816 */ /* 0x000fe20000000093 */
[----:B------:R-:W-:Y:S01]  /*37f0*/  IMAD.MOV.U32 R28, RZ, RZ, R65 ;  /* 0x000000ffff1c7224 */ /* 0x000fe200078e0041 */
[----:B------:R-:W-:Y:S01]  /*3800*/  PRMT R146, R30, 0x7610, R146 ;  /* 0x000076101e927816 */ /* 0x000fe20000000092 */
[----:B------:R-:W-:Y:S01]  /*3810*/  IMAD.MOV.U32 R30, RZ, RZ, R72 ;  /* 0x000000ffff1e7224 */ /* 0x000fe200078e0048 */
[----:B------:R-:W-:Y:S01]  /*3820*/  PRMT R149, R29, 0x7610, R149 ;  /* 0x000076101d957816 */ /* 0x000fe20000000095 */
[----:B------:R-:W-:Y:S01]  /*3830*/  VIADD R31, R224, 0x20 ;  /* 0x00000020e01f7836 */ /* 0x000fe20000000000 */
[----:B------:R-:W-:Y:S01]  /*3840*/  PRMT R148, R28, 0x7610, R148 ;  /* 0x000076101c947816 */ /* 0x000fe20000000094 */
[----:B------:R-:W-:Y:S01]  /*3850*/  IMAD.MOV.U32 R28, RZ, RZ, R69 ;  /* 0x000000ffff1c7224 */ /* 0x000fe200078e0045 */
[----:B------:R-:W-:-:S02]  /*3860*/  MOV R29, R68 ;  /* 0x00000044001d7202 */ /* 0x000fc40000000f00 */
[----:B------:R-:W-:Y:S02]  /*3870*/  CS2R R48, SRZ ;  /* 0x0000000000307805 */ /* 0x000fe4000001ff00 */
[----:B------:R-:W-:Y:S01]  /*3880*/  PRMT R119, R30, 0x7610, R119 ;  /* 0x000076101e777816 */ /* 0x000fe20000000077 */
[----:B------:R-:W-:Y:S01]  /*3890*/  IMAD.MOV.U32 R30, RZ, RZ, R63 ;  /* 0x000000ffff1e7224 */ /* 0x000fe200078e003f */
[----:B------:R-:W-:Y:S01]  /*38a0*/  PRMT R150, R28, 0x5410, R29 ;  /* 0x000054101c967816 */ /* 0x000fe2000000001d */
[----:B------:R-:W-:Y:S01]  /*38b0*/  IMAD.MOV.U32 R29, RZ, RZ, R73 ;  /* 0x000000ffff1d7224 */ /* 0x000fe200078e0049 */
[----:B------:R-:W-:Y:S02]  /*38c0*/  ISETP.GE.AND P4, PT, R31, R85, PT ;  /* 0x000000551f00720c */ /* 0x000fe40003f86270 */
[----:B------:R-:W-:Y:S02]  /*38d0*/  CS2R R52, SRZ ;  /* 0x0000000000347805 */ /* 0x000fe4000001ff00 */
[----:B------:R-:W-:-:S02]  /*38e0*/  MOV R28, R62 ;  /* 0x0000003e001c7202 */ /* 0x000fc40000000f00 */
[----:B------:R-:W-:Y:S02]  /*38f0*/  CS2R R56, SRZ ;  /* 0x0000000000387805 */ /* 0x000fe4000001ff00 */
[----:B------:R-:W-:Y:S01]  /*3900*/  PRMT R151, R29, 0x7610, R151 ;  /* 0x000076101d977816 */ /* 0x000fe20000000097 */
[----:B------:R-:W-:Y:S01]  /*3910*/  IMAD.MOV.U32 R29, RZ, RZ, R66 ;  /* 0x000000ffff1d7224 */ /* 0x000fe200078e0042 */
[----:B------:R-:W-:Y:S01]  /*3920*/  PRMT R146, R146, 0x5410, R30 ;  /* 0x0000541092927816 */ /* 0x000fe2000000001e */
[----:B------:R-:W-:Y:S01]  /*3930*/  IMAD.MOV.U32 R30, RZ, RZ, R70 ;  /* 0x000000ffff1e7224 */ /* 0x000fe200078e0046 */
[----:B------:R-:W-:Y:S02]  /*3940*/  PRMT R147, R147, 0x5410, R28 ;  /* 0x0000541093937816 */ /* 0x000fe4000000001c */
        /* <DEDUP_REMOVED lines=11> */
[----:B------:R-:W-:Y:S02]  /*3a00*/  PRMT R152, R29, 0x5410, R30 ;  /* 0x000054101d987816 */ /* 0x000fe4000000001e */
[----:B------:R-:W-:Y:S01]  /*3a10*/  PRMT R119, R119, 0x5410, R28 ;  /* 0x0000541077777816 */ /* 0x000fe2000000001c */
[----:B------:R-:W-:Y:S06]  /*3a20*/  @P4 BRA `(.L_x_451) ;  /* 0x00000000007c4947 */ /* 0x000fec0003800000 */
[----:B------:R-:W-:Y:S01]  /*3a30*/  IADD3 R28, P0, P5, R98, R14, R102 ;  /* 0x0000000e621c7210 */ /* 0x000fe20007d1e066 */
[----:B------:R-:W-:Y:S01]  /*3a40*/  ULDC.64 UR4, c[0x0][0x3e8] ;  /* 0x0000fa0000047ab9 */ /* 0x000fe20000000a00 */
[----:B------:R-:W-:Y:S01]  /*3a50*/  ULDC.64 UR6, c[0x0][0x400] ;  /* 0x0001000000067ab9 */ /* 0x000fe20000000a00 */
[----:B------:R-:W-:Y:S02]  /*3a60*/  CS2R R56, SRZ ;  /* 0x0000000000387805 */ /* 0x000fe4000001ff00 */
[----:B------:R-:W-:Y:S02]  /*3a70*/  IADD3.X R31, R3, R11, R101, P0, P5 ;  /* 0x0000000b031f7210 */ /* 0x000fe400007ea465 */
[----:B------:R-:W-:Y:S02]  /*3a80*/  CS2R R58, SRZ ;  /* 0x00000000003a7805 */ /* 0x000fe4000001ff00 */
[----:B------:R-:W-:Y:S01]  /*3a90*/  IADD3 R29, P0, P5, R92, R12, R104 ;  /* 0x0000000c5c1d7210 */ /* 0x000fe20007d1e068 */
[----:B------:R-:W-:-:S03]  /*3aa0*/  ULDC.64 UR8, c[0x0][0x208] ;  /* 0x0000820000087ab9 */ /* 0x000fc60000000a00 */
[----:B------:R-:W-:Y:S02]  /*3ab0*/  IADD3.X R32, R5, R80, R103, P0, P5 ;  /* 0x0000005005207210 */ /* 0x000fe400007ea467 */
[----:B------:R-:W-:-:S04]  /*3ac0*/  LEA R30, P0, R28, UR4, 0x1 ;  /* 0x000000041c1e7c11 */ /* 0x000fc8000f8008ff */
[----:B------:R-:W-:Y:S02]  /*3ad0*/  LEA.HI.X R31, R28, UR5, R31, 0x1, P0 ;  /* 0x000000051c1f7c11 */ /* 0x000fe400080f0c1f */
[----:B------:R-:W-:-:S04]  /*3ae0*/  LEA R28, P0, R29, UR6, 0x1 ;  /* 0x000000061d1c7c11 */ /* 0x000fc8000f8008ff */
[----:B------:R-:W-:Y:S02]  /*3af0*/  LEA.HI.X R29, R29, UR7, R32, 0x1, P0 ;  /* 0x000000071d1d7c11 */ /* 0x000fe400080f0c20 */
[----:B------:R-:W-:Y:S02]  /*3b00*/  ISETP.GE.AND P0, PT, R216, R110, PT ;  /* 0x0000006ed800720c */ /* 0x000fe40003f06270 */
[----:B------:R-:W-:Y:S02]  /*3b10*/  CS2R R52, SRZ ;  /* 0x0000000000347805 */ /* 0x000fe4000001ff00 */
[----:B------:R-:W-:-:S09]  /*3b20*/  CS2R R54, SRZ ;  /* 0x0000000000367805 */ /* 0x000fd2000001ff00 */
[----:B------:R0:W5:Y:S04]  /*3b30*/  @!P0 LDG.E.64 R56, desc[UR8][R30.64] ;  /* 0x000000081e388981 */ /* 0x000168000c1e1b00 */
[----:B------:R0:W5:Y:S01]  /*3b40*/  @!P0 LDG.E.64 R58, desc[UR8][R28.64] ;  /* 0x000000081c3a8981 */ /* 0x000162000c1e1b00 */
        /* <DEDUP_REMOVED lines=10> */
[----:B------:R-:W-:-:S13]  /*3bf0*/  ISETP.GE.AND P0, PT, R222, R110, PT ;  /* 0x0000006ede00720c */ /* 0x000fda0003f06270 */
[----:B------:R0:W5:Y:S04]  /*3c00*/  @!P0 LDG.E.64 R44, desc[UR8][R30.64+0xc0] ;  /* 0x0000c0081e2c8981 */ /* 0x000168000c1e1b00 */
[----:B------:R0:W5:Y:S02]  /*3c10*/  @!P0 LDG.E.64 R46, desc[UR8][R28.64+0xc0] ;  /* 0x0000c0081c2e8981 */ /* 0x000164000c1e1b00 */
.L_x_451:
[----:B------:R-:W-:Y:S05]  /*3c20*/  BSYNC B1 ;  /* 0x0000000000017941 */ /* 0x000fea0003800000 */
.L_x_450:
[----:B0----5:R-:W-:Y:S01]  /*3c30*/  IMAD.MOV.U32 R29, RZ, RZ, R48 ;  /* 0x000000ffff1d7224 */ /* 0x021fe200078e0030 */
[----:B------:R-:W-:Y:S01]  /*3c40*/  MOV R28, R49 ;  /* 0x00000031001c7202 */ /* 0x000fe20000000f00 */
[----:B------:R-:W-:Y:S01]  /*3c50*/  IMAD.MOV.U32 R30, RZ, RZ, R45 ;  /* 0x000000ffff1e7224 */ /* 0x000fe200078e002d */
[----:B------:R-:W-:Y:S01]  /*3c60*/  IADD3 R32, R224, 0x40, RZ ;  /* 0x00000040e0207810 */ /* 0x000fe20007ffe0ff */
[----:B------:R-:W-:Y:S01]  /*3c70*/  BSSY B1, `(.L_x_452) ;  /* 0x0000041000017945 */ /* 0x000fe20003800000 */
[----:B------:R-:W-:Y:S01]  /*3c80*/  PRMT R140, R28, 0x7610, R140 ;  /* 0x000076101c8c7816 */ /* 0x000fe2000000008c */
[----:B------:R-:W-:Y:S01]  /*3c90*/  IMAD.MOV.U32 R28, RZ, RZ, R57 ;  /* 0x000000ffff1c7224 */ /* 0x000fe200078e0039 */
[----:B------:R-:W-:Y:S02]  /*3ca0*/  PRMT R139, R139, 0x5410, R29 ;  /* 0x000054108b8b7816 */ /* 0x000fe4000000001d */
[----:B------:R-:W-:Y:S02]  /*3cb0*/  CS2R R36, SRZ ;  /* 0x0000000000247805 */ /* 0x000fe4000001ff00 */
[----:B------:R-:W-:-:S02]  /*3cc0*/  MOV R29, R56 ;  /* 0x00000038001d7202 */ /* 0x000fc40000000f00 */
[----:B------:R-:W-:Y:S02]  /*3cd0*/  CS2R R40, SRZ ;  /* 0x0000000000287805 */ /* 0x000fe4000001ff00 */
[----:B------:R-:W-:Y:S02]  /*3ce0*/  MOV R31, R44 ;  /* 0x0000002c001f7202 */ /* 0x000fe40000000f00 */
[----:B------:R-:W-:Y:S02]  /*3cf0*/  CS2R R34, SRZ ;  /* 0x0000000000227805 */ /* 0x000fe4000001ff00 */
[----:B------:R-:W-:Y:S01]  /*3d00*/  PRMT R144, R29, 0x5410, R28 ;  /* 0x000054101d907816 */ /* 0x000fe2000000001c */
[----:B------:R-:W-:Y:S01]  /*3d10*/  IMAD.MOV.U32 R28, RZ, RZ, R51 ;  /* 0x000000ffff1c7224 */ /* 0x000fe200078e0033 */
[----:B------:R-:W-:Y:S01]  /*3d20*/  ISETP.GE.AND P5, PT, R32, R85, PT ;  /* 0x000000552000720c */ /* 0x000fe20003fa6270 */
[----:B------:R-:W-:Y:S01]  /*3d30*/  IMAD.MOV.U32 R29, RZ, RZ, R50 ;  /* 0x000000ffff1d7224 */ /* 0x000fe200078e0032 */
[----:B------:R-:W-:Y:S01]  /*3d40*/  PRMT R136, R31, 0x5410, R30 ;  /* 0x000054101f887816 */ /* 0x000fe2000000001e */
[----:B------:R-:W-:Y:S01]  /*3d50*/  IMAD.MOV.U32 R31, RZ, RZ, R52 ;  /* 0x000000ffff1f7224 */ /* 0x000fe200078e0034 */
[----:B------:R-:W-:Y:S01]  /*3d60*/  PRMT R141, R28, 0x7610, R141 ;  /* 0x000076101c8d7816 */ /* 0x000fe2000000008d */
[----:B------:R-:W-:Y:S01]  /*3d70*/  IMAD.MOV.U32 R30, RZ, RZ, R53 ;  /* 0x000000ffff1e7224 */ /* 0x000fe200078e0035 */
        /* <DEDUP_REMOVED lines=8> */
[----:B------:R-:W-:Y:S01]  /*3e00*/  MOV R30, R47 ;  /* 0x0000002f001e7202 */ /* 0x000fe20000000f00 */
[----:B------:R-:W-:Y:S01]  /*3e10*/  IMAD.MOV.U32 R28, RZ, RZ, R59 ;  /* 0x000000ffff1c7224 */ /* 0x000fe200078e003b */
[----:B------:R-:W-:Y:S02]  /*3e20*/  CS2R R38, SRZ ;  /* 0x0000000000267805 */ /* 0x000fe4000001ff00 */
[----:B------:R-:W-:-:S02]  /*3e30*/  CS2R R42, SRZ ;  /* 0x00000000002a7805 */ /* 0x000fc4000001ff00 */
[----:B------:R-:W-:Y:S02]  /*3e40*/  PRMT R137, R31, 0x5410, R30 ;  /* 0x000054101f897816 */ /* 0x000fe4000000001e */
[----:B------:R-:W-:Y:S02]  /*3e50*/  CS2R R30, SRZ ;  /* 0x00000000001e7805 */ /* 0x000fe4000001ff00 */
[----:B------:R-:W-:Y:S02]  /*3e60*/  PRMT R145, R29, 0x5410, R28 ;  /* 0x000054101d917816 */ /* 0x000fe4000000001c */
[----:B------:R-:W-:Y:S01]  /*3e70*/  CS2R R28, SRZ ;  /* 0x00000000001c7805 */ /* 0x000fe2000001ff00 */
[----:B------:R-:W-:Y:S06]  /*3e80*/  @P5 BRA `(.L_x_453) ;  /* 0x00000000007c5947 */ /* 0x000fec0003800000 */
[----:B------:R-:W-:Y:S01]  /*3e90*/  IADD3 R15, P0, P6, R98, R106, R14 ;  /* 0x0000006a620f7210 */ /* 0x000fe20007e1e00e */
[----:B------:R-:W-:Y:S01]  /*3ea0*/  ULDC.64 UR4, c[0x0][0x3e8] ;  /* 0x0000fa0000047ab9 */ /* 0x000fe20000000a00 */
[----:B------:R-:W-:Y:S02]  /*3eb0*/  CS2R R40, SRZ ;  /* 0x0000000000287805 */ /* 0x000fe4000001ff00 */
[----:B------:R-:W-:Y:S02]  /*3ec0*/  CS2R R42, SRZ ;  /* 0x00000000002a7805 */ /* 0x000fe4000001ff00 */
[----:B------:R-:W-:Y:S01]  /*3ed0*/  IADD3.X R11, R3, R105, R11, P0, P6 ;  /* 0x00000069030b7210 */ /* 0x000fe200007ec40b */
[----:B------:R-:W-:Y:S01]  /*3ee0*/  ULDC.64 UR6, c[0x0][0x208] ;  /* 0x0000820000067ab9 */ /* 0x000fe20000000a00 */
[----:B------:R-:W-:-:S04]  /*3ef0*/  IADD3 R13, P0, P6, R92, R108, R12 ;  /* 0x0000006c5c0d7210 */ /* 0x000fc80007e1e00c */
[----:B------:R-:W-:Y:S02]  /*3f00*/  IADD3.X R80, R5, R107, R80, P0, P6 ;  /* 0x0000006b05507210 */ /* 0x000fe400007ec450 */
[----:B------:R-:W-:-:S04]  /*3f10*/  LEA R14, P0, R15, UR4, 0x1 ;  /* 0x000000040f0e7c11 */ /* 0x000fc8000f8008ff */
[----:B------:R-:W-:Y:S01]  /*3f20*/  LEA.HI.X R15, R15, UR5, R11, 0x1, P0 ;  /* 0x000000050f0f7c11 */ /* 0x000fe200080f0c0b */
[----:B------:R-:W-:Y:S02]  /*3f30*/  ULDC.64 UR4, c[0x0][0x400] ;  /* 0x0001000000047ab9 */ /* 0x000fe40000000a00 */
        /* <DEDUP_REMOVED lines=20> */
.L_x_453:
[----:B------:R-:W-:Y:S05]  /*4080*/  BSYNC B1 ;  /* 0x0000000000017941 */ /* 0x000fea0003800000 */
.L_x_452:
[----:B0----5:R-:W-:Y:S01]  /*4090*/  IMAD.MOV.U32 R12, RZ, RZ, R28 ;  /* 0x000000ffff0c7224 */ /* 0x021fe200078e001c */
[----:B------:R-:W-:Y:S01]  /*40a0*/  MOV R11, R29 ;  /* 0x0000001d000b7202 */ /* 0x000fe20000000f00 */
[----:B------:R-:W-:-:S03]  /*40b0*/  ULOP3.LUT UR4, UR60, 0x1, URZ, 0xfc, !UPT ;  /* 0x000000013c047892 */ /* 0x000fc6000f8efc3f */
[----:B------:R-:W-:Y:S01]  /*40c0*/  PRMT R81, R12, 0x5410, R11 ;  /* 0x000054100c517816 */ /* 0x000fe2000000000b */
[----:B------:R-:W-:Y:S01]  /*40d0*/  IMAD.MOV.U32 R12, RZ, RZ, R32 ;  /* 0x000000ffff0c7224 */ /* 0x000fe200078e0020 */
[----:B------:R-:W-:Y:S01]  /*40e0*/  UISETP.NE.AND UP0, UPT, UR4, 0x3, UPT ;  /* 0x000000030400788c */ /* 0x000fe2000bf05270 */
[----:B------:R-:W-:-:S05]  /*40f0*/  IMAD.MOV.U32 R11, RZ, RZ, R33 ;  /* 0x000000ffff0b7224 */ /* 0x000fca00078e0021 */
[----:B------:R-:W-:Y:S01]  /*4100*/  PRMT R128, R12, 0x5410, R11 ;  /* 0x000054100c807816 */ /* 0x000fe2000000000b */
[----:B------:R-:W-:Y:S01]  /*4110*/  IMAD.MOV.U32 R11, RZ, RZ, R37 ;  /* 0x000000ffff0b7224 */ /* 0x000fe200078e0025 */
[----:B------:R-:W-:Y:S02]  /*4120*/  MOV R12, R36 ;  /* 0x00000024000c7202 */ /* 0x000fe40000000f00 */
[----:B------:R-:W-:Y:S02]  /*4130*/  PLOP3.LUT P0, PT, PT, PT, UP0, 0x80, 0x0 ;  /* 0x000000000000781c */ /* 0x000fe40003f0f008 */
[----:B------:R-:W-:Y:S01]  /*4140*/  PRMT R134, R12, 0x5410, R11 ;  /* 0x000054100c867816 */ /* 0x000fe2000000000b */
[----:B------:R-:W-:Y:S01]  /*4150*/  IMAD.MOV.U32 R12, RZ, RZ, R40 ;  /* 0x000000ffff0c7224 */ /* 0x000fe200078e0028 */
[----:B------:R-:W-:-:S04]  /*4160*/  MOV R11, R41 ;  /* 0x00000029000b7202 */ /* 0x000fc80000000f00 */
[----:B------:R-:W-:Y:S01]  /*4170*/  PRMT R138, R12, 0x5410, R11 ;  /* 0x000054100c8a7816 */ /* 0x000fe2000000000b */
[----:B------:R-:W-:Y:S02]  /*4180*/  IMAD.MOV.U32 R12, RZ, RZ, R30 ;  /* 0x000000ffff0c7224 */ /* 0x000fe400078e001e */
[----:B------:R-:W-:-:S05]  /*4190*/  IMAD.MOV.U32 R11, RZ, RZ, R31 ;  /* 0x000000ffff0b7224 */ /* 0x000fca00078e001f */
[----:B------:R-:W-:Y:S02]  /*41a0*/  PRMT R82, R12, 0x5410, R11 ;  /* 0x000054100c527816 */ /* 0x000fe4000000000b */
[----:B------:R-:W-:-:S04]  /*41b0*/  MOV R11, R34 ;  /* 0x00000022000b7202 */ /* 0x000fc80000000f00 */
[----:B------:R-:W-:Y:S01]  /*41c0*/  PRMT R131, R11, 0x7610, R131 ;  /* 0x000076100b837816 */ /* 0x000fe20000000083 */
[----:B------:R-:W-:-:S05]  /*41d0*/  IMAD.MOV.U32 R11, RZ, RZ, R35 ;  /* 0x000000ffff0b7224 */ /* 0x000fca00078e0023 */
[----:B------:R-:W-:Y:S01]  /*41e0*/  PRMT R131, R131, 0x5410, R11 ;  /* 0x0000541083837816 */ /* 0x000fe2000000000b */
[----:B------:R-:W-:-:S05]  /*41f0*/  IMAD.MOV.U32 R11, RZ, RZ, R38 ;  /* 0x000000ffff0b7224 */ /* 0x000fca00078e0026 */
[----:B------:R-:W-:Y:S02]  /*4200*/  PRMT R135, R11, 0x7610, R135 ;  /* 0x000076100b877816 */ /* 0x000fe40000000087 */
[----:B------:R-:W-:-:S04]  /*4210*/  MOV R11, R39 ;  /* 0x00000027000b7202 */ /* 0x000fc80000000f00 */
[----:B------:R-:W-:Y:S01]  /*4220*/  PRMT R135, R135, 0x5410, R11 ;  /* 0x0000541087877816 */ /* 0x000fe2000000000b */
[----:B------:R-:W-:-:S05]  /*4230*/  IMAD.MOV.U32 R11, RZ, RZ, R42 ;  /* 0x000000ffff0b7224 */ /* 0x000fca00078e002a */
[----:B------:R-:W-:Y:S01]  /*4240*/  PRMT R139, R11, 0x7610, R139 ;  /* 0x000076100b8b7816 */ /* 0x000fe2000000008b */
[----:B------:R-:W-:-:S05]  /*4250*/  IMAD.MOV.U32 R11, RZ, RZ, R43 ;  /* 0x000000ffff0b7224 */ /* 0x000fca00078e002b */
[----:B------:R-:W-:Y:S01]  /*4260*/  PRMT R141, R141, 0x5410, R11 ;  /* 0x000054108d8d7816 */ /* 0x000fe2000000000b */
[----:B------:R-:W-:Y:S06]  /*4270*/  @!P0 BRA `(.L_x_454) ;  /* 0x0000000000048947 */ /* 0x000fec0003800000 */
[----:B------:R-:W-:Y:S01]  /*4280*/  BPT.TRAP 0x1 ;  /* 0x000000040000795c */ /* 0x000fe20000300000 */
.L_x_454:
[----:B------:R-:W-:Y:S01]  /*4290*/  LEA R86, R213, R23, 0x3 ;  /* 0x00000017d5567211 */ /* 0x000fe200078e18ff */
[----:B------:R-:W-:Y:S01]  /*42a0*/  BSSY B1, `(.L_x_455) ;  /* 0x0000004000017945 */ /* 0x000fe20003800000 */
[----:B------:R-:W-:-:S04]  /*42b0*/  SHF.L.U32 R87, R225, 0x1f, RZ ;  /* 0x0000001fe1577819 */ /* 0x000fc800000006ff */
[----:B------:R-:W0:Y:S02]  /*42c0*/  SYNCS.PHASECHK.TRANS64.TRYWAIT P6, [R86+URZ+0x38890], R87 ;  /* 0x03889057560075a7 */ /* 0x000e2400080c017f */
[----:B0-----:R-:W-:Y:S05]  /*42d0*/  @!P6 BRA `(.L_x_456) ;  /* 0x0000026800bce947 */ /* 0x001fea0003800000 */
.L_x_810:
[----:B------:R-:W-:Y:S05]  /*42e0*/  BSYNC B1 ;  /* 0x0000000000017941 */ /* 0x000fea0003800000 */
.L_x_455:
[----:B------:R-:W-:-:S03]  /*42f0*/  UMOV UR4, 0xffffffff ;  /* 0xffffffff00047882 */ /* 0x000fc60000000000 */
[----:B------:R-:W-:Y:S05]  /*4300*/  BRA.DIV UR4, `(.L_x_457) ;  /* 0x0000026a04c47947 */ /* 0x000fea000b800000 */
[----:B------:R1:W2:Y:S04]  /*4310*/  SHFL.IDX PT, R80, R116, RZ, 0x181f ;  /* 0x00181fff74507589 */ /* 0x0002a800000e0000 */
[----:B------:R1:W3:Y:S02]  /*4320*/  SHFL.IDX PT, R11, R117, RZ, 0x181f ;  /* 0x00181fff750b7589 */ /* 0x0002e400000e0000 */
.L_x_814:
[----:B------:R-:W-:Y:S04]  /*4330*/  BSSY B1, `(.L_x_458) ;  /* 0x00000dd000017945 */ /* 0x000fe80003800000 */
[----:B------:R-:W-:Y:S05]  /*4340*/  @P3 BRA `(.L_x_459) ;  /* 0x0000000c006c3947 */ /* 0x000fea0003800000 */
[----:B------:R-:W-:Y:S01]  /*4350*/  ISETP.NE.AND P3, PT, R0, RZ, PT ;  /* 0x000000ff0000720c */ /* 0x000fe20003f65270 */
[----:B------:R-:W-:-:S12]  /*4360*/  BSSY B2, `(.L_x_460) ;  /* 0x0000035000027945 */ /* 0x000fd80003800000 */
[----:B------:R-:W-:Y:S05]  /*4370*/  @!P3 BRA `(.L_x_461) ;  /* 0x0000000000ccb947 */ /* 0x000fea0003800000 */
[----:B------:R4:W0:Y:S01]  /*4380*/  LDS.128 R12, [R78+0x24400] ;  /* 0x024400004e0c7984 */ /* 0x0008220000000c00 */
[----:B------:R-:W-:Y:S01]  /*4390*/  ISETP.GE.AND P3, PT, R216, R110, PT ;  /* 0x0000006ed800720c */ /* 0x000fe20003f66270 */
[----:B------:R-:W-:-:S12]  /*43a0*/  BSSY B3, `(.L_x_462) ;  /* 0x000002c000037945 */ /* 0x000fd80003800000 */
[----:B----4-:R-:W-:Y:S05]  /*43b0*/  @P3 BRA `(.L_x_463) ;  /* 0x0000000000a83947 */ /* 0x010fea0003800000 */
[----:B------:R-:W-:Y:S01]  /*43c0*/  SHF.R.U64 R83, R74, 0x10, R75 ;  /* 0x000000104a537819 */ /* 0x000fe2000000124b */
[----:B0-----:R-:W-:Y:S01]  /*43d0*/  HADD2.F32 R118, -RZ, R13.H0_H0 ;  /* 0x2000000dff767230 */ /* 0x001fe20000004100 */
[----:B------:R-:W-:Y:S02]  /*43e0*/  SHF.R.U64 R72, R72, 0x10, R73 ;  /* 0x0000001048487819 */ /* 0x000fe40000001249 */
[----:B------:R-:W-:Y:S01]  /*43f0*/  SHF.R.U32.HI R74, RZ, 0x10, R75 ;  /* 0x00000010ff4a7819 */ /* 0x000fe2000001164b */
[----:B------:R-:W-:Y:S01]  /*4400*/  HADD2.F32 R83, -RZ, R83.H0_H0 ;  /* 0x20000053ff537230 */ /* 0x000fe20000004100 */
[----:B------:R-:W-:Y:S01]  /*4410*/  SHF.R.U32.HI R73, RZ, 0x10, R73 ;  /* 0x00000010ff497819 */ /* 0x000fe20000011649 */
[----:B------:R-:W-:Y:S02]  /*4420*/  HADD2.F32 R75, -RZ, R13.H1_H1 ;  /* 0x3000000dff4b7230 */ /* 0x000fe40000004100 */
[----:B------:R-:W-:Y:S02]  /*4430*/  HADD2.F32 R72, -RZ, R72.H0_H0 ;  /* 0x20000048ff487230 */ /* 0x000fe40000004100 */
[----:B------:R-:W-:-:S02]  /*4440*/  HADD2.F32 R73, -RZ, R73.H0_H0 ;  /* 0x20000049ff497230 */ /* 0x000fc40000004100 */
[-C--:B------:R-:W-:Y:S01]  /*4450*/  FMUL.FTZ R13, R75, R83.reuse ;  /* 0x000000534b0d7220 */ /* 0x080fe20000410000 */
[----:B------:R-:W-:-:S03]  /*4460*/  FMUL.FTZ R83, R118, R83 ;  /* 0x0000005376537220 */ /* 0x000fc60000410000 */
[-C--:B------:R-:W-:Y:S01]  /*4470*/  FFMA.FTZ R13, R118, R72.reuse, -R13 ;  /* 0x00000048760d7223 */ /* 0x080fe2000001080d */
[----:B------:R-:W-:Y:S01]  /*4480*/  FFMA.FTZ R72, R75, R72, R83 ;  /* 0x000000484b487223 */ /* 0x000fe20000010053 */
[----:B------:R-:W-:Y:S02]  /*4490*/  HADD2.F32 R75, -RZ, R74.H0_H0 ;  /* 0x2000004aff4b7230 */ /* 0x000fe40000004100 */
[--C-:B------:R-:W-:Y:S02]  /*44a0*/  HADD2.F32 R74, -RZ, R15.reuse.H1_H1 ;  /* 0x3000000fff4a7230 */ /* 0x100fe40000004100 */
[----:B------:R-:W-:Y:S01]  /*44b0*/  HADD2.F32 R83, -RZ, R15.H0_H0 ;  /* 0x2000000fff537230 */ /* 0x000fe20000004100 */
[----:B------:R-:W-:Y:S01]  /*44c0*/  F2FP.F16.F32.PACK_AB R13, R72, R13 ;  /* 0x0000000d480d723e */ /* 0x000fe200000000ff */
[----:B------:R-:W-:Y:S02]  /*44d0*/  HADD2.F32 R118, -RZ, R12.H0_H0 ;  /* 0x2000000cff767230 */ /* 0x000fe40000004100 */
[-C--:B------:R-:W-:Y:S01]  /*44e0*/  FMUL.FTZ R15, R74, R75.reuse ;  /* 0x0000004b4a0f7220 */ /* 0x080fe20000410000 */
[----:B------:R-:W-:-:S03]  /*44f0*/  FMUL.FTZ R75, R83, R75 ;  /* 0x0000004b534b7220 */ /* 0x000fc60000410000 */
[-C--:B------:R-:W-:Y:S01]  /*4500*/  FFMA.FTZ R15, R83, R73.reuse, -R15 ;  /* 0x00000049530f7223 */ /* 0x080fe2000001080f */
[--C-:B------:R-:W-:Y:S02]  /*4510*/  HADD2.F32 R83, -RZ, R119.reuse.H1_H1 ;  /* 0x30000077ff537230 */ /* 0x100fe40000004100 */
[----:B------:R-:W-:Y:S01]  /*4520*/  FFMA.FTZ R73, R74, R73, R75 ;  /* 0x000000494a497223 */ /* 0x000fe2000001004b */
[----:B------:R-:W-:Y:S02]  /*4530*/  HADD2.F32 R74, -RZ, R12.H1_H1 ;  /* 0x3000000cff4a7230 */ /* 0x000fe40000004100 */
[----:B------:R-:W-:Y:S02]  /*4540*/  HADD2.F32 R75, -RZ, R119.H0_H0 ;  /* 0x20000077ff4b7230 */ /* 0x000fe40000004100 */
[----:B------:R-:W-:Y:S02]  /*4550*/  HADD2.F32 R119, -RZ, R152.H1_H1 ;  /* 0x30000098ff777230 */ /* 0x000fe40000004100 */
[-C--:B------:R-:W-:Y:S01]  /*4560*/  FMUL.FTZ R12, R74, R83.reuse ;  /* 0x000000534a0c7220 */ /* 0x080fe20000410000 */
[----:B------:R-:W-:Y:S01]  /*4570*/  FMUL.FTZ R83, R118, R83 ;  /* 0x0000005376537220 */ /* 0x000fe20000410000 */
[----:B------:R-:W-:-:S02]  /*4580*/  F2FP.F16.F32.PACK_AB R15, R73, R15 ;  /* 0x0000000f490f723e */ /* 0x000fc400000000ff */
[-C--:B------:R-:W-:Y:S01]  /*4590*/  FFMA.FTZ R12, R118, R75.reuse, -R12 ;  /* 0x0000004b760c7223 */ /* 0x080fe2000001080c */
[----:B------:R-:W-:Y:S02]  /*45a0*/  IMAD.MOV.U32 R118, RZ, RZ, R14 ;  /* 0x000000ffff767224 */ /* 0x000fe400078e000e */
[----:B------:R-:W-:Y:S01]  /*45b0*/  FFMA.FTZ R14, R74, R75, R83 ;  /* 0x0000004b4a0e7223 */ /* 0x000fe20000010053 */
[----:B------:R-:W-:Y:S02]  /*45c0*/  HADD2.F32 R83, -RZ, R151.H0_H0 ;  /* 0x20000097ff537230 */ /* 0x000fe40000004100 */
[--C-:B------:R-:W-:Y:S02]  /*45d0*/  HADD2.F32 R75, -RZ, R118.reuse.H1_H1 ;  /* 0x30000076ff4b7230 */ /* 0x100fe40000004100 */
[----:B------:R-:W-:Y:S01]  /*45e0*/  F2FP.F16.F32.PACK_AB R12, R14, R12 ;  /* 0x0000000c0e0c723e */ /* 0x000fe200000000ff */
[----:B------:R-:W-:Y:S02]  /*45f0*/  HADD2.F32 R118, -RZ, R118.H0_H0 ;  /* 0x20000076ff767230 */ /* 0x000fe40000004100 */
[----:B------:R-:W-:-:S04]  /*4600*/  FMUL.FTZ R74, R75, R119 ;  /* 0x000000774b4a7220 */ /* 0x000fc80000410000 */
[C---:B------:R-:W-:Y:S01]  /*4610*/  FFMA.FTZ R74, R118.reuse, R83, -R74 ;  /* 0x00000053764a7223 */ /* 0x040fe2000001084a */
[----:B------:R-:W-:-:S04]  /*4620*/  FMUL.FTZ R118, R118, R119 ;  /* 0x0000007776767220 */ /* 0x000fc80000410000 */
[----:B------:R-:W-:-:S05]  /*4630*/  FFMA.FTZ R118, R75, R83, R118 ;  /* 0x000000534b767223 */ /* 0x000fca0000010076 */
[----:B------:R-:W-:-:S05]  /*4640*/  F2FP.F16.F32.PACK_AB R74, R118, R74 ;  /* 0x0000004a764a723e */ /* 0x000fca00000000ff */
[----:B------:R-:W-:-:S07]  /*4650*/  IMAD.MOV.U32 R14, RZ, RZ, R74 ;  /* 0x000000ffff0e7224 */ /* 0x000fce00078e004a */
.L_x_463:
[----:B------:R-:W-:Y:S05]  /*4660*/  BSYNC B3 ;  /* 0x0000000000037941 */ /* 0x000fea0003800000 */
.L_x_462:
[----:B---3--:R-:W-:Y:S01]  /*4670*/  LEA R72, P3, R16, R11, 0x1 ;  /* 0x0000000b10487211 */ /* 0x008fe200078608ff */
[----:B------:R-:W-:-:S03]  /*4680*/  ULDC.64 UR4, c[0x0][0x208] ;  /* 0x0000820000047ab9 */ /* 0x000fc60000000a00 */
[----:B--2---:R-:W-:-:S05]  /*4690*/  LEA.HI.X R73, R16, R80, R17, 0x1, P3 ;  /* 0x0000005010497211 */ /* 0x004fca00018f0c11 */
[----:B0-----:R4:W-:Y:S04]  /*46a0*/  ST.E.128 desc[UR4][R72.64], R12 ;  /* 0x0000000c48007985 */ /* 0x0019e8000c101d04 */
.L_x_461:
[----:B------:R-:W-:Y:S05]  /*46b0*/  BSYNC B2 ;  /* 0x0000000000027941 */ /* 0x000fea0003800000 */
.L_x_460:
[----:B------:R-:W-:Y:S01]  /*46c0*/  ISETP.NE.AND P3, PT, R20, RZ, PT ;  /* 0x000000ff1400720c */ /* 0x000fe20003f65270 */
[----:B------:R-:W-:-:S12]  /*46d0*/  BSSY B2, `(.L_x_464) ;  /* 0x0000034000027945 */ /* 0x000fd80003800000 */
[----:B------:R-:W-:Y:S05]  /*46e0*/  @!P3 BRA `(.L_x_465) ;  /* 0x0000000000c8b947 */ /* 0x000fea0003800000 */
[----:B----4-:R4:W0:Y:S01]  /*46f0*/  LDS.128 R12, [R78+0x26c00] ;  /* 0x026c00004e0c7984 */ /* 0x0108220000000c00 */
[----:B------:R-:W-:Y:S01]  /*4700*/  ISETP.GE.AND P3, PT, R221, R110, PT ;  /* 0x0000006edd00720c */ /* 0x000fe20003f66270 */
[----:B------:R-:W-:-:S12]  /*4710*/  BSSY B3, `(.L_x_466) ;  /* 0x000002b000037945 */ /* 0x000fd80003800000 */
[----:B----4-:R-:W-:Y:S05]  /*4720*/  @P3 BRA `(.L_x_467) ;  /* 0x0000000000a43947 */ /* 0x010fea0003800000 */
[--C-:B------:R-:W-:Y:S01]  /*4730*/  SHF.R.U64 R72, R68, 0x10, R69.reuse ;  /* 0x0000001044487819 */ /* 0x100fe20000001245 */
[--C-:B0-----:R-:W-:Y:S01]  /*4740*/  HADD2.F32 R73, -RZ, R13.reuse.H0_H0 ;  /* 0x2000000dff497230 */ /* 0x101fe20000004100 */
[----:B------:R-:W-:Y:S02]  /*4750*/  SHF.R.U32.HI R68, RZ, 0x10, R69 ;  /* 0x00000010ff447819 */ /* 0x000fe40000011645 */
[--C-:B------:R-:W-:Y:S01]  /*4760*/  SHF.R.U64 R69, R70, 0x10, R71.reuse ;  /* 0x0000001046457819 */ /* 0x100fe20000001247 */
[----:B------:R-:W-:Y:S01]  /*4770*/  HADD2.F32 R72, -RZ, R72.H0_H0 ;  /* 0x20000048ff487230 */ /* 0x000fe20000004100 */
[----:B------:R-:W-:Y:S01]  /*4780*/  SHF.R.U32.HI R70, RZ, 0x10, R71 ;  /* 0x00000010ff467819 */ /* 0x000fe20000011647 */
[----:B------:R-:W-:Y:S02]  /*4790*/  HADD2.F32 R71, -RZ, R13.H1_H1 ;  /* 0x3000000dff477230 */ /* 0x000fe40000004100 */
[----:B------:R-:W-:Y:S02]  /*47a0*/  HADD2.F32 R69, -RZ, R69.H0_H0 ;  /* 0x20000045ff457230 */ /* 0x000fe40000004100 */
[----:B------:R-:W-:-:S02]  /*47b0*/  HADD2.F32 R70, -RZ, R70.H0_H0 ;  /* 0x20000046ff467230 */ /* 0x000fc40000004100 */
[----:B------:R-:W-:Y:S02]  /*47c0*/  HADD2.F32 R68, -RZ, R68.H0_H0 ;  /* 0x20000044ff447230 */ /* 0x000fe40000004100 */
[-C--:B------:R-:W-:Y:S01]  /*47d0*/  FMUL.FTZ R13, R71, R69.reuse ;  /* 0x00000045470d7220 */ /* 0x080fe20000410000 */
[----:B------:R-:W-:-:S03]  /*47e0*/  FMUL.FTZ R69, R73, R69 ;  /* 0x0000004549457220 */ /* 0x000fc60000410000 */
[-C--:B------:R-:W-:Y:S01]  /*47f0*/  FFMA.FTZ R13, R73, R72.reuse, -R13 ;  /* 0x00000048490d7223 */ /* 0x080fe2000001080d */
[----:B------:R-:W-:Y:S01]  /*4800*/  FFMA.FTZ R69, R71, R72, R69 ;  /* 0x0000004847457223 */ /* 0x000fe20000010045 */
[--C-:B------:R-:W-:Y:S01]  /*4810*/  HADD2.F32 R71, -RZ, R15.reuse.H1_H1 ;  /* 0x3000000fff477230 */ /* 0x100fe20000004100 */
[----:B------:R-:W-:Y:S01]  /*4820*/  MOV R73, R12 ;  /* 0x0000000c00497202 */ /* 0x000fe20000000f00 */
[----:B------:R-:W-:Y:S02]  /*4830*/  HADD2.F32 R72, -RZ, R15.H0_H0 ;  /* 0x2000000fff487230 */ /* 0x000fe40000004100 */
[----:B------:R-:W-:Y:S01]  /*4840*/  F2FP.F16.F32.PACK_AB R13, R69, R13 ;  /* 0x0000000d450d723e */ /* 0x000fe200000000ff */
[-C--:B------:R-:W-:Y:S01]  /*4850*/  FMUL.FTZ R15, R71, R70.reuse ;  /* 0x00000046470f7220 */ /* 0x080fe20000410000 */
[--C-:B------:R-:W-:Y:S02]  /*4860*/  HADD2.F32 R12, -RZ, R73.reuse.H1_H1 ;  /* 0x30000049ff0c7230 */ /* 0x100fe40000004100 */
[----:B------:R-:W-:Y:S01]  /*4870*/  FMUL.FTZ R70, R72, R70 ;  /* 0x0000004648467220 */ /* 0x000fe20000410000 */
[----:B------:R-:W-:-:S02]  /*4880*/  HADD2.F32 R73, -RZ, R73.H0_H0 ;  /* 0x20000049ff497230 */ /* 0x000fc40000004100 */
[-C--:B------:R-:W-:Y:S01]  /*4890*/  FFMA.FTZ R15, R72, R68.reuse, -R15 ;  /* 0x00000044480f7223 */ /* 0x080fe2000001080f */
[----:B------:R-:W-:Y:S02]  /*48a0*/  HADD2.F32 R72, -RZ, R151.H1_H1 ;  /* 0x30000097ff487230 */ /* 0x000fe40000004100 */
[----:B------:R-:W-:Y:S01]  /*48b0*/  FFMA.FTZ R71, R71, R68, R70 ;  /* 0x0000004447477223 */ /* 0x000fe20000010046 */
[----:B------:R-:W-:Y:S02]  /*48c0*/  HADD2.F32 R68, -RZ, R150.H1_H1 ;  /* 0x30000096ff447230 */ /* 0x000fe40000004100 */
[CC--:B------:R-:W-:Y:S01]  /*48d0*/  FMUL.FTZ R70, R12.reuse, R72.reuse ;  /* 0x000000480c467220 */ /* 0x0c0fe20000410000 */
[----:B------:R-:W-:Y:S01]  /*48e0*/  FMUL.FTZ R72, R73, R72 ;  /* 0x0000004849487220 */ /* 0x000fe20000410000 */
[----:B------:R-:W-:Y:S02]  /*48f0*/  F2FP.F16.F32.PACK_AB R15, R71, R15 ;  /* 0x0000000f470f723e */ /* 0x000fe400000000ff */
[-C--:B------:R-:W-:Y:S01]  /*4900*/  FFMA.FTZ R70, R73, R68.reuse, -R70 ;  /* 0x0000004449467223 */ /* 0x080fe20000010846 */
[----:B------:R-:W-:Y:S01]  /*4910*/  FFMA.FTZ R12, R12, R68, R72 ;  /* 0x000000440c0c7223 */ /* 0x000fe20000010048 */
[----:B------:R-:W-:-:S02]  /*4920*/  HADD2.F32 R68, -RZ, R152.H0_H0 ;  /* 0x20000098ff447230 */ /* 0x000fc40000004100 */
[----:B------:R-:W-:Y:S02]  /*4930*/  HADD2.F32 R72, -RZ, R14.H1_H1 ;  /* 0x3000000eff487230 */ /* 0x000fe40000004100 */
[----:B------:R-:W-:Y:S01]  /*4940*/  HADD2.F32 R73, -RZ, R150.H0_H0 ;  /* 0x20000096ff497230 */ /* 0x000fe20000004100 */
[----:B------:R-:W-:Y:S01]  /*4950*/  F2FP.F16.F32.PACK_AB R12, R12, R70 ;  /* 0x000000460c0c723e */ /* 0x000fe200000000ff */
[----:B------:R-:W-:Y:S02]  /*4960*/  HADD2.F32 R14, -RZ, R14.H0_H0 ;  /* 0x2000000eff0e7230 */ /* 0x000fe40000004100 */
[----:B------:R-:W-:-:S04]  /*4970*/  FMUL.FTZ R74, R72, R68 ;  /* 0x00000044484a7220 */ /* 0x000fc80000410000 */
[C---:B------:R-:W-:Y:S01]  /*4980*/  FFMA.FTZ R74, R14.reuse, R73, -R74 ;  /* 0x000000490e4a7223 */ /* 0x040fe2000001084a */
[----:B------:R-:W-:-:S04]  /*4990*/  FMUL.FTZ R14, R14, R68 ;  /* 0x000000440e0e7220 */ /* 0x000fc80000410000 */
[----:B------:R-:W-:-:S05]  /*49a0*/  FFMA.FTZ R14, R72, R73, R14 ;  /* 0x00000049480e7223 */ /* 0x000fca000001000e */
[----:B------:R-:W-:-:S07]  /*49b0*/  F2FP.F16.F32.PACK_AB R14, R14, R74 ;  /* 0x0000004a0e0e723e */ /* 0x000fce00000000ff */
.L_x_467:
[----:B------:R-:W-:Y:S05]  /*49c0*/  BSYNC B3 ;  /* 0x0000000000037941 */ /* 0x000fea0003800000 */
.L_x_466:
[----:B---3--:R-:W-:Y:S01]  /*49d0*/  LEA R68, P3, R212, R11, 0x1 ;  /* 0x0000000bd4447211 */ /* 0x008fe200078608ff */
[----:B------:R-:W-:-:S03]  /*49e0*/  ULDC.64 UR4, c[0x0][0x208] ;  /* 0x0000820000047ab9 */ /* 0x000fc60000000a00 */
[----:B--2---:R-:W-:-:S05]  /*49f0*/  LEA.HI.X R69, R212, R80, R215, 0x1, P3 ;  /* 0x00000050d4457211 */ /* 0x004fca00018f0cd7 */
[----:B0-----:R0:W-:Y:S04]  /*4a00*/  ST.E.128 desc[UR4][R68.64], R12 ;  /* 0x0000000c44007985 */ /* 0x0011e8000c101d04 */
.L_x_465:
[----:B------:R-:W-:Y:S05]  /*4a10*/  BSYNC B2 ;  /* 0x0000000000027941 */ /* 0x000fea0003800000 */
.L_x_464:
[----:B------:R-:W-:Y:S01]  /*4a20*/  ISETP.NE.AND P3, PT, R21, RZ, PT ;  /* 0x000000ff1500720c */ /* 0x000fe20003f65270 */
[----:B------:R-:W-:-:S12]  /*4a30*/  BSSY B2, `(.L_x_468) ;  /* 0x0000036000027945 */ /* 0x000fd80003800000 */
[----:B------:R-:W-:Y:S05]  /*4a40*/  @!P3 BRA `(.L_x_469) ;  /* 0x0000000000d0b947 */ /* 0x000fea0003800000 */
[----:B0---4-:R0:W4:Y:S01]  /*4a50*/  LDS.128 R12, [R78+0x29400] ;  /* 0x029400004e0c7984 */ /* 0x0111220000000c00 */
[----:B------:R-:W-:Y:S01]  /*4a60*/  ISETP.GE.AND P3, PT, R220, R110, PT ;  /* 0x0000006edc00720c */ /* 0x000fe20003f66270 */
[----:B------:R-:W-:-:S12]  /*4a70*/  BSSY B3, `(.L_x_470) ;  /* 0x000002d000037945 */ /* 0x000fd80003800000 */
[----:B0-----:R-:W-:Y:S05]  /*4a80*/  @P3 BRA `(.L_x_471) ;  /* 0x0000000000ac3947 */ /* 0x001fea0003800000 */
[--C-:B------:R-:W-:Y:S02]  /*4a90*/  SHF.R.U64 R68, R64, 0x10, R65.reuse ;  /* 0x0000001040447819 */ /* 0x100fe40000001241 */
[----:B------:R-:W-:Y:S01]  /*4aa0*/  SHF.R.U32.HI R64, RZ, 0x10, R65 ;  /* 0x00000010ff407819 */ /* 0x000fe20000011641 */
[----:B----4-:R-:W-:Y:S01]  /*4ab0*/  IMAD.MOV.U32 R65, RZ, RZ, R13 ;  /* 0x000000ffff417224 */ /* 0x010fe200078e000d */
[--C-:B------:R-:W-:Y:S01]  /*4ac0*/  SHF.R.U64 R69, R66, 0x10, R67.reuse ;  /* 0x0000001042457819 */ /* 0x100fe20000001243 */
[----:B------:R-:W-:Y:S01]  /*4ad0*/  HADD2.F32 R68, -RZ, R68.H0_H0 ;  /* 0x20000044ff447230 */ /* 0x000fe20000004100 */
[----:B------:R-:W-:Y:S02]  /*4ae0*/  SHF.R.U32.HI R66, RZ, 0x10, R67 ;  /* 0x00000010ff427819 */ /* 0x000fe40000011643 */
[----:B------:R-:W-:Y:S02]  /*4af0*/  HADD2.F32 R67, -RZ, R65.H1_H1 ;  /* 0x30000041ff437230 */ /* 0x000fe40000004100 */
[----:B------:R-:W-:-:S02]  /*4b00*/  HADD2.F32 R13, -RZ, R69.H0_H0 ;  /* 0x20000045ff0d7230 */ /* 0x000fc40000004100 */
[----:B------:R-:W-:Y:S02]  /*4b10*/  HADD2.F32 R69, -RZ, R65.H0_H0 ;  /* 0x20000041ff457230 */ /* 0x000fe40000004100 */
[----:B------:R-:W-:Y:S02]  /*4b20*/  HADD2.F32 R66, -RZ, R66.H0_H0 ;  /* 0x20000042ff427230 */ /* 0x000fe40000004100 */
[-C--:B------:R-:W-:Y:S01]  /*4b30*/  FMUL.FTZ R65, R67, R13.reuse ;  /* 0x0000000d43417220 */ /* 0x080fe20000410000 */
[----:B------:R-:W-:-:S03]  /*4b40*/  FMUL.FTZ R13, R69, R13 ;  /* 0x0000000d450d7220 */ /* 0x000fc60000410000 */
[----:B------:R-:W-:Y:S01]  /*4b50*/  FFMA.FTZ R65, R69, R68, -R65 ;  /* 0x0000004445417223 */ /* 0x000fe20000010841 */
[----:B------:R-:W-:Y:S01]  /*4b60*/  MOV R69, R12 ;  /* 0x0000000c00457202 */ /* 0x000fe20000000f00 */
[----:B------:R-:W-:Y:S01]  /*4b70*/  FFMA.FTZ R13, R67, R68, R13 ;  /* 0x00000044430d7223 */ /* 0x000fe2000001000d */
[----:B------:R-:W-:Y:S02]  /*4b80*/  IMAD.MOV.U32 R67, RZ, RZ, R15 ;  /* 0x000000ffff437224 */ /* 0x000fe400078e000f */
[----:B------:R-:W-:Y:S02]  /*4b90*/  HADD2.F32 R68, -RZ, R64.H0_H0 ;  /* 0x20000040ff447230 */ /* 0x000fe40000004100 */
[----:B------:R-:W-:Y:S01]  /*4ba0*/  HADD2.F32 R12, -RZ, R69.H1_H1 ;  /* 0x30000045ff0c7230 */ /* 0x000fe20000004100 */
[----:B------:R-:W-:Y:S01]  /*4bb0*/  F2FP.F16.F32.PACK_AB R13, R13, R65 ;  /* 0x000000410d0d723e */ /* 0x000fe200000000ff */
[--C-:B------:R-:W-:Y:S02]  /*4bc0*/  HADD2.F32 R15, -RZ, R67.reuse.H1_H1 ;  /* 0x30000043ff0f7230 */ /* 0x100fe40000004100 */
[----:B------:R-:W-:-:S02]  /*4bd0*/  HADD2.F32 R67, -RZ, R67.H0_H0 ;  /* 0x20000043ff437230 */ /* 0x000fc40000004100 */
[----:B------:R-:W-:Y:S02]  /*4be0*/  HADD2.F32 R69, -RZ, R69.H0_H0 ;  /* 0x20000045ff457230 */ /* 0x000fe40000004100 */
[-C--:B------:R-:W-:Y:S01]  /*4bf0*/  FMUL.FTZ R64, R15, R66.reuse ;  /* 0x000000420f407220 */ /* 0x080fe20000410000 */
[----:B------:R-:W-:-:S03]  /*4c00*/  FMUL.FTZ R66, R67, R66 ;  /* 0x0000004243427220 */ /* 0x000fc60000410000 */
[-C--:B------:R-:W-:Y:S01]  /*4c10*/  FFMA.FTZ R64, R67, R68.reuse, -R64 ;  /* 0x0000004443407223 */ /* 0x080fe20000010840 */
[----:B------:R-:W-:Y:S01]  /*4c20*/  FFMA.FTZ R15, R15, R68, R66 ;  /* 0x000000440f0f7223 */ /* 0x000fe20000010042 */
[--C-:B------:R-:W-:Y:S02]  /*4c30*/  HADD2.F32 R68, -RZ, R149.reuse.H1_H1 ;  /* 0x30000095ff447230 */ /* 0x100fe40000004100 */
[----:B------:R-:W-:Y:S02]  /*4c40*/  HADD2.F32 R66, -RZ, R149.H0_H0 ;  /* 0x20000095ff427230 */ /* 0x000fe40000004100 */
[----:B------:R-:W-:Y:S01]  /*4c50*/  F2FP.F16.F32.PACK_AB R15, R15, R64 ;  /* 0x000000400f0f723e */ /* 0x000fe200000000ff */
[-C--:B------:R-:W-:Y:S01]  /*4c60*/  FMUL.FTZ R67, R12, R68.reuse ;  /* 0x000000440c437220 */ /* 0x080fe20000410000 */
[----:B------:R-:W-:-:S03]  /*4c70*/  FMUL.FTZ R68, R69, R68 ;  /* 0x0000004445447220 */ /* 0x000fc60000410000 */
[-C--:B------:R-:W-:Y:S01]  /*4c80*/  FFMA.FTZ R67, R69, R66.reuse, -R67 ;  /* 0x0000004245437223 */ /* 0x080fe20000010843 */
[----:B------:R-:W-:Y:S01]  /*4c90*/  FFMA.FTZ R12, R12, R66, R68 ;  /* 0x000000420c0c7223 */ /* 0x000fe20000010044 */
[----:B------:R-:W-:Y:S02]  /*4ca0*/  HADD2.F32 R66, -RZ, R148.H1_H1 ;  /* 0x30000094ff427230 */ /* 0x000fe40000004100 */
        /* <DEDUP_REMOVED lines=9> */
.L_x_471:
[----:B------:R-:W-:Y:S05]  /*4d40*/  BSYNC B3 ;  /* 0x0000000000037941 */ /* 0x000fea0003800000 */
.L_x_470:
[----:B---3--:R-:W-:Y:S01]  /*4d50*/  LEA R64, P3, R19, R11, 0x1 ;  /* 0x0000000b13407211 */ /* 0x008fe200078608ff */
[----:B------:R-:W-:-:S03]  /*4d60*/  ULDC.64 UR4, c[0x0][0x208] ;  /* 0x0000820000047ab9 */ /* 0x000fc60000000a00 */
[----:B--2---:R-:W-:-:S05]  /*4d70*/  LEA.HI.X R65, R19, R80, R219, 0x1, P3 ;  /* 0x0000005013417211 */ /* 0x004fca00018f0cdb */
[----:B----4-:R0:W-:Y:S04]  /*4d80*/  ST.E.128 desc[UR4][R64.64], R12 ;  /* 0x0000000c40007985 */ /* 0x0101e8000c101d04 */
.L_x_469:
[----:B------:R-:W-:Y:S05]  /*4d90*/  BSYNC B2 ;  /* 0x0000000000027941 */ /* 0x000fea0003800000 */
.L_x_468:
[----:B------:R-:W-:-:S13]  /*4da0*/  ISETP.NE.AND P3, PT, R25, RZ, PT ;  /* 0x000000ff1900720c */ /* 0x000fda0003f65270 */
        /* <DEDUP_REMOVED lines=48> */
.L_x_473:
[----:B------:R-:W-:Y:S05]  /*50b0*/  BSYNC B2 ;  /* 0x0000000000027941 */ /* 0x000fea0003800000 */
.L_x_472:
[----:B---3--:R-:W-:Y:S01]  /*50c0*/  LEA R60, P3, R22, R11, 0x1 ;  /* 0x0000000b163c7211 */ /* 0x008fe200078608ff */
[----:B------:R-:W-:-:S03]  /*50d0*/  ULDC.64 UR4, c[0x0][0x208] ;  /* 0x0000820000047ab9 */ /* 0x000fc60000000a00 */
[----:B--2---:R-:W-:-:S05]  /*50e0*/  LEA.HI.X R61, R22, R80, R218, 0x1, P3 ;  /* 0x00000050163d7211 */ /* 0x004fca00018f0cda */
[----:B----4-:R0:W-:Y:S04]  /*50f0*/  ST.E.128 desc[UR4][R60.64], R12 ;  /* 0x0000000c3c007985 */ /* 0x0101e8000c101d04 */
.L_x_459:
[----:B------:R-:W-:Y:S05]  /*5100*/  BSYNC B1 ;  /* 0x0000000000017941 */ /* 0x000fea0003800000 */
.L_x_458:
[----:B------:R-:W-:-:S03]  /*5110*/  UMOV UR4, 0xffffffff ;  /* 0xffffffff00047882 */ /* 0x000fc60000000000 */
[----:B------:R-:W-:Y:S05]  /*5120*/  BRA.DIV UR4, `(.L_x_474) ;  /* 0x0000025e04887947 */ /* 0x000fea000b800000 */
[----:B0-----:R0:W0:Y:S04]  /*5130*/  SHFL.IDX PT, R60, R116, 0x1, 0x181f ;  /* 0x00381f00743c7f89 */ /* 0x00102800000e0000 */
[----:B---3--:R3:W0:Y:S02]  /*5140*/  SHFL.IDX PT, R11, R117, 0x1, 0x181f ;  /* 0x00381f00750b7f89 */ /* 0x00862400000e0000 */
.L_x_818:
[----:B------:R-:W-:Y:S04]  /*5150*/  BSSY B1, `(.L_x_475) ;  /* 0x00000e5000017945 */ /* 0x000fe80003800000 */
[----:B------:R-:W-:Y:S05]  /*5160*/  @P4 BRA `(.L_x_476) ;  /* 0x0000000c008c4947 */ /* 0x000fea0003800000 */
[----:B------:R-:W-:Y:S01]  /*5170*/  ISETP.NE.AND P3, PT, R0, RZ, PT ;  /* 0x000000ff0000720c */ /* 0x000fe20003f65270 */
[----:B------:R-:W-:-:S12]  /*5180*/  BSSY B2, `(.L_x_477) ;  /* 0x0000037000027945 */ /* 0x000fd80003800000 */
[----:B------:R-:W-:Y:S05]  /*5190*/  @!P3 BRA `(.L_x_478) ;  /* 0x0000000000d4b947 */ /* 0x000fea0003800000 */
[----:B----4-:R4:W0:Y:S01]  /*51a0*/  LDS.128 R12, [R78+0x25400] ;  /* 0x025400004e0c7984 */ /* 0x0108220000000c00 */
[----:B------:R-:W-:Y:S01]  /*51b0*/  ISETP.GE.AND P3, PT, R216, R110, PT ;  /* 0x0000006ed800720c */ /* 0x000fe20003f66270 */
[----:B------:R-:W-:-:S12]  /*51c0*/  BSSY B3, `(.L_x_479) ;  /* 0x000002e000037945 */ /* 0x000fd80003800000 */
[----:B----4-:R-:W-:Y:S05]  /*51d0*/  @P3 BRA `(.L_x_480) ;  /* 0x0000000000b03947 */ /* 0x010fea0003800000 */
[----:B------:R-:W-:Y:S01]  /*51e0*/  SHF.R.U64 R62, R58, 0x10, R59 ;  /* 0x000000103a3e7819 */ /* 0x000fe2000000123b */
[----:B0-----:R-:W-:Y:S01]  /*51f0*/  IMAD.MOV.U32 R61, RZ, RZ, R13 ;  /* 0x000000ffff3d7224 */ /* 0x001fe200078e000d */
[----:B------:R-:W-:Y:S02]  /*5200*/  SHF.R.U64 R56, R56, 0x10, R57 ;  /* 0x0000001038387819 */ /* 0x000fe40000001239 */
[----:B------:R-:W-:Y:S01]  /*5210*/  SHF.R.U32.HI R58, RZ, 0x10, R59 ;  /* 0x00000010ff3a7819 */ /* 0x000fe2000001163b */
[----:B------:R-:W-:Y:S01]  /*5220*/  HADD2.F32 R13, -RZ, R62.H0_H0 ;  /* 0x2000003eff0d7230 */ /* 0x000fe20000004100 */
[----:B------:R-:W-:Y:S01]  /*5230*/  SHF.R.U32.HI R57, RZ, 0x10, R57 ;  /* 0x00000010ff397819 */ /* 0x000fe20000011639 */
[--C-:B------:R-:W-:Y:S02]  /*5240*/  HADD2.F32 R59, -RZ, R61.reuse.H1_H1 ;  /* 0x3000003dff3b7230 */ /* 0x100fe40000004100 */
[----:B------:R-:W-:Y:S02]  /*5250*/  HADD2.F32 R61, -RZ, R61.H0_H0 ;  /* 0x2000003dff3d7230 */ /* 0x000fe40000004100 */
[----:B------:R-:W-:-:S02]  /*5260*/  HADD2.F32 R56, -RZ, R56.H0_H0 ;  /* 0x20000038ff387230 */ /* 0x000fc40000004100 */
[-C--:B------:R-:W-:Y:S01]  /*5270*/  FMUL.FTZ R62, R59, R13.reuse ;  /* 0x0000000d3b3e7220 */ /* 0x080fe20000410000 */
[----:B------:R-:W-:Y:S02]  /*5280*/  HADD2.F32 R58, -RZ, R58.H0_H0 ;  /* 0x2000003aff3a7230 */ /* 0x000fe40000004100 */
[C---:B------:R-:W-:Y:S01]  /*5290*/  FMUL.FTZ R13, R61.reuse, R13 ;  /* 0x0000000d3d0d7220 */ /* 0x040fe20000410000 */
[----:B------:R-:W-:Y:S02]  /*52a0*/  HADD2.F32 R57, -RZ, R57.H0_H0 ;  /* 0x20000039ff397230 */ /* 0x000fe40000004100 */
[-C--:B------:R-:W-:Y:S01]  /*52b0*/  FFMA.FTZ R62, R61, R56.reuse, -R62 ;  /* 0x000000383d3e7223 */ /* 0x080fe2000001083e */
[----:B------:R-:W-:Y:S01]  /*52c0*/  FFMA.FTZ R56, R59, R56, R13 ;  /* 0x000000383b387223 */ /* 0x000fe2000001000d */
[----:B------:R-:W-:-:S04]  /*52d0*/  IMAD.MOV.U32 R13, RZ, RZ, R15 ;  /* 0x000000ffff0d7224 */ /* 0x000fc800078e000f */
[----:B------:R-:W-:Y:S01]  /*52e0*/  F2FP.F16.F32.PACK_AB R56, R56, R62 ;  /* 0x0000003e3838723e */ /* 0x000fe200000000ff */
[--C-:B------:R-:W-:Y:S02]  /*52f0*/  HADD2.F32 R15, -RZ, R13.reuse.H1_H1 ;  /* 0x3000000dff0f7230 */ /* 0x100fe40000004100 */
[----:B------:R-:W-:-:S03]  /*5300*/  HADD2.F32 R13, -RZ, R13.H0_H0 ;  /* 0x2000000dff0d7230 */ /* 0x000fc60000004100 */
[----:B------:R-:W-:-:S04]  /*5310*/  FMUL.FTZ R59, R15, R58 ;  /* 0x0000003a0f3b7220 */ /* 0x000fc80000410000 */
[CC--:B------:R-:W-:Y:S01]  /*5320*/  FFMA.FTZ R59, R13.reuse, R57.reuse, -R59 ;  /* 0x000000390d3b7223 */ /* 0x0c0fe2000001083b */
[----:B------:R-:W-:Y:S01]  /*5330*/  FMUL.FTZ R13, R13, R58 ;  /* 0x0000003a0d0d7220 */ /* 0x000fe20000410000 */
[--C-:B------:R-:W-:Y:S02]  /*5340*/  HADD2.F32 R58, -RZ, R144.reuse.H0_H0 ;  /* 0x20000090ff3a7230 */ /* 0x100fe40000004100 */
[----:B------:R-:W-:Y:S02]  /*5350*/  HADD2.F32 R144, -RZ, R144.H1_H1 ;  /* 0x30000090ff907230 */ /* 0x000fe40000004100 */
[----:B------:R-:W-:Y:S01]  /*5360*/  FFMA.FTZ R13, R15, R57, R13 ;  /* 0x000000390f0d7223 */ /* 0x000fe2000001000d */
[--C-:B------:R-:W-:Y:S02]  /*5370*/  HADD2.F32 R15, -RZ, R145.reuse.H0_H0 ;  /* 0x20000091ff0f7230 */ /* 0x100fe40000004100 */
[--C-:B------:R-:W-:Y:S02]  /*5380*/  HADD2.F32 R57, -RZ, R12.reuse.H1_H1 ;  /* 0x3000000cff397230 */ /* 0x100fe40000004100 */
[----:B------:R-:W-:Y:S01]  /*5390*/  HADD2.F32 R12, -RZ, R12.H0_H0 ;  /* 0x2000000cff0c7230 */ /* 0x000fe20000004100 */
[----:B------:R-:W-:Y:S01]  /*53a0*/  F2FP.F16.F32.PACK_AB R59, R13, R59 ;  /* 0x0000003b0d3b723e */ /* 0x000fe200000000ff */
[----:B------:R-:W-:-:S02]  /*53b0*/  HADD2.F32 R145, -RZ, R145.H1_H1 ;  /* 0x30000091ff917230 */ /* 0x000fc40000004100 */
[----:B------:R-:W-:Y:S01]  /*53c0*/  FMUL.FTZ R61, R57, R15 ;  /* 0x0000000f393d7220 */ /* 0x000fe20000410000 */
[----:B------:R-:W-:-:S03]  /*53d0*/  MOV R13, R56 ;  /* 0x00000038000d7202 */ /* 0x000fc60000000f00 */
[CC--:B------:R-:W-:Y:S01]  /*53e0*/  FFMA.FTZ R61, R12.reuse, R58.reuse, -R61 ;  /* 0x0000003a0c3d7223 */ /* 0x0c0fe2000001083d */
[----:B------:R-:W-:Y:S01]  /*53f0*/  FMUL.FTZ R12, R12, R15 ;  /* 0x0000000f0c0c7220 */ /* 0x000fe20000410000 */
[--C-:B------:R-:W-:Y:S02]  /*5400*/  HADD2.F32 R15, -RZ, R14.reuse.H1_H1 ;  /* 0x3000000eff0f7230 */ /* 0x100fe40000004100 */
[----:B------:R-:W-:Y:S02]  /*5410*/  HADD2.F32 R14, -RZ, R14.H0_H0 ;  /* 0x2000000eff0e7230 */ /* 0x000fe40000004100 */
[----:B------:R-:W-:Y:S01]  /*5420*/  FFMA.FTZ R12, R57, R58, R12 ;  /* 0x0000003a390c7223 */ /* 0x000fe2000001000c */
[----:B------:R-:W-:-:S04]  /*5430*/  FMUL.FTZ R57, R15, R145 ;  /* 0x000000910f397220 */ /* 0x000fc80000410000 */
[----:B------:R-:W-:Y:S01]  /*5440*/  F2FP.F16.F32.PACK_AB R12, R12, R61 ;  /* 0x0000003d0c0c723e */ /* 0x000fe200000000ff */
[C---:B------:R-:W-:Y:S01]  /*5450*/  FFMA.FTZ R57, R14.reuse, R144, -R57 ;  /* 0x000000900e397223 */ /* 0x040fe20000010839 */
[----:B------:R-:W-:-:S04]  /*5460*/  FMUL.FTZ R14, R14, R145 ;  /* 0x000000910e0e7220 */ /* 0x000fc80000410000 */
[----:B------:R-:W-:Y:S01]  /*5470*/  FFMA.FTZ R14, R15, R144, R14 ;  /* 0x000000900f0e7223 */ /* 0x000fe2000001000e */
[----:B------:R-:W-:-:S04]  /*5480*/  IMAD.MOV.U32 R15, RZ, RZ, R59 ;  /* 0x000000ffff0f7224 */ /* 0x000fc800078e003b */
[----:B------:R-:W-:-:S07]  /*5490*/  F2FP.F16.F32.PACK_AB R14, R14, R57 ;  /* 0x000000390e0e723e */ /* 0x000fce00000000ff */
.L_x_480:
[----:B------:R-:W-:Y:S05]  /*54a0*/  BSYNC B3 ;  /* 0x0000000000037941 */ /* 0x000fea0003800000 */
.L_x_479:
[----:B0-----:R-:W-:Y:S01]  /*54b0*/  LEA R56, P3, R16, R11, 0x1 ;  /* 0x0000000b10387211 */ /* 0x001fe200078608ff */
[----:B------:R-:W-:-:S03]  /*54c0*/  ULDC.64 UR4, c[0x0][0x208] ;  /* 0x0000820000047ab9 */ /* 0x000fc60000000a00 */
[----:B------:R-:W-:-:S05]  /*54d0*/  LEA.HI.X R57, R16, R60, R17, 0x1, P3 ;  /* 0x0000003c10397211 */ /* 0x000fca00018f0c11 */
[----:B------:R0:W-:Y:S04]  /*54e0*/  ST.E.128 desc[UR4][R56.64], R12 ;  /* 0x0000000c38007985 */ /* 0x0001e8000c101d04 */
.L_x_478:
[----:B------:R-:W-:Y:S05]  /*54f0*/  BSYNC B2 ;  /* 0x0000000000027941 */ /* 0x000fea0003800000 */
.L_x_477:
[----:B------:R-:W-:Y:S01]  /*5500*/  ISETP.NE.AND P3, PT, R20, RZ, PT ;  /* 0x000000ff1400720c */ /* 0x000fe20003f65270 */
[----:B------:R-:W-:-:S12]  /*5510*/  BSSY B2, `(.L_x_481) ;  /* 0x0000037000027945 */ /* 0x000fd80003800000 */
[----:B------:R-:W-:Y:S05]  /*5520*/  @!P3 BRA `(.L_x_482) ;  /* 0x0000000000d4b947 */ /* 0x000fea0003800000 */
[----:B0---4-:R0:W4:Y:S01]  /*5530*/  LDS.128 R12, [R78+0x27c00] ;  /* 0x027c00004e0c7984 */ /* 0x0111220000000c00 */
[----:B------:R-:W-:Y:S01]  /*5540*/  ISETP.GE.AND P3, PT, R221, R110, PT ;  /* 0x0000006edd00720c */ /* 0x000fe20003f66270 */
[----:B------:R-:W-:-:S12]  /*5550*/  BSSY B3, `(.L_x_483) ;  /* 0x000002e000037945 */ /* 0x000fd80003800000 */
[----:B0-----:R-:W-:Y:S05]  /*5560*/  @P3 BRA `(.L_x_484) ;  /* 0x0000000000b03947 */ /* 0x001fea0003800000 */
[----:B------:R-:W-:Y:S01]  /*5570*/  SHF.R.U64 R57, R54, 0x10, R55 ;  /* 0x0000001036397819 */ /* 0x000fe20000001237 */
[----:B----4-:R-:W-:Y:S01]  /*5580*/  IMAD.MOV.U32 R56, RZ, RZ, R13 ;  /* 0x000000ffff387224 */ /* 0x010fe200078e000d */
[----:B------:R-:W-:Y:S02]  /*5590*/  SHF.R.U64 R52, R52, 0x10, R53 ;  /* 0x0000001034347819 */ /* 0x000fe40000001235 */
[----:B------:R-:W-:Y:S01]  /*55a0*/  SHF.R.U32.HI R54, RZ, 0x10, R55 ;  /* 0x00000010ff367819 */ /* 0x000fe20000011637 */
[----:B------:R-:W-:Y:S01]  /*55b0*/  HADD2.F32 R13, -RZ, R57.H0_H0 ;  /* 0x20000039ff0d7230 */ /* 0x000fe20000004100 */
[----:B------:R-:W-:Y:S01]  /*55c0*/  SHF.R.U32.HI R53, RZ, 0x10, R53 ;  /* 0x00000010ff357819 */ /* 0x000fe20000011635 */
[--C-:B------:R-:W-:Y:S02]  /*55d0*/  HADD2.F32 R55, -RZ, R56.reuse.H1_H1 ;  /* 0x30000038ff377230 */ /* 0x100fe40000004100 */
[----:B------:R-:W-:Y:S02]  /*55e0*/  HADD2.F32 R56, -RZ, R56.H0_H0 ;  /* 0x20000038ff387230 */ /* 0x000fe40000004100 */
[----:B------:R-:W-:-:S02]  /*55f0*/  HADD2.F32 R52, -RZ, R52.H0_H0 ;  /* 0x20000034ff347230 */ /* 0x000fc40000004100 */
[CC--:B------:R-:W-:Y:S01]  /*5600*/  FMUL.FTZ R57, R55.reuse, R13.reuse ;  /* 0x0000000d37397220 */ /* 0x0c0fe20000410000 */
[----:B------:R-:W-:Y:S02]  /*5610*/  HADD2.F32 R54, -RZ, R54.H0_H0 ;  /* 0x20000036ff367230 */ /* 0x000fe40000004100 */
[C---:B------:R-:W-:Y:S01]  /*5620*/  FMUL.FTZ R13, R56.reuse, R13 ;  /* 0x0000000d380d7220 */ /* 0x040fe20000410000 */
[----:B------:R-:W-:Y:S02]  /*5630*/  HADD2.F32 R53, -RZ, R53.H0_H0 ;  /* 0x20000035ff357230 */ /* 0x000fe40000004100 */
[-C--:B------:R-:W-:Y:S01]  /*5640*/  FFMA.FTZ R57, R56, R52.reuse, -R57 ;  /* 0x0000003438397223 */ /* 0x080fe20000010839 */
[----:B------:R-:W-:Y:S01]  /*5650*/  FFMA.FTZ R52, R55, R52, R13 ;  /* 0x0000003437347223 */ /* 0x000fe2000001000d */
[----:B------:R-:W-:-:S04]  /*5660*/  MOV R13, R15 ;  /* 0x0000000f000d7202 */ /* 0x000fc80000000f00 */
        /* <DEDUP_REMOVED lines=15> */
[----:B------:R-:W-:-:S03]  /*5760*/  IMAD.MOV.U32 R13, RZ, RZ, R52 ;  /* 0x000000ffff0d7224 */ /* 0x000fc600078e0034 */
        /* <DEDUP_REMOVED lines=12> */
.L_x_484:
[----:B------:R-:W-:Y:S05]  /*5830*/  BSYNC B3 ;  /* 0x0000000000037941 */ /* 0x000fea0003800000 */
.L_x_483:
[----:B------:R-:W-:Y:S01]  /*5840*/  LEA R52, P3, R212, R11, 0x1 ;  /* 0x0000000bd4347211 */ /* 0x000fe200078608ff */
[----:B------:R-:W-:-:S03]  /*5850*/  ULDC.64 UR4, c[0x0][0x208] ;  /* 0x0000820000047ab9 */ /* 0x000fc60000000a00 */
[----:B------:R-:W-:-:S05]  /*5860*/  LEA.HI.X R53, R212, R60, R215, 0x1, P3 ;  /* 0x0000003cd4357211 */ /* 0x000fca00018f0cd7 */
[----:B----4-:R0:W-:Y:S04]  /*5870*/  ST.E.128 desc[UR4][R52.64], R12 ;  /* 0x0000000c34007985 */ /* 0x0101e8000c101d04 */
.L_x_482:
[----:B------:R-:W-:Y:S05]  /*5880*/  BSYNC B2 ;  /* 0x0000000000027941 */ /* 0x000fea0003800000 */
.L_x_481:
[----:B------:R-:W-:Y:S01]  /*5890*/  ISETP.NE.AND P3, PT, R21, RZ, PT ;  /* 0x000000ff1500720c */ /* 0x000fe20003f65270 */
[----:B------:R-:W-:-:S12]  /*58a0*/  BSSY B2, `(.L_x_485) ;  /* 0x0000037000027945 */ /* 0x000fd80003800000 */
[----:B------:R-:W-:Y:S05]  /*58b0*/  @!P3 BRA `(.L_x_486) ;  /* 0x0000000000d4b947 */ /* 0x000fea0003800000 */
[----:B0---4-:R0:W4:Y:S01]  /*58c0*/  LDS.128 R12, [R78+0x2a400] ;  /* 0x02a400004e0c7984 */ /* 0x0111220000000c00 */
[----:B------:R-:W-:Y:S01]  /*58d0*/  ISETP.GE.AND P3, PT, R220, R110, PT ;  /* 0x0000006edc00720c */ /* 0x000fe20003f66270 */
[----:B------:R-:W-:-:S12]  /*58e0*/  BSSY B3, `(.L_x_487) ;  /* 0x000002e000037945 */ /* 0x000fd80003800000 */
[----:B0-----:R-:W-:Y:S05]  /*58f0*/  @P3 BRA `(.L_x_488) ;  /* 0x0000000000b03947 */ /* 0x001fea0003800000 */
[----:B------:R-:W-:Y:S02]  /*5900*/  SHF.R.U64 R53, R50, 0x10, R51 ;  /* 0x0000001032357819 */ /* 0x000fe40000001233 */
[----:B----4-:R-:W-:Y:S02]  /*5910*/  MOV R52, R13 ;  /* 0x0000000d00347202 */ /* 0x010fe40000000f00 */
[----:B------:R-:W-:Y:S01]  /*5920*/  SHF.R.U64 R48, R48, 0x10, R49 ;  /* 0x0000001030307819 */ /* 0x000fe20000001231 */
[----:B------:R-:W-:Y:S01]  /*5930*/  HADD2.F32 R13, -RZ, R53.H0_H0 ;  /* 0x20000035ff0d7230 */ /* 0x000fe20000004100 */
[----:B------:R-:W-:Y:S01]  /*5940*/  SHF.R.U32.HI R50, RZ, 0x10, R51 ;  /* 0x00000010ff327819 */ /* 0x000fe20000011633 */
[--C-:B------:R-:W-:Y:S01]  /*5950*/  HADD2.F32 R51, -RZ, R52.reuse.H1_H1 ;  /* 0x30000034ff337230 */ /* 0x100fe20000004100 */
[----:B------:R-:W-:Y:S01]  /*5960*/  SHF.R.U32.HI R49, RZ, 0x10, R49 ;  /* 0x00000010ff317819 */ /* 0x000fe20000011631 */
        /* <DEDUP_REMOVED lines=13> */
[C---:B------:R-:W-:Y:S01]  /*5a40*/  FFMA.FTZ R51, R13.reuse, R49, -R51 ;  /* 0x000000310d337223 */ /* 0x040fe20000010833 */
[----:B------:R-:W-:Y:S01]  /*5a50*/  FMUL.FTZ R13, R13, R50 ;  /* 0x000000320d0d7220 */ /* 0x000fe20000410000 */
[----:B------:R-:W-:-:S03]  /*5a60*/  HADD2.F32 R50, -RZ, R139.H1_H1 ;  /* 0x3000008bff327230 */ /* 0x000fc60000004100 */
[----:B------:R-:W-:Y:S01]  /*5a70*/  FFMA.FTZ R13, R15, R49, R13 ;  /* 0x000000310f0d7223 */ /* 0x000fe2000001000d */
[----:B------:R-:W-:Y:S02]  /*5a80*/  HADD2.F32 R15, -RZ, R140.H1_H1 ;  /* 0x3000008cff0f7230 */ /* 0x000fe40000004100 */
[--C-:B------:R-:W-:Y:S02]  /*5a90*/  HADD2.F32 R49, -RZ, R12.reuse.H1_H1 ;  /* 0x3000000cff317230 */ /* 0x100fe40000004100 */
[----:B------:R-:W-:Y:S01]  /*5aa0*/  HADD2.F32 R12, -RZ, R12.H0_H0 ;  /* 0x2000000cff0c7230 */ /* 0x000fe20000004100 */
[----:B------:R-:W-:Y:S01]  /*5ab0*/  F2FP.F16.F32.PACK_AB R51, R13, R51 ;  /* 0x000000330d33723e */ /* 0x000fe200000000ff */
[----:B------:R-:W-:Y:S02]  /*5ac0*/  HADD2.F32 R140, -RZ, R140.H0_H0 ;  /* 0x2000008cff8c7230 */ /* 0x000fe40000004100 */
[----:B------:R-:W-:Y:S01]  /*5ad0*/  FMUL.FTZ R52, R49, R15 ;  /* 0x0000000f31347220 */ /* 0x000fe20000410000 */
[----:B------:R-:W-:-:S03]  /*5ae0*/  IMAD.MOV.U32 R13, RZ, RZ, R48 ;  /* 0x000000ffff0d7224 */ /* 0x000fc600078e0030 */
[C---:B------:R-:W-:Y:S01]  /*5af0*/  FFMA.FTZ R52, R12.reuse, R50, -R52 ;  /* 0x000000320c347223 */ /* 0x040fe20000010834 */
[----:B------:R-:W-:Y:S01]  /*5b00*/  FMUL.FTZ R12, R12, R15 ;  /* 0x0000000f0c0c7220 */ /* 0x000fe20000410000 */
[----:B------:R-:W-:-:S03]  /*5b10*/  HADD2.F32 R15, -RZ, R141.H0_H0 ;  /* 0x2000008dff0f7230 */ /* 0x000fc60000004100 */
[----:B------:R-:W-:Y:S01]  /*5b20*/  FFMA.FTZ R12, R49, R50, R12 ;  /* 0x00000032310c7223 */ /* 0x000fe2000001000c */
[--C-:B------:R-:W-:Y:S02]  /*5b30*/  HADD2.F32 R49, -RZ, R14.reuse.H1_H1 ;  /* 0x3000000eff317230 */ /* 0x100fe40000004100 */
[----:B------:R-:W-:Y:S02]  /*5b40*/  HADD2.F32 R14, -RZ, R14.H0_H0 ;  /* 0x2000000eff0e7230 */ /* 0x000fe40000004100 */
[----:B------:R-:W-:Y:S01]  /*5b50*/  F2FP.F16.F32.PACK_AB R12, R12, R52 ;  /* 0x000000340c0c723e */ /* 0x000fe200000000ff */
[----:B------:R-:W-:-:S04]  /*5b60*/  FMUL.FTZ R50, R49, R15 ;  /* 0x0000000f31327220 */ /* 0x000fc80000410000 */
[C---:B------:R-:W-:Y:S01]  /*5b70*/  FFMA.FTZ R50, R14.reuse, R140, -R50 ;  /* 0x0000008c0e327223 */ /* 0x040fe20000010832 */
[----:B------:R-:W-:Y:S01]  /*5b80*/  FMUL.FTZ R14, R14, R15 ;  /* 0x0000000f0e0e7220 */ /* 0x000fe20000410000 */
[----:B------:R-:W-:-:S03]  /*5b90*/  MOV R15, R51 ;  /* 0x00000033000f7202 */ /* 0x000fc60000000f00 */
[----:B------:R-:W-:-:S05]  /*5ba0*/  FFMA.FTZ R14, R49, R140, R14 ;  /* 0x0000008c310e7223 */ /* 0x000fca000001000e */
[----:B------:R-:W-:-:S07]  /*5bb0*/  F2FP.F16.F32.PACK_AB R14, R14, R50 ;  /* 0x000000320e0e723e */ /* 0x000fce00000000ff */
.L_x_488:
[----:B------:R-:W-:Y:S05]  /*5bc0*/  BSYNC B3 ;  /* 0x0000000000037941 */ /* 0x000fea0003800000 */
.L_x_487:
[----:B------:R-:W-:Y:S01]  /*5bd0*/  LEA R48, P3, R19, R11, 0x1 ;  /* 0x0000000b13307211 */ /* 0x000fe200078608ff */
[----:B------:R-:W-:-:S03]  /*5be0*/  ULDC.64 UR4, c[0x0][0x208] ;  /* 0x0000820000047ab9 */ /* 0x000fc60000000a00 */
[----:B------:R-:W-:-:S05]  /*5bf0*/  LEA.HI.X R49, R19, R60, R219, 0x1, P3 ;  /* 0x0000003c13317211 */ /* 0x000fca00018f0cdb */
[----:B----4-:R0:W-:Y:S04]  /*5c00*/  ST.E.128 desc[UR4][R48.64], R12 ;  /* 0x0000000c30007985 */ /* 0x0101e8000c101d04 */
.L_x_486:
[----:B------:R-:W-:Y:S05]  /*5c10*/  BSYNC B2 ;  /* 0x0000000000027941 */ /* 0x000fea0003800000 */
.L_x_485:
        /* <DEDUP_REMOVED lines=11> */
[----:B------:R-:W-:Y:S01]  /*5cd0*/  SHF.R.U32.HI R45, RZ, 0x10, R45 ;  /* 0x00000010ff2d7819 */ /* 0x000fe2000001162d */
[----:B------:R-:W-:Y:S02]  /*5ce0*/  HADD2.F32 R46, -RZ, R46.H0_H0 ;  /* 0x2000002eff2e7230 */ /* 0x000fe40000004100 */
[--C-:B------:R-:W-:Y:S02]  /*5cf0*/  HADD2.F32 R13, -RZ, R47.reuse.H1_H1 ;  /* 0x3000002fff0d7230 */ /* 0x100fe40000004100 */
[----:B------:R-:W-:-:S02]  /*5d00*/  HADD2.F32 R47, -RZ, R47.H0_H0 ;  /* 0x2000002fff2f7230 */ /* 0x000fc40000004100 */
[----:B------:R-:W-:Y:S02]  /*5d10*/  HADD2.F32 R44, -RZ, R44.H0_H0 ;  /* 0x2000002cff2c7230 */ /* 0x000fe40000004100 */
[-C--:B------:R-:W-:Y:S01]  /*5d20*/  FMUL.FTZ R49, R13, R48.reuse ;  /* 0x000000300d317220 */ /* 0x080fe20000410000 */
[----:B------:R-:W-:Y:S02]  /*5d30*/  HADD2.F32 R45, -RZ, R45.H0_H0 ;  /* 0x2000002dff2d7230 */ /* 0x000fe40000004100 */
[C---:B------:R-:W-:Y:S01]  /*5d40*/  FMUL.FTZ R48, R47.reuse, R48 ;  /* 0x000000302f307220 */ /* 0x040fe20000410000 */
[----:B------:R-:W-:-:S03]  /*5d50*/  FFMA.FTZ R49, R47, R44, -R49 ;  /* 0x0000002c2f317223 */ /* 0x000fc60000010831 */
[----:B------:R-:W-:Y:S01]  /*5d60*/  FFMA.FTZ R48, R13, R44, R48 ;  /* 0x0000002c0d307223 */ /* 0x000fe20000010030 */
[--C-:B------:R-:W-:Y:S02]  /*5d70*/  HADD2.F32 R13, -RZ, R15.reuse.H1_H1 ;  /* 0x3000000fff0d7230 */ /* 0x100fe40000004100 */
[----:B------:R-:W-:Y:S02]  /*5d80*/  HADD2.F32 R15, -RZ, R15.H0_H0 ;  /* 0x2000000fff0f7230 */ /* 0x000fe40000004100 */
[----:B------:R-:W-:Y:S01]  /*5d90*/  F2FP.F16.F32.PACK_AB R48, R48, R49 ;  /* 0x000000313030723e */ /* 0x000fe200000000ff */
[-C--:B------:R-:W-:Y:S02]  /*5da0*/  FMUL.FTZ R44, R13, R46.reuse ;  /* 0x0000002e0d2c7220 */ /* 0x080fe40000410000 */
[C---:B------:R-:W-:Y:S02]  /*5db0*/  FMUL.FTZ R46, R15.reuse, R46 ;  /* 0x0000002e0f2e7220 */ /* 0x040fe40000410000 */
[----:B------:R-:W-:Y:S01]  /*5dc0*/  FFMA.FTZ R44, R15, R45, -R44 ;  /* 0x0000002d0f2c7223 */ /* 0x000fe2000001082c */
[----:B------:R-:W-:-:S02]  /*5dd0*/  HADD2.F32 R15, -RZ, R137.H0_H0 ;  /* 0x20000089ff0f7230 */ /* 0x000fc40000004100 */
[----:B------:R-:W-:Y:S01]  /*5de0*/  FFMA.FTZ R46, R13, R45, R46 ;  /* 0x0000002d0d2e7223 */ /* 0x000fe2000001002e */
[--C-:B------:R-:W-:Y:S02]  /*5df0*/  HADD2.F32 R13, -RZ, R12.reuse.H0_H0 ;  /* 0x2000000cff0d7230 */ /* 0x100fe40000004100 */
[----:B------:R-:W-:Y:S02]  /*5e00*/  HADD2.F32 R12, -RZ, R12.H1_H1 ;  /* 0x3000000cff0c7230 */ /* 0x000fe40000004100 */
[--C-:B------:R-:W-:Y:S01]  /*5e10*/  HADD2.F32 R45, -RZ, R136.reuse.H0_H0 ;  /* 0x20000088ff2d7230 */ /* 0x100fe20000004100 */
[----:B------:R-:W-:Y:S01]  /*5e20*/  F2FP.F16.F32.PACK_AB R44, R46, R44 ;  /* 0x0000002c2e2c723e */ /* 0x000fe200000000ff */
[----:B------:R-:W-:Y:S02]  /*5e30*/  HADD2.F32 R137, -RZ, R137.H1_H1 ;  /* 0x30000089ff897230 */ /* 0x000fe40000004100 */
[-C--:B------:R-:W-:Y:S01]  /*5e40*/  FMUL.FTZ R47, R12, R15.reuse ;  /* 0x0000000f0c2f7220 */ /* 0x080fe20000410000 */
[----:B------:R-:W-:Y:S01]  /*5e50*/  FMUL.FTZ R15, R13, R15 ;  /* 0x0000000f0d0f7220 */ /* 0x000fe20000410000 */
[----:B------:R-:W-:-:S02]  /*5e60*/  HADD2.F32 R136, -RZ, R136.H1_H1 ;  /* 0x30000088ff887230 */ /* 0x000fc40000004100 */
[-C--:B------:R-:W-:Y:S01]  /*5e70*/  FFMA.FTZ R47, R13, R45.reuse, -R47 ;  /* 0x0000002d0d2f7223 */ /* 0x080fe2000001082f */
[----:B------:R-:W-:Y:S01]  /*5e80*/  FFMA.FTZ R15, R12, R45, R15 ;  /* 0x0000002d0c0f7223 */ /* 0x000fe2000001000f */
[--C-:B------:R-:W-:Y:S02]  /*5e90*/  HADD2.F32 R12, -RZ, R14.reuse.H0_H0 ;  /* 0x2000000eff0c7230 */ /* 0x100fe40000004100 */
[----:B------:R-:W-:Y:S02]  /*5ea0*/  HADD2.F32 R14, -RZ, R14.H1_H1 ;  /* 0x3000000eff0e7230 */ /* 0x000fe40000004100 */
[----:B------:R-:W-:-:S03]  /*5eb0*/  F2FP.F16.F32.PACK_AB R15, R15, R47 ;  /* 0x0000002f0f0f723e */ /* 0x000fc600000000ff */
[-C--:B------:R-:W-:Y:S01]  /*5ec0*/  FMUL.FTZ R13, R14, R137.reuse ;  /* 0x000000890e0d7220 */ /* 0x080fe20000410000 */
[----:B------:R-:W-:-:S03]  /*5ed0*/  FMUL.FTZ R137, R12, R137 ;  /* 0x000000890c897220 */ /* 0x000fc60000410000 */
[-C--:B------:R-:W-:Y:S01]  /*5ee0*/  FFMA.FTZ R13, R12, R136.reuse, -R13 ;  /* 0x000000880c0d7223 */ /* 0x080fe2000001080d */
[----:B------:R-:W-:Y:S01]  /*5ef0*/  FFMA.FTZ R137, R14, R136, R137 ;  /* 0x000000880e897223 */ /* 0x000fe20000010089 */
[----:B------:R-:W-:Y:S02]  /*5f00*/  IMAD.MOV.U32 R12, RZ, RZ, R15 ;  /* 0x000000ffff0c7224 */ /* 0x000fe400078e000f */
[----:B------:R-:W-:Y:S02]  /*5f10*/  IMAD.MOV.U32 R15, RZ, RZ, R44 ;  /* 0x000000ffff0f7224 */ /* 0x000fe400078e002c */
[----:B------:R-:W-:Y:S02]  /*5f20*/  F2FP.F16.F32.PACK_AB R137, R137, R13 ;  /* 0x0000000d8989723e */ /* 0x000fe400000000ff */
[----:B------:R-:W-:-:S03]  /*5f30*/  MOV R13, R48 ;  /* 0x00000030000d7202 */ /* 0x000fc60000000f00 */
[----:B------:R-:W-:-:S07]  /*5f40*/  IMAD.MOV.U32 R14, RZ, RZ, R137 ;  /* 0x000000ffff0e7224 */ /* 0x000fce00078e0089 */
.L_x_490:
[----:B------:R-:W-:Y:S05]  /*5f50*/  BSYNC B2 ;  /* 0x0000000000027941 */ /* 0x000fea0003800000 */
.L_x_489:
[----:B------:R-:W-:Y:S01]  /*5f60*/  LEA R44, P3, R22, R11, 0x1 ;  /* 0x0000000b162c7211 */ /* 0x000fe200078608ff */
[----:B------:R-:W-:-:S03]  /*5f70*/  ULDC.64 UR4, c[0x0][0x208] ;  /* 0x0000820000047ab9 */ /* 0x000fc60000000a00 */
[----:B------:R-:W-:-:S05]  /*5f80*/  LEA.HI.X R45, R22, R60, R218, 0x1, P3 ;  /* 0x0000003c162d7211 */ /* 0x000fca00018f0cda */
[----:B----4-:R0:W-:Y:S04]  /*5f90*/  ST.E.128 desc[UR4][R44.64], R12 ;  /* 0x0000000c2c007985 */ /* 0x0101e8000c101d04 */
.L_x_476:
[----:B------:R-:W-:Y:S05]  /*5fa0*/  BSYNC B1 ;  /* 0x0000000000017941 */ /* 0x000fea0003800000 */
.L_x_475:
[----:B------:R-:W-:-:S03]  /*5fb0*/  UMOV UR4, 0xffffffff ;  /* 0xffffffff00047882 */ /* 0x000fc60000000000 */
[----:B------:R-:W-:Y:S05]  /*5fc0*/  BRA.DIV UR4, `(.L_x_491) ;  /* 0x00000252042c7947 */ /* 0x000fea000b800000 */
[----:B01----:R-:W0:Y:S04]  /*5fd0*/  SHFL.IDX PT, R116, R116, 0x2, 0x181f ;  /* 0x00581f0074747f89 */ /* 0x003e2800000e0000 */
[----:B---3--:R-:W1:Y:S02]  /*5fe0*/  SHFL.IDX PT, R117, R117, 0x2, 0x181f ;  /* 0x00581f0075757f89 */ /* 0x008e6400000e0000 */
.L_x_822:
[----:B------:R-:W-:Y:S05]  /*5ff0*/  @P5 BRA `(.L_x_492) ;  /* 0x0000005000ec5947 */ /* 0x000fea0003800000 */
[----:B------:R-:W-:Y:S01]  /*6000*/  ISETP.NE.AND P3, PT, R0, RZ, PT ;  /* 0x000000ff0000720c */ /* 0x000fe20003f65270 */
[----:B------:R-:W-:-:S12]  /*6010*/  BSSY B1, `(.L_x_493) ;  /* 0x0000038000017945 */ /* 0x000fd80003800000 */
[----:B------:R-:W-:Y:S05]  /*6020*/  @!P3 BRA `(.L_x_494) ;  /* 0x0000000000d8b947 */ /* 0x000fea0003800000 */
[----:B----4-:R3:W4:Y:S01]  /*6030*/  LDS.128 R12, [R78+0x26400] ;  /* 0x026400004e0c7984 */ /* 0x0107220000000c00 */
[----:B------:R-:W-:Y:S01]  /*6040*/  ISETP.GE.AND P3, PT, R216, R110, PT ;  /* 0x0000006ed800720c */ /* 0x000fe20003f66270 */
[----:B------:R-:W-:-:S12]  /*6050*/  BSSY B2, `(.L_x_495) ;  /* 0x000002f000027945 */ /* 0x000fd80003800000 */
[----:B---3--:R-:W-:Y:S05]  /*6060*/  @P3 BRA `(.L_x_496) ;  /* 0x0000000000b43947 */ /* 0x008fea0003800000 */
[----:B------:R-:W-:Y:S01]  /*6070*/  SHF.R.U64 R44, R42, 0x10, R43 ;  /* 0x000000102a2c7819 */ /* 0x000fe2000000122b */
[----:B------:R-:W-:Y:S01]  /*6080*/  HADD2.F32 R139, -RZ, R139.H0_H0 ;  /* 0x2000008bff8b7230 */ /* 0x000fe20000004100 */
[----:B----4-:R-:W-:Y:S01]  /*6090*/  MOV R42, R13 ;  /* 0x0000000d002a7202 */ /* 0x010fe20000000f00 */
[----:B------:R-:W-:Y:S01]  /*60a0*/  HADD2.F32 R141, -RZ, R141.H1_H1 ;  /* 0x3000008dff8d7230 */ /* 0x000fe20000004100 */
[----:B------:R-:W-:Y:S01]  /*60b0*/  SHF.R.U64 R13, R40, 0x10, R41 ;  /* 0x00000010280d7819 */ /* 0x000fe20000001229 */
[----:B------:R-:W-:Y:S01]  /*60c0*/  HADD2.F32 R44, -RZ, R44.H0_H0 ;  /* 0x2000002cff2c7230 */ /* 0x000fe20000004100 */
[----:B------:R-:W-:Y:S01]  /*60d0*/  SHF.R.U32.HI R43, RZ, 0x10, R43 ;  /* 0x00000010ff2b7819 */ /* 0x000fe2000001162b */
[--C-:B------:R-:W-:Y:S02]  /*60e0*/  HADD2.F32 R11, -RZ, R42.reuse.H1_H1 ;  /* 0x3000002aff0b7230 */ /* 0x100fe40000004100 */
[----:B------:R-:W-:Y:S02]  /*60f0*/  HADD2.F32 R40, -RZ, R42.H0_H0 ;  /* 0x2000002aff287230 */ /* 0x000fe40000004100 */
[----:B------:R-:W-:-:S02]  /*6100*/  HADD2.F32 R13, -RZ, R13.H0_H0 ;  /* 0x2000000dff0d7230 */ /* 0x000fc40000004100 */
[-C--:B------:R-:W-:Y:S01]  /*6110*/  FMUL.FTZ R42, R11, R44.reuse ;  /* 0x0000002c0b2a7220 */ /* 0x080fe20000410000 */
[----:B------:R-:W-:-:S03]  /*6120*/  FMUL.FTZ R44, R40, R44 ;  /* 0x0000002c282c7220 */ /* 0x000fc60000410000 */
[-C--:B------:R-:W-:Y:S01]  /*6130*/  FFMA.FTZ R42, R40, R13.reuse, -R42 ;  /* 0x0000000d282a7223 */ /* 0x080fe2000001082a */
[----:B------:R-:W-:Y:S01]  /*6140*/  SHF.R.U32.HI R40, RZ, 0x10, R41 ;  /* 0x00000010ff287819 */ /* 0x000fe20000011629 */
[----:B------:R-:W-:Y:S01]  /*6150*/  FFMA.FTZ R44, R11, R13, R44 ;  /* 0x0000000d0b2c7223 */ /* 0x000fe2000001002c */
[----:B------:R-:W-:Y:S02]  /*6160*/  IMAD.MOV.U32 R13, RZ, RZ, R15 ;  /* 0x000000ffff0d7224 */ /* 0x000fe400078e000f */
[----:B------:R-:W-:Y:S02]  /*6170*/  HADD2.F32 R15, -RZ, R43.H0_H0 ;  /* 0x2000002bff0f7230 */ /* 0x000fe40000004100 */
[----:B------:R-:W-:Y:S01]  /*6180*/  HADD2.F32 R40, -RZ, R40.H0_H0 ;  /* 0x20000028ff287230 */ /* 0x000fe20000004100 */
[----:B------:R-:W-:Y:S01]  /*6190*/  F2FP.F16.F32.PACK_AB R42, R44, R42 ;  /* 0x0000002a2c2a723e */ /* 0x000fe200000000ff */
[--C-:B------:R-:W-:Y:S02]  /*61a0*/  HADD2.F32 R11, -RZ, R13.reuse.H1_H1 ;  /* 0x3000000dff0b7230 */ /* 0x100fe40000004100 */
[----:B------:R-:W-:-:S03]  /*61b0*/  HADD2.F32 R13, -RZ, R13.H0_H0 ;  /* 0x2000000dff0d7230 */ /* 0x000fc60000004100 */
[-C--:B------:R-:W-:Y:S02]  /*61c0*/  FMUL.FTZ R41, R11, R15.reuse ;  /* 0x0000000f0b297220 */ /* 0x080fe40000410000 */
[C---:B------:R-:W-:Y:S02]  /*61d0*/  FMUL.FTZ R15, R13.reuse, R15 ;  /* 0x0000000f0d0f7220 */ /* 0x040fe40000410000 */
[-C--:B------:R-:W-:Y:S01]  /*61e0*/  FFMA.FTZ R41, R13, R40.reuse, -R41 ;  /* 0x000000280d297223 */ /* 0x080fe20000010829 */
[----:B------:R-:W-:Y:S02]  /*61f0*/  HADD2.F32 R13, -RZ, R138.H0_H0 ;  /* 0x2000008aff0d7230 */ /* 0x000fe40000004100 */
[----:B------:R-:W-:Y:S01]  /*6200*/  FFMA.FTZ R15, R11, R40, R15 ;  /* 0x000000280b0f7223 */ /* 0x000fe2000001000f */
[--C-:B------:R-:W-:Y:S02]  /*6210*/  HADD2.F32 R11, -RZ, R12.reuse.H0_H0 ;  /* 0x2000000cff0b7230 */ /* 0x100fe40000004100 */
[----:B------:R-:W-:-:S02]  /*6220*/  HADD2.F32 R12, -RZ, R12.H1_H1 ;  /* 0x3000000cff0c7230 */ /* 0x000fc40000004100 */
[----:B------:R-:W-:Y:S01]  /*6230*/  HADD2.F32 R138, -RZ, R138.H1_H1 ;  /* 0x3000008aff8a7230 */ /* 0x000fe20000004100 */
[----:B------:R-:W-:Y:S02]  /*6240*/  F2FP.F16.F32.PACK_AB R15, R15, R41 ;  /* 0x000000290f0f723e */ /* 0x000fe400000000ff */
[-C--:B------:R-:W-:Y:S01]  /*6250*/  FMUL.FTZ R40, R12, R139.reuse ;  /* 0x0000008b0c287220 */ /* 0x080fe20000410000 */
[----:B------:R-:W-:-:S03]  /*6260*/  FMUL.FTZ R139, R11, R139 ;  /* 0x0000008b0b8b7220 */ /* 0x000fc60000410000 */
[-C--:B------:R-:W-:Y:S01]  /*6270*/  FFMA.FTZ R40, R11, R13.reuse, -R40 ;  /* 0x0000000d0b287223 */ /* 0x080fe20000010828 */
[--C-:B------:R-:W-:Y:S02]  /*6280*/  HADD2.F32 R11, -RZ, R14.reuse.H0_H0 ;  /* 0x2000000eff0b7230 */ /* 0x100fe40000004100 */
[----:B------:R-:W-:Y:S01]  /*6290*/  FFMA.FTZ R139, R12, R13, R139 ;  /* 0x0000000d0c8b7223 */ /* 0x000fe2000001008b */
[----:B------:R-:W-:Y:S01]  /*62a0*/  HADD2.F32 R14, -RZ, R14.H1_H1 ;  /* 0x3000000eff0e7230 */ /* 0x000fe20000004100 */
[----:B------:R-:W-:-:S03]  /*62b0*/  MOV R13, R42 ;  /* 0x0000002a000d7202 */ /* 0x000fc60000000f00 */
[----:B------:R-:W-:Y:S01]  /*62c0*/  F2FP.F16.F32.PACK_AB R40, R139, R40 ;  /* 0x000000288b28723e */ /* 0x000fe200000000ff */
[-C--:B------:R-:W-:Y:S01]  /*62d0*/  FMUL.FTZ R12, R14, R141.reuse ;  /* 0x0000008d0e0c7220 */ /* 0x080fe20000410000 */
[----:B------:R-:W-:-:S03]  /*62e0*/  FMUL.FTZ R141, R11, R141 ;  /* 0x0000008d0b8d7220 */ /* 0x000fc60000410000 */
[-C--:B------:R-:W-:Y:S01]  /*62f0*/  FFMA.FTZ R12, R11, R138.reuse, -R12 ;  /* 0x0000008a0b0c7223 */ /* 0x080fe2000001080c */
[----:B------:R-:W-:-:S05]  /*6300*/  FFMA.FTZ R141, R14, R138, R141 ;  /* 0x0000008a0e8d7223 */ /* 0x000fca000001008d */
[----:B------:R-:W-:Y:S01]  /*6310*/  F2FP.F16.F32.PACK_AB R141, R141, R12 ;  /* 0x0000000c8d8d723e */ /* 0x000fe200000000ff */
[----:B------:R-:W-:-:S04]  /*6320*/  IMAD.MOV.U32 R12, RZ, RZ, R40 ;  /* 0x000000ffff0c7224 */ /* 0x000fc800078e0028 */
[----:B------:R-:W-:-:S07]  /*6330*/  IMAD.MOV.U32 R14, RZ, RZ, R141 ;  /* 0x000000ffff0e7224 */ /* 0x000fce00078e008d */
.L_x_496:
[----:B------:R-:W-:Y:S05]  /*6340*/  BSYNC B2 ;  /* 0x0000000000027941 */ /* 0x000fea0003800000 */
.L_x_495:
[----:B-1----:R-:W-:Y:S01]  /*6350*/  LEA R40, P3, R16, R117, 0x1 ;  /* 0x0000007510287211 */ /* 0x002fe200078608ff */
[----:B------:R-:W-:-:S03]  /*6360*/  ULDC.64 UR4, c[0x0][0x208] ;  /* 0x0000820000047ab9 */ /* 0x000fc60000000a00 */
[----:B0-----:R-:W-:-:S05]  /*6370*/  LEA.HI.X R41, R16, R116, R17, 0x1, P3 ;  /* 0x0000007410297211 */ /* 0x001fca00018f0c11 */
[----:B----4-:R3:W-:Y:S04]  /*6380*/  ST.E.128 desc[UR4][R40.64], R12 ;  /* 0x0000000c28007985 */ /* 0x0107e8000c101d04 */
.L_x_494:
[----:B------:R-:W-:Y:S05]  /*6390*/  BSYNC B1 ;  /* 0x0000000000017941 */ /* 0x000fea0003800000 */
.L_x_493:
[----:B------:R-:W-:Y:S01]  /*63a0*/  ISETP.NE.AND P3, PT, R20, RZ, PT ;  /* 0x000000ff1400720c */ /* 0x000fe20003f65270 */
[----:B------:R-:W-:-:S12]  /*63b0*/  BSSY B1, `(.L_x_497) ;  /* 0x000003a000017945 */ /* 0x000fd80003800000 */
[----:B------:R-:W-:Y:S05]  /*63c0*/  @!P3 BRA `(.L_x_498) ;  /* 0x0000000000e0b947 */ /* 0x000fea0003800000 */
[----:B---34-:R3:W4:Y:S01]  /*63d0*/  LDS.128 R12, [R78+0x28c00] ;  /* 0x028c00004e0c7984 */ /* 0x0187220000000c00 */
[----:B------:R-:W-:Y:S01]  /*63e0*/  ISETP.GE.AND P4, PT, R221, R110, PT ;  /* 0x0000006edd00720c */ /* 0x000fe20003f86270 */
[----:B------:R-:W-:Y:S01]  /*63f0*/  BSSY B2, `(.L_x_499) ;  /* 0x0000033000027945 */ /* 0x000fe20003800000 */
[----:B-1----:R-:W-:-:S04]  /*6400*/  LEA R40, P3, R212, R117, 0x1 ;  /* 0x00000075d4287211 */ /* 0x002fc800078608ff */
[----:B0-----:R-:W-:-:S07]  /*6410*/  LEA.HI.X R41, R212, R116, R215, 0x1, P3 ;  /* 0x00000074d4297211 */ /* 0x001fce00018f0cd7 */
[----:B---3--:R-:W-:Y:S05]  /*6420*/  @P4 BRA `(.L_x_500) ;  /* 0x0000000000bc4947 */ /* 0x008fea0003800000 */
[----:B------:R-:W-:Y:S01]  /*6430*/  SHF.R.U64 R42, R38, 0x10, R39 ;  /* 0x00000010262a7819 */ /* 0x000fe20000001227 */
[----:B----4-:R-:W-:Y:S01]  /*6440*/  IMAD.MOV.U32 R38, RZ, RZ, R13 ;  /* 0x000000ffff267224 */ /* 0x010fe200078e000d */
[----:B------:R-:W-:Y:S02]  /*6450*/  SHF.R.U64 R13, R36, 0x10, R37 ;  /* 0x00000010240d7819 */ /* 0x000fe40000001225 */
[----:B------:R-:W-:Y:S01]  /*6460*/  SHF.R.U32.HI R39, RZ, 0x10, R39 ;  /* 0x00000010ff277819 */ /* 0x000fe20000011627 */
[----:B------:R-:W-:Y:S02]  /*6470*/  HADD2.F32 R42, -RZ, R42.H0_H0 ;  /* 0x2000002aff2a7230 */ /* 0x000fe40000004100 */
        /* <DEDUP_REMOVED lines=8> */
[----:B------:R-:W-:Y:S01]  /*6500*/  MOV R11, R15 ;  /* 0x0000000f000b7202 */ /* 0x000fe20000000f00 */
[----:B------:R-:W-:Y:S02]  /*6510*/  IMAD.MOV.U32 R13, RZ, RZ, R12 ;  /* 0x000000ffff0d7224 */ /* 0x000fe400078e000c */
[----:B------:R-:W-:Y:S01]  /*6520*/  HADD2.F32 R12, -RZ, R39.H0_H0 ;  /* 0x20000027ff0c7230 */ /* 0x000fe20000004100 */
[----:B------:R-:W-:Y:S01]  /*6530*/  F2FP.F16.F32.PACK_AB R38, R42, R38 ;  /* 0x000000262a26723e */ /* 0x000fe200000000ff */
[--C-:B------:R-:W-:Y:S02]  /*6540*/  HADD2.F32 R15, -RZ, R11.reuse.H1_H1 ;  /* 0x3000000bff0f7230 */ /* 0x100fe40000004100 */
[----:B------:R-:W-:-:S02]  /*6550*/  HADD2.F32 R11, -RZ, R11.H0_H0 ;  /* 0x2000000bff0b7230 */ /* 0x000fc40000004100 */
[----:B------:R-:W-:Y:S02]  /*6560*/  HADD2.F32 R36, -RZ, R36.H0_H0 ;  /* 0x20000024ff247230 */ /* 0x000fe40000004100 */
[-C--:B------:R-:W-:Y:S01]  /*6570*/  FMUL.FTZ R37, R15, R12.reuse ;  /* 0x0000000c0f257220 */ /* 0x080fe20000410000 */
[----:B------:R-:W-:-:S03]  /*6580*/  FMUL.FTZ R12, R11, R12 ;  /* 0x0000000c0b0c7220 */ /* 0x000fc60000410000 */
[-C--:B------:R-:W-:Y:S01]  /*6590*/  FFMA.FTZ R37, R11, R36.reuse, -R37 ;  /* 0x000000240b257223 */ /* 0x080fe20000010825 */
[----:B------:R-:W-:Y:S02]  /*65a0*/  HADD2.F32 R11, -RZ, R135.H0_H0 ;  /* 0x20000087ff0b7230 */ /* 0x000fe40000004100 */
[----:B------:R-:W-:Y:S01]  /*65b0*/  FFMA.FTZ R12, R15, R36, R12 ;  /* 0x000000240f0c7223 */ /* 0x000fe2000001000c */
[--C-:B------:R-:W-:Y:S02]  /*65c0*/  HADD2.F32 R15, -RZ, R13.reuse.H1_H1 ;  /* 0x3000000dff0f7230 */ /* 0x100fe40000004100 */
[----:B------:R-:W-:Y:S02]  /*65d0*/  HADD2.F32 R13, -RZ, R13.H0_H0 ;  /* 0x2000000dff0d7230 */ /* 0x000fe40000004100 */
[----:B------:R-:W-:Y:S02]  /*65e0*/  HADD2.F32 R36, -RZ, R134.H0_H0 ;  /* 0x20000086ff247230 */ /* 0x000fe40000004100 */
[----:B------:R-:W-:Y:S01]  /*65f0*/  FMUL.FTZ R39, R15, R11 ;  /* 0x0000000b0f277220 */ /* 0x000fe20000410000 */
[----:B------:R-:W-:-:S02]  /*6600*/  HADD2.F32 R135, -RZ, R135.H1_H1 ;  /* 0x30000087ff877230 */ /* 0x000fc40000004100 */
[C---:B------:R-:W-:Y:S01]  /*6610*/  FMUL.FTZ R11, R13.reuse, R11 ;  /* 0x0000000b0d0b7220 */ /* 0x040fe20000410000 */
[----:B------:R-:W-:Y:S02]  /*6620*/  HADD2.F32 R134, -RZ, R134.H1_H1 ;  /* 0x30000086ff867230 */ /* 0x000fe40000004100 */
[-C--:B------:R-:W-:Y:S01]  /*6630*/  FFMA.FTZ R39, R13, R36.reuse, -R39 ;  /* 0x000000240d277223 */ /* 0x080fe20000010827 */
[--C-:B------:R-:W-:Y:S02]  /*6640*/  HADD2.F32 R13, -RZ, R14.reuse.H1_H1 ;  /* 0x3000000eff0d7230 */ /* 0x100fe40000004100 */
[----:B------:R-:W-:Y:S01]  /*6650*/  FFMA.FTZ R11, R15, R36, R11 ;  /* 0x000000240f0b7223 */ /* 0x000fe2000001000b */
[----:B------:R-:W-:Y:S01]  /*6660*/  HADD2.F32 R14, -RZ, R14.H0_H0 ;  /* 0x2000000eff0e7230 */ /* 0x000fe20000004100 */
[----:B------:R-:W-:Y:S01]  /*6670*/  F2FP.F16.F32.PACK_AB R37, R12, R37 ;  /* 0x000000250c25723e */ /* 0x000fe200000000ff */
[----:B------:R-:W-:Y:S02]  /*6680*/  FMUL.FTZ R15, R13, R135 ;  /* 0x000000870d0f7220 */ /* 0x000fe40000410000 */
[----:B------:R-:W-:Y:S01]  /*6690*/  F2FP.F16.F32.PACK_AB R11, R11, R39 ;  /* 0x000000270b0b723e */ /* 0x000fe200000000ff */
[C---:B------:R-:W-:Y:S01]  /*66a0*/  FMUL.FTZ R135, R14.reuse, R135 ;  /* 0x000000870e877220 */ /* 0x040fe20000410000 */
[----:B------:R-:W-:-:S03]  /*66b0*/  FFMA.FTZ R15, R14, R134, -R15 ;  /* 0x000000860e0f7223 */ /* 0x000fc6000001080f */
[----:B------:R-:W-:Y:S01]  /*66c0*/  FFMA.FTZ R135, R13, R134, R135 ;  /* 0x000000860d877223 */ /* 0x000fe20000010087 */
[----:B------:R-:W-:Y:S01]  /*66d0*/  IMAD.MOV.U32 R12, RZ, RZ, R11 ;  /* 0x000000ffff0c7224 */ /* 0x000fe200078e000b */
[----:B------:R-:W-:-:S03]  /*66e0*/  MOV R13, R38 ;  /* 0x00000026000d7202 */ /* 0x000fc60000000f00 */
[----:B------:R-:W-:-:S05]  /*66f0*/  F2FP.F16.F32.PACK_AB R15, R135, R15 ;  /* 0x0000000f870f723e */ /* 0x000fca00000000ff */
[----:B------:R-:W-:Y:S02]  /*6700*/  IMAD.MOV.U32 R14, RZ, RZ, R15 ;  /* 0x000000ffff0e7224 */ /* 0x000fe400078e000f */
[----:B------:R-:W-:-:S07]  /*6710*/  IMAD.MOV.U32 R15, RZ, RZ, R37 ;  /* 0x000000ffff0f7224 */ /* 0x000fce00078e0025 */
.L_x_500:
[----:B------:R-:W-:Y:S05]  /*6720*/  BSYNC B2 ;  /* 0x0000000000027941 */ /* 0x000fea0003800000 */
.L_x_499:
[----:B------:R-:W-:Y:S02]  /*6730*/  ULDC.64 UR4, c[0x0][0x208] ;  /* 0x0000820000047ab9 */ /* 0x000fe40000000a00 */
[----:B----4-:R0:W-:Y:S03]  /*6740*/  ST.E.128 desc[UR4][R40.64], R12 ;  /* 0x0000000c28007985 */ /* 0x0101e6000c101d04 */
.L_x_498:
[----:B------:R-:W-:Y:S05]  /*6750*/  BSYNC B1 ;  /* 0x0000000000017941 */ /* 0x000fea0003800000 */
.L_x_497:
[----:B------:R-:W-:Y:S01]  /*6760*/  ISETP.NE.AND P3, PT, R21, RZ, PT ;  /* 0x000000ff1500720c */ /* 0x000fe20003f65270 */
[----:B------:R-:W-:-:S12]  /*6770*/  BSSY B1, `(.L_x_501) ;  /* 0x0000034000017945 */ /* 0x000fd80003800000 */
[----:B------:R-:W-:Y:S05]  /*6780*/  @!P3 BRA `(.L_x_502) ;  /* 0x0000000000c8b947 */ /* 0x000fea0003800000 */
[----:B0--34-:R0:W3:Y:S01]  /*6790*/  LDS.128 R12, [R78+0x2b400] ;  /* 0x02b400004e0c7984 */ /* 0x0190e20000000c00 */
[----:B------:R-:W-:Y:S01]  /*67a0*/  ISETP.GE.AND P4, PT, R220, R110, PT ;  /* 0x0000006edc00720c */ /* 0x000fe20003f86270 */
[----:B------:R-:W-:Y:S01]  /*67b0*/  BSSY B2, `(.L_x_503) ;  /* 0x000002d000027945 */ /* 0x000fe20003800000 */
[----:B-1----:R-:W-:-:S04]  /*67c0*/  LEA R36, P3, R19, R117, 0x1 ;  /* 0x0000007513247211 */ /* 0x002fc800078608ff */
[----:B------:R-:W-:-:S07]  /*67d0*/  LEA.HI.X R37, R19, R116, R219, 0x1, P3 ;  /* 0x0000007413257211 */ /* 0x000fce00018f0cdb */
[----:B0-----:R-:W-:Y:S05]  /*67e0*/  @P4 BRA `(.L_x_504) ;  /* 0x0000000000a44947 */ /* 0x001fea0003800000 */
[--C-:B------:R-:W-:Y:S01]  /*67f0*/  SHF.R.U64 R11, R32, 0x10, R33.reuse ;  /* 0x00000010200b7819 */ /* 0x100fe20000001221 */
[--C-:B---3--:R-:W-:Y:S01]  /*6800*/  HADD2.F32 R38, -RZ, R15.reuse.H1_H1 ;  /* 0x3000000fff267230 */ /* 0x108fe20000004100 */
[----:B------:R-:W-:Y:S01]  /*6810*/  SHF.R.U32.HI R32, RZ, 0x10, R33 ;  /* 0x00000010ff207819 */ /* 0x000fe20000011621 */
[----:B------:R-:W-:Y:S01]  /*6820*/  HADD2.F32 R15, -RZ, R15.H0_H0 ;  /* 0x2000000fff0f7230 */ /* 0x000fe20000004100 */
[--C-:B------:R-:W-:Y:S01]  /*6830*/  SHF.R.U64 R33, R34, 0x10, R35.reuse ;  /* 0x0000001022217819 */ /* 0x100fe20000001223 */
[----:B------:R-:W-:Y:S01]  /*6840*/  HADD2.F32 R11, -RZ, R11.H0_H0 ;  /* 0x2000000bff0b7230 */ /* 0x000fe20000004100 */
[----:B------:R-:W-:Y:S01]  /*6850*/  SHF.R.U32.HI R34, RZ, 0x10, R35 ;  /* 0x00000010ff227819 */ /* 0x000fe20000011623 */
[----:B------:R-:W-:Y:S02]  /*6860*/  HADD2.F32 R35, -RZ, R13.H1_H1 ;  /* 0x3000000dff237230 */ /* 0x000fe40000004100 */
[----:B------:R-:W-:Y:S02]  /*6870*/  HADD2.F32 R33, -RZ, R33.H0_H0 ;  /* 0x20000021ff217230 */ /* 0x000fe40000004100 */
[----:B------:R-:W-:-:S02]  /*6880*/  HADD2.F32 R13, -RZ, R13.H0_H0 ;  /* 0x2000000dff0d7230 */ /* 0x000fc40000004100 */
[----:B------:R-:W-:Y:S02]  /*6890*/  HADD2.F32 R34, -RZ, R34.H0_H0 ;  /* 0x20000022ff227230 */ /* 0x000fe40000004100 */
[----:B------:R-:W-:Y:S02]  /*68a0*/  HADD2.F32 R39, -RZ, R32.H0_H0 ;  /* 0x20000020ff277230 */ /* 0x000fe40000004100 */
[-C--:B------:R-:W-:Y:S01]  /*68b0*/  FMUL.FTZ R32, R35, R33.reuse ;  /* 0x0000002123207220 */ /* 0x080fe20000410000 */
[----:B------:R-:W-:Y:S01]  /*68c0*/  FMUL.FTZ R40, R13, R33 ;  /* 0x000000210d287220 */ /* 0x000fe20000410000 */
[-C--:B------:R-:W-:Y:S01]  /*68d0*/  FMUL.FTZ R33, R38, R34.reuse ;  /* 0x0000002226217220 */ /* 0x080fe20000410000 */
[----:B------:R-:W-:Y:S01]  /*68e0*/  FMUL.FTZ R34, R15, R34 ;  /* 0x000000220f227220 */ /* 0x000fe20000410000 */
[-C--:B------:R-:W-:Y:S01]  /*68f0*/  FFMA.FTZ R32, R13, R11.reuse, -R32 ;  /* 0x0000000b0d207223 */ /* 0x080fe20000010820 */
[----:B------:R-:W-:Y:S01]  /*6900*/  FFMA.FTZ R40, R35, R11, R40 ;  /* 0x0000000b23287223 */ /* 0x000fe20000010028 */
[----:B------:R-:W-:Y:S01]  /*6910*/  FFMA.FTZ R33, R15, R39, -R33 ;  /* 0x000000270f217223 */ /* 0x000fe20000010821 */
[----:B------:R-:W-:-:S02]  /*6920*/  HADD2.F32 R15, -RZ, R12.H1_H1 ;  /* 0x3000000cff0f7230 */ /* 0x000fc40000004100 */
[----:B------:R-:W-:Y:S01]  /*6930*/  FFMA.FTZ R34, R38, R39, R34 ;  /* 0x0000002726227223 */ /* 0x000fe20000010022 */
[--C-:B------:R-:W-:Y:S01]  /*6940*/  HADD2.F32 R13, -RZ, R131.reuse.H0_H0 ;  /* 0x20000083ff0d7230 */ /* 0x100fe20000004100 */
[----:B------:R-:W-:Y:S01]  /*6950*/  F2FP.F16.F32.PACK_AB R32, R40, R32 ;  /* 0x000000202820723e */ /* 0x000fe200000000ff */
[----:B------:R-:W-:Y:S02]  /*6960*/  HADD2.F32 R12, -RZ, R12.H0_H0 ;  /* 0x2000000cff0c7230 */ /* 0x000fe40000004100 */
[----:B------:R-:W-:Y:S02]  /*6970*/  HADD2.F32 R131, -RZ, R131.H1_H1 ;  /* 0x30000083ff837230 */ /* 0x000fe40000004100 */
[-C--:B------:R-:W-:Y:S01]  /*6980*/  FMUL.FTZ R38, R15, R13.reuse ;  /* 0x0000000d0f267220 */ /* 0x080fe20000410000 */
[--C-:B------:R-:W-:Y:S02]  /*6990*/  HADD2.F32 R35, -RZ, R14.reuse.H1_H1 ;  /* 0x3000000eff237230 */ /* 0x100fe40000004100 */
[----:B------:R-:W-:Y:S01]  /*69a0*/  FMUL.FTZ R39, R12, R13 ;  /* 0x0000000d0c277220 */ /* 0x000fe20000410000 */
[----:B------:R-:W-:-:S02]  /*69b0*/  HADD2.F32 R14, -RZ, R14.H0_H0 ;  /* 0x2000000eff0e7230 */ /* 0x000fc40000004100 */
[--C-:B------:R-:W-:Y:S02]  /*69c0*/  HADD2.F32 R11, -RZ, R128.reuse.H0_H0 ;  /* 0x20000080ff0b7230 */ /* 0x100fe40000004100 */
[-C--:B------:R-:W-:Y:S01]  /*69d0*/  FMUL.FTZ R13, R35, R131.reuse ;  /* 0x00000083230d7220 */ /* 0x080fe20000410000 */
[----:B------:R-:W-:Y:S02]  /*69e0*/  HADD2.F32 R128, -RZ, R128.H1_H1 ;  /* 0x30000080ff807230 */ /* 0x000fe40000004100 */
[----:B------:R-:W-:Y:S01]  /*69f0*/  FMUL.FTZ R131, R14, R131 ;  /* 0x000000830e837220 */ /* 0x000fe20000410000 */
[-C--:B------:R-:W-:Y:S01]  /*6a00*/  FFMA.FTZ R38, R12, R11.reuse, -R38 ;  /* 0x0000000b0c267223 */ /* 0x080fe20000010826 */
[----:B------:R-:W-:Y:S01]  /*6a10*/  FFMA.FTZ R39, R15, R11, R39 ;  /* 0x0000000b0f277223 */ /* 0x000fe20000010027 */
[-C--:B------:R-:W-:Y:S01]  /*6a20*/  FFMA.FTZ R13, R14, R128.reuse, -R13 ;  /* 0x000000800e0d7223 */ /* 0x080fe2000001080d */
[----:B------:R-:W-:Y:S01]  /*6a30*/  FFMA.FTZ R128, R35, R128, R131 ;  /* 0x0000008023807223 */ /* 0x000fe20000010083 */
[----:B------:R-:W-:-:S02]  /*6a40*/  F2FP.F16.F32.PACK_AB R15, R34, R33 ;  /* 0x00000021220f723e */ /* 0x000fc400000000ff */
[----:B------:R-:W-:Y:S02]  /*6a50*/  F2FP.F16.F32.PACK_AB R12, R39, R38 ;  /* 0x00000026270c723e */ /* 0x000fe400000000ff */
[----:B------:R-:W-:Y:S02]  /*6a60*/  F2FP.F16.F32.PACK_AB R14, R128, R13 ;  /* 0x0000000d800e723e */ /* 0x000fe400000000ff */
[----:B------:R-:W-:-:S07]  /*6a70*/  MOV R13, R32 ;  /* 0x00000020000d7202 */ /* 0x000fce0000000f00 */
.L_x_504:
[----:B------:R-:W-:Y:S05]  /*6a80*/  BSYNC B2 ;  /* 0x0000000000027941 */ /* 0x000fea0003800000 */
.L_x_503:
[----:B------:R-:W-:Y:S02]  /*6a90*/  ULDC.64 UR4, c[0x0][0x208] ;  /* 0x0000820000047ab9 */ /* 0x000fe40000000a00 */
[----:B---3--:R0:W-:Y:S03]  /*6aa0*/  ST.E.128 desc[UR4][R36.64], R12 ;  /* 0x0000000c24007985 */ /* 0x0081e6000c101d04 */
.L_x_502:
[----:B------:R-:W-:Y:S05]  /*6ab0*/  BSYNC B1 ;  /* 0x0000000000017941 */ /* 0x000fea0003800000 */
.L_x_501:
[----:B------:R-:W-:-:S13]  /*6ac0*/  ISETP.NE.AND P3, PT, R25, RZ, PT ;  /* 0x000000ff1900720c */ /* 0x000fda0003f65270 */
        /* <DEDUP_REMOVED lines=8> */
[--C-:B---3--:R-:W-:Y:S01]  /*6b50*/  HADD2.F32 R36, -RZ, R15.reuse.H0_H0 ;  /* 0x2000000fff247230 */ /* 0x108fe20000004100 */
[----:B------:R-:W-:Y:S01]  /*6b60*/  SHF.R.U32.HI R28, RZ, 0x10, R29 ;  /* 0x00000010ff1c7819 */ /* 0x000fe2000001161d */
[----:B------:R-:W-:Y:S01]  /*6b70*/  IMAD.MOV.U32 R29, RZ, RZ, R13 ;  /* 0x000000ffff1d7224 */ /* 0x000fe200078e000d */
[--C-:B------:R-:W-:Y:S01]  /*6b80*/  SHF.R.U64 R38, R30, 0x10, R31.reuse ;  /* 0x000000101e267819 */ /* 0x100fe2000000121f */
[----:B------:R-:W-:Y:S01]  /*6b90*/  HADD2.F32 R30, -RZ, R15.H1_H1 ;  /* 0x3000000fff1e7230 */ /* 0x000fe20000004100 */
[----:B------:R-:W-:Y:S01]  /*6ba0*/  SHF.R.U32.HI R11, RZ, 0x10, R31 ;  /* 0x00000010ff0b7819 */ /* 0x000fe2000001161f */
[----:B------:R-:W-:Y:S02]  /*6bb0*/  HADD2.F32 R34, -RZ, R34.H0_H0 ;  /* 0x20000022ff227230 */ /* 0x000fe40000004100 */
[----:B------:R-:W-:Y:S02]  /*6bc0*/  HADD2.F32 R38, -RZ, R38.H0_H0 ;  /* 0x20000026ff267230 */ /* 0x000fe40000004100 */
[----:B------:R-:W-:-:S02]  /*6bd0*/  HADD2.F32 R13, -RZ, R29.H1_H1 ;  /* 0x3000001dff0d7230 */ /* 0x000fc40000004100 */
[----:B------:R-:W-:Y:S02]  /*6be0*/  HADD2.F32 R29, -RZ, R29.H0_H0 ;  /* 0x2000001dff1d7230 */ /* 0x000fe40000004100 */
[----:B------:R-:W-:Y:S02]  /*6bf0*/  HADD2.F32 R11, -RZ, R11.H0_H0 ;  /* 0x2000000bff0b7230 */ /* 0x000fe40000004100 */
[----:B------:R-:W-:Y:S02]  /*6c00*/  HADD2.F32 R15, -RZ, R28.H0_H0 ;  /* 0x2000001cff0f7230 */ /* 0x000fe40000004100 */
[-C--:B------:R-:W-:Y:S01]  /*6c10*/  FMUL.FTZ R28, R13, R38.reuse ;  /* 0x000000260d1c7220 */ /* 0x080fe20000410000 */
[C---:B------:R-:W-:Y:S01]  /*6c20*/  FMUL.FTZ R38, R29.reuse, R38 ;  /* 0x000000261d267220 */ /* 0x040fe20000410000 */
[-C--:B------:R-:W-:Y:S01]  /*6c30*/  FMUL.FTZ R31, R30, R11.reuse ;  /* 0x0000000b1e1f7220 */ /* 0x080fe20000410000 */
[C---:B------:R-:W-:Y:S01]  /*6c40*/  FMUL.FTZ R35, R36.reuse, R11 ;  /* 0x0000000b24237220 */ /* 0x040fe20000410000 */
[-C--:B------:R-:W-:Y:S01]  /*6c50*/  FFMA.FTZ R11, R29, R34.reuse, -R28 ;  /* 0x000000221d0b7223 */ /* 0x080fe2000001081c */
[----:B------:R-:W-:Y:S01]  /*6c60*/  FFMA.FTZ R28, R13, R34, R38 ;  /* 0x000000220d1c7223 */ /* 0x000fe20000010026 */
[----:B------:R-:W-:Y:S01]  /*6c70*/  FFMA.FTZ R13, R36, R15, -R31 ;  /* 0x0000000f240d7223 */ /* 0x000fe2000001081f */
[----:B------:R-:W-:-:S02]  /*6c80*/  HADD2.F32 R29, -RZ, R82.H0_H0 ;  /* 0x20000052ff1d7230 */ /* 0x000fc40000004100 */
[----:B------:R-:W-:Y:S01]  /*6c90*/  FFMA.FTZ R30, R30, R15, R35 ;  /* 0x0000000f1e1e7223 */ /* 0x000fe20000010023 */
[--C-:B------:R-:W-:Y:S01]  /*6ca0*/  HADD2.F32 R34, -RZ, R12.reuse.H1_H1 ;  /* 0x3000000cff227230 */ /* 0x100fe20000004100 */
[----:B------:R-:W-:Y:S01]  /*6cb0*/  F2FP.F16.F32.PACK_AB R11, R28, R11 ;  /* 0x0000000b1c0b723e */ /* 0x000fe200000000ff */
[----:B------:R-:W-:Y:S02]  /*6cc0*/  HADD2.F32 R36, -RZ, R12.H0_H0 ;  /* 0x2000000cff247230 */ /* 0x000fe40000004100 */
[----:B------:R-:W-:Y:S02]  /*6cd0*/  HADD2.F32 R31, -RZ, R82.H1_H1 ;  /* 0x30000052ff1f7230 */ /* 0x000fe40000004100 */
[-C--:B------:R-:W-:Y:S01]  /*6ce0*/  FMUL.FTZ R35, R34, R29.reuse ;  /* 0x0000001d22237220 */ /* 0x080fe20000410000 */
[----:B------:R-:W-:Y:S02]  /*6cf0*/  HADD2.F32 R12, -RZ, R14.H1_H1 ;  /* 0x3000000eff0c7230 */ /* 0x000fe40000004100 */
[----:B------:R-:W-:Y:S01]  /*6d00*/  FMUL.FTZ R29, R36, R29 ;  /* 0x0000001d241d7220 */ /* 0x000fe20000410000 */
[----:B------:R-:W-:-:S02]  /*6d10*/  HADD2.F32 R15, -RZ, R81.H0_H0 ;  /* 0x20000051ff0f7230 */ /* 0x000fc40000004100 */
[----:B------:R-:W-:Y:S02]  /*6d20*/  HADD2.F32 R14, -RZ, R14.H0_H0 ;  /* 0x2000000eff0e7230 */ /* 0x000fe40000004100 */
[----:B------:R-:W-:Y:S01]  /*6d30*/  FMUL.FTZ R37, R12, R31 ;  /* 0x0000001f0c257220 */ /* 0x000fe20000410000 */
[----:B------:R-:W-:Y:S02]  /*6d40*/  HADD2.F32 R81, -RZ, R81.H1_H1 ;  /* 0x30000051ff517230 */ /* 0x000fe40000004100 */
[-C--:B------:R-:W-:Y:S01]  /*6d50*/  FFMA.FTZ R35, R36, R15.reuse, -R35 ;  /* 0x0000000f24237223 */ /* 0x080fe20000010823 */
[----:B------:R-:W-:Y:S01]  /*6d60*/  FFMA.FTZ R34, R34, R15, R29 ;  /* 0x0000000f22227223 */ /* 0x000fe2000001001d */
[----:B------:R-:W-:Y:S01]  /*6d70*/  FMUL.FTZ R31, R14, R31 ;  /* 0x0000001f0e1f7220 */ /* 0x000fe20000410000 */
[----:B------:R-:W-:Y:S01]  /*6d80*/  F2FP.F16.F32.PACK_AB R15, R30, R13 ;  /* 0x0000000d1e0f723e */ /* 0x000fe200000000ff */
[----:B------:R-:W-:Y:S01]  /*6d90*/  FFMA.FTZ R37, R14, R81, -R37 ;  /* 0x000000510e257223 */ /* 0x000fe20000010825 */
[----:B------:R-:W-:Y:S01]  /*6da0*/  MOV R13, R11 ;  /* 0x0000000b000d7202 */ /* 0x000fe20000000f00 */
[----:B------:R-:W-:Y:S01]  /*6db0*/  FFMA.FTZ R12, R12, R81, R31 ;  /* 0x000000510c0c7223 */ /* 0x000fe2000001001f */
[----:B------:R-:W-:-:S04]  /*6dc0*/  F2FP.F16.F32.PACK_AB R34, R34, R35 ;  /* 0x000000232222723e */ /* 0x000fc800000000ff */
[----:B------:R-:W-:Y:S01]  /*6dd0*/  F2FP.F16.F32.PACK_AB R14, R12, R37 ;  /* 0x000000250c0e723e */ /* 0x000fe200000000ff */
[----:B------:R-:W-:-:S07]  /*6de0*/  IMAD.MOV.U32 R12, RZ, RZ, R34 ;  /* 0x000000ffff0c7224 */ /* 0x000fce00078e0022 */
.L_x_506:
[----:B------:R-:W-:Y:S05]  /*6df0*/  BSYNC B1 ;  /* 0x0000000000017941 */ /* 0x000fea0003800000 */
.L_x_505:
[----:B------:R-:W-:Y:S02]  /*6e00*/  ULDC.64 UR4, c[0x0][0x208] ;  /* 0x0000820000047ab9 */ /* 0x000fe40000000a00 */
[----:B---3--:R0:W-:Y:S01]  /*6e10*/  ST.E.128 desc[UR4][R32.64], R12 ;  /* 0x0000000c20007985 */ /* 0x0081e2000c101d04 */
[----:B------:R-:W-:Y:S05]  /*6e20*/  BRA `(.L_x_492) ;  /* 0x0000004400607947 */ /* 0x000fea0003800000 */
.L_x_447:
        /* <DEDUP_REMOVED lines=20> */
[----:B------:R-:W-:Y:S02]  /*6f70*/  ISETP.GE.AND P0, PT, R16, R110, PT ;  /* 0x0000006e1000720c */ /* 0x000fe40003f06270 */
[----:B------:R-:W-:-:S02]  /*6f80*/  CS2R R32, SRZ ;  /* 0x0000000000207805 */ /* 0x000fc4000001ff00 */
[----:B------:R-:W-:Y:S02]  /*6f90*/  LEA.HI.X R37, R30, UR5, R31, 0x1, P4 ;  /* 0x000000051e257c11 */ /* 0x000fe4000a0f0c1f */
[----:B------:R-:W-:Y:S02]  /*6fa0*/  CS2R R30, SRZ ;  /* 0x00000000001e7805 */ /* 0x000fe4000001ff00 */
[----:B------:R-:W-:Y:S01]  /*6fb0*/  LEA R44, P4, R28, UR6, 0x1 ;  /* 0x000000061c2c7c11 */ /* 0x000fe2000f8808ff */
[----:B------:R-:W-:-:S03]  /*6fc0*/  ULDC.64 UR8, c[0x0][0x208] ;  /* 0x0000820000087ab9 */ /* 0x000fc60000000a00 */
[----:B------:R-:W-:Y:S02]  /*6fd0*/  LEA.HI.X R45, R28, UR7, R29, 0x1, P4 ;  /* 0x000000071c2d7c11 */ /* 0x000fe4000a0f0c1d */
[----:B------:R-:W-:Y:S02]  /*6fe0*/  CS2R R28, SRZ ;  /* 0x00000000001c7805 */ /* 0x000fe4000001ff00 */
[----:B------:R-:W-:Y:S02]  /*6ff0*/  ISETP.GE.AND P4, PT, R214, R110, PT ;  /* 0x0000006ed600720c */ /* 0x000fe40003f86270 */
[----:B------:R-:W-:Y:S02]  /*7000*/  CS2R R42, SRZ ;  /* 0x00000000002a7805 */ /* 0x000fe4000001ff00 */
[----:B------:R-:W-:Y:S01]  /*7010*/  CS2R R40, SRZ ;  /* 0x0000000000287805 */ /* 0x000fe2000001ff00 */
[----:B------:R-:W5:Y:S01]  /*7020*/  @!P0 LDG.E.128 R32, desc[UR8][R36.64] ;  /* 0x0000000824208981 */ /* 0x000f62000c1e1d00 */
[----:B------:R-:W-:-:S04]  /*7030*/  CS2R R38, SRZ ;  /* 0x0000000000267805 */ /* 0x000fc8000001ff00 */
[----:B------:R-:W5:Y:S04]  /*7040*/  @!P0 LDG.E.128 R40, desc[UR8][R44.64] ;  /* 0x000000082c288981 */ /* 0x000f68000c1e1d00 */
[----:B------:R0:W5:Y:S02]  /*7050*/  @!P4 LDG.E.128 R28, desc[UR8][R36.64+0x80] ;  /* 0x00008008241cc981 */ /* 0x000164000c1e1d00 */
[----:B0-----:R-:W-:-:S06]  /*7060*/  CS2R R36, SRZ ;  /* 0x0000000000247805 */ /* 0x001fcc000001ff00 */
[----:B------:R0:W5:Y:S02]  /*7070*/  @!P4 LDG.E.128 R36, desc[UR8][R44.64+0x80] ;  /* 0x000080082c24c981 */ /* 0x000164000c1e1d00 */
.L_x_508:
[----:B------:R-:W-:Y:S05]  /*7080*/  BSYNC B1 ;  /* 0x0000000000017941 */ /* 0x000fea0003800000 */
.L_x_507:
[----:B0----5:R-:W-:Y:S01]  /*7090*/  MOV R44, R30 ;  /* 0x0000001e002c7202 */ /* 0x021fe20000000f00 */
[----:B------:R-:W-:Y:S01]  /*70a0*/  IMAD.MOV.U32 R45, RZ, RZ, R28 ;  /* 0x000000ffff2d7224 */ /* 0x000fe200078e001c */
[----:B------:R-:W-:Y:S01]  /*70b0*/  IADD3 R49, R224, 0x20, RZ ;  /* 0x00000020e0317810 */ /* 0x000fe20007ffe0ff */
[----:B------:R-:W-:Y:S01]  /*70c0*/  IMAD.MOV.U32 R48, RZ, RZ, R31 ;  /* 0x000000ffff307224 */ /* 0x000fe200078e001f */
[----:B------:R-:W-:Y:S01]  /*70d0*/  PRMT R156, R44, 0x7610, R156 ;  /* 0x000076102c9c7816 */ /* 0x000fe2000000009c */
[----:B------:R-:W-:Y:S01]  /*70e0*/  BSSY B1, `(.L_x_509) ;  /* 0x000003d000017945 */ /* 0x000fe20003800000 */
[----:B------:R-:W-:Y:S02]  /*70f0*/  MOV R44, R29 ;  /* 0x0000001d002c7202 */ /* 0x000fe40000000f00 */
[----:B------:R-:W-:Y:S02]  /*7100*/  CS2R R50, SRZ ;  /* 0x0000000000327805 */ /* 0x000fe4000001ff00 */
[----:B------:R-:W-:Y:S01]  /*7110*/  PRMT R157, R45, 0x7610, R157 ;  /* 0x000076102d9d7816 */ /* 0x000fe2000000009d */
[----:B------:R-:W-:Y:S01]  /*7120*/  IMAD.MOV.U32 R45, RZ, RZ, R34 ;  /* 0x000000ffff2d7224 */ /* 0x000fe200078e0022 */
[----:B------:R-:W-:Y:S01]  /*7130*/  PRMT R160, R44, 0x7610, R160 ;  /* 0x000076102ca07816 */ /* 0x000fe200000000a0 */
[----:B------:R-:W-:Y:S01]  /*7140*/  IMAD.MOV.U32 R44, RZ, RZ, R35 ;  /* 0x000000ffff2c7224 */ /* 0x000fe200078e0023 */
[----:B------:R-:W-:-:S02]  /*7150*/  PRMT R159, R48, 0x7610, R159 ;  /* 0x00007610309f7816 */ /* 0x000fc4000000009f */
[----:B------:R-:W-:Y:S02]  /*7160*/  CS2R R54, SRZ ;  /* 0x0000000000367805 */ /* 0x000fe4000001ff00 */
[----:B------:R-:W-:Y:S02]  /*7170*/  MOV R48, R32 ;  /* 0x0000002000307202 */ /* 0x000fe40000000f00 */
[----:B------:R-:W-:Y:S02]  /*7180*/  CS2R R52, SRZ ;  /* 0x0000000000347805 */ /* 0x000fe4000001ff00 */
[----:B------:R-:W-:Y:S01]  /*7190*/  PRMT R161, R45, 0x7610, R161 ;  /* 0x000076102da17816 */ /* 0x000fe200000000a1 */
[----:B------:R-:W-:Y:S01]  /*71a0*/  IMAD.MOV.U32 R45, RZ, RZ, R33 ;  /* 0x000000ffff2d7224 */ /* 0x000fe200078e0021 */
[----:B------:R-:W-:Y:S01]  /*71b0*/  PRMT R162, R44, 0x5410, R48 ;  /* 0x000054102ca27816 */ /* 0x000fe20000000030 */
[----:B------:R-:W-:Y:S01]  /*71c0*/  IMAD.MOV.U32 R44, RZ, RZ, R38 ;  /* 0x000000ffff2c7224 */ /* 0x000fe200078e0026 */
[----:B------:R-:W-:-:S02]  /*71d0*/  MOV R48, R39 ;  /* 0x0000002700307202 */ /* 0x000fc40000000f00 */
[----:B------:R-:W-:Y:S02]  /*71e0*/  CS2R R58, SRZ ;  /* 0x00000000003a7805 */ /* 0x000fe4000001ff00 */
[----:B------:R-:W-:Y:S02]  /*71f0*/  ISETP.GE.AND P4, PT, R49, R85, PT ;  /* 0x000000553100720c */ /* 0x000fe40003f86270 */
[----:B------:R-:W-:Y:S02]  /*7200*/  CS2R R56, SRZ ;  /* 0x0000000000387805 */ /* 0x000fe4000001ff00 */
[----:B------:R-:W-:Y:S01]  /*7210*/  PRMT R137, R45, 0x7610, R137 ;  /* 0x000076102d897816 */ /* 0x000fe20000000089 */
[----:B------:R-:W-:Y:S01]  /*7220*/  IMAD.MOV.U32 R45, RZ, RZ, R36 ;  /* 0x000000ffff2d7224 */ /* 0x000fe200078e0024 */
[----:B------:R-:W-:Y:S01]  /*7230*/  PRMT R156, R156, 0x5410, R44 ;  /* 0x000054109c9c7816 */ /* 0x000fe2000000002c */
[----:B------:R-:W-:Y:S01]  /*7240*/  IMAD.MOV.U32 R44, RZ, RZ, R37 ;  /* 0x000000ffff2c7224 */ /* 0x000fe200078e0025 */
[----:B------:R-:W-:-:S02]  /*7250*/  PRMT R159, R159, 0x5410, R48 ;  /* 0x000054109f9f7816 */ /* 0x000fc40000000030 */
[----:B------:R-:W-:Y:S02]  /*7260*/  MOV R48, R42 ;  /* 0x0000002a00307202 */ /* 0x000fe40000000f00 */
[----:B------:R-:W-:Y:S01]  /*7270*/  PRMT R157, R157, 0x5410, R45 ;  /* 0x000054109d9d7816 */ /* 0x000fe2000000002d */
[----:B------:R-:W-:Y:S01]  /*7280*/  IMAD.MOV.U32 R45, RZ, RZ, R43 ;  /* 0x000000ffff2d7224 */ /* 0x000fe200078e002b */
[----:B------:R-:W-:Y:S01]  /*7290*/  PRMT R160, R160, 0x5410, R44 ;  /* 0x00005410a0a07816 */ /* 0x000fe2000000002c */
[----:B------:R-:W-:Y:S01]  /*72a0*/  IMAD.MOV.U32 R44, RZ, RZ, R40 ;  /* 0x000000ffff2c7224 */ /* 0x000fe200078e0028 */
[----:B------:R-:W-:Y:S01]  /*72b0*/  PRMT R161, R161, 0x5410, R48 ;  /* 0x00005410a1a17816 */ /* 0x000fe20000000030 */
[----:B------:R-:W-:-:S03]  /*72c0*/  IMAD.MOV.U32 R48, RZ, RZ, R41 ;  /* 0x000000ffff307224 */ /* 0x000fc600078e0029 */
[----:B------:R-:W-:Y:S02]  /*72d0*/  PRMT R163, R45, 0x5410, R44 ;  /* 0x000054102da37816 */ /* 0x000fe4000000002c */
[----:B------:R-:W-:Y:S02]  /*72e0*/  CS2R R44, SRZ ;  /* 0x00000000002c7805 */ /* 0x000fe4000001ff00 */
[----:B------:R-:W-:Y:S02]  /*72f0*/  PRMT R138, R48, 0x7610, R138 ;  /* 0x00007610308a7816 */ /* 0x000fe4000000008a */
[----:B------:R-:W-:Y:S01]  /*7300*/  CS2R R48, SRZ ;  /* 0x0000000000307805 */ /* 0x000fe2000001ff00 */
[----:B------:R-:W-:Y:S06]  /*7310*/  @P4 BRA `(.L_x_510) ;  /* 0x0000000000644947 */ /* 0x000fec0003800000 */
[----:B------:R-:W-:Y:S01]  /*7320*/  IADD3 R46, P0, P5, R96, R14, R102 ;  /* 0x0000000e602e7210 */ /* 0x000fe20007d1e066 */
[----:B------:R-:W-:Y:S01]  /*7330*/  ULDC.64 UR4, c[0x0][0x3e8] ;  /* 0x0000fa0000047ab9 */ /* 0x000fe20000000a00 */
[----:B------:R-:W-:Y:S01]  /*7340*/  ULDC.64 UR6, c[0x0][0x400] ;  /* 0x0001000000067ab9 */ /* 0x000fe20000000a00 */
[----:B------:R-:W-:Y:S02]  /*7350*/  CS2R R50, SRZ ;  /* 0x0000000000327805 */ /* 0x000fe4000001ff00 */
[----:B------:R-:W-:Y:S02]  /*7360*/  IADD3.X R47, R4, R11, R101, P0, P5 ;  /* 0x0000000b042f7210 */ /* 0x000fe400007ea465 */
[----:B------:R-:W-:Y:S02]  /*7370*/  CS2R R48, SRZ ;  /* 0x0000000000307805 */ /* 0x000fe4000001ff00 */
[----:B------:R-:W-:Y:S02]  /*7380*/  IADD3 R44, P0, P5, R90, R12, R104 ;  /* 0x0000000c5a2c7210 */ /* 0x000fe40007d1e068 */
[----:B------:R-:W-:-:S02]  /*7390*/  CS2R R58, SRZ ;  /* 0x00000000003a7805 */ /* 0x000fc4000001ff00 */
[----:B------:R-:W-:Y:S01]  /*73a0*/  CS2R R56, SRZ ;  /* 0x0000000000387805 */ /* 0x000fe2000001ff00 */
[----:B------:R-:W-:Y:S01]  /*73b0*/  ULDC.64 UR8, c[0x0][0x208] ;  /* 0x0000820000087ab9 */ /* 0x000fe20000000a00 */
        /* <DEDUP_REMOVED lines=8> */
[----:B------:R-:W5:Y:S04]  /*7440*/  @!P0 LDG.E.128 R48, desc[UR8][R52.64] ;  /* 0x0000000834308981 */ /* 0x000f68000c1e1d00 */
[----:B------:R-:W5:Y:S01]  /*7450*/  @!P0 LDG.E.128 R56, desc[UR8][R60.64] ;  /* 0x000000083c388981 */ /* 0x000f62000c1e1d00 */
[----:B------:R-:W-:Y:S02]  /*7460*/  ISETP.GE.AND P0, PT, R214, R110, PT ;  /* 0x0000006ed600720c */ /* 0x000fe40003f06270 */
[----:B------:R-:W-:-:S11]  /*7470*/  CS2R R54, SRZ ;  /* 0x0000000000367805 */ /* 0x000fd6000001ff00 */
[----:B------:R0:W5:Y:S02]  /*7480*/  @!P0 LDG.E.128 R44, desc[UR8][R52.64+0x80] ;  /* 0x00008008342c8981 */ /* 0x000164000c1e1d00 */
[----:B0-----:R-:W-:-:S06]  /*7490*/  CS2R R52, SRZ ;  /* 0x0000000000347805 */ /* 0x001fcc000001ff00 */
[----:B------:R0:W5:Y:S02]  /*74a0*/  @!P0 LDG.E.128 R52, desc[UR8][R60.64+0x80] ;  /* 0x000080083c348981 */ /* 0x000164000c1e1d00 */
.L_x_510:
[----:B------:R-:W-:Y:S05]  /*74b0*/  BSYNC B1 ;  /* 0x0000000000017941 */ /* 0x000fea0003800000 */
.L_x_509:
[----:B0----5:R-:W-:Y:S01]  /*74c0*/  IMAD.MOV.U32 R61, RZ, RZ, R44 ;  /* 0x000000ffff3d7224 */ /* 0x021fe200078e002c */
[----:B------:R-:W-:Y:S01]  /*74d0*/  MOV R62, R47 ;  /* 0x0000002f003e7202 */ /* 0x000fe20000000f00 */
[----:B------:R-:W-:Y:S01]  /*74e0*/  IMAD.MOV.U32 R60, RZ, RZ, R45 ;  /* 0x000000ffff3c7224 */ /* 0x000fe200078e002d */
[----:B------:R-:W-:Y:S01]  /*74f0*/  BSSY B1, `(.L_x_511) ;  /* 0x0000036000017945 */ /* 0x000fe20003800000 */
[----:B------:R-:W-:Y:S01]  /*7500*/  VIADD R64, R224, 0x40 ;  /* 0x00000040e0407836 */ /* 0x000fe20000000000 */
[----:B------:R-:W-:Y:S01]  /*7510*/  CS2R R66, SRZ ;  /* 0x0000000000427805 */ /* 0x000fe2000001ff00 */
[----:B------:R-:W-:Y:S01]  /*7520*/  IMAD.MOV.U32 R63, RZ, RZ, R46 ;  /* 0x000000ffff3f7224 */ /* 0x000fe200078e002e */
[----:B------:R-:W-:Y:S01]  /*7530*/  PRMT R149, R61, 0x5410, R60 ;  /* 0x000054103d957816 */ /* 0x000fe2000000003c */
[----:B------:R-:W-:Y:S01]  /*7540*/  IMAD.MOV.U32 R61, RZ, RZ, R48 ;  /* 0x000000ffff3d7224 */ /* 0x000fe200078e0030 */
[----:B------:R-:W-:Y:S02]  /*7550*/  MOV R60, R49 ;  /* 0x00000031003c7202 */ /* 0x000fe40000000f00 */
[----:B------:R-:W-:-:S02]  /*7560*/  CS2R R70, SRZ ;  /* 0x0000000000467805 */ /* 0x000fc4000001ff00 */
[----:B------:R-:W-:Y:S02]  /*7570*/  ISETP.GE.AND P5, PT, R64, R85, PT ;  /* 0x000000554000720c */ /* 0x000fe40003fa6270 */
[----:B------:R-:W-:Y:S02]  /*7580*/  CS2R R64, SRZ ;  /* 0x0000000000407805 */ /* 0x000fe4000001ff00 */
[----:B------:R-:W-:Y:S01]  /*7590*/  PRMT R153, R61, 0x5410, R60 ;  /* 0x000054103d997816 */ /* 0x000fe2000000003c */
[----:B------:R-:W-:Y:S01]  /*75a0*/  IMAD.MOV.U32 R60, RZ, RZ, R53 ;  /* 0x000000ffff3c7224 */ /* 0x000fe200078e0035 */
        /* <DEDUP_REMOVED lines=8> */
[----:B------:R-:W-:Y:S02]  /*7630*/  MOV R60, R59 ;  /* 0x0000003b003c7202 */ /* 0x000fe40000000f00 */
[----:B------:R-:W-:Y:S02]  /*7640*/  CS2R R72, SRZ ;  /* 0x0000000000487805 */ /* 0x000fe4000001ff00 */
[----:B------:R-:W-:Y:S01]  /*7650*/  PRMT R152, R63, 0x5410, R62 ;  /* 0x000054103f987816 */ /* 0x000fe2000000003e */
[----:B------:R-:W-:Y:S01]  /*7660*/  IMAD.MOV.U32 R63, RZ, RZ, R54 ;  /* 0x000000ffff3f7224 */ /* 0x000fe200078e0036 */
[----:B------:R-:W-:Y:S01]  /*7670*/  PRMT R154, R61, 0x5410, R60 ;  /* 0x000054103d9a7816 */ /* 0x000fe2000000003c */
[----:B------:R-:W-:Y:S01]  /*7680*/  IMAD.MOV.U32 R62, RZ, RZ, R55 ;  /* 0x000000ffff3e7224 */ /* 0x000fe200078e0037 */
[----:B------:R-:W-:Y:S01]  /*7690*/  MOV R60, R57 ;  /* 0x00000039003c7202 */ /* 0x000fe20000000f00 */
        /* <DEDUP_REMOVED lines=8> */
[----:B------:R-:W-:Y:S02]  /*7720*/  ULDC.64 UR6, c[0x0][0x208] ;  /* 0x0000820000067ab9 */ /* 0x000fe40000000a00 */
[----:B------:R-:W-:Y:S02]  /*7730*/  IADD3.X R11, R4, R105, R11, P0, P6 ;  /* 0x00000069040b7210 */ /* 0x000fe400007ec40b */
        /* <DEDUP_REMOVED lines=9> */
[----:B------:R-:W-:Y:S02]  /*77d0*/  CS2R R60, SRZ ;  /* 0x00000000003c7805 */ /* 0x000fe4000001ff00 */
[----:B------:R-:W-:Y:S02]  /*77e0*/  CS2R R70, SRZ ;  /* 0x0000000000467805 */ /* 0x000fe4000001ff00 */
[----:B------:R-:W-:-:S05]  /*77f0*/  CS2R R68, SRZ ;  /* 0x0000000000447805 */ /* 0x000fca000001ff00 */
[----:B------:R0:W5:Y:S04]  /*7800*/  @!P0 LDG.E.128 R64, desc[UR6][R14.64] ;  /* 0x000000060e408981 */ /* 0x000168000c1e1d00 */
[----:B------:R0:W5:Y:S01]  /*7810*/  @!P0 LDG.E.128 R72, desc[UR6][R12.64] ;  /* 0x000000060c488981 */ /* 0x000162000c1e1d00 */
[----:B------:R-:W-:-:S13]  /*7820*/  ISETP.GE.AND P0, PT, R214, R110, PT ;  /* 0x0000006ed600720c */ /* 0x000fda0003f06270 */
[----:B------:R0:W5:Y:S04]  /*7830*/  @!P0 LDG.E.128 R60, desc[UR6][R14.64+0x80] ;  /* 0x000080060e3c8981 */ /* 0x000168000c1e1d00 */
[----:B------:R0:W5:Y:S02]  /*7840*/  @!P0 LDG.E.128 R68, desc[UR6][R12.64+0x80] ;  /* 0x000080060c448981 */ /* 0x000164000c1e1d00 */
.L_x_512:
[----:B------:R-:W-:Y:S05]  /*7850*/  BSYNC B1 ;  /* 0x0000000000017941 */ /* 0x000fea0003800000 */
.L_x_511:
[----:B0----5:R-:W-:Y:S01]  /*7860*/  IMAD.MOV.U32 R12, RZ, RZ, R62 ;  /* 0x000000ffff0c7224 */ /* 0x021fe200078e003e */
[----:B------:R-:W-:Y:S01]  /*7870*/  ULOP3.LUT UR4, UR60, 0x1, URZ, 0xfc, !UPT ;  /* 0x000000013c047892 */ /* 0x000fe2000f8efc3f */
[----:B------:R-:W-:-:S03]  /*7880*/  IMAD.MOV.U32 R11, RZ, RZ, R63 ;  /* 0x000000ffff0b7224 */ /* 0x000fc600078e003f */
[----:B------:R-:W-:Y:S02]  /*7890*/  UISETP.NE.AND UP0, UPT, UR4, 0x3, UPT ;  /* 0x000000030400788c */ /* 0x000fe4000bf05270 */
        /* <DEDUP_REMOVED lines=10> */
[----:B------:R-:W-:Y:S01]  /*7940*/  PRMT R145, R12, 0x5410, R11 ;  /* 0x000054100c917816 */ /* 0x000fe2000000000b */
[----:B------:R-:W-:Y:S01]  /*7950*/  IMAD.MOV.U32 R11, RZ, RZ, R71 ;  /* 0x000000ffff0b7224 */ /* 0x000fe200078e0047 */
[----:B------:R-:W-:-:S04]  /*7960*/  MOV R12, R70 ;  /* 0x00000046000c7202 */ /* 0x000fc80000000f00 */
        /* <DEDUP_REMOVED lines=13> */
[----:B------:R-:W-:Y:S06]  /*7a40*/  @!P0 BRA `(.L_x_513) ;  /* 0x0000000000048947 */ /* 0x000fec0003800000 */
[----:B------:R-:W-:Y:S01]  /*7a50*/  BPT.TRAP 0x1 ;  /* 0x000000040000795c */ /* 0x000fe20000300000 */
.L_x_513:
[----:B------:R-:W-:Y:S01]  /*7a60*/  IMAD R86, R213, 0x8, R23 ;  /* 0x00000008d5567824 */ /* 0x000fe200078e0217 */
[----:B------:R-:W-:Y:S01]  /*7a70*/  SHF.L.U32 R87, R225, 0x1f, RZ ;  /* 0x0000001fe1577819 */ /* 0x000fe200000006ff */
[----:B------:R-:W-:Y:S03]  /*7a80*/  BSSY B1, `(.L_x_514) ;  /* 0x0000003000017945 */ /* 0x000fe60003800000 */
[----:B------:R-:W0:Y:S02]  /*7a90*/  SYNCS.PHASECHK.TRANS64.TRYWAIT P6, [R86+URZ+0x38890], R87 ;  /* 0x03889057560075a7 */ /* 0x000e2400080c017f */
[----:B0-----:R-:W-:Y:S05]  /*7aa0*/  @!P6 BRA `(.L_x_515) ;  /* 0x0000023400c0e947 */ /* 0x001fea0003800000 */
.L_x_823:
[----:B------:R-:W-:Y:S05]  /*7ab0*/  BSYNC B1 ;  /* 0x0000000000017941 */ /* 0x000fea0003800000 */
.L_x_514:
[----:B------:R-:W1:Y:S01]  /*7ac0*/  LDC R128, c[0x0][0x2f4] ;  /* 0x0000bd00ff807b82 */ /* 0x000e620000000800 */
[----:B------:R-:W-:Y:S01]  /*7ad0*/  UMOV UR4, 0xffffffff ;  /* 0xffffffff00047882 */ /* 0x000fe20000000000 */
[----:B-1----:R-:W-:Y:S02]  /*7ae0*/  IADD3 R131, -R111, R128, RZ ;  /* 0x000000806f837210 */ /* 0x002fe40007ffe1ff */
[----:B------:R-:W-:Y:S05]  /*7af0*/  BRA.DIV UR4, `(.L_x_516) ;  /* 0x0000023604c07947 */ /* 0x000fea000b800000 */
[----:B------:R1:W2:Y:S04]  /*7b00*/  SHFL.IDX PT, R119, R116, RZ, 0x181f ;  /* 0x00181fff74777589 */ /* 0x0002a800000e0000 */
[----:B------:R1:W3:Y:S02]  /*7b10*/  SHFL.IDX PT, R11, R117, RZ, 0x181f ;  /* 0x00181fff750b7589 */ /* 0x0002e400000e0000 */
.L_x_827:
[----:B------:R-:W-:Y:S04]  /*7b20*/  BSSY B1, `(.L_x_517) ;  /* 0x0000101000017945 */ /* 0x000fe80003800000 */
[----:B------:R-:W-:Y:S05]  /*7b30*/  @P3 BRA `(.L_x_518) ;  /* 0x0000000c00fc3947 */ /* 0x000fea0003800000 */
[----:B------:R-:W-:Y:S01]  /*7b40*/  ISETP.NE.AND P3, PT, R0, RZ, PT ;  /* 0x000000ff0000720c */ /* 0x000fe20003f65270 */
[----:B------:R-:W-:Y:S01]  /*7b50*/  BSSY B2, `(.L_x_519) ;  /* 0x000007f000027945 */ /* 0x000fe20003800000 */
[----:B---3--:R-:W-:-:S11]  /*7b60*/  IMAD.MOV.U32 R118, RZ, RZ, R11 ;  /* 0x000000ffff767224 */ /* 0x008fd600078e000b */
[----:B------:R-:W-:Y:S05]  /*7b70*/  @!P3 BRA `(.L_x_520) ;  /* 0x0000000400f0b947 */ /* 0x000fea0003800000 */
[----:B------:R-:W3:Y:S01]  /*7b80*/  LDL R15, [R1+0x5c] ;  /* 0x00005c00010f7983 */ /* 0x000ee20000100800 */
[----:B------:R-:W-:Y:S01]  /*7b90*/  SEL R12, R111, R131, !P2 ;  /* 0x000000836f0c7207 */ /* 0x000fe20005000000 */
[C---:B------:R-:W-:Y:S01]  /*7ba0*/  IMAD.SHL.U32 R80, R224.reuse, 0x40, RZ ;  /* 0x00000040e0507824 */ /* 0x040fe200078e00ff */
[----:B------:R-:W-:Y:S01]  /*7bb0*/  SHF.L.U32 R14, R224, 0x6, RZ ;  /* 0x00000006e00e7819 */ /* 0x000fe200000006ff */
[----:B------:R-:W-:Y:S01]  /*7bc0*/  BSSY B3, `(.L_x_521) ;  /* 0x0000070000037945 */ /* 0x000fe20003800000 */
[----:B------:R-:W-:Y:S02]  /*7bd0*/  SHF.R.S32.HI R13, RZ, 0x1f, R12 ;  /* 0x0000001fff0d7819 */ /* 0x000fe4000001140c */
[----:B------:R-:W-:Y:S02]  /*7be0*/  LOP3.LUT R80, R80, 0x1c0, RZ, 0xc0, !PT ;  /* 0x000001c050507812 */ /* 0x000fe400078ec0ff */
[----:B------:R-:W-:Y:S02]  /*7bf0*/  LEA.HI R13, R13, R12, RZ, 0x4 ;  /* 0x0000000c0d0d7211 */ /* 0x000fe400078f20ff */
[----:B------:R-:W-:-:S02]  /*7c00*/  LOP3.LUT R14, R14, 0x1c0, RZ, 0xc0, !PT ;  /* 0x000001c00e0e7812 */ /* 0x000fc400078ec0ff */
[----:B------:R-:W-:Y:S02]  /*7c10*/  LEA.HI.SX32 R134, R13, R7, 0x1c ;  /* 0x000000070d867211 */ /* 0x000fe400078fe2ff */
[----:B------:R-:W-:Y:S02]  /*7c20*/  SHF.R.U32.HI R14, RZ, 0x3, R14 ;  /* 0x00000003ff0e7819 */ /* 0x000fe4000001160e */
[----:B------:R-:W-:Y:S02]  /*7c30*/  SHF.R.S32.HI R13, RZ, 0x1f, R134 ;  /* 0x0000001fff0d7819 */ /* 0x000fe40000011486 */
[----:B------:R-:W-:Y:S02]  /*7c40*/  ISETP.GE.AND P3, PT, R16, R110, PT ;  /* 0x0000006e1000720c */ /* 0x000fe40003f66270 */
[----:B------:R-:W-:Y:S01]  /*7c50*/  LEA.HI R13, R13, R134, RZ, 0x3 ;  /* 0x000000860d0d7211 */ /* 0x000fe200078f18ff */
[----:B------:R-:W-:-:S03]  /*7c60*/  IMAD.SHL.U32 R134, R134, 0x8, RZ ;  /* 0x0000000886867824 */ /* 0x000fc600078e00ff */
[----:B------:R-:W-:Y:S02]  /*7c70*/  SHF.R.S32.HI R13, RZ, 0x3, R13 ;  /* 0x00000003ff0d7819 */ /* 0x000fe4000001140d */
[----:B------:R-:W-:-:S04]  /*7c80*/  LOP3.LUT R12, R80, 0x38, R134, 0xf8, !PT ;  /* 0x00000038500c7812 */ /* 0x000fc800078ef886 */
[----:B------:R-:W-:Y:S01]  /*7c90*/  LOP3.LUT R12, R12, R14, RZ, 0x3c, !PT ;  /* 0x0000000e0c0c7212 */ /* 0x000fe200078e3cff */
[----:B---3--:R-:W-:-:S04]  /*7ca0*/  IMAD R13, R13, 0x1400, R15 ;  /* 0x000014000d0d7824 */ /* 0x008fc800078e020f */
[----:B------:R-:W-:-:S04]  /*7cb0*/  IMAD.IADD R12, R13, 0x1, R12 ;  /* 0x000000010d0c7824 */ /* 0x000fc800078e020c */
[C---:B------:R-:W-:Y:S02]  /*7cc0*/  IMAD R80, R213.reuse, 0x5000, R12 ;  /* 0x00005000d5507824 */ /* 0x040fe400078e020c */
[----:B------:R-:W-:Y:S02]  /*7cd0*/  IMAD R12, R213, 0x5000, R126 ;  /* 0x00005000d50c7824 */ /* 0x000fe400078e027e */
[----:B------:R-:W-:-:S03]  /*7ce0*/  IMAD R80, R80, 0x2, R23 ;  /* 0x0000000250507824 */ /* 0x000fc600078e0217 */
[----:B------:R-:W-:-:S03]  /*7cf0*/  LEA R12, R12, R23, 0x1 ;  /* 0x000000170c0c7211 */ /* 0x000fc600078e08ff */
[----:B------:R-:W3:Y:S04]  /*7d00*/  LDS.128 R80, [R80+0x24400] ;  /* 0x0244000050507984 */ /* 0x000ee80000000c00 */
[----:B------:R-:W4:Y:S01]  /*7d10*/  LDS.128 R12, [R12+0x24400] ;  /* 0x024400000c0c7984 */ /* 0x000f220000000c00 */
[----:B------:R-:W-:Y:S05]  /*7d20*/  @P3 BRA `(.L_x_522) ;  /* 0x0000000400643947 */ /* 0x000fea0003800000 */
[----:B---3--:R-:W-:Y:S01]  /*7d30*/  IMAD.MOV.U32 R136, RZ, RZ, R81 ;  /* 0x000000ffff887224 */ /* 0x008fe200078e0051 */
[----:B----4-:R-:W-:Y:S01]  /*7d40*/  MOV R135, R13 ;  /* 0x0000000d00877202 */ /* 0x010fe20000000f00 */
[----:B------:R-:W-:Y:S01]  /*7d50*/  HADD2.F32 R138, -RZ, R138.H0_H0 ;  /* 0x2000008aff8a7230 */ /* 0x000fe20000004100 */
[--C-:B------:R-:W-:Y:S01]  /*7d60*/  SHF.R.U64 R32, R32, 0x10, R33.reuse ;  /* 0x0000001020207819 */ /* 0x100fe20000001221 */
[----:B------:R-:W-:Y:S01]  /*7d70*/  HADD2.F32 R137, -RZ, R137.H0_H0 ;  /* 0x20000089ff897230 */ /* 0x000fe20000004100 */
[----:B------:R-:W-:Y:S01]  /*7d80*/  SHF.R.U32.HI R33, RZ, 0x10, R33 ;  /* 0x00000010ff217819 */ /* 0x000fe20000011621 */
[----:B------:R-:W-:Y:S01]  /*7d90*/  HADD2.F32 R13, -RZ, R136.H0_H0 ;  /* 0x20000088ff0d7230 */ /* 0x000fe20000004100 */
[----:B------:R-:W-:Y:S01]  /*7da0*/  SHF.R.U64 R40, R40, 0x10, R41 ;  /* 0x0000001028287819 */ /* 0x000fe20000001229 */
[--C-:B------:R-:W-:Y:S01]  /*7db0*/  HADD2.F32 R139, -RZ, R135.reuse.H0_H0 ;  /* 0x20000087ff8b7230 */ /* 0x100fe20000004100 */
[----:B------:R-:W-:Y:S01]  /*7dc0*/  SHF.R.U64 R34, R34, 0x10, R35 ;  /* 0x0000001022227819 */ /* 0x000fe20000001223 */
[----:B------:R-:W-:-:S02]  /*7dd0*/  HADD2.F32 R135, -RZ, R135.H1_H1 ;  /* 0x30000087ff877230 */ /* 0x000fc40000004100 */
[-C--:B------:R-:W-:Y:S01]  /*7de0*/  FMUL.FTZ R81, R13, R138.reuse ;  /* 0x0000008a0d517220 */ /* 0x080fe20000410000 */
[----:B------:R-:W-:Y:S02]  /*7df0*/  HADD2.F32 R40, -RZ, R40.H0_H0 ;  /* 0x20000028ff287230 */ /* 0x000fe40000004100 */
[C---:B------:R-:W-:Y:S01]  /*7e00*/  FMUL.FTZ R138, R139.reuse, R138 ;  /* 0x0000008a8b8a7220 */ /* 0x040fe20000410000 */
[----:B------:R-:W-:Y:S02]  /*7e10*/  HADD2.F32 R32, -RZ, R32.H0_H0 ;  /* 0x20000020ff207230 */ /* 0x000fe40000004100 */
[-C--:B------:R-:W-:Y:S01]  /*7e20*/  FFMA.FTZ R81, R139, R137.reuse, -R81 ;  /* 0x000000898b517223 */ /* 0x080fe20000010851 */
[----:B------:R-:W-:Y:S02]  /*7e30*/  HADD2.F32 R34, -RZ, R34.H0_H0 ;  /* 0x20000022ff227230 */ /* 0x000fe40000004100 */
[----:B------:R-:W-:Y:S01]  /*7e40*/  FFMA.FTZ R13, R13, R137, R138 ;  /* 0x000000890d0d7223 */ /* 0x000fe2000001008a */
[----:B------:R-:W-:Y:S01]  /*7e50*/  SHF.R.U32.HI R137, RZ, 0x10, R41 ;  /* 0x00000010ff897819 */ /* 0x000fe20000011629 */
[----:B------:R-:W-:-:S02]  /*7e60*/  HADD2.F32 R41, -RZ, R136.H1_H1 ;  /* 0x30000088ff297230 */ /* 0x000fc40000004100 */
[----:B------:R-:W-:Y:S02]  /*7e70*/  HADD2.F32 R136, -RZ, R33.H0_H0 ;  /* 0x20000021ff887230 */ /* 0x000fe40000004100 */
[----:B------:R-:W-:Y:S02]  /*7e80*/  HADD2.F32 R137, -RZ, R137.H0_H0 ;  /* 0x20000089ff897230 */ /* 0x000fe40000004100 */
[----:B------:R-:W-:-:S03]  /*7e90*/  HADD2.F32 R138, -RZ, R163.H0_H0 ;  /* 0x200000a3ff8a7230 */ /* 0x000fc60000004100 */
[-C--:B------:R-:W-:Y:S01]  /*7ea0*/  FMUL.FTZ R33, R41, R137.reuse ;  /* 0x0000008929217220 */ /* 0x080fe20000410000 */
[----:B------:R-:W-:-:S03]  /*7eb0*/  FMUL.FTZ R137, R135, R137 ;  /* 0x0000008987897220 */ /* 0x000fc60000410000 */
[-C--:B------:R-:W-:Y:S01]  /*7ec0*/  FFMA.FTZ R33, R135, R136.reuse, -R33 ;  /* 0x0000008887217223 */ /* 0x080fe20000010821 */
[----:B------:R-:W-:Y:S01]  /*7ed0*/  FFMA.FTZ R41, R41, R136, R137 ;  /* 0x0000008829297223 */ /* 0x000fe20000010089 */
[----:B------:R-:W-:Y:S02]  /*7ee0*/  IMAD.MOV.U32 R136, RZ, RZ, R83 ;  /* 0x000000ffff887224 */ /* 0x000fe400078e0053 */
[----:B------:R-:W-:Y:S01]  /*7ef0*/  IMAD.MOV.U32 R135, RZ, RZ, R15 ;  /* 0x000000ffff877224 */ /* 0x000fe200078e000f */
[----:B------:R-:W-:Y:S01]  /*7f00*/  F2FP.F16.F32.PACK_AB R33, R33, R81 ;  /* 0x000000512121723e */ /* 0x000fe200000000ff */
[----:B------:R-:W-:Y:S01]  /*7f10*/  HADD2.F32 R137, -RZ, R162.H0_H0 ;  /* 0x200000a2ff897230 */ /* 0x000fe20000004100 */
[----:B------:R-:W-:Y:S01]  /*7f20*/  F2FP.F16.F32.PACK_AB R41, R41, R13 ;  /* 0x0000000d2929723e */ /* 0x000fe200000000ff */
[----:B------:R-:W-:Y:S01]  /*7f30*/  HADD2.F32 R83, -RZ, R136.H0_H0 ;  /* 0x20000088ff537230 */ /* 0x000fe20000004100 */
[----:B------:R-:W-:Y:S01]  /*7f40*/  MOV R13, R33 ;  /* 0x00000021000d7202 */ /* 0x000fe20000000f00 */
[----:B------:R-:W-:-:S02]  /*7f50*/  HADD2.F32 R139, -RZ, R135.H0_H0 ;  /* 0x20000087ff8b7230 */ /* 0x000fc40000004100 */
[----:B------:R-:W-:Y:S02]  /*7f60*/  HADD2.F32 R135, -RZ, R135.H1_H1 ;  /* 0x30000087ff877230 */ /* 0x000fe40000004100 */
[-C--:B------:R-:W-:Y:S01]  /*7f70*/  FMUL.FTZ R15, R83, R138.reuse ;  /* 0x0000008a530f7220 */ /* 0x080fe20000410000 */
[----:B------:R-:W-:Y:S02]  /*7f80*/  IMAD.MOV.U32 R81, RZ, RZ, R41 ;  /* 0x000000ffff517224 */ /* 0x000fe400078e0029 */
[C---:B------:R-:W-:Y:S01]  /*7f90*/  FMUL.FTZ R138, R139.reuse, R138 ;  /* 0x0000008a8b8a7220 */ /* 0x040fe20000410000 */
[-C--:B------:R-:W-:Y:S01]  /*7fa0*/  FFMA.FTZ R15, R139, R137.reuse, -R15 ;  /* 0x000000898b0f7223 */ /* 0x080fe2000001080f */
[----:B------:R-:W-:Y:S02]  /*7fb0*/  HADD2.F32 R139, -RZ, R163.H1_H1 ;  /* 0x300000a3ff8b7230 */ /* 0x000fe40000004100 */
[----:B------:R-:W-:Y:S01]  /*7fc0*/  FFMA.FTZ R83, R83, R137, R138 ;  /* 0x0000008953537223 */ /* 0x000fe2000001008a */
[----:B------:R-:W-:-:S02]  /*7fd0*/  SHF.R.U32.HI R137, RZ, 0x10, R35 ;  /* 0x00000010ff897819 */ /* 0x000fc40000011623 */
[--C-:B------:R-:W-:Y:S02]  /*7fe0*/  SHF.R.U64 R35, R42, 0x10, R43.reuse ;  /* 0x000000102a237819 */ /* 0x100fe4000000122b */
[----:B------:R-:W-:Y:S01]  /*7ff0*/  SHF.R.U32.HI R42, RZ, 0x10, R43 ;  /* 0x00000010ff2a7819 */ /* 0x000fe2000001162b */
[----:B------:R-:W-:Y:S02]  /*8000*/  HADD2.F32 R43, -RZ, R136.H1_H1 ;  /* 0x30000088ff2b7230 */ /* 0x000fe40000004100 */
[----:B------:R-:W-:Y:S02]  /*8010*/  HADD2.F32 R137, -RZ, R137.H0_H0 ;  /* 0x20000089ff897230 */ /* 0x000fe40000004100 */
[----:B------:R-:W-:Y:S02]  /*8020*/  HADD2.F32 R136, -RZ, R42.H0_H0 ;  /* 0x2000002aff887230 */ /* 0x000fe40000004100 */
[----:B------:R-:W-:-:S03]  /*8030*/  HADD2.F32 R35, -RZ, R35.H0_H0 ;  /* 0x20000023ff237230 */ /* 0x000fc60000004100 */
[----:B------:R-:W-:-:S04]  /*8040*/  FMUL.FTZ R42, R43, R136 ;  /* 0x000000882b2a7220 */ /* 0x000fc80000410000 */
[CC--:B------:R-:W-:Y:S01]  /*8050*/  FFMA.FTZ R42, R135.reuse, R137.reuse, -R42 ;  /* 0x00000089872a7223 */ /* 0x0c0fe2000001082a */
[----:B------:R-:W-:Y:S01]  /*8060*/  FMUL.FTZ R135, R135, R136 ;  /* 0x0000008887877220 */ /* 0x000fe20000410000 */
[--C-:B------:R-:W-:Y:S02]  /*8070*/  HADD2.F32 R136, -RZ, R80.reuse.H0_H0 ;  /* 0x20000050ff887230 */ /* 0x100fe40000004100 */
[----:B------:R-:W-:Y:S02]  /*8080*/  HADD2.F32 R80, -RZ, R80.H1_H1 ;  /* 0x30000050ff507230 */ /* 0x000fe40000004100 */
[----:B------:R-:W-:Y:S01]  /*8090*/  FFMA.FTZ R43, R43, R137, R135 ;  /* 0x000000892b2b7223 */ /* 0x000fe20000010087 */
[----:B------:R-:W-:Y:S02]  /*80a0*/  HADD2.F32 R135, -RZ, R12.H0_H0 ;  /* 0x2000000cff877230 */ /* 0x000fe40000004100 */
[----:B------:R-:W-:Y:S01]  /*80b0*/  FMUL.FTZ R138, R136, R139 ;  /* 0x0000008b888a7220 */ /* 0x000fe20000410000 */
[----:B------:R-:W-:Y:S01]  /*80c0*/  HADD2.F32 R137, -RZ, R162.H1_H1 ;  /* 0x300000a2ff897230 */ /* 0x000fe20000004100 */
[----:B------:R-:W-:Y:S01]  /*80d0*/  F2FP.F16.F32.PACK_AB R15, R42, R15 ;  /* 0x0000000f2a0f723e */ /* 0x000fe200000000ff */
[----:B------:R-:W-:-:S02]  /*80e0*/  HADD2.F32 R12, -RZ, R12.H1_H1 ;  /* 0x3000000cff0c7230 */ /* 0x000fc40000004100 */
[----:B------:R-:W-:Y:S01]  /*80f0*/  FMUL.FTZ R139, R135, R139 ;  /* 0x0000008b878b7220 */ /* 0x000fe20000410000 */
[----:B------:R-:W-:Y:S01]  /*8100*/  F2FP.F16.F32.PACK_AB R83, R43, R83 ;  /* 0x000000532b53723e */ /* 0x000fe200000000ff */
[-C--:B------:R-:W-:Y:S02]  /*8110*/  FFMA.FTZ R135, R135, R137.reuse, -R138 ;  /* 0x0000008987877223 */ /* 0x080fe4000001088a */
[----:B------:R-:W-:Y:S01]  /*8120*/  FFMA.FTZ R136, R136, R137, R139 ;  /* 0x0000008988887223 */ /* 0x000fe2000001008b */
[-C--:B------:R-:W-:Y:S01]  /*8130*/  FMUL.FTZ R137, R80, R40.reuse ;  /* 0x0000002850897220 */ /* 0x080fe20000410000 */
[C---:B------:R-:W-:Y:S01]  /*8140*/  FMUL.FTZ R40, R12.reuse, R40 ;  /* 0x000000280c287220 */ /* 0x040fe20000410000 */
[----:B------:R-:W-:Y:S02]  /*8150*/  HADD2.F32 R139, -RZ, R161.H1_H1 ;  /* 0x300000a1ff8b7230 */ /* 0x000fe40000004100 */
[-C--:B------:R-:W-:Y:S01]  /*8160*/  FFMA.FTZ R12, R12, R32.reuse, -R137 ;  /* 0x000000200c0c7223 */ /* 0x080fe20000010889 */
[----:B------:R-:W-:Y:S01]  /*8170*/  FFMA.FTZ R32, R80, R32, R40 ;  /* 0x0000002050207223 */ /* 0x000fe20000010028 */
[----:B------:R-:W-:-:S02]  /*8180*/  HADD2.F32 R40, -RZ, R82.H0_H0 ;  /* 0x20000052ff287230 */ /* 0x000fc40000004100 */
[----:B------:R-:W-:Y:S01]  /*8190*/  HADD2.F32 R80, -RZ, R14.H0_H0 ;  /* 0x2000000eff507230 */ /* 0x000fe20000004100 */
[----:B------:R-:W-:Y:S01]  /*81a0*/  F2FP.F16.F32.PACK_AB R12, R12, R135 ;  /* 0x000000870c0c723e */ /* 0x000fe200000000ff */
[----:B------:R-:W-:Y:S02]  /*81b0*/  HADD2.F32 R137, -RZ, R161.H0_H0 ;  /* 0x200000a1ff897230 */ /* 0x000fe40000004100 */
[-C--:B------:R-:W-:Y:S01]  /*81c0*/  FMUL.FTZ R138, R40, R139.reuse ;  /* 0x0000008b288a7220 */ /* 0x080fe20000410000 */
[----:B------:R-:W-:Y:S02]  /*81d0*/  HADD2.F32 R82, -RZ, R82.H1_H1 ;  /* 0x30000052ff527230 */ /* 0x000fe40000004100 */
[C---:B------:R-:W-:Y:S01]  /*81e0*/  FMUL.FTZ R139, R80.reuse, R139 ;  /* 0x0000008b508b7220 */ /* 0x040fe20000410000 */
[----:B------:R-:W-:Y:S02]  /*81f0*/  HADD2.F32 R14, -RZ, R14.H1_H1 ;  /* 0x3000000eff0e7230 */ /* 0x000fe40000004100 */
[-C--:B------:R-:W-:Y:S01]  /*8200*/  FFMA.FTZ R138, R80, R137.reuse, -R138 ;  /* 0x00000089508a7223 */ /* 0x080fe2000001088a */
[----:B------:R-:W-:Y:S01]  /*8210*/  F2FP.F16.F32.PACK_AB R32, R32, R136 ;  /* 0x000000882020723e */ /* 0x000fe200000000ff */
[----:B------:R-:W-:Y:S01]  /*8220*/  FFMA.FTZ R139, R40, R137, R139 ;  /* 0x00000089288b7223 */ /* 0x000fe2000001008b */
[-C--:B------:R-:W-:Y:S01]  /*8230*/  FMUL.FTZ R40, R82, R35.reuse ;  /* 0x0000002352287220 */ /* 0x080fe20000410000 */
[----:B------:R-:W-:-:S02]  /*8240*/  FMUL.FTZ R35, R14, R35 ;  /* 0x000000230e237220 */ /* 0x000fc40000410000 */
[----:B------:R-:W-:Y:S02]  /*8250*/  IMAD.MOV.U32 R80, RZ, RZ, R32 ;  /* 0x000000ffff507224 */ /* 0x000fe400078e0020 */
[-C--:B------:R-:W-:Y:S01]  /*8260*/  FFMA.FTZ R40, R14, R34.reuse, -R40 ;  /* 0x000000220e287223 */ /* 0x080fe20000010828 */
[----:B------:R-:W-:-:S04]  /*8270*/  FFMA.FTZ R35, R82, R34, R35 ;  /* 0x0000002252237223 */ /* 0x000fc80000010023 */
[----:B------:R-:W-:Y:S02]  /*8280*/  F2FP.F16.F32.PACK_AB R40, R40, R138 ;  /* 0x0000008a2828723e */ /* 0x000fe400000000ff */
[----:B------:R-:W-:Y:S02]  /*8290*/  F2FP.F16.F32.PACK_AB R35, R35, R139 ;  /* 0x0000008b2323723e */ /* 0x000fe400000000ff */
[----:B------:R-:W-:-:S03]  /*82a0*/  MOV R14, R40 ;  /* 0x00000028000e7202 */ /* 0x000fc60000000f00 */
[----:B------:R-:W-:-:S07]  /*82b0*/  IMAD.MOV.U32 R82, RZ, RZ, R35 ;  /* 0x000000ffff527224 */ /* 0x000fce00078e0023 */
.L_x_522:
[----:B------:R-:W-:Y:S05]  /*82c0*/  BSYNC B3 ;  /* 0x0000000000037941 */ /* 0x000fea0003800000 */
.L_x_521:
[----:B------:R-:W-:Y:S01]  /*82d0*/  LEA R32, P3, R8, R11, 0x1 ;  /* 0x0000000b08207211 */ /* 0x000fe200078608ff */
[----:B------:R-:W-:-:S03]  /*82e0*/  ULDC.64 UR4, c[0x0][0x208] ;  /* 0x0000820000047ab9 */ /* 0x000fc60000000a00 */
[----:B--2---:R-:W-:Y:S02]  /*82f0*/  LEA.HI.X R33, R8, R119, R26, 0x1, P3 ;  /* 0x0000007708217211 */ /* 0x004fe400018f0c1a */
[----:B------:R-:W-:-:S03]  /*8300*/  ISETP.GE.AND P3, PT, R134, R128, PT ;  /* 0x000000808600720c */ /* 0x000fc60003f66270 */
[----:B----4-:R2:W-:Y:S10]  /*8310*/  ST.E.128 desc[UR4][R32.64], R12 ;  /* 0x0000000c20007985 */ /* 0x0105f4000c101d04 */
[----:B--2---:R-:W-:-:S05]  /*8320*/  @!P3 IMAD.WIDE R12, R134, 0x2, R118 ;  /* 0x00000002860cb825 */ /* 0x004fca00078e0276 */
[----:B---3--:R3:W-:Y:S02]  /*8330*/  @!P3 ST.E.128 desc[UR4][R12.64], R80 ;  /* 0x000000500c00b985 */ /* 0x0087e4000c101d04 */
.L_x_520:
[----:B------:R-:W-:Y:S05]  /*8340*/  BSYNC B2 ;  /* 0x0000000000027941 */ /* 0x000fea0003800000 */
.L_x_519:
[----:B------:R-:W-:-:S13]  /*8350*/  ISETP.NE.AND P3, PT, R20, RZ, PT ;  /* 0x000000ff1400720c */ /* 0x000fda0003f65270 */
[----:B------:R-:W-:Y:S05]  /*8360*/  @!P3 BRA `(.L_x_518) ;  /* 0x0000000400f0b947 */ /* 0x000fea0003800000 */
[----:B------:R-:W4:Y:S01]  /*8370*/  LDL R15, [R1+0x5c] ;  /* 0x00005c00010f7983 */ /* 0x000f220000100800 */
[----:B---3--:R-:W-:Y:S01]  /*8380*/  SEL R12, R111, R131, !P1 ;  /* 0x000000836f0c7207 */ /* 0x008fe20004800000 */
        /* <DEDUP_REMOVED lines=16> */
[----:B----4-:R-:W-:-:S04]  /*8490*/  IMAD R13, R13, 0x1400, R15 ;  /* 0x000014000d0d7824 */ /* 0x010fc800078e020f */
        /* <DEDUP_REMOVED lines=10> */
[--C-:B------:R-:W-:Y:S01]  /*8540*/  HADD2.F32 R43, -RZ, R160.reuse.H1_H1 ;  /* 0x300000a0ff2b7230 */ /* 0x100fe20000004100 */
[--C-:B------:R-:W-:Y:S01]  /*8550*/  SHF.R.U64 R28, R28, 0x10, R29.reuse ;  /* 0x000000101c1c7819 */ /* 0x100fe2000000121d */
[----:B------:R-:W-:Y:S01]  /*8560*/  HADD2.F32 R80, -RZ, R160.H0_H0 ;  /* 0x200000a0ff507230 */ /* 0x000fe20000004100 */
[----:B------:R-:W-:Y:S01]  /*8570*/  SHF.R.U32.HI R29, RZ, 0x10, R29 ;  /* 0x00000010ff1d7819 */ /* 0x000fe2000001161d */
[--C-:B------:R-:W-:Y:S01]  /*8580*/  HADD2.F32 R13, -RZ, R42.reuse.H0_H0 ;  /* 0x2000002aff0d7230 */ /* 0x100fe20000004100 */
[----:B------:R-:W-:Y:S01]  /*8590*/  SHF.R.U64 R30, R30, 0x10, R31 ;  /* 0x000000101e1e7819 */ /* 0x000fe2000000121f */
[----:B------:R-:W-:Y:S02]  /*85a0*/  HADD2.F32 R81, -RZ, R41.H0_H0 ;  /* 0x20000029ff517230 */ /* 0x000fe40000004100 */
        /* <DEDUP_REMOVED lines=8> */
[--C-:B------:R-:W-:Y:S01]  /*8630*/  SHF.R.U32.HI R43, RZ, 0x10, R37.reuse ;  /* 0x00000010ff2b7819 */ /* 0x100fe20000011625 */
[----:B------:R-:W-:Y:S01]  /*8640*/  HADD2.F32 R80, -RZ, R159.H1_H1 ;  /* 0x3000009fff507230 */ /* 0x000fe20000004100 */
[----:B------:R-:W-:Y:S01]  /*8650*/  SHF.R.U64 R37, R36, 0x10, R37 ;  /* 0x0000001024257819 */ /* 0x000fe20000001225 */
[----:B------:R-:W-:-:S02]  /*8660*/  HADD2.F32 R36, -RZ, R41.H1_H1 ;  /* 0x30000029ff247230 */ /* 0x000fc40000004100 */
[----:B------:R-:W-:Y:S02]  /*8670*/  HADD2.F32 R43, -RZ, R43.H0_H0 ;  /* 0x2000002bff2b7230 */ /* 0x000fe40000004100 */
[----:B------:R-:W-:-:S03]  /*8680*/  HADD2.F32 R37, -RZ, R37.H0_H0 ;  /* 0x20000025ff257230 */ /* 0x000fc60000004100 */
[-C--:B------:R-:W-:Y:S01]  /*8690*/  FMUL.FTZ R41, R42, R43.reuse ;  /* 0x0000002b2a297220 */ /* 0x080fe20000410000 */
[----:B------:R-:W-:-:S03]  /*86a0*/  FMUL.FTZ R43, R36, R43 ;  /* 0x0000002b242b7220 */ /* 0x000fc60000410000 */
[-C--:B------:R-:W-:Y:S01]  /*86b0*/  FFMA.FTZ R36, R36, R29.reuse, -R41 ;  /* 0x0000001d24247223 */ /* 0x080fe20000010829 */
[----:B------:R-:W-:Y:S02]  /*86c0*/  HADD2.F32 R41, -RZ, R35.H0_H0 ;  /* 0x20000023ff297230 */ /* 0x000fe40000004100 */
[----:B------:R-:W-:Y:S01]  /*86d0*/  FFMA.FTZ R29, R42, R29, R43 ;  /* 0x0000001d2a1d7223 */ /* 0x000fe2000001002b */
[----:B------:R-:W-:Y:S02]  /*86e0*/  HADD2.F32 R42, -RZ, R159.H0_H0 ;  /* 0x2000009fff2a7230 */ /* 0x000fe40000004100 */
[----:B------:R-:W-:Y:S02]  /*86f0*/  HADD2.F32 R43, -RZ, R15.H0_H0 ;  /* 0x2000000fff2b7230 */ /* 0x000fe40000004100 */
[----:B------:R-:W-:Y:S01]  /*8700*/  FMUL.FTZ R81, R41, R80 ;  /* 0x0000005029517220 */ /* 0x000fe20000410000 */
[----:B------:R-:W-:Y:S01]  /*8710*/  HADD2.F32 R35, -RZ, R35.H1_H1 ;  /* 0x30000023ff237230 */ /* 0x000fe20000004100 */
[----:B------:R-:W-:Y:S01]  /*8720*/  F2FP.F16.F32.PACK_AB R33, R36, R33 ;  /* 0x000000212421723e */ /* 0x000fe200000000ff */
[----:B------:R-:W-:-:S02]  /*8730*/  HADD2.F32 R15, -RZ, R15.H1_H1 ;  /* 0x3000000fff0f7230 */ /* 0x000fc40000004100 */
[C---:B------:R-:W-:Y:S01]  /*8740*/  FFMA.FTZ R81, R43.reuse, R42, -R81 ;  /* 0x0000002a2b517223 */ /* 0x040fe20000010851 */
[----:B------:R-:W-:Y:S01]  /*8750*/  FMUL.FTZ R43, R43, R80 ;  /* 0x000000502b2b7220 */ /* 0x000fe20000410000 */
[----:B------:R-:W-:Y:S01]  /*8760*/  HADD2.F32 R80, -RZ, R157.H1_H1 ;  /* 0x3000009dff507230 */ /* 0x000fe20000004100 */
[----:B------:R-:W-:Y:S01]  /*8770*/  F2FP.F16.F32.PACK_AB R29, R29, R13 ;  /* 0x0000000d1d1d723e */ /* 0x000fe200000000ff */
[----:B------:R-:W-:Y:S02]  /*8780*/  IMAD.MOV.U32 R13, RZ, RZ, R33 ;  /* 0x000000ffff0d7224 */ /* 0x000fe400078e0021 */
[----:B------:R-:W-:Y:S01]  /*8790*/  FFMA.FTZ R43, R41, R42, R43 ;  /* 0x0000002a292b7223 */ /* 0x000fe2000001002b */
[----:B------:R-:W-:Y:S02]  /*87a0*/  SHF.R.U32.HI R41, RZ, 0x10, R31 ;  /* 0x00000010ff297819 */ /* 0x000fe4000001161f */
[--C-:B------:R-:W-:Y:S02]  /*87b0*/  SHF.R.U64 R31, R38, 0x10, R39.reuse ;  /* 0x00000010261f7819 */ /* 0x100fe40000001227 */
[----:B------:R-:W-:Y:S01]  /*87c0*/  SHF.R.U32.HI R38, RZ, 0x10, R39 ;  /* 0x00000010ff267819 */ /* 0x000fe20000011627 */
[----:B------:R-:W-:Y:S01]  /*87d0*/  HADD2.F32 R41, -RZ, R41.H0_H0 ;  /* 0x20000029ff297230 */ /* 0x000fe20000004100 */
[----:B------:R-:W-:Y:S01]  /*87e0*/  MOV R33, R29 ;  /* 0x0000001d00217202 */ /* 0x000fe20000000f00 */
[----:B------:R-:W-:-:S02]  /*87f0*/  HADD2.F32 R31, -RZ, R31.H0_H0 ;  /* 0x2000001fff1f7230 */ /* 0x000fc40000004100 */
[----:B------:R-:W-:-:S05]  /*8800*/  HADD2.F32 R38, -RZ, R38.H0_H0 ;  /* 0x20000026ff267230 */ /* 0x000fca0000004100 */
[----:B------:R-:W-:-:S04]  /*8810*/  FMUL.FTZ R39, R35, R38 ;  /* 0x0000002623277220 */ /* 0x000fc80000410000 */
[C---:B------:R-:W-:Y:S01]  /*8820*/  FFMA.FTZ R39, R15.reuse, R41, -R39 ;  /* 0x000000290f277223 */ /* 0x040fe20000010827 */
[----:B------:R-:W-:Y:S01]  /*8830*/  FMUL.FTZ R15, R15, R38 ;  /* 0x000000260f0f7220 */ /* 0x000fe20000410000 */
[----:B------:R-:W-:-:S03]  /*8840*/  HADD2.F32 R38, -RZ, R157.H0_H0 ;  /* 0x2000009dff267230 */ /* 0x000fc60000004100 */
[----:B------:R-:W-:Y:S01]  /*8850*/  FFMA.FTZ R15, R35, R41, R15 ;  /* 0x00000029230f7223 */ /* 0x000fe2000001000f */
[----:B------:R-:W-:Y:S01]  /*8860*/  HADD2.F32 R35, -RZ, R32.H0_H0 ;  /* 0x20000020ff237230 */ /* 0x000fe20000004100 */
[----:B------:R-:W-:Y:S01]  /*8870*/  F2FP.F16.F32.PACK_AB R39, R39, R81 ;  /* 0x000000512727723e */ /* 0x000fe200000000ff */
[----:B------:R-:W-:Y:S02]  /*8880*/  HADD2.F32 R41, -RZ, R12.H0_H0 ;  /* 0x2000000cff297230 */ /* 0x000fe40000004100 */
[----:B------:R-:W-:Y:S02]  /*8890*/  HADD2.F32 R32, -RZ, R32.H1_H1 ;  /* 0x30000020ff207230 */ /* 0x000fe40000004100 */
[-C--:B------:R-:W-:Y:S01]  /*88a0*/  FMUL.FTZ R42, R35, R80.reuse ;  /* 0x00000050232a7220 */ /* 0x080fe20000410000 */
[----:B------:R-:W-:Y:S02]  /*88b0*/  HADD2.F32 R12, -RZ, R12.H1_H1 ;  /* 0x3000000cff0c7230 */ /* 0x000fe40000004100 */
[----:B------:R-:W-:Y:S01]  /*88c0*/  FMUL.FTZ R80, R41, R80 ;  /* 0x0000005029507220 */ /* 0x000fe20000410000 */
[----:B------:R-:W-:Y:S01]  /*88d0*/  F2FP.F16.F32.PACK_AB R43, R15, R43 ;  /* 0x0000002b0f2b723e */ /* 0x000fe200000000ff */
[----:B------:R-:W-:Y:S01]  /*88e0*/  FFMA.FTZ R42, R41, R38, -R42 ;  /* 0x00000026292a7223 */ /* 0x000fe2000001082a */
[----:B------:R-:W-:-:S02]  /*88f0*/  HADD2.F32 R41, -RZ, R156.H1_H1 ;  /* 0x3000009cff297230 */ /* 0x000fc40000004100 */
[----:B------:R-:W-:Y:S01]  /*8900*/  FFMA.FTZ R80, R35, R38, R80 ;  /* 0x0000002623507223 */ /* 0x000fe20000010050 */
[-C--:B------:R-:W-:Y:S01]  /*8910*/  FMUL.FTZ R35, R32, R37.reuse ;  /* 0x0000002520237220 */ /* 0x080fe20000410000 */
[C---:B------:R-:W-:Y:S01]  /*8920*/  FMUL.FTZ R37, R12.reuse, R37 ;  /* 0x000000250c257220 */ /* 0x040fe20000410000 */
[----:B------:R-:W-:Y:S02]  /*8930*/  IMAD.MOV.U32 R15, RZ, RZ, R39 ;  /* 0x000000ffff0f7224 */ /* 0x000fe400078e0027 */
[-C--:B------:R-:W-:Y:S01]  /*8940*/  FFMA.FTZ R12, R12, R28.reuse, -R35 ;  /* 0x0000001c0c0c7223 */ /* 0x080fe20000010823 */
[----:B------:R-:W-:Y:S01]  /*8950*/  FFMA.FTZ R28, R32, R28, R37 ;  /* 0x0000001c201c7223 */ /* 0x000fe20000010025 */
[----:B------:R-:W-:Y:S02]  /*8960*/  HADD2.F32 R32, -RZ, R34.H0_H0 ;  /* 0x20000022ff207230 */ /* 0x000fe40000004100 */
[----:B------:R-:W-:Y:S01]  /*8970*/  HADD2.F32 R37, -RZ, R14.H0_H0 ;  /* 0x2000000eff257230 */ /* 0x000fe20000004100 */
[----:B------:R-:W-:Y:S01]  /*8980*/  F2FP.F16.F32.PACK_AB R12, R12, R42 ;  /* 0x0000002a0c0c723e */ /* 0x000fe200000000ff */
[----:B------:R-:W-:-:S02]  /*8990*/  HADD2.F32 R35, -RZ, R156.H0_H0 ;  /* 0x2000009cff237230 */ /* 0x000fc40000004100 */
        /* <DEDUP_REMOVED lines=8> */
[----:B------:R-:W-:Y:S01]  /*8a20*/  FMUL.FTZ R31, R14, R31 ;  /* 0x0000001f0e1f7220 */ /* 0x000fe20000410000 */
[----:B------:R-:W-:-:S02]  /*8a30*/  IMAD.MOV.U32 R35, RZ, RZ, R43 ;  /* 0x000000ffff237224 */ /* 0x000fc400078e002b */
[-C--:B------:R-:W-:Y:S01]  /*8a40*/  FFMA.FTZ R32, R14, R30.reuse, -R32 ;  /* 0x0000001e0e207223 */ /* 0x080fe20000010820 */
[----:B------:R-:W-:-:S04]  /*8a50*/  FFMA.FTZ R31, R34, R30, R31 ;  /* 0x0000001e221f7223 */ /* 0x000fc8000001001f */
[----:B------:R-:W-:Y:S01]  /*8a60*/  F2FP.F16.F32.PACK_AB R38, R32, R38 ;  /* 0x000000262026723e */ /* 0x000fe200000000ff */
[----:B------:R-:W-:Y:S01]  /*8a70*/  IMAD.MOV.U32 R32, RZ, RZ, R28 ;  /* 0x000000ffff207224 */ /* 0x000fe200078e001c */
[----:B------:R-:W-:-:S03]  /*8a80*/  F2FP.F16.F32.PACK_AB R31, R31, R41 ;  /* 0x000000291f1f723e */ /* 0x000fc600000000ff */
[----:B------:R-:W-:Y:S01]  /*8a90*/  IMAD.MOV.U32 R14, RZ, RZ, R38 ;  /* 0x000000ffff0e7224 */ /* 0x000fe200078e0026 */
[----:B------:R-:W-:-:S07]  /*8aa0*/  MOV R34, R31 ;  /* 0x0000001f00227202 */ /* 0x000fce0000000f00 */
.L_x_524:
[----:B------:R-:W-:Y:S05]  /*8ab0*/  BSYNC B2 ;  /* 0x0000000000027941 */ /* 0x000fea0003800000 */
.L_x_523:
[----:B------:R-:W-:Y:S01]  /*8ac0*/  LEA R28, P3, R10, R11, 0x1 ;  /* 0x0000000b0a1c7211 */ /* 0x000fe200078608ff */
[----:B------:R-:W-:-:S03]  /*8ad0*/  ULDC.64 UR4, c[0x0][0x208] ;  /* 0x0000820000047ab9 */ /* 0x000fc60000000a00 */
[----:B--2---:R-:W-:Y:S02]  /*8ae0*/  LEA.HI.X R29, R10, R119, R27, 0x1, P3 ;  /* 0x000000770a1d7211 */ /* 0x004fe400018f0c1b */
[----:B------:R-:W-:-:S03]  /*8af0*/  ISETP.GE.AND P3, PT, R40, R128, PT ;  /* 0x000000802800720c */ /* 0x000fc60003f66270 */
[----:B----4-:R4:W-:Y:S10]  /*8b00*/  ST.E.128 desc[UR4][R28.64], R12 ;  /* 0x0000000c1c007985 */ /* 0x0109f4000c101d04 */
[----:B------:R-:W-:-:S05]  /*8b10*/  @!P3 IMAD.WIDE R118, R40, 0x2, R118 ;  /* 0x000000022876b825 */ /* 0x000fca00078e0276 */
[----:B---3--:R4:W-:Y:S02]  /*8b20*/  @!P3 ST.E.128 desc[UR4][R118.64], R32 ;  /* 0x000000207600b985 */ /* 0x0089e4000c101d04 */
.L_x_518:
[----:B------:R-:W-:Y:S05]  /*8b30*/  BSYNC B1 ;  /* 0x0000000000017941 */ /* 0x000fea0003800000 */
.L_x_517:
[----:B------:R-:W-:-:S03]  /*8b40*/  UMOV UR4, 0xffffffff ;  /* 0xffffffff00047882 */ /* 0x000fc60000000000 */
[----:B------:R-:W-:Y:S05]  /*8b50*/  BRA.DIV UR4, `(.L_x_525) ;  /* 0x0000022604f47947 */ /* 0x000fea000b800000 */
[----:B----4-:R4:W0:Y:S04]  /*8b60*/  SHFL.IDX PT, R33, R116, 0x1, 0x181f ;  /* 0x00381f0074217f89 */ /* 0x01082800000e0000 */
[----:B---3--:R4:W3:Y:S02]  /*8b70*/  SHFL.IDX PT, R11, R117, 0x1, 0x181f ;  /* 0x00381f00750b7f89 */ /* 0x0088e400000e0000 */
.L_x_831:
        /* <DEDUP_REMOVED lines=8> */
[C---:B------:R-:W-:Y:S01]  /*8c00*/  VIADD R14, R224.reuse, 0x20 ;  /* 0x00000020e00e7836 */ /* 0x040fe20000000000 */
[----:B------:R-:W-:Y:S01]  /*8c10*/  IADD3 R28, R224, 0x20, RZ ;  /* 0x00000020e01c7810 */ /* 0x000fe20007ffe0ff */
[----:B------:R-:W-:Y:S01]  /*8c20*/  BSSY B3, `(.L_x_530) ;  /* 0x0000071000037945 */ /* 0x000fe20003800000 */
[----:B------:R-:W-:Y:S01]  /*8c30*/  SHF.R.S32.HI R13, RZ, 0x1f, R12 ;  /* 0x0000001fff0d7819 */ /* 0x000fe2000001140c */
[----:B------:R-:W-:Y:S01]  /*8c40*/  IMAD.SHL.U32 R14, R14, 0x40, RZ ;  /* 0x000000400e0e7824 */ /* 0x000fe200078e00ff */
[----:B------:R-:W-:Y:S01]  /*8c50*/  ISETP.GE.AND P3, PT, R16, R110, PT ;  /* 0x0000006e1000720c */ /* 0x000fe20003f66270 */
[----:B------:R-:W-:Y:S01]  /*8c60*/  IMAD.SHL.U32 R28, R28, 0x40, RZ ;  /* 0x000000401c1c7824 */ /* 0x000fe200078e00ff */
[----:B------:R-:W-:Y:S02]  /*8c70*/  LEA.HI R13, R13, R12, RZ, 0x4 ;  /* 0x0000000c0d0d7211 */ /* 0x000fe400078f20ff */
[----:B------:R-:W-:-:S02]  /*8c80*/  LOP3.LUT R14, R14, 0x1c0, RZ, 0xc0, !PT ;  /* 0x000001c00e0e7812 */ /* 0x000fc400078ec0ff */
[----:B------:R-:W-:Y:S02]  /*8c90*/  LEA.HI.SX32 R36, R13, R7, 0x1c ;  /* 0x000000070d247211 */ /* 0x000fe400078fe2ff */
[----:B------:R-:W-:Y:S02]  /*8ca0*/  LOP3.LUT R28, R28, 0x1c0, RZ, 0xc0, !PT ;  /* 0x000001c01c1c7812 */ /* 0x000fe400078ec0ff */
[----:B------:R-:W-:Y:S02]  /*8cb0*/  SHF.R.S32.HI R13, RZ, 0x1f, R36 ;  /* 0x0000001fff0d7819 */ /* 0x000fe40000011424 */
[----:B------:R-:W-:Y:S02]  /*8cc0*/  SHF.R.U32.HI R14, RZ, 0x3, R14 ;  /* 0x00000003ff0e7819 */ /* 0x000fe4000001160e */
[----:B------:R-:W-:Y:S02]  /*8cd0*/  LEA.HI R13, R13, R36, RZ, 0x3 ;  /* 0x000000240d0d7211 */ /* 0x000fe400078f18ff */
[----:B------:R-:W-:-:S02]  /*8ce0*/  SHF.L.U32 R36, R36, 0x3, RZ ;  /* 0x0000000324247819 */ /* 0x000fc400000006ff */
        /* <DEDUP_REMOVED lines=10> */
[----:B------:R-:W0:Y:S01]  /*8d90*/  LDS.128 R12, [R12+0x24400] ;  /* 0x024400000c0c7984 */ /* 0x000e220000000c00 */
[----:B------:R-:W-:Y:S05]  /*8da0*/  @P3 BRA `(.L_x_531) ;  /* 0x0000000400603947 */ /* 0x000fea0003800000 */
[----:B------:R-:W-:Y:S01]  /*8db0*/  HADD2.F32 R35, -RZ, R155.H1_H1 ;  /* 0x3000009bff237230 */ /* 0x000fe20000004100 */
[----:B------:R-:W-:Y:S01]  /*8dc0*/  SHF.R.U64 R56, R56, 0x10, R57 ;  /* 0x0000001038387819 */ /* 0x000fe20000001239 */
[----:B---3--:R-:W-:Y:S02]  /*8dd0*/  HADD2.F32 R34, -RZ, R29.H0_H0 ;  /* 0x2000001dff227230 */ /* 0x008fe40000004100 */
[----:B0-----:R-:W-:Y:S02]  /*8de0*/  HADD2.F32 R38, -RZ, R13.H0_H0 ;  /* 0x2000000dff267230 */ /* 0x001fe40000004100 */
[----:B------:R-:W-:Y:S02]  /*8df0*/  HADD2.F32 R37, -RZ, R153.H1_H1 ;  /* 0x30000099ff257230 */ /* 0x000fe40000004100 */
[-C--:B------:R-:W-:Y:S01]  /*8e00*/  FMUL.FTZ R39, R34, R35.reuse ;  /* 0x0000002322277220 */ /* 0x080fe20000410000 */
[----:B------:R-:W-:Y:S02]  /*8e10*/  HADD2.F32 R41, -RZ, R15.H0_H0 ;  /* 0x2000000fff297230 */ /* 0x000fe40000004100 */
[----:B------:R-:W-:Y:S01]  /*8e20*/  FMUL.FTZ R35, R38, R35 ;  /* 0x0000002326237220 */ /* 0x000fe20000410000 */
[----:B------:R-:W-:-:S02]  /*8e30*/  HADD2.F32 R40, -RZ, R152.H1_H1 ;  /* 0x30000098ff287230 */ /* 0x000fc40000004100 */
[-C--:B------:R-:W-:Y:S01]  /*8e40*/  FFMA.FTZ R39, R38, R37.reuse, -R39 ;  /* 0x0000002526277223 */ /* 0x080fe20000010827 */
[----:B------:R-:W-:Y:S02]  /*8e50*/  HADD2.F32 R38, -RZ, R29.H1_H1 ;  /* 0x3000001dff267230 */ /* 0x000fe40000004100 */
[----:B------:R-:W-:Y:S01]  /*8e60*/  FFMA.FTZ R34, R34, R37, R35 ;  /* 0x0000002522227223 */ /* 0x000fe20000010023 */
[----:B------:R-:W-:Y:S01]  /*8e70*/  SHF.R.U32.HI R37, RZ, 0x10, R57 ;  /* 0x00000010ff257819 */ /* 0x000fe20000011639 */
[----:B------:R-:W-:Y:S01]  /*8e80*/  HADD2.F32 R29, -RZ, R13.H1_H1 ;  /* 0x3000000dff1d7230 */ /* 0x000fe20000004100 */
[--C-:B------:R-:W-:Y:S01]  /*8e90*/  SHF.R.U64 R35, R48, 0x10, R49.reuse ;  /* 0x0000001030237819 */ /* 0x100fe20000001231 */
[----:B------:R-:W-:Y:S01]  /*8ea0*/  HADD2.F32 R15, -RZ, R15.H1_H1 ;  /* 0x3000000fff0f7230 */ /* 0x000fe20000004100 */
[----:B------:R-:W-:Y:S01]  /*8eb0*/  SHF.R.U32.HI R48, RZ, 0x10, R49 ;  /* 0x00000010ff307819 */ /* 0x000fe20000011631 */
[----:B------:R-:W-:Y:S02]  /*8ec0*/  HADD2.F32 R37, -RZ, R37.H0_H0 ;  /* 0x20000025ff257230 */ /* 0x000fe40000004100 */
[----:B------:R-:W-:-:S02]  /*8ed0*/  HADD2.F32 R155, -RZ, R155.H0_H0 ;  /* 0x2000009bff9b7230 */ /* 0x000fc40000004100 */
[----:B------:R-:W-:Y:S02]  /*8ee0*/  HADD2.F32 R48, -RZ, R48.H0_H0 ;  /* 0x20000030ff307230 */ /* 0x000fe40000004100 */
[CC--:B------:R-:W-:Y:S01]  /*8ef0*/  FMUL.FTZ R13, R38.reuse, R37.reuse ;  /* 0x00000025260d7220 */ /* 0x0c0fe20000410000 */
[C---:B------:R-:W-:Y:S01]  /*8f00*/  FMUL.FTZ R37, R29.reuse, R37 ;  /* 0x000000251d257220 */ /* 0x040fe20000410000 */
[----:B------:R-:W-:Y:S02]  /*8f10*/  HADD2.F32 R43, -RZ, R12.H0_H0 ;  /* 0x2000000cff2b7230 */ /* 0x000fe40000004100 */
[-C--:B------:R-:W-:Y:S01]  /*8f20*/  FFMA.FTZ R29, R29, R48.reuse, -R13 ;  /* 0x000000301d1d7223 */ /* 0x080fe2000001080d */
[----:B------:R-:W-:Y:S01]  /*8f30*/  FFMA.FTZ R13, R38, R48, R37 ;  /* 0x00000030260d7223 */ /* 0x000fe20000010025 */
[----:B------:R-:W-:Y:S02]  /*8f40*/  HADD2.F32 R37, -RZ, R154.H1_H1 ;  /* 0x3000009aff257230 */ /* 0x000fe40000004100 */
[--C-:B------:R-:W-:Y:S01]  /*8f50*/  HADD2.F32 R38, -RZ, R31.reuse.H0_H0 ;  /* 0x2000001fff267230 */ /* 0x100fe20000004100 */
[----:B------:R-:W-:Y:S01]  /*8f60*/  F2FP.F16.F32.PACK_AB R29, R29, R39 ;  /* 0x000000271d1d723e */ /* 0x000fe200000000ff */
[----:B------:R-:W-:Y:S01]  /*8f70*/  HADD2.F32 R31, -RZ, R31.H1_H1 ;  /* 0x3000001fff1f7230 */ /* 0x000fe20000004100 */
[----:B------:R-:W-:Y:S01]  /*8f80*/  F2FP.F16.F32.PACK_AB R34, R13, R34 ;  /* 0x000000220d22723e */ /* 0x000fe200000000ff */
[----:B------:R-:W-:-:S02]  /*8f90*/  HADD2.F32 R153, -RZ, R153.H0_H0 ;  /* 0x20000099ff997230 */ /* 0x000fc40000004100 */
[CC--:B------:R-:W-:Y:S01]  /*8fa0*/  FMUL.FTZ R42, R38.reuse, R37.reuse ;  /* 0x00000025262a7220 */ /* 0x0c0fe20000410000 */
[C---:B------:R-:W-:Y:S01]  /*8fb0*/  FMUL.FTZ R37, R41.reuse, R37 ;  /* 0x0000002529257220 */ /* 0x040fe20000410000 */
[----:B------:R-:W-:Y:S01]  /*8fc0*/  HADD2.F32 R56, -RZ, R56.H0_H0 ;  /* 0x20000038ff387230 */ /* 0x000fe20000004100 */
[----:B------:R-:W-:Y:S01]  /*8fd0*/  MOV R13, R29 ;  /* 0x0000001d000d7202 */ /* 0x000fe20000000f00 */
[-C--:B------:R-:W-:Y:S01]  /*8fe0*/  FFMA.FTZ R42, R41, R40.reuse, -R42 ;  /* 0x00000028292a7223 */ /* 0x080fe2000001082a */
[----:B------:R-:W-:Y:S01]  /*8ff0*/  FFMA.FTZ R37, R38, R40, R37 ;  /* 0x0000002826257223 */ /* 0x000fe20000010025 */
[--C-:B------:R-:W-:Y:S01]  /*9000*/  SHF.R.U64 R40, R58, 0x10, R59.reuse ;  /* 0x000000103a287819 */ /* 0x100fe2000000123b */
[----:B------:R-:W-:Y:S01]  /*9010*/  HADD2.F32 R12, -RZ, R12.H1_H1 ;  /* 0x3000000cff0c7230 */ /* 0x000fe20000004100 */
[----:B------:R-:W-:Y:S01]  /*9020*/  SHF.R.U32.HI R58, RZ, 0x10, R59 ;  /* 0x00000010ff3a7819 */ /* 0x000fe2000001163b */
[----:B------:R-:W-:Y:S01]  /*9030*/  HADD2.F32 R35, -RZ, R35.H0_H0 ;  /* 0x20000023ff237230 */ /* 0x000fe20000004100 */
[--C-:B------:R-:W-:Y:S01]  /*9040*/  SHF.R.U64 R38, R50, 0x10, R51.reuse ;  /* 0x0000001032267819 */ /* 0x100fe20000001233 */
[----:B------:R-:W-:Y:S01]  /*9050*/  HADD2.F32 R154, -RZ, R154.H0_H0 ;  /* 0x2000009aff9a7230 */ /* 0x000fe20000004100 */
[----:B------:R-:W-:Y:S01]  /*9060*/  SHF.R.U32.HI R50, RZ, 0x10, R51 ;  /* 0x00000010ff327819 */ /* 0x000fe20000011633 */
[----:B------:R-:W-:-:S02]  /*9070*/  HADD2.F32 R58, -RZ, R58.H0_H0 ;  /* 0x2000003aff3a7230 */ /* 0x000fc40000004100 */
[----:B------:R-:W-:Y:S02]  /*9080*/  HADD2.F32 R152, -RZ, R152.H0_H0 ;  /* 0x20000098ff987230 */ /* 0x000fe40000004100 */
[----:B------:R-:W-:Y:S02]  /*9090*/  HADD2.F32 R50, -RZ, R50.H0_H0 ;  /* 0x20000032ff327230 */ /* 0x000fe40000004100 */
[----:B------:R-:W-:Y:S01]  /*90a0*/  FMUL.FTZ R41, R31, R58 ;  /* 0x0000003a1f297220 */ /* 0x000fe20000410000 */
[----:B------:R-:W-:Y:S02]  /*90b0*/  HADD2.F32 R40, -RZ, R40.H0_H0 ;  /* 0x20000028ff287230 */ /* 0x000fe40000004100 */
[----:B------:R-:W-:Y:S02]  /*90c0*/  HADD2.F32 R38, -RZ, R38.H0_H0 ;  /* 0x20000026ff267230 */ /* 0x000fe40000004100 */
[C---:B------:R-:W-:Y:S01]  /*90d0*/  FFMA.FTZ R41, R15.reuse, R50, -R41 ;  /* 0x000000320f297223 */ /* 0x040fe20000010829 */
[----:B------:R-:W-:Y:S01]  /*90e0*/  FMUL.FTZ R15, R15, R58 ;  /* 0x0000003a0f0f7220 */ /* 0x000fe20000410000 */
[----:B------:R-:W-:-:S03]  /*90f0*/  IMAD.MOV.U32 R29, RZ, RZ, R34 ;  /* 0x000000ffff1d7224 */ /* 0x000fc600078e0022 */
[----:B------:R-:W-:Y:S01]  /*9100*/  FFMA.FTZ R15, R31, R50, R15 ;  /* 0x000000321f0f7223 */ /* 0x000fe2000001000f */
[--C-:B------:R-:W-:Y:S01]  /*9110*/  HADD2.F32 R31, -RZ, R28.reuse.H0_H0 ;  /* 0x2000001cff1f7230 */ /* 0x100fe20000004100 */
[----:B------:R-:W-:Y:S01]  /*9120*/  F2FP.F16.F32.PACK_AB R41, R41, R42 ;  /* 0x0000002a2929723e */ /* 0x000fe200000000ff */
[----:B------:R-:W-:Y:S02]  /*9130*/  HADD2.F32 R28, -RZ, R28.H1_H1 ;  /* 0x3000001cff1c7230 */ /* 0x000fe40000004100 */
[----:B------:R-:W-:Y:S01]  /*9140*/  F2FP.F16.F32.PACK_AB R37, R15, R37 ;  /* 0x000000250f25723e */ /* 0x000fe200000000ff */
[-C--:B------:R-:W-:Y:S01]  /*9150*/  FMUL.FTZ R48, R31, R155.reuse ;  /* 0x0000009b1f307220 */ /* 0x080fe20000410000 */
[C---:B------:R-:W-:Y:S01]  /*9160*/  FMUL.FTZ R155, R43.reuse, R155 ;  /* 0x0000009b2b9b7220 */ /* 0x040fe20000410000 */
[----:B------:R-:W-:Y:S02]  /*9170*/  IMAD.MOV.U32 R15, RZ, RZ, R41 ;  /* 0x000000ffff0f7224 */ /* 0x000fe400078e0029 */
[-C--:B------:R-:W-:Y:S01]  /*9180*/  FFMA.FTZ R48, R43, R153.reuse, -R48 ;  /* 0x000000992b307223 */ /* 0x080fe20000010830 */
[----:B------:R-:W-:Y:S01]  /*9190*/  FFMA.FTZ R155, R31, R153, R155 ;  /* 0x000000991f9b7223 */ /* 0x000fe2000001009b */
[-C--:B------:R-:W-:Y:S01]  /*91a0*/  FMUL.FTZ R31, R28, R56.reuse ;  /* 0x000000381c1f7220 */ /* 0x080fe20000410000 */
[----:B------:R-:W-:-:S03]  /*91b0*/  FMUL.FTZ R56, R12, R56 ;  /* 0x000000380c387220 */ /* 0x000fc60000410000 */
[-C--:B------:R-:W-:Y:S01]  /*91c0*/  FFMA.FTZ R31, R12, R35.reuse, -R31 ;  /* 0x000000230c1f7223 */ /* 0x080fe2000001081f */
[----:B------:R-:W-:Y:S01]  /*91d0*/  FFMA.FTZ R56, R28, R35, R56 ;  /* 0x000000231c387223 */ /* 0x000fe20000010038 */
[----:B------:R-:W-:Y:S02]  /*91e0*/  HADD2.F32 R12, -RZ, R30.H0_H0 ;  /* 0x2000001eff0c7230 */ /* 0x000fe40000004100 */
[----:B------:R-:W-:Y:S01]  /*91f0*/  HADD2.F32 R28, -RZ, R14.H0_H0 ;  /* 0x2000000eff1c7230 */ /* 0x000fe20000004100 */
[----:B------:R-:W-:Y:S01]  /*9200*/  F2FP.F16.F32.PACK_AB R31, R31, R48 ;  /* 0x000000301f1f723e */ /* 0x000fe200000000ff */
[----:B------:R-:W-:Y:S02]  /*9210*/  HADD2.F32 R30, -RZ, R30.H1_H1 ;  /* 0x3000001eff1e7230 */ /* 0x000fe40000004100 */
[-C--:B------:R-:W-:Y:S01]  /*9220*/  FMUL.FTZ R35, R12, R154.reuse ;  /* 0x0000009a0c237220 */ /* 0x080fe20000410000 */
[----:B------:R-:W-:Y:S02]  /*9230*/  HADD2.F32 R14, -RZ, R14.H1_H1 ;  /* 0x3000000eff0e7230 */ /* 0x000fe40000004100 */
[----:B------:R-:W-:Y:S01]  /*9240*/  FMUL.FTZ R154, R28, R154 ;  /* 0x0000009a1c9a7220 */ /* 0x000fe20000410000 */
[----:B------:R-:W-:Y:S01]  /*9250*/  F2FP.F16.F32.PACK_AB R56, R56, R155 ;  /* 0x0000009b3838723e */ /* 0x000fe200000000ff */
[----:B------:R-:W-:-:S02]  /*9260*/  FFMA.FTZ R35, R28, R152, -R35 ;  /* 0x000000981c237223 */ /* 0x000fc40000010823 */
[----:B------:R-:W-:Y:S01]  /*9270*/  FFMA.FTZ R154, R12, R152, R154 ;  /* 0x000000980c9a7223 */ /* 0x000fe2000001009a */
[-C--:B------:R-:W-:Y:S01]  /*9280*/  FMUL.FTZ R12, R30, R40.reuse ;  /* 0x000000281e0c7220 */ /* 0x080fe20000410000 */
[C---:B------:R-:W-:Y:S01]  /*9290*/  FMUL.FTZ R40, R14.reuse, R40 ;  /* 0x000000280e287220 */ /* 0x040fe20000410000 */
[----:B------:R-:W-:Y:S02]  /*92a0*/  IMAD.MOV.U32 R28, RZ, RZ, R56 ;  /* 0x000000ffff1c7224 */ /* 0x000fe400078e0038 */
[-C--:B------:R-:W-:Y:S01]  /*92b0*/  FFMA.FTZ R12, R14, R38.reuse, -R12 ;  /* 0x000000260e0c7223 */ /* 0x080fe2000001080c */
[----:B------:R-:W-:-:S04]  /*92c0*/  FFMA.FTZ R40, R30, R38, R40 ;  /* 0x000000261e287223 */ /* 0x000fc80000010028 */
[----:B------:R-:W-:Y:S01]  /*92d0*/  F2FP.F16.F32.PACK_AB R35, R12, R35 ;  /* 0x000000230c23723e */ /* 0x000fe200000000ff */
[----:B------:R-:W-:Y:S01]  /*92e0*/  IMAD.MOV.U32 R12, RZ, RZ, R31 ;  /* 0x000000ffff0c7224 */ /* 0x000fe200078e001f */
[----:B------:R-:W-:Y:S02]  /*92f0*/  F2FP.F16.F32.PACK_AB R40, R40, R154 ;  /* 0x0000009a2828723e */ /* 0x000fe400000000ff */
[----:B------:R-:W-:Y:S02]  /*9300*/  MOV R14, R35 ;  /* 0x00000023000e7202 */ /* 0x000fe40000000f00 */
[----:B------:R-:W-:Y:S01]  /*9310*/  MOV R31, R37 ;  /* 0x00000025001f7202 */ /* 0x000fe20000000f00 */
[----:B------:R-:W-:-:S07]  /*9320*/  IMAD.MOV.U32 R30, RZ, RZ, R40 ;  /* 0x000000ffff1e7224 */ /* 0x000fce00078e0028 */
.L_x_531:
[----:B------:R-:W-:Y:S05]  /*9330*/  BSYNC B3 ;  /* 0x0000000000037941 */ /* 0x000fea0003800000 */
.L_x_530:
[----:B------:R-:W-:Y:S01]  /*9340*/  LEA R34, P3, R8, R11, 0x1 ;  /* 0x0000000b08227211 */ /* 0x000fe200078608ff */
[----:B------:R-:W-:-:S03]  /*9350*/  ULDC.64 UR4, c[0x0][0x208] ;  /* 0x0000820000047ab9 */ /* 0x000fc60000000a00 */
[----:B0-----:R-:W-:Y:S02]  /*9360*/  LEA.HI.X R35, R8, R33, R26, 0x1, P3 ;  /* 0x0000002108237211 */ /* 0x001fe400018f0c1a */
[----:B------:R-:W-:-:S03]  /*9370*/  ISETP.GE.AND P3, PT, R36, R128, PT ;  /* 0x000000802400720c */ /* 0x000fc60003f66270 */
[----:B------:R0:W-:Y:S10]  /*9380*/  ST.E.128 desc[UR4][R34.64], R12 ;  /* 0x0000000c22007985 */ /* 0x0001f4000c101d04 */
[----:B0-----:R-:W-:-:S05]  /*9390*/  @!P3 IMAD.WIDE R12, R36, 0x2, R32 ;  /* 0x00000002240cb825 */ /* 0x001fca00078e0220 */
[----:B---3--:R3:W-:Y:S02]  /*93a0*/  @!P3 ST.E.128 desc[UR4][R12.64], R28 ;  /* 0x0000001c0c00b985 */ /* 0x0087e4000c101d04 */
.L_x_529:
[----:B------:R-:W-:Y:S05]  /*93b0*/  BSYNC B2 ;  /* 0x0000000000027941 */ /* 0x000fea0003800000 */
.L_x_528:
[----:B------:R-:W-:-:S13]  /*93c0*/  ISETP.NE.AND P3, PT, R20, RZ, PT ;  /* 0x000000ff1400720c */ /* 0x000fda0003f65270 */
[----:B------:R-:W-:Y:S05]  /*93d0*/  @!P3 BRA `(.L_x_527) ;  /* 0x0000000400f4b947 */ /* 0x000fea0003800000 */
[----:B------:R-:W5:Y:S01]  /*93e0*/  LDL R15, [R1+0x58] ;  /* 0x00005800010f7983 */ /* 0x000f620000100800 */
[----:B---3--:R-:W-:Y:S01]  /*93f0*/  SEL R12, R111, R131, !P1 ;  /* 0x000000836f0c7207 */ /* 0x008fe20004800000 */
[----:B------:R-:W-:Y:S01]  /*9400*/  VIADD R14, R224, 0x20 ;  /* 0x00000020e00e7836 */ /* 0x000fe20000000000 */
[----:B------:R-:W-:Y:S01]  /*9410*/  ISETP.GE.AND P3, PT, R214, R110, PT ;  /* 0x0000006ed600720c */ /* 0x000fe20003f66270 */
[----:B------:R-:W-:Y:S01]  /*9420*/  VIADD R28, R224, 0x20 ;  /* 0x00000020e01c7836 */ /* 0x000fe20000000000 */
[----:B------:R-:W-:Y:S01]  /*9430*/  SHF.R.S32.HI R13, RZ, 0x1f, R12 ;  /* 0x0000001fff0d7819 */ /* 0x000fe2000001140c */
[----:B------:R-:W-:Y:S01]  /*9440*/  BSSY B2, `(.L_x_532) ;  /* 0x000006f000027945 */ /* 0x000fe20003800000 */
[----:B------:R-:W-:Y:S01]  /*9450*/  SHF.L.U32 R14, R14, 0x6, RZ ;  /* 0x000000060e0e7819 */ /* 0x000fe200000006ff */
[----:B------:R-:W-:Y:S01]  /*9460*/  IMAD.SHL.U32 R28, R28, 0x40, RZ ;  /* 0x000000401c1c7824 */ /* 0x000fe200078e00ff */
[----:B------:R-:W-:Y:S02]  /*9470*/  LEA.HI R13, R13, R12, RZ, 0x4 ;  /* 0x0000000c0d0d7211 */ /* 0x000fe400078f20ff */
[----:B------:R-:W-:-:S02]  /*9480*/  LOP3.LUT R14, R14, 0x1c0, RZ, 0xc0, !PT ;  /* 0x000001c00e0e7812 */ /* 0x000fc400078ec0ff */
[----:B------:R-:W-:Y:S02]  /*9490*/  LEA.HI.SX32 R36, R13, R9, 0x1c ;  /* 0x000000090d247211 */ /* 0x000fe400078fe2ff */
[----:B------:R-:W-:Y:S02]  /*94a0*/  LOP3.LUT R28, R28, 0x1c0, RZ, 0xc0, !PT ;  /* 0x000001c01c1c7812 */ /* 0x000fe400078ec0ff */
[----:B------:R-:W-:Y:S02]  /*94b0*/  SHF.R.S32.HI R13, RZ, 0x1f, R36 ;  /* 0x0000001fff0d7819 */ /* 0x000fe40000011424 */
[----:B------:R-:W-:Y:S02]  /*94c0*/  SHF.R.U32.HI R14, RZ, 0x3, R14 ;  /* 0x00000003ff0e7819 */ /* 0x000fe4000001160e */
[----:B------:R-:W-:Y:S01]  /*94d0*/  LEA.HI R13, R13, R36, RZ, 0x3 ;  /* 0x000000240d0d7211 */ /* 0x000fe200078f18ff */
[----:B------:R-:W-:-:S03]  /*94e0*/  IMAD.SHL.U32 R36, R36, 0x8, RZ ;  /* 0x0000000824247824 */ /* 0x000fc600078e00ff */
[----:B------:R-:W-:Y:S02]  /*94f0*/  SHF.R.S32.HI R13, RZ, 0x3, R13 ;  /* 0x00000003ff0d7819 */ /* 0x000fe4000001140d */
[----:B------:R-:W-:-:S04]  /*9500*/  LOP3.LUT R12, R28, 0x38, R36, 0xf8, !PT ;  /* 0x000000381c0c7812 */ /* 0x000fc800078ef824 */
[----:B------:R-:W-:Y:S01]  /*9510*/  LOP3.LUT R12, R12, R14, RZ, 0x3c, !PT ;  /* 0x0000000e0c0c7212 */ /* 0x000fe200078e3cff */
[----:B-----5:R-:W-:-:S05]  /*9520*/  IMAD R13, R13, 0x1400, R15 ;  /* 0x000014000d0d7824 */ /* 0x020fca00078e020f */
[----:B------:R-:W-:-:S05]  /*9530*/  IADD3 R12, R13, R12, RZ ;  /* 0x0000000c0d0c7210 */ /* 0x000fca0007ffe0ff */
[C---:B------:R-:W-:Y:S02]  /*9540*/  IMAD R28, R213.reuse, 0x5000, R12 ;  /* 0x00005000d51c7824 */ /* 0x040fe400078e020c */
[----:B------:R-:W-:Y:S02]  /*9550*/  IMAD R12, R213, 0x5000, R123 ;  /* 0x00005000d50c7824 */ /* 0x000fe400078e027b */
[--C-:B------:R-:W-:Y:S02]  /*9560*/  IMAD R28, R28, 0x2, R23.reuse ;  /* 0x000000021c1c7824 */ /* 0x100fe400078e0217 */
[----:B------:R-:W-:-:S04]  /*9570*/  IMAD R12, R12, 0x2, R23 ;  /* 0x000000020c0c7824 */ /* 0x000fc800078e0217 */
        /* <DEDUP_REMOVED lines=36> */
[----:B------:R-:W-:Y:S02]  /*97c0*/  HADD2.F32 R52, -RZ, R52.H0_H0 ;  /* 0x20000034ff347230 */ /* 0x000fe40000004100 */
        /* <DEDUP_REMOVED lines=17> */
[----:B------:R-:W-:Y:S01]  /*98e0*/  IMAD.MOV.U32 R13, RZ, RZ, R29 ;  /* 0x000000ffff0d7224 */ /* 0x000fe200078e001d */
[----:B------:R-:W-:-:S02]  /*98f0*/  MOV R29, R34 ;  /* 0x00000022001d7202 */ /* 0x000fc40000000f00 */
        /* <DEDUP_REMOVED lines=29> */
[----:B------:R-:W-:Y:S02]  /*9ad0*/  F2FP.F16.F32.PACK_AB R35, R12, R35 ;  /* 0x000000230c23723e */ /* 0x000fe400000000ff */
[----:B------:R-:W-:Y:S02]  /*9ae0*/  F2FP.F16.F32.PACK_AB R40, R40, R150 ;  /* 0x000000962828723e */ /* 0x000fe400000000ff */
[----:B------:R-:W-:Y:S01]  /*9af0*/  MOV R12, R31 ;  /* 0x0000001f000c7202 */ /* 0x000fe20000000f00 */
[----:B------:R-:W-:Y:S01]  /*9b00*/  IMAD.MOV.U32 R14, RZ, RZ, R35 ;  /* 0x000000ffff0e7224 */ /* 0x000fe200078e0023 */
[----:B------:R-:W-:Y:S01]  /*9b10*/  MOV R30, R40 ;  /* 0x00000028001e7202 */ /* 0x000fe20000000f00 */
[----:B------:R-:W-:-:S07]  /*9b20*/  IMAD.MOV.U32 R31, RZ, RZ, R37 ;  /* 0x000000ffff1f7224 */ /* 0x000fce00078e0025 */
.L_x_533:
[----:B------:R-:W-:Y:S05]  /*9b30*/  BSYNC B2 ;  /* 0x0000000000027941 */ /* 0x000fea0003800000 */
.L_x_532:
[----:B------:R-:W-:Y:S01]  /*9b40*/  LEA R34, P3, R10, R11, 0x1 ;  /* 0x0000000b0a227211 */ /* 0x000fe200078608ff */
[----:B------:R-:W-:-:S03]  /*9b50*/  ULDC.64 UR4, c[0x0][0x208] ;  /* 0x0000820000047ab9 */ /* 0x000fc60000000a00 */
[----:B0-----:R-:W-:Y:S02]  /*9b60*/  LEA.HI.X R35, R10, R33, R27, 0x1, P3 ;  /* 0x000000210a237211 */ /* 0x001fe400018f0c1b */
[----:B------:R-:W-:-:S03]  /*9b70*/  ISETP.GE.AND P3, PT, R36, R128, PT ;  /* 0x000000802400720c */ /* 0x000fc60003f66270 */
[----:B------:R0:W-:Y:S10]  /*9b80*/  ST.E.128 desc[UR4][R34.64], R12 ;  /* 0x0000000c22007985 */ /* 0x0001f4000c101d04 */
[----:B------:R-:W-:-:S05]  /*9b90*/  @!P3 IMAD.WIDE R32, R36, 0x2, R32 ;  /* 0x000000022420b825 */ /* 0x000fca00078e0220 */
[----:B---3--:R0:W-:Y:S02]  /*9ba0*/  @!P3 ST.E.128 desc[UR4][R32.64], R28 ;  /* 0x0000001c2000b985 */ /* 0x0081e4000c101d04 */
.L_x_527:
[----:B------:R-:W-:Y:S05]  /*9bb0*/  BSYNC B1 ;  /* 0x0000000000017941 */ /* 0x000fea0003800000 */
.L_x_526:
[----:B------:R-:W-:-:S03]  /*9bc0*/  UMOV UR4, 0xffffffff ;  /* 0xffffffff00047882 */ /* 0x000fc60000000000 */
[----:B------:R-:W-:Y:S05]  /*9bd0*/  BRA.DIV UR4, `(.L_x_534) ;  /* 0x0000021a04207947 */ /* 0x000fea000b800000 */
[----:B-1--4-:R-:W1:Y:S04]  /*9be0*/  SHFL.IDX PT, R116, R116, 0x2, 0x181f ;  /* 0x00581f0074747f89 */ /* 0x012e6800000e0000 */
[----:B------:R-:W4:Y:S02]  /*9bf0*/  SHFL.IDX PT, R117, R117, 0x2, 0x181f ;  /* 0x00581f0075757f89 */ /* 0x000f2400000e0000 */
.L_x_835:
[----:B------:R-:W-:Y:S05]  /*9c00*/  @P5 BRA `(.L_x_492) ;  /* 0x0000001400e85947 */ /* 0x000fea0003800000 */
[----:B------:R-:W-:Y:S01]  /*9c10*/  ISETP.NE.AND P3, PT, R0, RZ, PT ;  /* 0x000000ff0000720c */ /* 0x000fe20003f65270 */
[----:B------:R-:W-:Y:S01]  /*9c20*/  BSSY B1, `(.L_x_535) ;  /* 0x0000081000017945 */ /* 0x000fe20003800000 */
[----:B0---4-:R-:W-:Y:S01]  /*9c30*/  IMAD.MOV.U32 R32, RZ, RZ, R117 ;  /* 0x000000ffff207224 */ /* 0x011fe200078e0075 */
[----:B-1----:R-:W-:-:S10]  /*9c40*/  MOV R33, R116 ;  /* 0x0000007400217202 */ /* 0x002fd40000000f00 */
[----:B------:R-:W-:Y:S05]  /*9c50*/  @!P3 BRA `(.L_x_536) ;  /* 0x0000000400f4b947 */ /* 0x000fea0003800000 */
[----:B------:R-:W4:Y:S01]  /*9c60*/  LDL R15, [R1+0x54] ;  /* 0x00005400010f7983 */ /* 0x000f220000100800 */
        /* <DEDUP_REMOVED lines=19> */
[----:B----4-:R-:W-:-:S05]  /*9da0*/  IMAD R13, R13, 0x1400, R15 ;  /* 0x000014000d0d7824 */ /* 0x010fca00078e020f */
[----:B------:R-:W-:-:S05]  /*9db0*/  IADD3 R12, R13, R12, RZ ;  /* 0x0000000c0d0c7210 */ /* 0x000fca0007ffe0ff */
[C---:B------:R-:W-:Y:S02]  /*9dc0*/  IMAD R28, R213.reuse, 0x5000, R12 ;  /* 0x00005000d51c7824 */ /* 0x040fe400078e020c */
[----:B------:R-:W-:Y:S02]  /*9dd0*/  IMAD R12, R213, 0x5000, R122 ;  /* 0x00005000d50c7824 */ /* 0x000fe400078e027a */
[--C-:B------:R-:W-:Y:S02]  /*9de0*/  IMAD R28, R28, 0x2, R23.reuse ;  /* 0x000000021c1c7824 */ /* 0x100fe400078e0217 */
[----:B------:R-:W-:-:S04]  /*9df0*/  IMAD R12, R12, 0x2, R23 ;  /* 0x000000020c0c7824 */ /* 0x000fc800078e0217 */
[----:B------:R-:W0:Y:S04]  /*9e00*/  LDS.128 R28, [R28+0x24400] ;  /* 0x024400001c1c7984 */ /* 0x000e280000000c00 */
[----:B------:R-:W1:Y:S01]  /*9e10*/  LDS.128 R12, [R12+0x24400] ;  /* 0x024400000c0c7984 */ /* 0x000e620000000c00 */
[----:B------:R-:W-:Y:S05]  /*9e20*/  @P3 BRA `(.L_x_538) ;  /* 0x0000000400603947 */ /* 0x000fea0003800000 */
[----:B------:R-:W-:Y:S01]  /*9e30*/  HADD2.F32 R35, -RZ, R147.H1_H1 ;  /* 0x30000093ff237230 */ /* 0x000fe20000004100 */
[----:B------:R-:W-:Y:S01]  /*9e40*/  SHF.R.U64 R72, R72, 0x10, R73 ;  /* 0x0000001048487819 */ /* 0x000fe20000001249 */
[----:B0-----:R-:W-:Y:S02]  /*9e50*/  HADD2.F32 R34, -RZ, R29.H0_H0 ;  /* 0x2000001dff227230 */ /* 0x001fe40000004100 */
[----:B-1----:R-:W-:Y:S02]  /*9e60*/  HADD2.F32 R37, -RZ, R13.H0_H0 ;  /* 0x2000000dff257230 */ /* 0x002fe40000004100 */
        /* <DEDUP_REMOVED lines=16> */
[-C--:B------:R-:W-:Y:S01]  /*9f70*/  FMUL.FTZ R13, R37, R36.reuse ;  /* 0x00000024250d7220 */ /* 0x080fe20000410000 */
        /* <DEDUP_REMOVED lines=37> */
[CC--:B------:R-:W-:Y:S01]  /*a1d0*/  FMUL.FTZ R43, R31.reuse, R147.reuse ;  /* 0x000000931f2b7220 */ /* 0x0c0fe20000410000 */
        /* <DEDUP_REMOVED lines=29> */
.L_x_538:
[----:B------:R-:W-:Y:S05]  /*a3b0*/  BSYNC B2 ;  /* 0x0000000000027941 */ /* 0x000fea0003800000 */
.L_x_537:
[----:B------:R-:W-:Y:S01]  /*a3c0*/  ISETP.GE.AND P4, PT, R11, R128, PT ;  /* 0x000000800b00720c */ /* 0x000fe20003f86270 */
[----:B------:R-:W-:Y:S01]  /*a3d0*/  ULDC.64 UR4, c[0x0][0x208] ;  /* 0x0000820000047ab9 */ /* 0x000fe20000000a00 */
[----:B------:R-:W-:-:S04]  /*a3e0*/  LEA R34, P3, R8, R117, 0x1 ;  /* 0x0000007508227211 */ /* 0x000fc800078608ff */
[----:B------:R-:W-:-:S05]  /*a3f0*/  LEA.HI.X R35, R8, R116, R26, 0x1, P3 ;  /* 0x0000007408237211 */ /* 0x000fca00018f0c1a */
[----:B-1----:R1:W-:Y:S02]  /*a400*/  ST.E.128 desc[UR4][R34.64], R12 ;  /* 0x0000000c22007985 */ /* 0x0023e4000c101d04 */
[----:B-1----:R-:W-:-:S05]  /*a410*/  @!P4 IMAD.WIDE R12, R11, 0x2, R32 ;  /* 0x000000020b0cc825 */ /* 0x002fca00078e0220 */
[----:B0-----:R0:W-:Y:S02]  /*a420*/  @!P4 ST.E.128 desc[UR4][R12.64], R28 ;  /* 0x0000001c0c00c985 */ /* 0x0011e4000c101d04 */
.L_x_536:
[----:B------:R-:W-:Y:S05]  /*a430*/  BSYNC B1 ;  /* 0x0000000000017941 */ /* 0x000fea0003800000 */
.L_x_535:
[----:B------:R-:W-:-:S13]  /*a440*/  ISETP.NE.AND P3, PT, R20, RZ, PT ;  /* 0x000000ff1400720c */ /* 0x000fda0003f65270 */
[----:B------:R-:W-:Y:S05]  /*a450*/  @!P3 BRA `(.L_x_492) ;  /* 0x0000000c00d4b947 */ /* 0x000fea0003800000 */
[----:B------:R-:W4:Y:S01]  /*a460*/  LDL R15, [R1+0x54] ;  /* 0x00005400010f7983 */ /* 0x000f220000100800 */
[----:B------:R-:W-:Y:S01]  /*a470*/  SEL R131, R111, R131, !P1 ;  /* 0x000000836f837207 */ /* 0x000fe20004800000 */
[C---:B0--3--:R-:W-:Y:S01]  /*a480*/  VIADD R12, R224.reuse, 0x40 ;  /* 0x00000040e00c7836 */ /* 0x049fe20000000000 */
[----:B------:R-:W-:Y:S01]  /*a490*/  IADD3 R14, R224, 0x40, RZ ;  /* 0x00000040e00e7810 */ /* 0x000fe20007ffe0ff */
[----:B------:R-:W-:Y:S01]  /*a4a0*/  BSSY B1, `(.L_x_539) ;  /* 0x0000070000017945 */ /* 0x000fe20003800000 */
[----:B------:R-:W-:Y:S02]  /*a4b0*/  SHF.R.S32.HI R11, RZ, 0x1f, R131 ;  /* 0x0000001fff0b7819 */ /* 0x000fe40000011483 */
        /* <DEDUP_REMOVED lines=9> */
[----:B------:R-:W-:Y:S01]  /*a550*/  IMAD.SHL.U32 R11, R11, 0x8, RZ ;  /* 0x000000080b0b7824 */ /* 0x000fe200078e00ff */
[----:B------:R-:W-:-:S02]  /*a560*/  ISETP.GE.AND P4, PT, R214, R110, PT ;  /* 0x0000006ed600720c */ /* 0x000fc40003f86270 */
[----:B------:R-:W-:Y:S02]  /*a570*/  SHF.R.S32.HI R13, RZ, 0x3, R13 ;  /* 0x00000003ff0d7819 */ /* 0x000fe4000001140d */
[----:B------:R-:W-:Y:S02]  /*a580*/  LOP3.LUT R12, R12, 0x38, R11, 0xf8, !PT ;  /* 0x000000380c0c7812 */ /* 0x000fe400078ef80b */
[----:B------:R-:W-:Y:S02]  /*a590*/  LEA R34, P3, R10, R117, 0x1 ;  /* 0x000000750a227211 */ /* 0x000fe400078608ff */
[----:B------:R-:W-:Y:S02]  /*a5a0*/  LOP3.LUT R12, R12, R14, RZ, 0x3c, !PT ;  /* 0x0000000e0c0c7212 */ /* 0x000fe400078e3cff */
[----:B------:R-:W-:Y:S01]  /*a5b0*/  LEA.HI.X R35, R10, R116, R27, 0x1, P3 ;  /* 0x000000740a237211 */ /* 0x000fe200018f0c1b */
[----:B----4-:R-:W-:-:S04]  /*a5c0*/  IMAD R13, R13, 0x1400, R15 ;  /* 0x000014000d0d7824 */ /* 0x010fc800078e020f */
[----:B------:R-:W-:Y:S02]  /*a5d0*/  IMAD.IADD R13, R13, 0x1, R12 ;  /* 0x000000010d0d7824 */ /* 0x000fe400078e020c */
[C---:B------:R-:W-:Y:S02]  /*a5e0*/  IMAD R12, R213.reuse, 0x5000, R121 ;  /* 0x00005000d50c7824 */ /* 0x040fe400078e0279 */
[----:B------:R-:W-:Y:S02]  /*a5f0*/  IMAD R28, R213, 0x5000, R13 ;  /* 0x00005000d51c7824 */ /* 0x000fe400078e020d */
[----:B------:R-:W-:-:S03]  /*a600*/  IMAD R12, R12, 0x2, R23 ;  /* 0x000000020c0c7824 */ /* 0x000fc600078e0217 */
[----:B------:R-:W-:-:S03]  /*a610*/  LEA R28, R28, R23, 0x1 ;  /* 0x000000171c1c7211 */ /* 0x000fc600078e08ff */
[----:B------:R-:W0:Y:S04]  /*a620*/  LDS.128 R12, [R12+0x24400] ;  /* 0x024400000c0c7984 */ /* 0x000e280000000c00 */
[----:B------:R-:W1:Y:S01]  /*a630*/  LDS.128 R28, [R28+0x24400] ;  /* 0x024400001c1c7984 */ /* 0x000e620000000c00 */
[----:B------:R-:W-:Y:S05]  /*a640*/  @P4 BRA `(.L_x_540) ;  /* 0x0000000400544947 */ /* 0x000fea0003800000 */
[----:B------:R-:W-:Y:S01]  /*a650*/  HADD2.F32 R39, -RZ, R143.H1_H1 ;  /* 0x3000008fff277230 */ /* 0x000fe20000004100 */
[----:B------:R-:W-:Y:S01]  /*a660*/  SHF.R.U64 R68, R68, 0x10, R69 ;  /* 0x0000001044447819 */ /* 0x000fe20000001245 */
[----:B-1----:R-:W-:Y:S01]  /*a670*/  HADD2.F32 R36, -RZ, R29.H0_H0 ;  /* 0x2000001dff247230 */ /* 0x002fe20000004100 */
[----:B------:R-:W-:Y:S01]  /*a680*/  SHF.R.U64 R60, R60, 0x10, R61 ;  /* 0x000000103c3c7819 */ /* 0x000fe2000000123d */
[----:B0-----:R-:W-:Y:S01]  /*a690*/  HADD2.F32 R37, -RZ, R13.H0_H0 ;  /* 0x2000000dff257230 */ /* 0x001fe20000004100 */
[----:B------:R-:W-:Y:S01]  /*a6a0*/  SHF.R.U64 R70, R70, 0x10, R71 ;  /* 0x0000001046467819 */ /* 0x000fe20000001247 */
[----:B------:R-:W-:Y:S02]  /*a6b0*/  HADD2.F32 R38, -RZ, R141.H1_H1 ;  /* 0x3000008dff267230 */ /* 0x000fe40000004100 */
[-C--:B------:R-:W-:Y:S01]  /*a6c0*/  FMUL.FTZ R40, R36, R39.reuse ;  /* 0x0000002724287220 */ /* 0x080fe20000410000 */
[----:B------:R-:W-:Y:S02]  /*a6d0*/  HADD2.F32 R143, -RZ, R143.H0_H0 ;  /* 0x2000008fff8f7230 */ /* 0x000fe40000004100 */
[----:B------:R-:W-:Y:S01]  /*a6e0*/  FMUL.FTZ R39, R37, R39 ;  /* 0x0000002725277220 */ /* 0x000fe20000410000 */
[----:B------:R-:W-:-:S02]  /*a6f0*/  HADD2.F32 R141, -RZ, R141.H0_H0 ;  /* 0x2000008dff8d7230 */ /* 0x000fc40000004100 */
[-C--:B------:R-:W-:Y:S01]  /*a700*/  FFMA.FTZ R37, R37, R38.reuse, -R40 ;  /* 0x0000002625257223 */ /* 0x080fe20000010828 */
[----:B------:R-:W-:Y:S01]  /*a710*/  SHF.R.U32.HI R40, RZ, 0x10, R61 ;  /* 0x00000010ff287819 */ /* 0x000fe2000001163d */
[----:B------:R-:W-:Y:S01]  /*a720*/  FFMA.FTZ R36, R36, R38, R39 ;  /* 0x0000002624247223 */ /* 0x000fe20000010027 */
[----:B------:R-:W-:Y:S01]  /*a730*/  SHF.R.U32.HI R39, RZ, 0x10, R69 ;  /* 0x00000010ff277819 */ /* 0x000fe20000011645 */
[----:B------:R-:W-:Y:S01]  /*a740*/  HADD2.F32 R38, -RZ, R29.H1_H1 ;  /* 0x3000001dff267230 */ /* 0x000fe20000004100 */
[----:B------:R-:W-:Y:S01]  /*a750*/  SHF.R.U64 R62, R62, 0x10, R63 ;  /* 0x000000103e3e7819 */ /* 0x000fe2000000123f */
[----:B------:R-:W-:Y:S02]  /*a760*/  HADD2.F32 R68, -RZ, R68.H0_H0 ;  /* 0x20000044ff447230 */ /* 0x000fe40000004100 */
[----:B------:R-:W-:Y:S02]  /*a770*/  HADD2.F32 R29, -RZ, R39.H0_H0 ;  /* 0x20000027ff1d7230 */ /* 0x000fe40000004100 */
[----:B------:R-:W-:-:S02]  /*a780*/  HADD2.F32 R39, -RZ, R13.H1_H1 ;  /* 0x3000000dff277230 */ /* 0x000fc40000004100 */
[----:B------:R-:W-:Y:S02]  /*a790*/  HADD2.F32 R13, -RZ, R40.H0_H0 ;  /* 0x20000028ff0d7230 */ /* 0x000fe40000004100 */
[CC--:B------:R-:W-:Y:S01]  /*a7a0*/  FMUL.FTZ R40, R38.reuse, R29.reuse ;  /* 0x0000001d26287220 */ /* 0x0c0fe20000410000 */
[----:B------:R-:W-:Y:S02]  /*a7b0*/  HADD2.F32 R60, -RZ, R60.H0_H0 ;  /* 0x2000003cff3c7230 */ /* 0x000fe40000004100 */
[C---:B------:R-:W-:Y:S01]  /*a7c0*/  FMUL.FTZ R41, R39.reuse, R29 ;  /* 0x0000001d27297220 */ /* 0x040fe20000410000 */
[----:B------:R-:W-:Y:S02]  /*a7d0*/  HADD2.F32 R70, -RZ, R70.H0_H0 ;  /* 0x20000046ff467230 */ /* 0x000fe40000004100 */
[-C--:B------:R-:W-:Y:S01]  /*a7e0*/  FFMA.FTZ R29, R39, R13.reuse, -R40 ;  /* 0x0000000d271d7223 */ /* 0x080fe20000010828 */
[----:B------:R-:W-:Y:S02]  /*a7f0*/  HADD2.F32 R40, -RZ, R142.H1_H1 ;  /* 0x3000008eff287230 */ /* 0x000fe40000004100 */
[----:B------:R-:W-:Y:S01]  /*a800*/  FFMA.FTZ R13, R38, R13, R41 ;  /* 0x0000000d260d7223 */ /* 0x000fe20000010029 */
[----:B------:R-:W-:-:S02]  /*a810*/  HADD2.F32 R38, -RZ, R31.H0_H0 ;  /* 0x2000001fff267230 */ /* 0x000fc40000004100 */
[----:B------:R-:W-:Y:S01]  /*a820*/  HADD2.F32 R39, -RZ, R15.H0_H0 ;  /* 0x2000000fff277230 */ /* 0x000fe20000004100 */
[----:B------:R-:W-:Y:S01]  /*a830*/  F2FP.F16.F32.PACK_AB R29, R29, R37 ;  /* 0x000000251d1d723e */ /* 0x000fe200000000ff */
[----:B------:R-:W-:Y:S02]  /*a840*/  HADD2.F32 R41, -RZ, R140.H1_H1 ;  /* 0x3000008cff297230 */ /* 0x000fe40000004100 */
[-C--:B------:R-:W-:Y:S01]  /*a850*/  FMUL.FTZ R42, R38, R40.reuse ;  /* 0x00000028262a7220 */ /* 0x080fe20000410000 */
[----:B------:R-:W-:Y:S02]  /*a860*/  HADD2.F32 R31, -RZ, R31.H1_H1 ;  /* 0x3000001fff1f7230 */ /* 0x000fe40000004100 */
[C---:B------:R-:W-:Y:S01]  /*a870*/  FMUL.FTZ R40, R39.reuse, R40 ;  /* 0x0000002827287220 */ /* 0x040fe20000410000 */
[----:B------:R-:W-:Y:S02]  /*a880*/  HADD2.F32 R142, -RZ, R142.H0_H0 ;  /* 0x2000008eff8e7230 */ /* 0x000fe40000004100 */
[----:B------:R-:W-:Y:S01]  /*a890*/  FFMA.FTZ R42, R39, R41, -R42 ;  /* 0x00000029272a7223 */ /* 0x000fe2000001082a */
[----:B------:R-:W-:-:S02]  /*a8a0*/  HADD2.F32 R39, -RZ, R15.H1_H1 ;  /* 0x3000000fff277230 */ /* 0x000fc40000004100 */
[----:B------:R-:W-:Y:S01]  /*a8b0*/  FFMA.FTZ R40, R38, R41, R40 ;  /* 0x0000002926287223 */ /* 0x000fe20000010028 */
[----:B------:R-:W-:Y:S01]  /*a8c0*/  SHF.R.U32.HI R38, RZ, 0x10, R71 ;  /* 0x00000010ff267819 */ /* 0x000fe20000011647 */
[----:B------:R-:W-:Y:S01]  /*a8d0*/  HADD2.F32 R140, -RZ, R140.H0_H0 ;  /* 0x2000008cff8c7230 */ /* 0x000fe20000004100 */
[----:B------:R-:W-:Y:S01]  /*a8e0*/  SHF.R.U32.HI R41, RZ, 0x10, R63 ;  /* 0x00000010ff297819 */ /* 0x000fe2000001163f */
[----:B------:R-:W-:Y:S01]  /*a8f0*/  HADD2.F32 R62, -RZ, R62.H0_H0 ;  /* 0x2000003eff3e7230 */ /* 0x000fe20000004100 */
[----:B------:R-:W-:Y:S01]  /*a900*/  F2FP.F16.F32.PACK_AB R36, R13, R36 ;  /* 0x000000240d24723e */ /* 0x000fe200000000ff */
[----:B------:R-:W-:Y:S02]  /*a910*/  HADD2.F32 R38, -RZ, R38.H0_H0 ;  /* 0x20000026ff267230 */ /* 0x000fe40000004100 */
[----:B------:R-:W-:Y:S02]  /*a920*/  HADD2.F32 R15, -RZ, R41.H0_H0 ;  /* 0x20000029ff0f7230 */ /* 0x000fe40000004100 */
[----:B------:R-:W-:-:S02]  /*a930*/  IMAD.MOV.U32 R13, RZ, RZ, R29 ;  /* 0x000000ffff0d7224 */ /* 0x000fc400078e001d */
[-C--:B------:R-:W-:Y:S01]  /*a940*/  FMUL.FTZ R41, R31, R38.reuse ;  /* 0x000000261f297220 */ /* 0x080fe20000410000 */
[C---:B------:R-:W-:Y:S01]  /*a950*/  FMUL.FTZ R38, R39.reuse, R38 ;  /* 0x0000002627267220 */ /* 0x040fe20000410000 */
[----:B------:R-:W-:Y:S02]  /*a960*/  MOV R29, R36 ;  /* 0x00000024001d7202 */ /* 0x000fe40000000f00 */
[-C--:B------:R-:W-:Y:S01]  /*a970*/  FFMA.FTZ R41, R39, R15.reuse, -R41 ;  /* 0x0000000f27297223 */ /* 0x080fe20000010829 */
[----:B------:R-:W-:Y:S01]  /*a980*/  FFMA.FTZ R38, R31, R15, R38 ;  /* 0x0000000f1f267223 */ /* 0x000fe20000010026 */
[----:B------:R-:W-:Y:S02]  /*a990*/  HADD2.F32 R15, -RZ, R28.H0_H0 ;  /* 0x2000001cff0f7230 */ /* 0x000fe40000004100 */
[----:B------:R-:W-:Y:S01]  /*a9a0*/  HADD2.F32 R31, -RZ, R12.H0_H0 ;  /* 0x2000000cff1f7230 */ /* 0x000fe20000004100 */
[----:B------:R-:W-:Y:S01]  /*a9b0*/  F2FP.F16.F32.PACK_AB R41, R41, R42 ;  /* 0x0000002a2929723e */ /* 0x000fe200000000ff */
[----:B------:R-:W-:-:S02]  /*a9c0*/  HADD2.F32 R28, -RZ, R28.H1_H1 ;  /* 0x3000001cff1c7230 */ /* 0x000fc40000004100 */
[-C--:B------:R-:W-:Y:S01]  /*a9d0*/  FMUL.FTZ R39, R15, R143.reuse ;  /* 0x0000008f0f277220 */ /* 0x080fe20000410000 */
[----:B------:R-:W-:Y:S02]  /*a9e0*/  HADD2.F32 R12, -RZ, R12.H1_H1 ;  /* 0x3000000cff0c7230 */ /* 0x000fe40000004100 */
[C---:B------:R-:W-:Y:S01]  /*a9f0*/  FMUL.FTZ R143, R31.reuse, R143 ;  /* 0x0000008f1f8f7220 */ /* 0x040fe20000410000 */
[----:B------:R-:W-:Y:S01]  /*aa00*/  F2FP.F16.F32.PACK_AB R38, R38, R40 ;  /* 0x000000282626723e */ /* 0x000fe200000000ff */
[-C--:B------:R-:W-:Y:S02]  /*aa10*/  FFMA.FTZ R39, R31, R141.reuse, -R39 ;  /* 0x0000008d1f277223 */ /* 0x080fe40000010827 */
[----:B------:R-:W-:Y:S01]  /*aa20*/  FFMA.FTZ R143, R15, R141, R143 ;  /* 0x0000008d0f8f7223 */ /* 0x000fe2000001008f */
[-C--:B------:R-:W-:Y:S01]  /*aa30*/  FMUL.FTZ R15, R28, R68.reuse ;  /* 0x000000441c0f7220 */ /* 0x080fe20000410000 */
[----:B------:R-:W-:-:S03]  /*aa40*/  FMUL.FTZ R68, R12, R68 ;  /* 0x000000440c447220 */ /* 0x000fc60000410000 */
[-C--:B------:R-:W-:Y:S01]  /*aa50*/  FFMA.FTZ R15, R12, R60.reuse, -R15 ;  /* 0x0000003c0c0f7223 */ /* 0x080fe2000001080f */
[----:B------:R-:W-:Y:S02]  /*aa60*/  HADD2.F32 R12, -RZ, R30.H0_H0 ;  /* 0x2000001eff0c7230 */ /* 0x000fe40000004100 */
[----:B------:R-:W-:Y:S01]  /*aa70*/  FFMA.FTZ R68, R28, R60, R68 ;  /* 0x0000003c1c447223 */ /* 0x000fe20000010044 */
[----:B------:R-:W-:Y:S02]  /*aa80*/  HADD2.F32 R28, -RZ, R14.H0_H0 ;  /* 0x2000000eff1c7230 */ /* 0x000fe40000004100 */
[----:B------:R-:W-:Y:S02]  /*aa90*/  HADD2.F32 R30, -RZ, R30.H1_H1 ;  /* 0x3000001eff1e7230 */ /* 0x000fe40000004100 */
[-C--:B------:R-:W-:Y:S01]  /*aaa0*/  FMUL.FTZ R31, R12, R142.reuse ;  /* 0x0000008e0c1f7220 */ /* 0x080fe20000410000 */
[----:B------:R-:W-:Y:S02]  /*aab0*/  HADD2.F32 R14, -RZ, R14.H1_H1 ;  /* 0x3000000eff0e7230 */ /* 0x000fe40000004100 */
[----:B------:R-:W-:Y:S01]  /*aac0*/  FMUL.FTZ R142, R28, R142 ;  /* 0x0000008e1c8e7220 */ /* 0x000fe20000410000 */
[----:B------:R-:W-:Y:S01]  /*aad0*/  F2FP.F16.F32.PACK_AB R143, R68, R143 ;  /* 0x0000008f448f723e */ /* 0x000fe200000000ff */
[----:B------:R-:W-:Y:S01]  /*aae0*/  FFMA.FTZ R31, R28, R140, -R31 ;  /* 0x0000008c1c1f7223 */ /* 0x000fe2000001081f */
[-C--:B------:R-:W-:Y:S01]  /*aaf0*/  FMUL.FTZ R28, R30, R70.reuse ;  /* 0x000000461e1c7220 */ /* 0x080fe20000410000 */
[----:B------:R-:W-:Y:S01]  /*ab00*/  FMUL.FTZ R70, R14, R70 ;  /* 0x000000460e467220 */ /* 0x000fe20000410000 */
[----:B------:R-:W-:Y:S01]  /*ab10*/  FFMA.FTZ R142, R12, R140, R142 ;  /* 0x0000008c0c8e7223 */ /* 0x000fe2000001008e */
[----:B------:R-:W-:Y:S01]  /*ab20*/  F2FP.F16.F32.PACK_AB R12, R15, R39 ;  /* 0x000000270f0c723e */ /* 0x000fe200000000ff */
[-C--:B------:R-:W-:Y:S01]  /*ab30*/  FFMA.FTZ R28, R14, R62.reuse, -R28 ;  /* 0x0000003e0e1c7223 */ /* 0x080fe2000001081c */
[----:B------:R-:W-:Y:S01]  /*ab40*/  FFMA.FTZ R70, R30, R62, R70 ;  /* 0x0000003e1e467223 */ /* 0x000fe20000010046 */
[----:B------:R-:W-:-:S03]  /*ab50*/  IMAD.MOV.U32 R15, RZ, RZ, R41 ;  /* 0x000000ffff0f7224 */ /* 0x000fc600078e0029 */
[----:B------:R-:W-:Y:S01]  /*ab60*/  F2FP.F16.F32.PACK_AB R14, R28, R31 ;  /* 0x0000001f1c0e723e */ /* 0x000fe200000000ff */
[----:B------:R-:W-:Y:S01]  /*ab70*/  IMAD.MOV.U32 R28, RZ, RZ, R143 ;  /* 0x000000ffff1c7224 */ /* 0x000fe200078e008f */
[----:B------:R-:W-:Y:S01]  /*ab80*/  F2FP.F16.F32.PACK_AB R30, R70, R142 ;  /* 0x0000008e461e723e */ /* 0x000fe200000000ff */
[----:B------:R-:W-:-:S07]  /*ab90*/  IMAD.MOV.U32 R31, RZ, RZ, R38 ;  /* 0x000000ffff1f7224 */ /* 0x000fce00078e0026 */
.L_x_540:
[----:B------:R-:W-:Y:S05]  /*aba0*/  BSYNC B1 ;  /* 0x0000000000017941 */ /* 0x000fea0003800000 */
.L_x_539:
[----:B------:R-:W-:Y:S01]  /*abb0*/  ISETP.GE.AND P3, PT, R11, R128, PT ;  /* 0x000000800b00720c */ /* 0x000fe20003f66270 */
[----:B------:R-:W-:Y:S02]  /*abc0*/  ULDC.64 UR4, c[0x0][0x208] ;  /* 0x0000820000047ab9 */ /* 0x000fe40000000a00 */
[----:B0-----:R0:W-:Y:S10]  /*abd0*/  ST.E.128 desc[UR4][R34.64], R12 ;  /* 0x0000000c22007985 */ /* 0x0011f4000c101d04 */
[----:B------:R-:W-:Y:S05]  /*abe0*/  @P3 BRA `(.L_x_492) ;  /* 0x0000000400f03947 */ /* 0x000fea0003800000 */
[----:B------:R-:W-:Y:S01]  /*abf0*/  IMAD.WIDE R32, R11, 0x2, R32 ;  /* 0x000000020b207825 */ /* 0x000fe200078e0220 */
[----:B------:R-:W-:-:S04]  /*ac00*/  ULDC.64 UR4, c[0x0][0x208] ;  /* 0x0000820000047ab9 */ /* 0x000fc80000000a00 */
[----:B-1----:R1:W-:Y:S01]  /*ac10*/  ST.E.128 desc[UR4][R32.64], R28 ;  /* 0x0000001c20007985 */ /* 0x0023e2000c101d04 */
[----:B------:R-:W-:Y:S05]  /*ac20*/  BRA `(.L_x_492) ;  /* 0x0000000400e07947 */ /* 0x000fea0003800000 */
.L_x_446:
[----:B------:R-:W-:-:S04]  /*ac30*/  ULOP3.LUT UR4, UR60, 0x1, URZ, 0xfc, !UPT ;  /* 0x000000013c047892 */ /* 0x000fc8000f8efc3f */
[----:B------:R-:W-:-:S06]  /*ac40*/  UISETP.NE.AND UP0, UPT, UR4, 0x3, UPT ;  /* 0x000000030400788c */ /* 0x000fcc000bf05270 */
[----:B------:R-:W-:-:S13]  /*ac50*/  PLOP3.LUT P0, PT, PT, PT, UP0, 0x80, 0x0 ;  /* 0x000000000000781c */ /* 0x000fda0003f0f008 */
[----:B------:R-:W-:Y:S05]  /*ac60*/  @!P0 BRA `(.L_x_541) ;  /* 0x0000000000048947 */ /* 0x000fea0003800000 */
[----:B------:R-:W-:Y:S01]  /*ac70*/  BPT.TRAP 0x1 ;  /* 0x000000040000795c */ /* 0x000fe20000300000 */
.L_x_541:
[----:B------:R-:W-:Y:S01]  /*ac80*/  LEA R86, R213, R23, 0x3 ;  /* 0x00000017d5567211 */ /* 0x000fe200078e18ff */
[----:B------:R-:W-:Y:S01]  /*ac90*/  BSSY B1, `(.L_x_542) ;  /* 0x0000005000017945 */ /* 0x000fe20003800000 */
[----:B------:R-:W-:Y:S02]  /*aca0*/  SHF.L.U32 R87, R225, 0x1f, RZ ;  /* 0x0000001fe1577819 */ /* 0x000fe400000006ff */
[----:B------:R-:W-:Y:S02]  /*acb0*/  SHF.R.S32.HI R79, RZ, 0x1f, R77 ;  /* 0x0000001fff4f7819 */ /* 0x000fe4000001144d */
[----:B------:R-:W0:Y:S02]  /*acc0*/  SYNCS.PHASECHK.TRANS64.TRYWAIT P3, [R86+URZ+0x38890], R87 ;  /* 0x03889057560075a7 */ /* 0x000e24000806017f */
[----:B0-----:R-:W-:Y:S05]  /*acd0*/  @!P3 BRA `(.L_x_543) ;  /* 0x00000208002cb947 */ /* 0x001fea0003800000 */
.L_x_836:
[----:B------:R-:W-:Y:S05]  /*ace0*/  BSYNC B1 ;  /* 0x0000000000017941 */ /* 0x000fea0003800000 */
.L_x_542:
[----:B------:R-:W-:Y:S01]  /*acf0*/  ULDC.64 UR4, c[0x0][0x300] ;  /* 0x0000c00000047ab9 */ /* 0x000fe20000000a00 */
[----:B-----5:R-:W-:Y:S01]  /*ad00*/  SHF.R.S32.HI R84, RZ, 0x1f, R76 ;  /* 0x0000001fff547819 */ /* 0x020fe2000001144c */
[----:B------:R-:W-:Y:S01]  /*ad10*/  IMAD R14, R79, UR4, RZ ;  /* 0x000000044f0e7c24 */ /* 0x000fe2000f8e02ff */
[----:B------:R-:W-:Y:S01]  /*ad20*/  ULDC.64 UR6, c[0x0][0x2e8] ;  /* 0x0000ba0000067ab9 */ /* 0x000fe20000000a00 */
[----:B------:R-:W-:-:S04]  /*ad30*/  IMAD.WIDE.U32 R12, R77, UR4, RZ ;  /* 0x000000044d0c7c25 */ /* 0x000fc8000f8e00ff */
[----:B------:R-:W-:Y:S01]  /*ad40*/  IMAD R11, R77, UR5, R14 ;  /* 0x000000054d0b7c24 */ /* 0x000fe2000f8e020e */
[----:B------:R-:W-:Y:S01]  /*ad50*/  ULDC.64 UR4, c[0x0][0x310] ;  /* 0x0000c40000047ab9 */ /* 0x000fe20000000a00 */
[----:B------:R-:W-:Y:S02]  /*ad60*/  IMAD R85, R2, -0x50, R24 ;  /* 0xffffffb002557824 */ /* 0x000fe400078e0218 */
[----:B------:R-:W-:Y:S02]  /*ad70*/  IMAD R15, R84, UR4, RZ ;  /* 0x00000004540f7c24 */ /* 0x000fe4000f8e02ff */
[----:B------:R-:W-:Y:S01]  /*ad80*/  IMAD.IADD R13, R13, 0x1, R11 ;  /* 0x000000010d0d7824 */ /* 0x000fe200078e020b */
[----:B------:R-:W-:Y:S01]  /*ad90*/  VIMNMX R85, R85, 0x50, PT ;  /* 0x0000005055557848 */ /* 0x000fe20003fe0100 */
[C---:B------:R-:W-:Y:S02]  /*ada0*/  IMAD R15, R76.reuse, UR5, R15 ;  /* 0x000000054c0f7c24 */ /* 0x040fe4000f8e020f */
[----:B------:R-:W-:Y:S01]  /*adb0*/  IMAD.WIDE.U32 R12, R76, UR4, R12 ;  /* 0x000000044c0c7c25 */ /* 0x000fe2000f8e000c */
[----:B------:R-:W-:Y:S01]  /*adc0*/  ULDC.64 UR4, c[0x0][0x308] ;  /* 0x0000c20000047ab9 */ /* 0x000fe20000000a00 */
[----:B------:R-:W-:-:S02]  /*add0*/  IADD3 R32, -R224, R85, RZ ;  /* 0x00000055e0207210 */ /* 0x000fc40007ffe1ff */
[----:B------:R-:W-:Y:S02]  /*ade0*/  IMAD.IADD R13, R13, 0x1, R15 ;  /* 0x000000010d0d7824 */ /* 0x000fe400078e020f */
[----:B------:R-:W-:Y:S01]  /*adf0*/  IMAD.WIDE.U32 R12, R223, UR4, R12 ;  /* 0x00000004df0c7c25 */ /* 0x000fe2000f8e000c */
[----:B------:R-:W-:-:S03]  /*ae00*/  UMOV UR4, 0xffffffff ;  /* 0xffffffff00047882 */ /* 0x000fc60000000000 */
[----:B------:R-:W-:Y:S01]  /*ae10*/  IMAD R31, R223, UR5, R13 ;  /* 0x00000005df1f7c24 */ /* 0x000fe2000f8e020d */
[----:B------:R-:W-:-:S04]  /*ae20*/  LEA R30, P3, R12, UR6, 0x1 ;  /* 0x000000060c1e7c11 */ /* 0x000fc8000f8608ff */
[----:B------:R-:W-:Y:S02]  /*ae30*/  LEA.HI.X R31, R12, UR7, R31, 0x1, P3 ;  /* 0x000000070c1f7c11 */ /* 0x000fe400098f0c1f */
[----:B------:R-:W-:Y:S01]  /*ae40*/  ISETP.GE.AND P3, PT, R32, 0x1, PT ;  /* 0x000000012000780c */ /* 0x000fe20003f66270 */
[----:B------:R-:W-:-:S12]  /*ae50*/  BRA.DIV UR4, `(.L_x_544) ;  /* 0x0000020604e07947 */ /* 0x000fd8000b800000 */
[----:B------:R1:W2:Y:S04]  /*ae60*/  SHFL.IDX PT, R33, R31, RZ, 0x181f ;  /* 0x00181fff1f217589 */ /* 0x0002a800000e0000 */
[----:B------:R1:W3:Y:S02]  /*ae70*/  SHFL.IDX PT, R11, R30, RZ, 0x181f ;  /* 0x00181fff1e0b7589 */ /* 0x0002e400000e0000 */
.L_x_840:
[----:B------:R-:W-:Y:S04]  /*ae80*/  BSSY B1, `(.L_x_545) ;  /* 0x0000018000017945 */ /* 0x000fe80003800000 */
[----:B------:R-:W-:Y:S05]  /*ae90*/  @!P3 BRA `(.L_x_546) ;  /* 0x000000000058b947 */ /* 0x000fea0003800000 */
[----:B------:R-:W-:Y:S01]  /*aea0*/  ULDC UR4, c[0x0][0x2f4] ;  /* 0x0000bd0000047ab9 */ /* 0x000fe20000000800 */
[----:B------:R-:W-:Y:S01]  /*aeb0*/  ULDC.64 UR6, c[0x0][0x208] ;  /* 0x0000820000067ab9 */ /* 0x000fe20000000a00 */
[----:B------:R-:W-:-:S13]  /*aec0*/  ISETP.GE.AND P4, PT, R16, UR4, PT ;  /* 0x0000000410007c0c */ /* 0x000fda000bf86270 */
[----:B------:R-:W4:Y:S01]  /*aed0*/  @!P4 LDS.128 R12, [R78+0x24400] ;  /* 0x024400004e0cc984 */ /* 0x000f220000000c00 */
[----:B---3--:R-:W-:-:S04]  /*aee0*/  @!P4 LEA R28, P3, R16, R11, 0x1 ;  /* 0x0000000b101cc211 */ /* 0x008fc800078608ff */
[----:B--2---:R-:W-:Y:S02]  /*aef0*/  @!P4 LEA.HI.X R29, R16, R33, R17, 0x1, P3 ;  /* 0x00000021101dc211 */ /* 0x004fe400018f0c11 */
[----:B------:R-:W-:-:S03]  /*af00*/  ISETP.GE.AND P3, PT, R214, UR4, PT ;  /* 0x00000004d6007c0c */ /* 0x000fc6000bf66270 */
[----:B----4-:R2:W-:Y:S10]  /*af10*/  @!P4 ST.E.128 desc[UR6][R28.64], R12 ;  /* 0x0000000c1c00c985 */ /* 0x0105f4000c101d06 */
[----:B------:R-:W3:Y:S01]  /*af20*/  @!P3 LDS.128 R12, [R78+0x26c00] ;  /* 0x026c00004e0cb984 */ /* 0x000ee20000000c00 */
[----:B--2---:R-:W-:-:S04]  /*af30*/  @!P3 LEA R28, P4, R212, R11, 0x1 ;  /* 0x0000000bd41cb211 */ /* 0x004fc800078808ff */
[----:B------:R-:W-:Y:S02]  /*af40*/  @!P3 LEA.HI.X R29, R212, R33, R215, 0x1, P4 ;  /* 0x00000021d41db211 */ /* 0x000fe400020f0cd7 */
[----:B------:R-:W-:-:S03]  /*af50*/  ISETP.GE.AND P4, PT, R19, UR4, PT ;  /* 0x0000000413007c0c */ /* 0x000fc6000bf86270 */
[----:B---3--:R2:W-:Y:S10]  /*af60*/  @!P3 ST.E.128 desc[UR6][R28.64], R12 ;  /* 0x0000000c1c00b985 */ /* 0x0085f4000c101d06 */
[----:B------:R-:W3:Y:S01]  /*af70*/  @!P4 LDS.128 R12, [R78+0x29400] ;  /* 0x029400004e0cc984 */ /* 0x000ee20000000c00 */
[----:B--2---:R-:W-:-:S04]  /*af80*/  @!P4 LEA R28, P3, R19, R11, 0x1 ;  /* 0x0000000b131cc211 */ /* 0x004fc800078608ff */
[----:B------:R-:W-:Y:S02]  /*af90*/  @!P4 LEA.HI.X R29, R19, R33, R219, 0x1, P3 ;  /* 0x00000021131dc211 */ /* 0x000fe400018f0cdb */
[----:B------:R-:W-:-:S03]  /*afa0*/  ISETP.GE.AND P3, PT, R22, UR4, PT ;  /* 0x0000000416007c0c */ /* 0x000fc6000bf66270 */
[----:B---3--:R2:W-:Y:S10]  /*afb0*/  @!P4 ST.E.128 desc[UR6][R28.64], R12 ;  /* 0x0000000c1c00c985 */ /* 0x0085f4000c101d06 */
[----:B------:R-:W3:Y:S01]  /*afc0*/  @!P3 LDS.128 R12, [R78+0x2bc00] ;  /* 0x02bc00004e0cb984 */ /* 0x000ee20000000c00 */
[----:B--2---:R-:W-:-:S04]  /*afd0*/  @!P3 LEA R28, P4, R22, R11, 0x1 ;  /* 0x0000000b161cb211 */ /* 0x004fc800078808ff */
[----:B------:R-:W-:-:S05]  /*afe0*/  @!P3 LEA.HI.X R29, R22, R33, R218, 0x1, P4 ;  /* 0x00000021161db211 */ /* 0x000fca00020f0cda */
[----:B---3--:R4:W-:Y:S04]  /*aff0*/  @!P3 ST.E.128 desc[UR6][R28.64], R12 ;  /* 0x0000000c1c00b985 */ /* 0x0089e8000c101d06 */
.L_x_546:
[----:B------:R-:W-:Y:S05]  /*b000*/  BSYNC B1 ;  /* 0x0000000000017941 */ /* 0x000fea0003800000 */
.L_x_545:
[----:B------:R-:W-:-:S03]  /*b010*/  UMOV UR4, 0xffffffff ;  /* 0xffffffff00047882 */ /* 0x000fc60000000000 */
[----:B------:R-:W-:Y:S05]  /*b020*/  BRA.DIV UR4, `(.L_x_547) ;  /* 0x0000020604b87947 */ /* 0x000fea000b800000 */
[----:B--2---:R2:W0:Y:S04]  /*b030*/  SHFL.IDX PT, R33, R31, 0x1, 0x181f ;  /* 0x00381f001f217f89 */ /* 0x00442800000e0000 */
[----:B---3--:R2:W3:Y:S02]  /*b040*/  SHFL.IDX PT, R11, R30, 0x1, 0x181f ;  /* 0x00381f001e0b7f89 */ /* 0x0084e400000e0000 */
.L_x_844:
[----:B------:R-:W-:Y:S01]  /*b050*/  ISETP.GE.AND P3, PT, R32, 0x21, PT ;  /* 0x000000212000780c */ /* 0x000fe20003f66270 */
[----:B------:R-:W-:-:S12]  /*b060*/  BSSY B1, `(.L_x_548) ;  /* 0x0000018000017945 */ /* 0x000fd80003800000 */
[----:B------:R-:W-:Y:S05]  /*b070*/  @!P3 BRA `(.L_x_549) ;  /* 0x000000000058b947 */ /* 0x000fea0003800000 */
[----:B------:R-:W-:Y:S01]  /*b080*/  ULDC UR4, c[0x0][0x2f4] ;  /* 0x0000bd0000047ab9 */ /* 0x000fe20000000800 */
[----:B------:R-:W-:Y:S01]  /*b090*/  ULDC.64 UR6, c[0x0][0x208] ;  /* 0x0000820000067ab9 */ /* 0x000fe20000000a00 */
[----:B------:R-:W-:-:S13]  /*b0a0*/  ISETP.GE.AND P4, PT, R16, UR4, PT ;  /* 0x0000000410007c0c */ /* 0x000fda000bf86270 */
[----:B----4-:R-:W4:Y:S01]  /*b0b0*/  @!P4 LDS.128 R12, [R78+0x25400] ;  /* 0x025400004e0cc984 */ /* 0x010f220000000c00 */
[----:B---3--:R-:W-:-:S04]  /*b0c0*/  @!P4 LEA R28, P3, R16, R11, 0x1 ;  /* 0x0000000b101cc211 */ /* 0x008fc800078608ff */
[----:B0-----:R-:W-:Y:S02]  /*b0d0*/  @!P4 LEA.HI.X R29, R16, R33, R17, 0x1, P3 ;  /* 0x00000021101dc211 */ /* 0x001fe400018f0c11 */
[----:B------:R-:W-:-:S03]  /*b0e0*/  ISETP.GE.AND P3, PT, R214, UR4, PT ;  /* 0x00000004d6007c0c */ /* 0x000fc6000bf66270 */
[----:B----4-:R0:W-:Y:S10]  /*b0f0*/  @!P4 ST.E.128 desc[UR6][R28.64], R12 ;  /* 0x0000000c1c00c985 */ /* 0x0101f4000c101d06 */
[----:B------:R-:W3:Y:S01]  /*b100*/  @!P3 LDS.128 R12, [R78+0x27c00] ;  /* 0x027c00004e0cb984 */ /* 0x000ee20000000c00 */
[----:B0-----:R-:W-:-:S04]  /*b110*/  @!P3 LEA R28, P4, R212, R11, 0x1 ;  /* 0x0000000bd41cb211 */ /* 0x001fc800078808ff */
[----:B------:R-:W-:Y:S02]  /*b120*/  @!P3 LEA.HI.X R29, R212, R33, R215, 0x1, P4 ;  /* 0x00000021d41db211 */ /* 0x000fe400020f0cd7 */
[----:B------:R-:W-:-:S03]  /*b130*/  ISETP.GE.AND P4, PT, R19, UR4, PT ;  /* 0x0000000413007c0c */ /* 0x000fc6000bf86270 */
[----:B---3--:R0:W-:Y:S10]  /*b140*/  @!P3 ST.E.128 desc[UR6][R28.64], R12 ;  /* 0x0000000c1c00b985 */ /* 0x0081f4000c101d06 */
[----:B------:R-:W3:Y:S01]  /*b150*/  @!P4 LDS.128 R12, [R78+0x2a400] ;  /* 0x02a400004e0cc984 */ /* 0x000ee20000000c00 */
[----:B0-----:R-:W-:-:S04]  /*b160*/  @!P4 LEA R28, P3, R19, R11, 0x1 ;  /* 0x0000000b131cc211 */ /* 0x001fc800078608ff */
[----:B------:R-:W-:Y:S02]  /*b170*/  @!P4 LEA.HI.X R29, R19, R33, R219, 0x1, P3 ;  /* 0x00000021131dc211 */ /* 0x000fe400018f0cdb */
[----:B------:R-:W-:-:S03]  /*b180*/  ISETP.GE.AND P3, PT, R22, UR4, PT ;  /* 0x0000000416007c0c */ /* 0x000fc6000bf66270 */
[----:B---3--:R0:W-:Y:S10]  /*b190*/  @!P4 ST.E.128 desc[UR6][R28.64], R12 ;  /* 0x0000000c1c00c985 */ /* 0x0081f4000c101d06 */
[----:B------:R-:W3:Y:S01]  /*b1a0*/  @!P3 LDS.128 R12, [R78+0x2cc00] ;  /* 0x02cc00004e0cb984 */ /* 0x000ee20000000c00 */
[----:B0-----:R-:W-:-:S04]  /*b1b0*/  @!P3 LEA R28, P4, R22, R11, 0x1 ;  /* 0x0000000b161cb211 */ /* 0x001fc800078808ff */
[----:B------:R-:W-:-:S05]  /*b1c0*/  @!P3 LEA.HI.X R29, R22, R33, R218, 0x1, P4 ;  /* 0x00000021161db211 */ /* 0x000fca00020f0cda */
[----:B---3--:R0:W-:Y:S04]  /*b1d0*/  @!P3 ST.E.128 desc[UR6][R28.64], R12 ;  /* 0x0000000c1c00b985 */ /* 0x0081e8000c101d06 */
.L_x_549:
[----:B------:R-:W-:Y:S05]  /*b1e0*/  BSYNC B1 ;  /* 0x0000000000017941 */ /* 0x000fea0003800000 */
.L_x_548:
[----:B------:R-:W-:-:S03]  /*b1f0*/  UMOV UR4, 0xffffffff ;  /* 0xffffffff00047882 */ /* 0x000fc60000000000 */
[----:B------:R-:W-:Y:S05]  /*b200*/  BRA.DIV UR4, `(.L_x_550) ;  /* 0x00000206048c7947 */ /* 0x000fea000b800000 */
[----:B-12---:R-:W1:Y:S04]  /*b210*/  SHFL.IDX PT, R31, R31, 0x2, 0x181f ;  /* 0x00581f001f1f7f89 */ /* 0x006e6800000e0000 */
[----:B------:R-:W2:Y:S02]  /*b220*/  SHFL.IDX PT, R30, R30, 0x2, 0x181f ;  /* 0x00581f001e1e7f89 */ /* 0x000ea400000e0000 */
.L_x_848:
[----:B------:R-:W-:-:S13]  /*b230*/  ISETP.GE.AND P3, PT, R32, 0x41, PT ;  /* 0x000000412000780c */ /* 0x000fda0003f66270 */
[----:B------:R-:W-:Y:S05]  /*b240*/  @!P3 BRA `(.L_x_492) ;  /* 0x000000000058b947 */ /* 0x000fea0003800000 */
[----:B------:R-:W-:Y:S01]  /*b250*/  ULDC UR4, c[0x0][0x2f4] ;  /* 0x0000bd0000047ab9 */ /* 0x000fe20000000800 */
[----:B------:R-:W-:Y:S01]  /*b260*/  ULDC.64 UR6, c[0x0][0x208] ;  /* 0x0000820000067ab9 */ /* 0x000fe20000000a00 */
[----:B------:R-:W-:-:S13]  /*b270*/  ISETP.GE.AND P4, PT, R16, UR4, PT ;  /* 0x0000000410007c0c */ /* 0x000fda000bf86270 */
[----:B0---4-:R-:W0:Y:S01]  /*b280*/  @!P4 LDS.128 R12, [R78+0x26400] ;  /* 0x026400004e0cc984 */ /* 0x011e220000000c00 */
[----:B--2---:R-:W-:-:S04]  /*b290*/  @!P4 LEA R28, P3, R16, R30, 0x1 ;  /* 0x0000001e101cc211 */ /* 0x004fc800078608ff */
[----:B-1----:R-:W-:Y:S02]  /*b2a0*/  @!P4 LEA.HI.X R29, R16, R31, R17, 0x1, P3 ;  /* 0x0000001f101dc211 */ /* 0x002fe400018f0c11 */
[----:B------:R-:W-:-:S03]  /*b2b0*/  ISETP.GE.AND P3, PT, R214, UR4, PT ;  /* 0x00000004d6007c0c */ /* 0x000fc6000bf66270 */
[----:B0-----:R0:W-:Y:S10]  /*b2c0*/  @!P4 ST.E.128 desc[UR6][R28.64], R12 ;  /* 0x0000000c1c00c985 */ /* 0x0011f4000c101d06 */
[----:B------:R-:W1:Y:S01]  /*b2d0*/  @!P3 LDS.128 R12, [R78+0x28c00] ;  /* 0x028c00004e0cb984 */ /* 0x000e620000000c00 */
[----:B0-----:R-:W-:-:S04]  /*b2e0*/  @!P3 LEA R28, P4, R212, R30, 0x1 ;  /* 0x0000001ed41cb211 */ /* 0x001fc800078808ff */
[----:B------:R-:W-:Y:S02]  /*b2f0*/  @!P3 LEA.HI.X R29, R212, R31, R215, 0x1, P4 ;  /* 0x0000001fd41db211 */ /* 0x000fe400020f0cd7 */
[----:B------:R-:W-:-:S03]  /*b300*/  ISETP.GE.AND P4, PT, R19, UR4, PT ;  /* 0x0000000413007c0c */ /* 0x000fc6000bf86270 */
[----:B-1----:R0:W-:Y:S10]  /*b310*/  @!P3 ST.E.128 desc[UR6][R28.64], R12 ;  /* 0x0000000c1c00b985 */ /* 0x0021f4000c101d06 */
[----:B------:R-:W1:Y:S01]  /*b320*/  @!P4 LDS.128 R12, [R78+0x2b400] ;  /* 0x02b400004e0cc984 */ /* 0x000e620000000c00 */
[----:B0-----:R-:W-:-:S04]  /*b330*/  @!P4 LEA R28, P3, R19, R30, 0x1 ;  /* 0x0000001e131cc211 */ /* 0x001fc800078608ff */
[----:B------:R-:W-:Y:S02]  /*b340*/  @!P4 LEA.HI.X R29, R19, R31, R219, 0x1, P3 ;  /* 0x0000001f131dc211 */ /* 0x000fe400018f0cdb */
[----:B------:R-:W-:-:S03]  /*b350*/  ISETP.GE.AND P3, PT, R22, UR4, PT ;  /* 0x0000000416007c0c */ /* 0x000fc6000bf66270 */
[----:B-1----:R0:W-:Y:S10]  /*b360*/  @!P4 ST.E.128 desc[UR6][R28.64], R12 ;  /* 0x0000000c1c00c985 */ /* 0x0021f4000c101d06 */
[----:B------:R-:W1:Y:S01]  /*b370*/  @!P3 LDS.128 R12, [R78+0x2dc00] ;  /* 0x02dc00004e0cb984 */ /* 0x000e620000000c00 */
[----:B0-----:R-:W-:-:S04]  /*b380*/  @!P3 LEA R28, P4, R22, R30, 0x1 ;  /* 0x0000001e161cb211 */ /* 0x001fc800078808ff */
[----:B------:R-:W-:-:S05]  /*b390*/  @!P3 LEA.HI.X R29, R22, R31, R218, 0x1, P4 ;  /* 0x0000001f161db211 */ /* 0x000fca00020f0cda */
[----:B-1----:R0:W-:Y:S04]  /*b3a0*/  @!P3 ST.E.128 desc[UR6][R28.64], R12 ;  /* 0x0000000c1c00b985 */ /* 0x0021e8000c101d06 */
.L_x_492:
[----:B------:R-:W-:Y:S05]  /*b3b0*/  BSYNC B0 ;  /* 0x0000000000007941 */ /* 0x000fea0003800000 */
.L_x_445:
[----:B---3--:R-:W3:Y:S01]  /*b3c0*/  S2R R11, SR_TID.X ;  /* 0x00000000000b7919 */ /* 0x008ee20000002100 */
[----:B------:R-:W-:Y:S01]  /*b3d0*/  @!PT LDS RZ, [RZ] ;  /* 0x00000000fffff984 */ /* 0x000fe20000000800 */
[----:B------:R-:W-:Y:S01]  /*b3e0*/  @!PT LDS RZ, [RZ] ;  /* 0x00000000fffff984 */ /* 0x000fe20000000800 */
[----:B------:R-:W-:Y:S01]  /*b3f0*/  @!PT LDS RZ, [RZ] ;  /* 0x00000000fffff984 */ /* 0x000fe20000000800 */
[----:B------:R-:W-:Y:S01]  /*b400*/  @!PT LDS RZ, [RZ] ;  /* 0x00000000fffff984 */ /* 0x000fe20000000800 */
[----:B------:R5:W-:Y:S06]  /*b410*/  MEMBAR.ALL.CTA ;  /* 0x0000000000007992 */ /* 0x000bec0000008000 */
[----:B-----5:R-:W5:Y:S01]  /*b420*/  FENCE.VIEW.ASYNC.S ;  /* 0x00000000000073c6 */ /* 0x020f620000000000 */
[----:B------:R-:W-:Y:S05]  /*b430*/  WARPSYNC.ALL ;  /* 0x0000000000007948 */ /* 0x000fea0003800000 */
[----:B------:R-:W-:Y:S01]  /*b440*/  BSSY B0, `(.L_x_551) ;  /* 0x0000009000007945 */ /* 0x000fe20003800000 */
[----:B---3--:R-:W-:Y:S01]  /*b450*/  LOP3.LUT R11, R11, 0x7f, RZ, 0xc0, !PT ;  /* 0x0000007f0b0b7812 */ /* 0x008fe200078ec0ff */
[----:B-----5:R3:W-:Y:S03]  /*b460*/  BAR.SYNC.DEFER_BLOCKING R158, 0x80 ;  /* 0x0002009e0000751d */ /* 0x0207e60000010000 */
[----:B------:R-:W-:-:S13]  /*b470*/  ISETP.NE.AND P3, PT, R11, RZ, PT ;  /* 0x000000ff0b00720c */ /* 0x000fda0003f65270 */
[----:B------:R-:W-:-:S05]  /*b480*/  @!P3 VIADD R11, R86, 0x388a0 ;  /* 0x000388a0560bb836 */ /* 0x000fca0000000000 */
[----:B------:R-:W-:-:S04]  /*b490*/  @!P3 PRMT R11, RZ, 0x654, R11 ;  /* 0x00000654ff0bb816 */ /* 0x000fc8000000000b */
[----:B------:R3:W-:Y:S01]  /*b4a0*/  @!P3 SYNCS.ARRIVE.TRANS64.RED.A1T0 RZ, [R11+URZ], RZ ;  /* 0x000000ff0bffb9a7 */ /* 0x0007e2000810043f */
[----:B------:R-:W-:Y:S05]  /*b4b0*/  @!P0 BRA `(.L_x_552) ;  /* 0x0000000000048947 */ /* 0x000fea0003800000 */
[----:B------:R-:W-:Y:S01]  /*b4c0*/  BPT.TRAP 0x1 ;  /* 0x000000040000795c */ /* 0x000fe20000300000 */
.L_x_552:
[----:B------:R-:W-:Y:S05]  /*b4d0*/  BSYNC B0 ;  /* 0x0000000000007941 */ /* 0x000fea0003800000 */
.L_x_551:
[----:B------:R-:W5:Y:S01]  /*b4e0*/  SYNCS.PHASECHK.TRANS64.TRYWAIT P0, [R86+URZ+0x388b0], R87 ;  /* 0x0388b057560075a7 */ /* 0x000f62000800017f */
[----:B------:R-:W-:Y:S01]  /*b4f0*/  ULDC UR61, c[0x0][0x2f4] ;  /* 0x0000bd00003d7ab9 */ /* 0x000fe20000000800 */
[----:B------:R-:W-:Y:S04]  /*b500*/  BSSY B0, `(.L_x_553) ;  /* 0x0000002000007945 */ /* 0x000fe80003800000 */
[----:B-----5:R-:W-:Y:S05]  /*b510*/  @!P0 BRA `(.L_x_554) ;  /* 0x0000020400148947 */ /* 0x020fea0003800000 */
.L_x_849:
[----:B------:R-:W-:Y:S05]  /*b520*/  BSYNC B0 ;  /* 0x0000000000007941 */ /* 0x000fea0003800000 */
.L_x_553:
[----:B------:R-:W-:Y:S01]  /*b530*/  ULDC.64 UR4, c[0x0][0x328] ;  /* 0x0000ca0000047ab9 */ /* 0x000fe20000000a00 */
[----:B------:R-:W-:Y:S01]  /*b540*/  IMAD.IADD R85, R85, 0x1, -R224 ;  /* 0x0000000155557824 */ /* 0x000fe200078e0ae0 */
[----:B------:R-:W-:Y:S01]  /*b550*/  ULDC.64 UR6, c[0x0][0x318] ;  /* 0x0000c60000067ab9 */ /* 0x000fe20000000a00 */
[----:B0---4-:R-:W-:Y:S01]  /*b560*/  IMAD R14, R79, UR4, RZ ;  /* 0x000000044f0e7c24 */ /* 0x011fe2000f8e02ff */
[----:B------:R-:W-:Y:S01]  /*b570*/  BSSY B0, `(.L_x_555) ;  /* 0x0000027000007945 */ /* 0x000fe20003800000 */
[----:B------:R-:W-:Y:S01]  /*b580*/  IMAD.WIDE.U32 R12, R77, UR4, RZ ;  /* 0x000000044d0c7c25 */ /* 0x000fe2000f8e00ff */
[----:B------:R-:W-:-:S03]  /*b590*/  ISETP.GE.AND P0, PT, R85, 0x1, PT ;  /* 0x000000015500780c */ /* 0x000fc60003f06270 */
[----:B------:R-:W-:Y:S01]  /*b5a0*/  IMAD R77, R77, UR5, R14 ;  /* 0x000000054d4d7c24 */ /* 0x000fe2000f8e020e */
[----:B------:R-:W-:Y:S02]  /*b5b0*/  ULDC.64 UR4, c[0x0][0x338] ;  /* 0x0000ce0000047ab9 */ /* 0x000fe40000000a00 */
[----:B---3--:R-:W-:Y:S02]  /*b5c0*/  IMAD R11, R84, UR4, RZ ;  /* 0x00000004540b7c24 */ /* 0x008fe4000f8e02ff */
[----:B------:R-:W-:Y:S02]  /*b5d0*/  IMAD.IADD R13, R13, 0x1, R77 ;  /* 0x000000010d0d7824 */ /* 0x000fe400078e024d */
[C---:B------:R-:W-:Y:S02]  /*b5e0*/  IMAD R11, R76.reuse, UR5, R11 ;  /* 0x000000054c0b7c24 */ /* 0x040fe4000f8e020b */
[----:B------:R-:W-:Y:S01]  /*b5f0*/  IMAD.WIDE.U32 R12, R76, UR4, R12 ;  /* 0x000000044c0c7c25 */ /* 0x000fe2000f8e000c */
[----:B------:R-:W-:-:S04]  /*b600*/  ULDC.64 UR4, c[0x0][0x330] ;  /* 0x0000cc0000047ab9 */ /* 0x000fc80000000a00 */
[----:B------:R-:W-:-:S03]  /*b610*/  IADD3 R13, R13, R11, RZ ;  /* 0x0000000b0d0d7210 */ /* 0x000fc60007ffe0ff */
[----:B------:R-:W-:-:S04]  /*b620*/  IMAD.WIDE.U32 R12, R223, UR4, R12 ;  /* 0x00000004df0c7c25 */ /* 0x000fc8000f8e000c */
[----:B------:R-:W-:Y:S01]  /*b630*/  IMAD R13, R223, UR5, R13 ;  /* 0x00000005df0d7c24 */ /* 0x000fe2000f8e020d */
[----:B------:R-:W-:-:S04]  /*b640*/  LEA R11, P4, R12, UR6, 0x1 ;  /* 0x000000060c0b7c11 */ /* 0x000fc8000f8808ff */
[----:B-12---:R-:W-:Y:S01]  /*b650*/  LEA.HI.X R30, R12, UR7, R13, 0x1, P4 ;  /* 0x000000070c1e7c11 */ /* 0x006fe2000a0f0c0d */
[----:B------:R0:W1:Y:S04]  /*b660*/  SHFL.IDX PT, R33, R11, RZ, 0x181f ;  /* 0x00181fff0b217589 */ /* 0x00006800000e0000 */
[----:B------:R0:W2:Y:S01]  /*b670*/  SHFL.IDX PT, R31, R30, RZ, 0x181f ;  /* 0x00181fff1e1f7589 */ /* 0x0000a200000e0000 */
[----:B------:R-:W-:Y:S05]  /*b680*/  @!P0 BRA `(.L_x_556) ;  /* 0x0000000000548947 */ /* 0x000fea0003800000 */
[----:B------:R-:W-:Y:S01]  /*b690*/  ISETP.GE.AND P4, PT, R16, UR61, PT ;  /* 0x0000003d10007c0c */ /* 0x000fe2000bf86270 */
[----:B------:R-:W-:-:S12]  /*b6a0*/  ULDC.64 UR4, c[0x0][0x208] ;  /* 0x0000820000047ab9 */ /* 0x000fd80000000a00 */
[----:B------:R-:W3:Y:S01]  /*b6b0*/  @!P4 LDS.128 R12, [R78+0x400] ;  /* 0x000400004e0cc984 */ /* 0x000ee20000000c00 */
[----:B-1----:R-:W-:-:S04]  /*b6c0*/  @!P4 LEA R28, P0, R16, R33, 0x1 ;  /* 0x00000021101cc211 */ /* 0x002fc800078008ff */
[----:B--2---:R-:W-:Y:S02]  /*b6d0*/  @!P4 LEA.HI.X R29, R16, R31, R17, 0x1, P0 ;  /* 0x0000001f101dc211 */ /* 0x004fe400000f0c11 */
[----:B------:R-:W-:-:S03]  /*b6e0*/  ISETP.GE.AND P0, PT, R214, UR61, PT ;  /* 0x0000003dd6007c0c */ /* 0x000fc6000bf06270 */
[----:B---3--:R1:W-:Y:S10]  /*b6f0*/  @!P4 ST.E.128 desc[UR4][R28.64], R12 ;  /* 0x0000000c1c00c985 */ /* 0x0083f4000c101d04 */
[----:B------:R-:W2:Y:S01]  /*b700*/  @!P0 LDS.128 R12, [R78+0x2c00] ;  /* 0x002c00004e0c8984 */ /* 0x000ea20000000c00 */
[----:B-1----:R-:W-:-:S04]  /*b710*/  @!P0 LEA R28, P4, R212, R33, 0x1 ;  /* 0x00000021d41c8211 */ /* 0x002fc800078808ff */
[----:B------:R-:W-:Y:S02]  /*b720*/  @!P0 LEA.HI.X R29, R212, R31, R215, 0x1, P4 ;  /* 0x0000001fd41d8211 */ /* 0x000fe400020f0cd7 */
[----:B------:R-:W-:-:S03]  /*b730*/  ISETP.GE.AND P4, PT, R19, UR61, PT ;  /* 0x0000003d13007c0c */ /* 0x000fc6000bf86270 */
[----:B--2---:R1:W-:Y:S10]  /*b740*/  @!P0 ST.E.128 desc[UR4][R28.64], R12 ;  /* 0x0000000c1c008985 */ /* 0x0043f4000c101d04 */
[----:B------:R-:W2:Y:S01]  /*b750*/  @!P4 LDS.128 R12, [R78+0x5400] ;  /* 0x005400004e0cc984 */ /* 0x000ea20000000c00 */
[----:B-1----:R-:W-:-:S04]  /*b760*/  @!P4 LEA R28, P0, R19, R33, 0x1 ;  /* 0x00000021131cc211 */ /* 0x002fc800078008ff */
[----:B------:R-:W-:Y:S02]  /*b770*/  @!P4 LEA.HI.X R29, R19, R31, R219, 0x1, P0 ;  /* 0x0000001f131dc211 */ /* 0x000fe400000f0cdb */
[----:B------:R-:W-:-:S03]  /*b780*/  ISETP.GE.AND P0, PT, R22, UR61, PT ;  /* 0x0000003d16007c0c */ /* 0x000fc6000bf06270 */
[----:B--2---:R1:W-:Y:S10]  /*b790*/  @!P4 ST.E.128 desc[UR4][R28.64], R12 ;  /* 0x0000000c1c00c985 */ /* 0x0043f4000c101d04 */
[----:B------:R-:W2:Y:S01]  /*b7a0*/  @!P0 LDS.128 R12, [R78+0x7c00] ;  /* 0x007c00004e0c8984 */ /* 0x000ea20000000c00 */
[----:B-1----:R-:W-:-:S04]  /*b7b0*/  @!P0 LEA R28, P4, R22, R33, 0x1 ;  /* 0x00000021161c8211 */ /* 0x002fc800078808ff */
[----:B------:R-:W-:-:S05]  /*b7c0*/  @!P0 LEA.HI.X R29, R22, R31, R218, 0x1, P4 ;  /* 0x0000001f161d8211 */ /* 0x000fca00020f0cda */
[----:B--2---:R3:W-:Y:S04]  /*b7d0*/  @!P0 ST.E.128 desc[UR4][R28.64], R12 ;  /* 0x0000000c1c008985 */ /* 0x0047e8000c101d04 */
.L_x_556:
[----:B------:R-:W-:Y:S05]  /*b7e0*/  BSYNC B0 ;  /* 0x0000000000007941 */ /* 0x000fea0003800000 */
.L_x_555:
[----:B------:R-:W-:Y:S01]  /*b7f0*/  ISETP.GE.AND P0, PT, R85, 0x21, PT ;  /* 0x000000215500780c */ /* 0x000fe20003f06270 */
[----:B--2---:R2:W4:Y:S01]  /*b800*/  SHFL.IDX PT, R31, R30, 0x1, 0x181f ;  /* 0x00381f001e1f7f89 */ /* 0x00452200000e0000 */
[----:B------:R-:W-:Y:S03]  /*b810*/  BSSY B0, `(.L_x_557) ;  /* 0x0000018000007945 */ /* 0x000fe60003800000 */
[----:B-1----:R2:W1:Y:S08]  /*b820*/  SHFL.IDX PT, R33, R11, 0x1, 0x181f ;  /* 0x00381f000b217f89 */ /* 0x00247000000e0000 */
[----:B--2---:R-:W-:Y:S05]  /*b830*/  @!P0 BRA `(.L_x_558) ;  /* 0x0000000000548947 */ /* 0x004fea0003800000 */
[----:B------:R-:W-:Y:S01]  /*b840*/  ISETP.GE.AND P4, PT, R16, UR61, PT ;  /* 0x0000003d10007c0c */ /* 0x000fe2000bf86270 */
[----:B------:R-:W-:-:S12]  /*b850*/  ULDC.64 UR4, c[0x0][0x208] ;  /* 0x0000820000047ab9 */ /* 0x000fd80000000a00 */
[----:B---3--:R-:W2:Y:S01]  /*b860*/  @!P4 LDS.128 R12, [R78+0x1400] ;  /* 0x001400004e0cc984 */ /* 0x008ea20000000c00 */
[----:B-1----:R-:W-:-:S04]  /*b870*/  @!P4 LEA R28, P0, R16, R33, 0x1 ;  /* 0x00000021101cc211 */ /* 0x002fc800078008ff */
[----:B----4-:R-:W-:Y:S02]  /*b880*/  @!P4 LEA.HI.X R29, R16, R31, R17, 0x1, P0 ;  /* 0x0000001f101dc211 */ /* 0x010fe400000f0c11 */
        /* <DEDUP_REMOVED lines=16> */
.L_x_558:
[----:B------:R-:W-:Y:S05]  /*b990*/  BSYNC B0 ;  /* 0x0000000000007941 */ /* 0x000fea0003800000 */
.L_x_557:
[----:B------:R-:W-:Y:S01]  /*b9a0*/  ISETP.GE.AND P0, PT, R85, 0x41, PT ;  /* 0x000000415500780c */ /* 0x000fe20003f06270 */
[----:B----4-:R4:W1:Y:S01]  /*b9b0*/  SHFL.IDX PT, R31, R30, 0x2, 0x181f ;  /* 0x00581f001e1f7f89 */ /* 0x01086200000e0000 */
[----:B------:R-:W-:Y:S03]  /*b9c0*/  BSSY B0, `(.L_x_559) ;  /* 0x0000018000007945 */ /* 0x000fe60003800000 */
[----:B0-----:R-:W0:Y:S08]  /*b9d0*/  SHFL.IDX PT, R11, R11, 0x2, 0x181f ;  /* 0x00581f000b0b7f89 */ /* 0x001e3000000e0000 */
[----:B----4-:R-:W-:Y:S05]  /*b9e0*/  @!P0 BRA `(.L_x_560) ;  /* 0x0000000000548947 */ /* 0x010fea0003800000 */
[----:B------:R-:W-:Y:S01]  /*b9f0*/  ISETP.GE.AND P4, PT, R16, UR61, PT ;  /* 0x0000003d10007c0c */ /* 0x000fe2000bf86270 */
[----:B------:R-:W-:-:S12]  /*ba00*/  ULDC.64 UR4, c[0x0][0x208] ;  /* 0x0000820000047ab9 */ /* 0x000fd80000000a00 */
[----:B--23--:R-:W2:Y:S01]  /*ba10*/  @!P4 LDS.128 R12, [R78+0x2400] ;  /* 0x002400004e0cc984 */ /* 0x00cea20000000c00 */
[----:B0-----:R-:W-:-:S04]  /*ba20*/  @!P4 LEA R28, P0, R16, R11, 0x1 ;  /* 0x0000000b101cc211 */ /* 0x001fc800078008ff */
[----:B-1----:R-:W-:Y:S02]  /*ba30*/  @!P4 LEA.HI.X R29, R16, R31, R17, 0x1, P0 ;  /* 0x0000001f101dc211 */ /* 0x002fe400000f0c11 */
[----:B------:R-:W-:-:S03]  /*ba40*/  ISETP.GE.AND P0, PT, R214, UR61, PT ;  /* 0x0000003dd6007c0c */ /* 0x000fc6000bf06270 */
[----:B--2---:R0:W-:Y:S10]  /*ba50*/  @!P4 ST.E.128 desc[UR4][R28.64], R12 ;  /* 0x0000000c1c00c985 */ /* 0x0041f4000c101d04 */
        /* <DEDUP_REMOVED lines=14> */
.L_x_560:
[----:B------:R-:W-:Y:S05]  /*bb40*/  BSYNC B0 ;  /* 0x0000000000007941 */ /* 0x000fea0003800000 */
.L_x_559:
[----:B------:R-:W-:Y:S01]  /*bb50*/  @!PT LDS RZ, [RZ] ;  /* 0x00000000fffff984 */ /* 0x000fe20000000800 */
[----:B------:R-:W-:Y:S01]  /*bb60*/  @!PT LDS RZ, [RZ] ;  /* 0x00000000fffff984 */ /* 0x000fe20000000800 */
[----:B------:R-:W-:Y:S01]  /*bb70*/  @!PT LDS RZ, [RZ] ;  /* 0x00000000fffff984 */ /* 0x000fe20000000800 */
[----:B------:R-:W-:Y:S01]  /*bb80*/  @!PT LDS RZ, [RZ] ;  /* 0x00000000fffff984 */ /* 0x000fe20000000800 */
[----:B------:R5:W-:Y:S06]  /*bb90*/  MEMBAR.ALL.CTA ;  /* 0x0000000000007992 */ /* 0x000bec0000008000 */
[----:B-----5:R-:W5:Y:S01]  /*bba0*/  FENCE.VIEW.ASYNC.S ;  /* 0x00000000000073c6 */ /* 0x020f620000000000 */
[----:B------:R-:W-:Y:S01]  /*bbb0*/  @!P3 VIADD R86, R86, 0x388c0 ;  /* 0x000388c05656b836 */ /* 0x000fe20000000000 */
[----:B-----5:R0:W-:Y:S01]  /*bbc0*/  BAR.SYNC.DEFER_BLOCKING R158, 0x80 ;  /* 0x0002009e0000751d */ /* 0x0201e20000010000 */
[----:B------:R-:W-:-:S03]  /*bbd0*/  LOP3.LUT P4, RZ, R18, 0x1, RZ, 0xc0, !PT ;  /* 0x0000000112ff7812 */ /* 0x000fc6000788c0ff */
[----:B------:R-:W-:Y:S02]  /*bbe0*/  @!P3 PRMT R86, RZ, 0x654, R86 ;  /* 0x00000654ff56b816 */ /* 0x000fe40000000056 */
[----:B------:R-:W-:Y:S02]  /*bbf0*/  IADD3 R213, R213, 0x1, RZ ;  /* 0x00000001d5d57810 */ /* 0x000fe40007ffe0ff */
[----:B------:R-:W-:Y:S01]  /*bc00*/  PLOP3.LUT P0, PT, PT, PT, PT, 0x8, 0x0 ;  /* 0x000000000000781c */ /* 0x000fe20003f0e170 */
[----:B------:R0:W-:Y:S01]  /*bc10*/  @!P3 SYNCS.ARRIVE.TRANS64.RED.A1T0 RZ, [R86+URZ], RZ ;  /* 0x000000ff56ffb9a7 */ /* 0x0001e2000810043f */
[----:B------:R-:W-:-:S04]  /*bc20*/  ISETP.NE.AND P3, PT, R213, 0x2, PT ;  /* 0x00000002d500780c */ /* 0x000fc80003f65270 */
[----:B--234-:R-:W-:Y:S02]  /*bc30*/  SEL R12, RZ, 0x1, P3 ;  /* 0x00000001ff0c7807 */ /* 0x01cfe40001800000 */
[----:B------:R-:W-:Y:S02]  /*bc40*/  SEL R213, R213, RZ, P3 ;  /* 0x000000ffd5d57207 */ /* 0x000fe40001800000 */
[----:B------:R-:W-:Y:S01]  /*bc50*/  LOP3.LUT R225, R225, R12, RZ, 0x3c, !PT ;  /* 0x0000000ce1e17212 */ /* 0x000fe200078e3cff */
[----:B0-----:R-:W-:Y:S06]  /*bc60*/  @P4 BRA `(.L_x_561) ;  /* 0xffffff7400084947 */ /* 0x001fec000383ffff */
.L_x_440:
[----:B------:R-:W-:Y:S01]  /*bc70*/  BSSY B0, `(.L_x_562) ;  /* 0x0000005000007945 */ /* 0x000fe20003800000 */
[----:B------:R-:W-:-:S03]  /*bc80*/  IMAD.MOV.U32 R3, RZ, RZ, RZ ;  /* 0x000000ffff037224 */ /* 0x000fc600078e00ff */
[----:B------:R-:W-:Y:S05]  /*bc90*/  @P0 BRA `(.L_x_563) ;  /* 0x0000000000080947 */ /* 0x000fea0003800000 */
[----:B------:R-:W0:Y:S02]  /*bca0*/  FENCE.VIEW.ASYNC.G ;  /* 0x00000000000073c6 */ /* 0x000e240000000100 */
[----:B0-----:R-:W-:Y:S06]  /*bcb0*/  BAR.ARV 0xc, 0x180 ;  /* 0x0306000000007b1d */ /* 0x001fec0000002000 */
.L_x_563:
[----:B------:R-:W-:Y:S05]  /*bcc0*/  BSYNC B0 ;  /* 0x0000000000007941 */ /* 0x000fea0003800000 */
.L_x_562:
[----:B------:R-:W-:Y:S01]  /*bcd0*/  LOP3.LUT P0, RZ, R18, 0x2, RZ, 0xc0, !PT ;  /* 0x0000000212ff7812 */ /* 0x000fe2000780c0ff */
[----:B------:R-:W-:-:S12]  /*bce0*/  BSSY B0, `(.L_x_564) ;  /* 0x0000020000007945 */ /* 0x000fd80003800000 */
[----:B------:R-:W-:Y:S05]  /*bcf0*/  @!P0 BRA `(.L_x_565) ;  /* 0x0000000000788947 */ /* 0x000fea0003800000 */
[----:B------:R-:W2:Y:S01]  /*bd00*/  LDL R0, [R1+0x74] ;  /* 0x0000740001007983 */ /* 0x000ea20000100800 */
[----:B------:R-:W-:Y:S01]  /*bd10*/  ULDC UR4, c[0x0][0x9f0] ;  /* 0x00027c0000047ab9 */ /* 0x000fe20000000800 */
[----:B--2---:R-:W-:-:S04]  /*bd20*/  ISETP.NE.AND P0, PT, R0, RZ, PT ;  /* 0x000000ff0000720c */ /* 0x004fc80003f05270 */
[----:B------:R-:W-:-:S04]  /*bd30*/  SEL R9, R0, UR4, P0 ;  /* 0x0000000400097c07 */ /* 0x000fc80008000000 */
[-C--:B------:R-:W-:Y:S02]  /*bd40*/  IABS R5, R9.reuse ;  /* 0x0000000900057213 */ /* 0x080fe40000000000 */
[----:B------:R-:W-:Y:S02]  /*bd50*/  IABS R8, R9 ;  /* 0x0000000900087213 */ /* 0x000fe40000000000 */
[----:B------:R-:W0:Y:S01]  /*bd60*/  I2F.RP R4, R5 ;  /* 0x0000000500047306 */ /* 0x000e220000209400 */
[----:B------:R-:W-:Y:S02]  /*bd70*/  IADD3 R0, R130, -0x1, R9 ;  /* 0xffffffff82007810 */ /* 0x000fe40007ffe009 */
[----:B------:R-:W-:-:S05]  /*bd80*/  IMAD.MOV R8, RZ, RZ, -R8 ;  /* 0x000000ffff087224 */ /* 0x000fca00078e0a08 */
[----:B0-----:R-:W0:Y:S02]  /*bd90*/  MUFU.RCP R4, R4 ;  /* 0x0000000400047308 */ /* 0x001e240000001000 */
[----:B0-----:R-:W-:Y:S01]  /*bda0*/  VIADD R2, R4, 0xffffffe ;  /* 0x0ffffffe04027836 */ /* 0x001fe20000000000 */
[----:B------:R-:W-:Y:S02]  /*bdb0*/  IABS R4, R0 ;  /* 0x0000000000047213 */ /* 0x000fe40000000000 */
[----:B------:R-:W-:-:S03]  /*bdc0*/  LOP3.LUT R0, R0, R9, RZ, 0x3c, !PT ;  /* 0x0000000900007212 */ /* 0x000fc600078e3cff */
[----:B------:R0:W2:Y:S01]  /*bdd0*/  F2I.FTZ.U32.TRUNC.NTZ R3, R2 ;  /* 0x0000000200037305 */ /* 0x0000a2000021f000 */
[----:B------:R-:W-:Y:S01]  /*bde0*/  ISETP.GE.AND P2, PT, R0, RZ, PT ;  /* 0x000000ff0000720c */ /* 0x000fe20003f46270 */
[----:B0-----:R-:W-:Y:S01]  /*bdf0*/  IMAD.MOV.U32 R2, RZ, RZ, RZ ;  /* 0x000000ffff027224 */ /* 0x001fe200078e00ff */
[----:B--2---:R-:W-:-:S05]  /*be00*/  IADD3 R6, RZ, -R3, RZ ;  /* 0x80000003ff067210 */ /* 0x004fca0007ffe0ff */
[----:B------:R-:W-:-:S04]  /*be10*/  IMAD R7, R6, R5, RZ ;  /* 0x0000000506077224 */ /* 0x000fc800078e02ff */
[----:B------:R-:W-:Y:S01]  /*be20*/  IMAD.HI.U32 R3, R3, R7, R2 ;  /* 0x0000000703037227 */ /* 0x000fe200078e0002 */
[----:B------:R-:W-:-:S05]  /*be30*/  MOV R2, R8 ;  /* 0x0000000800027202 */ /* 0x000fca0000000f00 */
[----:B------:R-:W-:-:S04]  /*be40*/  IMAD.HI.U32 R3, R3, R4, RZ ;  /* 0x0000000403037227 */ /* 0x000fc800078e00ff */
[----:B------:R-:W-:-:S05]  /*be50*/  IMAD R2, R3, R2, R4 ;  /* 0x0000000203027224 */ /* 0x000fca00078e0204 */
[----:B------:R-:W-:-:S13]  /*be60*/  ISETP.GT.U32.AND P1, PT, R5, R2, PT ;  /* 0x000000020500720c */ /* 0x000fda0003f24070 */
[----:B------:R-:W-:Y:S02]  /*be70*/  @!P1 IMAD.IADD R2, R2, 0x1, -R5 ;  /* 0x0000000102029824 */ /* 0x000fe400078e0a05 */
[----:B------:R-:W-:Y:S01]  /*be80*/  @!P1 VIADD R3, R3, 0x1 ;  /* 0x0000000103039836 */ /* 0x000fe20000000000 */
[----:B------:R-:W-:Y:S02]  /*be90*/  ISETP.NE.AND P1, PT, R9, RZ, PT ;  /* 0x000000ff0900720c */ /* 0x000fe40003f25270 */
[----:B------:R-:W-:-:S13]  /*bea0*/  ISETP.GE.U32.AND P0, PT, R2, R5, PT ;  /* 0x000000050200720c */ /* 0x000fda0003f06070 */
[----:B------:R-:W-:-:S05]  /*beb0*/  @P0 IADD3 R3, R3, 0x1, RZ ;  /* 0x0000000103030810 */ /* 0x000fca0007ffe0ff */
[----:B------:R-:W-:Y:S01]  /*bec0*/  @!P2 IMAD.MOV R3, RZ, RZ, -R3 ;  /* 0x000000ffff03a224 */ /* 0x000fe200078e0a03 */
[----:B------:R-:W-:-:S07]  /*bed0*/  @!P1 LOP3.LUT R3, RZ, R9, RZ, 0x33, !PT ;  /* 0x00000009ff039212 */ /* 0x000fce00078e33ff */
.L_x_565:
[----:B------:R-:W-:Y:S05]  /*bee0*/  BSYNC B0 ;  /* 0x0000000000007941 */ /* 0x000fea0003800000 */
.L_x_564:
[----:B------:R-:W2:Y:S01]  /*bef0*/  LDL R0, [R1+0x8c] ;  /* 0x00008c0001007983 */ /* 0x000ea20000100800 */
[----:B------:R-:W-:Y:S02]  /*bf00*/  PLOP3.LUT P0, PT, PT, PT, PT, 0x80, 0x0 ;  /* 0x000000000000781c */ /* 0x000fe40003f0f070 */
        /* <DEDUP_REMOVED lines=12> */
[----:B-1----:R-:W-:Y:S02]  /*bfd0*/  CS2R R32, SRZ ;  /* 0x0000000000207805 */ /* 0x002fe4000001ff00 */
        /* <DEDUP_REMOVED lines=51> */
[----:B--2---:R-:W-:-:S05]  /*c310*/  IMAD R0, R0, R3, RZ ;  /* 0x0000000300007224 */ /* 0x004fca00078e02ff */
[----:B------:R0:W-:Y:S01]  /*c320*/  STL [R1+0x64], R0 ;  /* 0x0000640001007387 */ /* 0x0001e20000100800 */
[----:B------:R-:W-:Y:S02]  /*c330*/  VIADDMNMX R112, R0, R3, R130, PT ;  /* 0x0000000300707246 */ /* 0x000fe40003800182 */
[----:B------:R-:W-:Y:S02]  /*c340*/  CS2R R2, SRZ ;  /* 0x0000000000027805 */ /* 0x000fe4000001ff00 */
[----:B------:R-:W-:-:S13]  /*c350*/  ISETP.GT.AND P1, PT, R112, R0, PT ;  /* 0x000000007000720c */ /* 0x000fda0003f24270 */
[----:B0-----:R-:W-:Y:S05]  /*c360*/  @!P1 BRA `(.L_x_566) ;  /* 0x0000012800109947 */ /* 0x001fea0003800000 */
[----:B------:R-:W2:Y:S02]  /*c370*/  LDL R0, [R1+0x11c] ;  /* 0x00011c0001007983 */ /* 0x000ea40000100800 */
[----:B--2---:R-:W-:Y:S02]  /*c380*/  R2UR UR4, R0 ;  /* 0x00000000000472ca */ /* 0x004fe400000e0000 */
[----:B------:R-:W0:Y:S11]  /*c390*/  S2R R0, SR_TID.X ;  /* 0x0000000000007919 */ /* 0x000e360000002100 */
[----:B------:R-:W-:-:S06]  /*c3a0*/  ULOP3.LUT UP0, URZ, UR4, 0x9f, URZ, 0xc0, !UPT ;  /* 0x0000009f043f7892 */ /* 0x000fcc000f80c03f */
[----:B------:R-:W-:Y:S01]  /*c3b0*/  PLOP3.LUT P0, PT, PT, PT, UP0, 0x80, 0x0 ;  /* 0x000000000000781c */ /* 0x000fe20003f0f008 */
[----:B0-----:R-:W-:-:S05]  /*c3c0*/  VIADD R0, R0, 0xffffff80 ;  /* 0xffffff8000007836 */ /* 0x001fca0000000000 */
[----:B------:R-:W-:-:S04]  /*c3d0*/  SHF.R.S32.HI R3, RZ, 0x1f, R0 ;  /* 0x0000001fff037819 */ /* 0x000fc80000011400 */
[----:B------:R-:W-:-:S04]  /*c3e0*/  LEA.HI R3, R3, R0, RZ, 0x7 ;  /* 0x0000000003037211 */ /* 0x000fc800078f38ff */
[----:B------:R-:W-:-:S06]  /*c3f0*/  SHF.R.S32.HI R0, RZ, 0x7, R3 ;  /* 0x00000007ff007819 */ /* 0x000fcc0000011403 */
[----:B------:R-:W0:Y:S02]  /*c400*/  SHFL.IDX PT, R0, R0, RZ, 0x1f ;  /* 0x00001fff00007589 */ /* 0x000e2400000e0000 */
[----:B0-----:R-:W-:-:S04]  /*c410*/  LEA.HI R2, R0, R0, RZ, 0x1 ;  /* 0x0000000000027211 */ /* 0x001fc800078f08ff */
[----:B------:R-:W-:-:S04]  /*c420*/  LOP3.LUT R3, R2, 0x1e, RZ, 0xc0, !PT ;  /* 0x0000001e02037812 */ /* 0x000fc800078ec0ff */
[----:B------:R-:W-:-:S04]  /*c430*/  IADD3 R3, R0, -R3, RZ ;  /* 0x8000000300037210 */ /* 0x000fc80007ffe0ff */
[----:B------:R-:W-:-:S04]  /*c440*/  LEA R3, R3, UR4, 0xd ;  /* 0x0000000403037c11 */ /* 0x000fc8000f8e68ff */
[----:B------:R-:W-:-:S04]  /*c450*/  SHF.R.U32.HI R2, RZ, 0x4, R3 ;  /* 0x00000004ff027819 */ /* 0x000fc80000011603 */
[----:B------:R-:W-:Y:S01]  /*c460*/  LOP3.LUT R2, R2, 0x3fff, RZ, 0xc0, !PT ;  /* 0x00003fff02027812 */ /* 0x000fe200078ec0ff */
[----:B------:R-:W-:Y:S06]  /*c470*/  @!P0 BRA `(.L_x_567) ;  /* 0x0000000000408947 */ /* 0x000fec0003800000 */
        /* <DEDUP_REMOVED lines=16> */
.L_x_567:
[----:B------:R-:W-:Y:S02]  /*c580*/  ULDC UR4, c[0x0][0x3f4] ;  /* 0x0000fd0000047ab9 */ /* 0x000fe40000000800 */
[----:B------:R-:W-:-:S13]  /*c590*/  ISETP.LT.AND P0, PT, RZ, UR4, PT ;  /* 0x00000004ff007c0c */ /* 0x000fda000bf01270 */
[----:B------:R-:W-:Y:S05]  /*c5a0*/  @P0 BRA `(.L_x_568) ;  /* 0x0000000000400947 */ /* 0x000fea0003800000 */
[----:B------:R-:W2:Y:S02]  /*c5b0*/  LDL R20, [R1+0x84] ;  /* 0x0000840001147983 */ /* 0x000ea40000100800 */
[----:B--2---:R-:W-:-:S04]  /*c5c0*/  LEA.HI R0, R20, R20, RZ, 0x1 ;  /* 0x0000001414007211 */ /* 0x004fc800078f08ff */
[----:B------:R-:W-:-:S05]  /*c5d0*/  LOP3.LUT R0, R0, 0xfffffffe, RZ, 0xc0, !PT ;  /* 0xfffffffe00007812 */ /* 0x000fca00078ec0ff */
[----:B------:R-:W-:-:S05]  /*c5e0*/  IMAD.IADD R0, R20, 0x1, -R0 ;  /* 0x0000000114007824 */ /* 0x000fca00078e0a00 */
[----:B------:R-:W-:-:S04]  /*c5f0*/  SHF.L.U32 R0, R0, 0x1f, RZ ;  /* 0x0000001f00007819 */ /* 0x000fc800000006ff */
[----:B------:R0:W1:Y:S03]  /*c600*/  SYNCS.PHASECHK.TRANS64.TRYWAIT P0, [R23+URZ+0x38800], R0 ;  /* 0x03880000170075a7 */ /* 0x000066000800017f */
[----:B-1----:R-:W-:Y:S05]  /*c610*/  @!P0 NANOSLEEP.SYNCS 0x989680 ;  /* 0x009896800000895d */ /* 0x002fea0003900000 */
[----:B------:R-:W1:Y:S01]  /*c620*/  @!P0 SYNCS.PHASECHK.TRANS64 P0, [R23+URZ+0x38800], R0 ;  /* 0x03880000170085a7 */ /* 0x000e62000800007f */
[----:B------:R-:W-:Y:S04]  /*c630*/  BSSY B0, `(.L_x_569) ;  /* 0x0000006000007945 */ /* 0x000fe80003800000 */
[----:B-1----:R-:W-:Y:S05]  /*c640*/  @P0 BRA `(.L_x_570) ;  /* 0x0000000000100947 */ /* 0x002fea0003800000 */
.L_x_571:
[----:B-1----:R1:W2:Y:S02]  /*c650*/  SYNCS.PHASECHK.TRANS64.TRYWAIT P0, [R23+URZ+0x38800], R0 ;  /* 0x03880000170075a7 */ /* 0x0022a4000800017f */
[----:B--2---:R-:W-:Y:S05]  /*c660*/  @!P0 NANOSLEEP.SYNCS 0x989680 ;  /* 0x009896800000895d */ /* 0x004fea0003900000 */
[----:B------:R-:W2:Y:S02]  /*c670*/  @!P0 SYNCS.PHASECHK.TRANS64 P0, [R23+URZ+0x38800], R0 ;  /* 0x03880000170085a7 */ /* 0x000ea4000800007f */
[----:B--2---:R-:W-:Y:S05]  /*c680*/  @!P0 BRA `(.L_x_571) ;  /* 0xfffffffc00f08947 */ /* 0x004fea000383ffff */
.L_x_570:
[----:B------:R-:W-:Y:S05]  /*c690*/  BSYNC B0 ;  /* 0x0000000000007941 */ /* 0x000fea0003800000 */
.L_x_569:
[----:B------:R-:W-:Y:S05]  /*c6a0*/  BRA `(.L_x_572) ;  /* 0x0000006c00907947 */ /* 0x000fea0003800000 */
.L_x_568:
[----:B------:R-:W2:Y:S01]  /*c6b0*/  LDL R0, [R1+0x11c] ;  /* 0x00011c0001007983 */ /* 0x000ea20000100800 */
[----:B------:R-:W-:Y:S01]  /*c6c0*/  ULDC.64 UR4, c[0x0][0x3f8] ;  /* 0x0000fe0000047ab9 */ /* 0x000fe20000000a00 */
[----:B------:R-:W-:Y:S01]  /*c6d0*/  ULDC.64 UR6, c[0x0][0x408] ;  /* 0x0001020000067ab9 */ /* 0x000fe20000000a00 */
[----:B-----5:R-:W-:Y:S01]  /*c6e0*/  IMAD.WIDE.U32 R4, R127, UR4, RZ ;  /* 0x000000047f047c25 */ /* 0x020fe2000f8e00ff */
[----:B--2---:R-:W-:Y:S02]  /*c6f0*/  R2UR UR8, R0 ;  /* 0x00000000000872ca */ /* 0x004fe400000e0000 */
[----:B------:R-:W-:-:S05]  /*c700*/  SHF.R.S32.HI R0, RZ, 0x1f, R127 ;  /* 0x0000001fff007819 */ /* 0x000fca000001147f */
[C---:B------:R-:W-:Y:S02]  /*c710*/  IMAD R6, R0.reuse, UR4, RZ ;  /* 0x0000000400067c24 */ /* 0x040fe4000f8e02ff */
[----:B------:R-:W-:Y:S02]  /*c720*/  IMAD R0, R0, UR6, RZ ;  /* 0x0000000600007c24 */ /* 0x000fe4000f8e02ff */
[C---:B------:R-:W-:Y:S01]  /*c730*/  IMAD R3, R127.reuse, UR5, R6 ;  /* 0x000000057f037c24 */ /* 0x040fe2000f8e0206 */
[----:B------:R-:W-:Y:S01]  /*c740*/  ULDC.64 UR4, c[0x0][0x3e8] ;  /* 0x0000fa0000047ab9 */ /* 0x000fe20000000a00 */
[----:B------:R-:W-:Y:S01]  /*c750*/  ULOP3.LUT UP0, URZ, UR8, 0x3ff, URZ, 0xc0, !UPT ;  /* 0x000003ff083f7892 */ /* 0x000fe2000f80c03f */
[C---:B------:R-:W-:Y:S01]  /*c760*/  IMAD R29, R127.reuse, UR7, R0 ;  /* 0x000000077f1d7c24 */ /* 0x040fe2000f8e0200 */
[----:B------:R-:W-:Y:S01]  /*c770*/  LEA R28, P0, R4, UR4, 0x1 ;  /* 0x00000004041c7c11 */ /* 0x000fe2000f8008ff */
[----:B------:R-:W-:Y:S01]  /*c780*/  IMAD.WIDE.U32 R6, R127, UR6, RZ ;  /* 0x000000067f067c25 */ /* 0x000fe2000f8e00ff */
[----:B------:R-:W-:-:S02]  /*c790*/  ULDC.64 UR6, c[0x0][0x400] ;  /* 0x0001000000067ab9 */ /* 0x000fc40000000a00 */
[----:B------:R-:W-:Y:S01]  /*c7a0*/  PLOP3.LUT P2, PT, PT, PT, UP0, 0x80, 0x0 ;  /* 0x000000000000781c */ /* 0x000fe20003f4f008 */
[----:B------:R-:W-:Y:S01]  /*c7b0*/  IMAD.IADD R3, R3, 0x1, R5 ;  /* 0x0000000103037824 */ /* 0x000fe200078e0205 */
[----:B------:R-:W-:Y:S02]  /*c7c0*/  LEA R30, P1, R6, UR6, 0x1 ;  /* 0x00000006061e7c11 */ /* 0x000fe4000f8208ff */
[----:B------:R-:W-:Y:S02]  /*c7d0*/  IADD3 R29, R29, R7, RZ ;  /* 0x000000071d1d7210 */ /* 0x000fe40007ffe0ff */
[----:B------:R-:W-:Y:S02]  /*c7e0*/  LEA.HI.X R24, R4, UR5, R3, 0x1, P0 ;  /* 0x0000000504187c11 */ /* 0x000fe400080f0c03 */
[----:B------:R-:W-:-:S05]  /*c7f0*/  LEA.HI.X R29, R6, UR7, R29, 0x1, P1 ;  /* 0x00000007061d7c11 */ /* 0x000fca00088f0c1d */
        /* <DEDUP_REMOVED lines=16> */
[----:B0-----:R-:W-:Y:S05]  /*c900*/  CALL.ABS.NOINC R14 ;  /* 0x000000000e007343 */ /* 0x001fea0003c00000 */
.L_x_573:
[----:B------:R-:W-:Y:S01]  /*c910*/  ULDC.U8 UR4, c[0x0][0x410] ;  /* 0x0001040000047ab9 */ /* 0x000fe20000000000 */
[----:B------:R-:W-:Y:S01]  /*c920*/  BSSY B0, `(.L_x_574) ;  /* 0x00006b4000007945 */ /* 0x000fe20003800000 */
[----:B------:R-:W-:Y:S01]  /*c930*/  ISETP.NE.AND P0, PT, RZ, UR4, PT ;  /* 0x00000004ff007c0c */ /* 0x000fe2000bf05270 */
[----:B------:R-:W-:-:S12]  /*c940*/  IMAD R6, R129, 0x80, R224 ;  /* 0x0000008081067824 */ /* 0x000fd800078e02e0 */
[----:B------:R-:W-:Y:S05]  /*c950*/  @!P0 BRA `(.L_x_575) ;  /* 0x0000003000c88947 */ /* 0x000fea0003800000 */
[----:B------:R-:W-:-:S03]  /*c960*/  UMOV UR4, 0xffffffff ;  /* 0xffffffff00047882 */ /* 0x000fc60000000000 */
[----:B------:R-:W-:Y:S05]  /*c970*/  BRA.DIV UR4, `(.L_x_576) ;  /* 0x000001f204107947 */ /* 0x000fea000b800000 */
[----:B------:R0:W1:Y:S04]  /*c980*/  SHFL.IDX PT, R0, R24, RZ, 0x181f ;  /* 0x00181fff18007589 */ /* 0x00006800000e0000 */
[----:B------:R0:W2:Y:S04]  /*c990*/  SHFL.IDX PT, R3, R28, RZ, 0x181f ;  /* 0x00181fff1c037589 */ /* 0x0000a800000e0000 */
[----:B------:R-:W3:Y:S04]  /*c9a0*/  SHFL.IDX PT, R29, R29, RZ, 0x181f ;  /* 0x00181fff1d1d7589 */ /* 0x000ee800000e0000 */
[----:B------:R0:W4:Y:S02]  /*c9b0*/  SHFL.IDX PT, R32, R30, RZ, 0x181f ;  /* 0x00181fff1e207589 */ /* 0x00012400000e0000 */
.L_x_855:
[----:B------:R-:W-:Y:S01]  /*c9c0*/  ULDC UR4, c[0x0][0x448] ;  /* 0x0001120000047ab9 */ /* 0x000fe20000000800 */
[----:B------:R-:W-:Y:S01]  /*c9d0*/  BSSY B1, `(.L_x_577) ;  /* 0x000003e000017945 */ /* 0x000fe20003800000 */
[----:B------:R-:W-:Y:S01]  /*c9e0*/  IMAD R33, R132, UR4, RZ ;  /* 0x0000000484217c24 */ /* 0x000fe2000f8e02ff */
[----:B------:R-:W-:Y:S02]  /*c9f0*/  CS2R R4, SRZ ;  /* 0x0000000000047805 */ /* 0x000fe4000001ff00 */
[----:B------:R-:W-:Y:S02]  /*ca00*/  CS2R R10, SRZ ;  /* 0x00000000000a7805 */ /* 0x000fe4000001ff00 */
[----:B------:R-:W-:Y:S02]  /*ca10*/  CS2R R12, SRZ ;  /* 0x00000000000c7805 */ /* 0x000fe4000001ff00 */
[----:B------:R-:W-:Y:S02]  /*ca20*/  CS2R R20, SRZ ;  /* 0x0000000000147805 */ /* 0x000fe4000001ff00 */
[----:B------:R-:W-:Y:S01]  /*ca30*/  ISETP.GE.AND P0, PT, R6, R33, PT ;  /* 0x000000210600720c */ /* 0x000fe20003f06270 */
[----:B------:R-:W-:Y:S01]  /*ca40*/  IMAD R33, R129, -0x80, R33 ;  /* 0xffffff8081217824 */ /* 0x000fe200078e0221 */
[----:B0-----:R-:W-:-:S02]  /*ca50*/  CS2R R30, SRZ ;  /* 0x00000000001e7805 */ /* 0x001fc4000001ff00 */
[----:B------:R-:W-:Y:S02]  /*ca60*/  CS2R R6, SRZ ;  /* 0x0000000000067805 */ /* 0x000fe4000001ff00 */
[----:B------:R-:W-:Y:S02]  /*ca70*/  CS2R R8, SRZ ;  /* 0x0000000000087805 */ /* 0x000fe4000001ff00 */
[----:B------:R-:W-:-:S05]  /*ca80*/  CS2R R14, SRZ ;  /* 0x00000000000e7805 */ /* 0x000fca000001ff00 */
[----:B------:R-:W-:Y:S05]  /*ca90*/  @P0 BRA `(.L_x_578) ;  /* 0x0000000000c40947 */ /* 0x000fea0003800000 */
[----:B------:R-:W-:Y:S01]  /*caa0*/  ULDC UR4, c[0x0][0x3f4] ;  /* 0x0000fd0000047ab9 */ /* 0x000fe20000000800 */
[C---:B------:R-:W-:Y:S01]  /*cab0*/  IMAD.SHL.U32 R6, R221.reuse, 0x2, RZ ;  /* 0x00000002dd067824 */ /* 0x040fe200078e00ff */
[----:B------:R-:W-:Y:S02]  /*cac0*/  ISETP.GE.AND P3, PT, R216, UR4, PT ;  /* 0x00000004d8007c0c */ /* 0x000fe4000bf66270 */
[----:B------:R-:W-:Y:S02]  /*cad0*/  CS2R R20, SRZ ;  /* 0x0000000000147805 */ /* 0x000fe4000001ff00 */
[----:B------:R-:W-:Y:S01]  /*cae0*/  ISETP.GE.AND P2, PT, R221, UR4, PT ;  /* 0x00000004dd007c0c */ /* 0x000fe2000bf46270 */
[----:B------:R-:W-:Y:S01]  /*caf0*/  IMAD.SHL.U32 R28, R222, 0x2, RZ ;  /* 0x00000002de1c7824 */ /* 0x000fe200078e00ff */
[----:B------:R-:W-:Y:S01]  /*cb00*/  ISETP.GE.AND P1, PT, R220, UR4, PT ;  /* 0x00000004dc007c0c */ /* 0x000fe2000bf26270 */
[----:B------:R-:W-:Y:S01]  /*cb10*/  ULDC.64 UR6, c[0x0][0x208] ;  /* 0x0000820000067ab9 */ /* 0x000fe20000000a00 */
[----:B------:R-:W-:-:S02]  /*cb20*/  SHF.R.S32.HI R9, RZ, 0x1f, R220 ;  /* 0x0000001fff097819 */ /* 0x000fc400000114dc */
[----:B------:R-:W-:Y:S02]  /*cb30*/  CS2R R14, SRZ ;  /* 0x00000000000e7805 */ /* 0x000fe4000001ff00 */
[----:B------:R-:W-:Y:S02]  /*cb40*/  SHF.R.S32.HI R4, RZ, 0x1f, R221 ;  /* 0x0000001fff047819 */ /* 0x000fe400000114dd */
[----:B------:R-:W-:Y:S02]  /*cb50*/  SHF.L.U64.HI R25, R220, 0x1, R9 ;  /* 0x00000001dc197819 */ /* 0x000fe40000010209 */
[----:B------:R-:W-:Y:S01]  /*cb60*/  ISETP.GE.AND P0, PT, R222, UR4, PT ;  /* 0x00000004de007c0c */ /* 0x000fe2000bf06270 */
[----:B----4-:R-:W-:Y:S01]  /*cb70*/  @!P3 IMAD.MOV.U32 R12, RZ, RZ, R32 ;  /* 0x000000ffff0cb224 */ /* 0x010fe200078e0020 */
[----:B------:R-:W-:Y:S01]  /*cb80*/  SHF.L.U64.HI R5, R221, 0x1, R4 ;  /* 0x00000001dd057819 */ /* 0x000fe20000010204 */
[----:B---3--:R-:W-:Y:S01]  /*cb90*/  @!P3 IMAD.MOV.U32 R13, RZ, RZ, R29 ;  /* 0x000000ffff0db224 */ /* 0x008fe200078e001d */
[----:B--2---:R-:W-:Y:S01]  /*cba0*/  @!P2 IADD3 R10, P4, R3, R6, RZ ;  /* 0x00000006030aa210 */ /* 0x004fe20007f9e0ff */
[----:B------:R-:W-:Y:S01]  /*cbb0*/  @!P3 IMAD.MOV.U32 R8, RZ, RZ, R3 ;  /* 0x000000ffff08b224 */ /* 0x000fe200078e0003 */
[----:B-1----:R-:W-:Y:S01]  /*cbc0*/  @!P3 MOV R9, R0 ;  /* 0x000000000009b202 */ /* 0x002fe20000000f00 */
[----:B------:R-:W-:Y:S01]  /*cbd0*/  @!P3 IMAD.WIDE R30, R216, 0x2, R12 ;  /* 0x00000002d81eb825 */ /* 0x000fe200078e020c */
[----:B------:R-:W-:-:S02]  /*cbe0*/  SHF.L.U32 R24, R220, 0x1, RZ ;  /* 0x00000001dc187819 */ /* 0x000fc400000006ff */
[----:B------:R-:W-:Y:S02]  /*cbf0*/  CS2R R12, SRZ ;  /* 0x00000000000c7805 */ /* 0x000fe4000001ff00 */
[----:B------:R-:W-:Y:S01]  /*cc00*/  SHF.R.S32.HI R7, RZ, 0x1f, R222 ;  /* 0x0000001fff077819 */ /* 0x000fe200000114de */
[----:B------:R-:W-:Y:S01]  /*cc10*/  @!P2 IMAD.X R11, R0, 0x1, R5, P4 ;  /* 0x00000001000ba824 */ /* 0x000fe200020e0605 */
[----:B------:R-:W-:Y:S01]  /*cc20*/  @!P2 IADD3 R6, P6, R32, R6, RZ ;  /* 0x000000062006a210 */ /* 0x000fe20007fde0ff */
[----:B------:R-:W-:Y:S01]  /*cc30*/  @!P3 IMAD.WIDE R8, R216, 0x2, R8 ;  /* 0x00000002d808b825 */ /* 0x000fe200078e0208 */
[----:B------:R-:W-:Y:S01]  /*cc40*/  @!P1 IADD3 R4, P5, R3, R24, RZ ;  /* 0x0000001803049210 */ /* 0x000fe20007fbe0ff */
[----:B------:R0:W5:Y:S01]  /*cc50*/  @!P3 LD.E.64 R14, desc[UR6][R30.64] ;  /* 0x000000061e0eb980 */ /* 0x000162000c101b00 */
[----:B------:R-:W-:Y:S02]  /*cc60*/  SHF.L.U64.HI R34, R222, 0x1, R7 ;  /* 0x00000001de227819 */ /* 0x000fe40000010207 */
[----:B------:R-:W-:Y:S01]  /*cc70*/  @!P2 IADD3.X R7, R29, R5, RZ, P6, !PT ;  /* 0x000000051d07a210 */ /* 0x000fe200037fe4ff */
[----:B------:R1:W5:Y:S01]  /*cc80*/  @!P3 LD.E.64 R20, desc[UR6][R8.64] ;  /* 0x000000060814b980 */ /* 0x000362000c101b00 */
[----:B------:R-:W-:Y:S01]  /*cc90*/  @!P1 IMAD.X R5, R0, 0x1, R25, P5 ;  /* 0x0000000100059824 */ /* 0x000fe200028e0619 */
[----:B------:R-:W-:-:S02]  /*cca0*/  @!P0 IADD3 R26, P6, R3, R28, RZ ;  /* 0x0000001c031a8210 */ /* 0x000fc40007fde0ff */
[----:B------:R2:W5:Y:S01]  /*ccb0*/  @!P2 LD.E.64 R12, desc[UR6][R10.64] ;  /* 0x000000060a0ca980 */ /* 0x000562000c101b00 */
[C---:B------:R-:W-:Y:S02]  /*ccc0*/  @!P1 IADD3 R24, P4, R32.reuse, R24, RZ ;  /* 0x0000001820189210 */ /* 0x040fe40007f9e0ff */
[----:B------:R-:W-:Y:S02]  /*ccd0*/  @!P0 IADD3 R28, P5, R32, R28, RZ ;  /* 0x0000001c201c8210 */ /* 0x000fe40007fbe0ff */
[----:B0-----:R-:W-:Y:S02]  /*cce0*/  CS2R R30, SRZ ;  /* 0x00000000001e7805 */ /* 0x001fe4000001ff00 */
[----:B------:R-:W-:Y:S02]  /*ccf0*/  @!P1 IADD3.X R25, R29, R25, RZ, P4, !PT ;  /* 0x000000191d199210 */ /* 0x000fe400027fe4ff */
[----:B-1----:R-:W-:Y:S01]  /*cd00*/  CS2R R8, SRZ ;  /* 0x0000000000087805 */ /* 0x002fe2000001ff00 */
[----:B------:R-:W-:-:S02]  /*cd10*/  @!P0 IMAD.X R27, R0, 0x1, R34, P6 ;  /* 0x00000001001b8824 */ /* 0x000fc400030e0622 */
[----:B------:R-:W-:Y:S01]  /*cd20*/  @!P0 IMAD.X R29, R29, 0x1, R34, P5 ;  /* 0x000000011d1d8824 */ /* 0x000fe200028e0622 */
[----:B--2---:R-:W-:Y:S02]  /*cd30*/  CS2R R10, SRZ ;  /* 0x00000000000a7805 */ /* 0x004fe4000001ff00 */
[----:B------:R0:W5:Y:S04]  /*cd40*/  @!P2 LD.E.64 R8, desc[UR6][R6.64] ;  /* 0x000000060608a980 */ /* 0x000168000c101b00 */
[----:B------:R1:W5:Y:S04]  /*cd50*/  @!P1 LD.E.64 R10, desc[UR6][R4.64] ;  /* 0x00000006040a9980 */ /* 0x000368000c101b00 */
[----:B------:R2:W5:Y:S01]  /*cd60*/  @!P0 LD.E.64 R30, desc[UR6][R28.64] ;  /* 0x000000061c1e8980 */ /* 0x000562000c101b00 */
[----:B0-----:R-:W-:-:S02]  /*cd70*/  CS2R R6, SRZ ;  /* 0x0000000000067805 */ /* 0x001fc4000001ff00 */
[----:B-1----:R-:W-:-:S04]  /*cd80*/  CS2R R4, SRZ ;  /* 0x0000000000047805 */ /* 0x002fc8000001ff00 */
[----:B------:R2:W5:Y:S04]  /*cd90*/  @!P1 LD.E.64 R6, desc[UR6][R24.64] ;  /* 0x0000000618069980 */ /* 0x000568000c101b00 */
[----:B------:R2:W5:Y:S02]  /*cda0*/  @!P0 LD.E.64 R4, desc[UR6][R26.64] ;  /* 0x000000061a048980 */ /* 0x000564000c101b00 */
.L_x_578:
[----:B------:R-:W-:Y:S05]  /*cdb0*/  BSYNC B1 ;  /* 0x0000000000017941 */ /* 0x000fea0003800000 */
.L_x_577:
[----:B--23--:R-:W1:Y:S01]  /*cdc0*/  LDL R29, [R1+0x84] ;  /* 0x00008400011d7983 */ /* 0x00ce620000100800 */
[----:B-----5:R-:W-:Y:S01]  /*cdd0*/  MOV R3, R4 ;  /* 0x0000000400037202 */ /* 0x020fe20000000f00 */
[----:B------:R-:W-:Y:S01]  /*cde0*/  IMAD.MOV.U32 R24, RZ, RZ, R21 ;  /* 0x000000ffff187224 */ /* 0x000fe200078e0015 */
[----:B------:R-:W-:Y:S01]  /*cdf0*/  SHF.R.U64 R40, R4, 0x10, R5 ;  /* 0x0000001004287819 */ /* 0x000fe20000001205 */
[----:B------:R-:W-:Y:S01]  /*ce00*/  IMAD.MOV.U32 R27, RZ, RZ, R14 ;  /* 0x000000ffff1b7224 */ /* 0x000fe200078e000e */
[----:B------:R-:W-:Y:S01]  /*ce10*/  MOV R25, R20 ;  /* 0x0000001400197202 */ /* 0x000fe20000000f00 */
[----:B----4-:R-:W-:Y:S01]  /*ce20*/  IMAD.MOV.U32 R32, RZ, RZ, R8 ;  /* 0x000000ffff207224 */ /* 0x010fe200078e0008 */
[--C-:B------:R-:W-:Y:S01]  /*ce30*/  SHF.R.U64 R26, R20, 0x10, R21.reuse ;  /* 0x00000010141a7819 */ /* 0x100fe20000001215 */
[----:B------:R-:W-:Y:S01]  /*ce40*/  IMAD.MOV.U32 R20, RZ, RZ, R12 ;  /* 0x000000ffff147224 */ /* 0x000fe200078e000c */
[----:B------:R-:W-:Y:S01]  /*ce50*/  SHF.R.U32.HI R35, RZ, 0x10, R21 ;  /* 0x00000010ff237819 */ /* 0x000fe20000011615 */
[----:B------:R-:W-:Y:S01]  /*ce60*/  BSSY B1, `(.L_x_579) ;  /* 0x000002f000017945 */ /* 0x000fe20003800000 */
[----:B------:R-:W-:-:S02]  /*ce70*/  MOV R21, R13 ;  /* 0x0000000d00157202 */ /* 0x000fc40000000f00 */
[--C-:B------:R-:W-:Y:S01]  /*ce80*/  SHF.R.U64 R36, R12, 0x10, R13.reuse ;  /* 0x000000100c247819 */ /* 0x100fe2000000120d */
[----:B------:R-:W-:Y:S01]  /*ce90*/  IMAD.MOV.U32 R12, RZ, RZ, R10 ;  /* 0x000000ffff0c7224 */ /* 0x000fe200078e000a */
[----:B------:R-:W-:Y:S01]  /*cea0*/  SHF.R.U32.HI R37, RZ, 0x10, R13 ;  /* 0x00000010ff257819 */ /* 0x000fe2000001160d */
[--C-:B------:R-:W-:Y:S01]  /*ceb0*/  IMAD.MOV.U32 R13, RZ, RZ, R11.reuse ;  /* 0x000000ffff0d7224 */ /* 0x100fe200078e000b */
[----:B------:R-:W-:Y:S01]  /*cec0*/  SHF.R.U64 R38, R10, 0x10, R11 ;  /* 0x000000100a267819 */ /* 0x000fe2000000120b */
[----:B------:R-:W-:Y:S01]  /*ced0*/  IMAD.MOV.U32 R10, RZ, RZ, R5 ;  /* 0x000000ffff0a7224 */ /* 0x000fe200078e0005 */
[----:B------:R-:W-:Y:S01]  /*cee0*/  SHF.R.U64 R42, R14, 0x10, R15 ;  /* 0x000000100e2a7819 */ /* 0x000fe2000000120f */
[----:B------:R-:W-:Y:S01]  /*cef0*/  IMAD.MOV.U32 R14, RZ, RZ, R6 ;  /* 0x000000ffff0e7224 */ /* 0x000fe200078e0006 */
[----:B------:R-:W-:Y:S01]  /*cf00*/  SHF.R.U32.HI R41, RZ, 0x10, R5 ;  /* 0x00000010ff297819 */ /* 0x000fe20000011605 */
[----:B------:R-:W-:Y:S01]  /*cf10*/  IMAD.MOV.U32 R5, RZ, RZ, R31 ;  /* 0x000000ffff057224 */ /* 0x000fe200078e001f */
[----:B------:R-:W-:-:S02]  /*cf20*/  MOV R28, R15 ;  /* 0x0000000f001c7202 */ /* 0x000fc40000000f00 */
[----:B------:R-:W-:Y:S02]  /*cf30*/  MOV R34, R9 ;  /* 0x0000000900227202 */ /* 0x000fe40000000f00 */
[--C-:B------:R-:W-:Y:S02]  /*cf40*/  SHF.R.U64 R44, R8, 0x10, R9.reuse ;  /* 0x00000010082c7819 */ /* 0x100fe40000001209 */
[----:B------:R-:W-:Y:S02]  /*cf50*/  SHF.R.U32.HI R45, RZ, 0x10, R9 ;  /* 0x00000010ff2d7819 */ /* 0x000fe40000011609 */
[----:B------:R-:W-:Y:S02]  /*cf60*/  SHF.R.U64 R6, R6, 0x10, R7 ;  /* 0x0000001006067819 */ /* 0x000fe40000001207 */
[----:B------:R-:W-:Y:S02]  /*cf70*/  SHF.R.U32.HI R39, RZ, 0x10, R11 ;  /* 0x00000010ff277819 */ /* 0x000fe4000001160b */
[----:B------:R-:W-:-:S02]  /*cf80*/  SHF.R.U32.HI R43, RZ, 0x10, R15 ;  /* 0x00000010ff2b7819 */ /* 0x000fc4000001160f */
[----:B------:R-:W-:Y:S02]  /*cf90*/  MOV R9, R30 ;  /* 0x0000001e00097202 */ /* 0x000fe40000000f00 */
[----:B------:R-:W-:Y:S02]  /*cfa0*/  PRMT R11, R12, 0x5410, R13 ;  /* 0x000054100c0b7816 */ /* 0x000fe4000000000d */
[----:B------:R-:W-:Y:S02]  /*cfb0*/  SHF.R.U64 R30, R30, 0x10, R31 ;  /* 0x000000101e1e7819 */ /* 0x000fe4000000121f */
[----:B------:R-:W-:Y:S02]  /*cfc0*/  PRMT R25, R25, 0x5410, R24 ;  /* 0x0000541019197816 */ /* 0x000fe40000000018 */
[----:B------:R-:W-:Y:S02]  /*cfd0*/  PRMT R15, R20, 0x5410, R21 ;  /* 0x00005410140f7816 */ /* 0x000fe40000000015 */
[----:B------:R-:W-:-:S02]  /*cfe0*/  PRMT R27, R27, 0x5410, R28 ;  /* 0x000054101b1b7816 */ /* 0x000fc4000000001c */
[----:B------:R-:W-:Y:S02]  /*cff0*/  SHF.R.U32.HI R31, RZ, 0x10, R31 ;  /* 0x00000010ff1f7819 */ /* 0x000fe4000001161f */
[----:B------:R-:W-:Y:S02]  /*d000*/  PRMT R26, R26, 0x5410, R35 ;  /* 0x000054101a1a7816 */ /* 0x000fe40000000023 */
[----:B------:R-:W-:Y:S02]  /*d010*/  PRMT R20, R36, 0x5410, R37 ;  /* 0x0000541024147816 */ /* 0x000fe40000000025 */
[----:B------:R-:W-:Y:S02]  /*d020*/  PRMT R12, R38, 0x5410, R39 ;  /* 0x00005410260c7816 */ /* 0x000fe40000000027 */
[----:B------:R-:W-:Y:S02]  /*d030*/  PRMT R3, R3, 0x5410, R10 ;  /* 0x0000541003037816 */ /* 0x000fe4000000000a */
[----:B------:R-:W-:-:S02]  /*d040*/  PRMT R8, R40, 0x5410, R41 ;  /* 0x0000541028087816 */ /* 0x000fc40000000029 */
[----:B------:R-:W-:Y:S02]  /*d050*/  PRMT R28, R42, 0x5410, R43 ;  /* 0x000054102a1c7816 */ /* 0x000fe4000000002b */
[----:B------:R-:W-:Y:S02]  /*d060*/  PRMT R21, R32, 0x5410, R34 ;  /* 0x0000541020157816 */ /* 0x000fe40000000022 */
[----:B------:R-:W-:Y:S02]  /*d070*/  PRMT R24, R44, 0x5410, R45 ;  /* 0x000054102c187816 */ /* 0x000fe4000000002d */
[----:B------:R-:W-:Y:S02]  /*d080*/  PRMT R9, R9, 0x5410, R5 ;  /* 0x0000541009097816 */ /* 0x000fe40000000005 */
[----:B-1----:R-:W-:-:S04]  /*d090*/  LEA.HI R0, R29, R29, RZ, 0x1 ;  /* 0x0000001d1d007211 */ /* 0x002fc800078f08ff */
[----:B------:R-:W-:-:S05]  /*d0a0*/  LOP3.LUT R0, R0, 0xfffffffe, RZ, 0xc0, !PT ;  /* 0xfffffffe00007812 */ /* 0x000fca00078ec0ff */
[----:B------:R-:W-:Y:S02]  /*d0b0*/  IMAD.IADD R0, R29, 0x1, -R0 ;  /* 0x000000011d007824 */ /* 0x000fe400078e0a00 */
[--C-:B------:R-:W-:Y:S01]  /*d0c0*/  IMAD.MOV.U32 R29, RZ, RZ, R7.reuse ;  /* 0x000000ffff1d7224 */ /* 0x100fe200078e0007 */
[----:B------:R-:W-:Y:S02]  /*d0d0*/  SHF.R.U32.HI R7, RZ, 0x10, R7 ;  /* 0x00000010ff077819 */ /* 0x000fe40000011607 */
[----:B------:R-:W-:Y:S02]  /*d0e0*/  SHF.L.U32 R4, R0, 0x1f, RZ ;  /* 0x0000001f00047819 */ /* 0x000fe400000006ff */
[----:B------:R-:W-:Y:S02]  /*d0f0*/  VIMNMX R0, R33, 0x80, PT ;  /* 0x0000008021007848 */ /* 0x000fe40003fe0100 */
[----:B------:R-:W0:Y:S01]  /*d100*/  SYNCS.PHASECHK.TRANS64.TRYWAIT P0, [R23+URZ+0x38800], R4 ;  /* 0x03880004170075a7 */ /* 0x000e22000800017f */
[----:B------:R-:W-:-:S02]  /*d110*/  PRMT R13, R14, 0x5410, R29 ;  /* 0x000054100e0d7816 */ /* 0x000fc4000000001d */
[----:B------:R-:W-:Y:S02]  /*d120*/  ISETP.GE.AND P1, PT, R224, R0, PT ;  /* 0x00000000e000720c */ /* 0x000fe40003f26270 */
[----:B------:R-:W-:Y:S01]  /*d130*/  PRMT R14, R6, 0x5410, R7 ;  /* 0x00005410060e7816 */ /* 0x000fe20000000007 */
[----:B0-----:R-:W-:Y:S10]  /*d140*/  @!P0 BRA `(.L_x_580) ;  /* 0x000001e800908947 */ /* 0x001ff40003800000 */
.L_x_856:
[----:B------:R-:W-:Y:S05]  /*d150*/  BSYNC B1 ;  /* 0x0000000000017941 */ /* 0x000fea0003800000 */
.L_x_579:
[----:B------:R-:W-:Y:S01]  /*d160*/  BSSY B1, `(.L_x_581) ;  /* 0x00000ab000017945 */ /* 0x000fe20003800000 */
[----:B------:R-:W-:-:S03]  /*d170*/  PRMT R10, R30, 0x5410, R31 ;  /* 0x000054101e0a7816 */ /* 0x000fc6000000001f */
[----:B------:R-:W-:Y:S05]  /*d180*/  @P1 BRA `(.L_x_582) ;  /* 0x0000000800a01947 */ /* 0x000fea0003800000 */
[----:B------:R1:W5:Y:S01]  /*d190*/  LDL R41, [R1+0x68] ;  /* 0x0000680001297983 */ /* 0x0003620000100800 */
[----:B------:R-:W2:Y:S01]  /*d1a0*/  LDC R5, c[0x0][0x3f4] ;  /* 0x0000fd00ff057b82 */ /* 0x000ea20000000800 */
[----:B------:R-:W-:Y:S01]  /*d1b0*/  BSSY B2, `(.L_x_583) ;  /* 0x000002c000027945 */ /* 0x000fe20003800000 */
[-C--:B--2---:R-:W-:Y:S02]  /*d1c0*/  ISETP.GE.AND P0, PT, R216, R5.reuse, PT ;  /* 0x00000005d800720c */ /* 0x084fe40003f06270 */
[-C--:B------:R-:W-:Y:S02]  /*d1d0*/  ISETP.GE.AND P1, PT, R221, R5.reuse, PT ;  /* 0x00000005dd00720c */ /* 0x080fe40003f26270 */
[-C--:B------:R-:W-:Y:S02]  /*d1e0*/  ISETP.GE.AND P2, PT, R220, R5.reuse, PT ;  /* 0x00000005dc00720c */ /* 0x080fe40003f46270 */
[----:B------:R-:W-:-:S07]  /*d1f0*/  ISETP.GE.AND P3, PT, R222, R5, PT ;  /* 0x00000005de00720c */ /* 0x000fce0003f66270 */
[----:B-1----:R-:W-:Y:S06]  /*d200*/  @P0 BRA `(.L_x_584) ;  /* 0x0000000000980947 */ /* 0x002fec0003800000 */
[----:B0----5:R-:W0:Y:S01]  /*d210*/  LDS.128 R4, [R41] ;  /* 0x0000000029047984 */ /* 0x021e220000000c00 */
[----:B------:R-:W-:Y:S02]  /*d220*/  HADD2.F32 R35, -RZ, R27.H0_H0 ;  /* 0x2000001bff237230 */ /* 0x000fe40000004100 */
[----:B------:R-:W-:Y:S02]  /*d230*/  HADD2.F32 R33, -RZ, R25.H0_H0 ;  /* 0x20000019ff217230 */ /* 0x000fe40000004100 */
[----:B------:R-:W-:Y:S02]  /*d240*/  HADD2.F32 R34, -RZ, R26.H0_H0 ;  /* 0x2000001aff227230 */ /* 0x000fe40000004100 */
[----:B------:R-:W-:Y:S02]  /*d250*/  HADD2.F32 R36, -RZ, R28.H0_H0 ;  /* 0x2000001cff247230 */ /* 0x000fe40000004100 */
[--C-:B0-----:R-:W-:Y:S02]  /*d260*/  HADD2.F32 R29, -RZ, R4.reuse.H0_H0 ;  /* 0x20000004ff1d7230 */ /* 0x101fe40000004100 */
[----:B------:R-:W-:-:S02]  /*d270*/  HADD2.F32 R4, -RZ, R4.H1_H1 ;  /* 0x30000004ff047230 */ /* 0x000fc40000004100 */
[--C-:B------:R-:W-:Y:S02]  /*d280*/  HADD2.F32 R30, -RZ, R5.reuse.H0_H0 ;  /* 0x20000005ff1e7230 */ /* 0x100fe40000004100 */
[----:B------:R-:W-:Y:S02]  /*d290*/  HADD2.F32 R5, -RZ, R5.H1_H1 ;  /* 0x30000005ff057230 */ /* 0x000fe40000004100 */
[C---:B------:R-:W-:Y:S01]  /*d2a0*/  FMUL.FTZ R38, R4.reuse, R35 ;  /* 0x0000002304267220 */ /* 0x040fe20000410000 */
[-C--:B------:R-:W-:Y:S01]  /*d2b0*/  FMUL.FTZ R4, R4, R33.reuse ;  /* 0x0000002104047220 */ /* 0x080fe20000410000 */
[--C-:B------:R-:W-:Y:S02]  /*d2c0*/  HADD2.F32 R31, -RZ, R6.reuse.H0_H0 ;  /* 0x20000006ff1f7230 */ /* 0x100fe40000004100 */
[----:B------:R-:W-:Y:S02]  /*d2d0*/  HADD2.F32 R32, -RZ, R7.H0_H0 ;  /* 0x20000007ff207230 */ /* 0x000fe40000004100 */
[----:B------:R-:W-:Y:S01]  /*d2e0*/  FMUL.FTZ R37, R5, R36 ;  /* 0x0000002405257220 */ /* 0x000fe20000410000 */
[C---:B------:R-:W-:Y:S01]  /*d2f0*/  FFMA.FTZ R38, R29.reuse, R33, -R38 ;  /* 0x000000211d267223 */ /* 0x040fe20000010826 */
[----:B------:R-:W-:Y:S01]  /*d300*/  FFMA.FTZ R35, R29, R35, R4 ;  /* 0x000000231d237223 */ /* 0x000fe20000010004 */
[----:B------:R-:W-:Y:S01]  /*d310*/  FMUL.FTZ R39, R5, R34 ;  /* 0x0000002205277220 */ /* 0x000fe20000410000 */
[----:B------:R-:W-:-:S02]  /*d320*/  HADD2.F32 R6, -RZ, R6.H1_H1 ;  /* 0x30000006ff067230 */ /* 0x000fc40000004100 */
[C---:B------:R-:W-:Y:S01]  /*d330*/  FFMA.FTZ R37, R30.reuse, R34, -R37 ;  /* 0x000000221e257223 */ /* 0x040fe20000010825 */
[----:B------:R-:W-:Y:S02]  /*d340*/  HADD2.F32 R7, -RZ, R7.H1_H1 ;  /* 0x30000007ff077230 */ /* 0x000fe40000004100 */
[----:B------:R-:W-:Y:S01]  /*d350*/  FFMA.FTZ R30, R30, R36, R39 ;  /* 0x000000241e1e7223 */ /* 0x000fe20000010027 */
[----:B------:R-:W-:Y:S02]  /*d360*/  HADD2.F32 R29, -RZ, R27.H1_H1 ;  /* 0x3000001bff1d7230 */ /* 0x000fe40000004100 */
[----:B------:R-:W-:Y:S02]  /*d370*/  HADD2.F32 R4, -RZ, R25.H1_H1 ;  /* 0x30000019ff047230 */ /* 0x000fe40000004100 */
[----:B------:R-:W-:Y:S02]  /*d380*/  HADD2.F32 R33, -RZ, R28.H1_H1 ;  /* 0x3000001cff217230 */ /* 0x000fe40000004100 */
[----:B------:R-:W-:Y:S01]  /*d390*/  FMUL.FTZ R34, R6, R29 ;  /* 0x0000001d06227220 */ /* 0x000fe20000410000 */
[----:B------:R-:W-:-:S02]  /*d3a0*/  HADD2.F32 R5, -RZ, R26.H1_H1 ;  /* 0x3000001aff057230 */ /* 0x000fc40000004100 */
[-C--:B------:R-:W-:Y:S01]  /*d3b0*/  FMUL.FTZ R36, R6, R4.reuse ;  /* 0x0000000406247220 */ /* 0x080fe20000410000 */
[----:B------:R-:W-:Y:S01]  /*d3c0*/  FMUL.FTZ R39, R7, R33 ;  /* 0x0000002107277220 */ /* 0x000fe20000410000 */
[----:B------:R-:W-:Y:S01]  /*d3d0*/  FFMA.FTZ R6, R31, R4, -R34 ;  /* 0x000000041f067223 */ /* 0x000fe20000010822 */
[----:B------:R-:W-:Y:S01]  /*d3e0*/  FMUL.FTZ R40, R7, R5 ;  /* 0x0000000507287220 */ /* 0x000fe20000410000 */
[----:B------:R-:W-:Y:S01]  /*d3f0*/  FFMA.FTZ R29, R31, R29, R36 ;  /* 0x0000001d1f1d7223 */ /* 0x000fe20000010024 */
[C---:B------:R-:W-:Y:S01]  /*d400*/  FFMA.FTZ R7, R32.reuse, R5, -R39 ;  /* 0x0000000520077223 */ /* 0x040fe20000010827 */
[----:B------:R-:W-:Y:S01]  /*d410*/  F2FP.F16.F32.PACK_AB R4, R35, R38 ;  /* 0x000000262304723e */ /* 0x000fe200000000ff */
[----:B------:R-:W-:Y:S01]  /*d420*/  FFMA.FTZ R40, R32, R33, R40 ;  /* 0x0000002120287223 */ /* 0x000fe20000010028 */
[----:B------:R-:W-:Y:S02]  /*d430*/  F2FP.F16.F32.PACK_AB R5, R30, R37 ;  /* 0x000000251e05723e */ /* 0x000fe400000000ff */
[----:B------:R-:W-:-:S02]  /*d440*/  F2FP.F16.F32.PACK_AB R6, R29, R6 ;  /* 0x000000061d06723e */ /* 0x000fc400000000ff */
[----:B------:R-:W-:-:S05]  /*d450*/  F2FP.F16.F32.PACK_AB R7, R40, R7 ;  /* 0x000000072807723e */ /* 0x000fca00000000ff */
[----:B------:R1:W-:Y:S02]  /*d460*/  STS.128 [R41], R4 ;  /* 0x0000000429007388 */ /* 0x0003e40000000c00 */
.L_x_584:
[----:B------:R-:W-:Y:S05]  /*d470*/  BSYNC B2 ;  /* 0x0000000000027941 */ /* 0x000fea0003800000 */
.L_x_583:
[----:B------:R-:W-:Y:S04]  /*d480*/  BSSY B2, `(.L_x_585) ;  /* 0x0000028000027945 */ /* 0x000fe80003800000 */
[----:B------:R-:W-:Y:S05]  /*d490*/  @P1 BRA `(.L_x_586) ;  /* 0x0000000000981947 */ /* 0x000fea0003800000 */
[----:B01---5:R-:W0:Y:S01]  /*d4a0*/  LDS.128 R4, [R41+0x4000] ;  /* 0x0040000029047984 */ /* 0x023e220000000c00 */
        /* <DEDUP_REMOVED lines=36> */
[----:B------:R2:W-:Y:S02]  /*d6f0*/  STS.128 [R41+0x4000], R4 ;  /* 0x0040000429007388 */ /* 0x0005e40000000c00 */
.L_x_586:
[----:B------:R-:W-:Y:S05]  /*d700*/  BSYNC B2 ;  /* 0x0000000000027941 */ /* 0x000fea0003800000 */
.L_x_585:
[----:B------:R-:W-:Y:S04]  /*d710*/  BSSY B2, `(.L_x_587) ;  /* 0x0000028000027945 */ /* 0x000fe80003800000 */
[----:B------:R-:W-:Y:S05]  /*d720*/  @P2 BRA `(.L_x_588) ;  /* 0x0000000000982947 */ /* 0x000fea0003800000 */
[----:B012--5:R-:W0:Y:S01]  /*d730*/  LDS.128 R4, [R41+0x8000] ;  /* 0x0080000029047984 */ /* 0x027e220000000c00 */
        /* <DEDUP_REMOVED lines=37> */
.L_x_588:
[----:B------:R-:W-:Y:S05]  /*d990*/  BSYNC B2 ;  /* 0x0000000000027941 */ /* 0x000fea0003800000 */
.L_x_587:
[----:B------:R-:W-:Y:S05]  /*d9a0*/  @P3 BRA `(.L_x_582) ;  /* 0x0000000000983947 */ /* 0x000fea0003800000 */
[----:B0123-5:R-:W0:Y:S01]  /*d9b0*/  LDS.128 R4, [R41+0xc000] ;  /* 0x00c0000029047984 */ /* 0x02fe220000000c00 */
        /* <DEDUP_REMOVED lines=37> */
.L_x_582:
[----:B------:R-:W-:Y:S05]  /*dc10*/  BSYNC B1 ;  /* 0x0000000000017941 */ /* 0x000fea0003800000 */
.L_x_581:
[----:B01234-:R-:W-:Y:S01]  /*dc20*/  VIADD R4, R224, 0x20 ;  /* 0x00000020e0047836 */ /* 0x01ffe20000000000 */
[----:B------:R-:W-:Y:S04]  /*dc30*/  BSSY B1, `(.L_x_589) ;  /* 0x00000ab000017945 */ /* 0x000fe80003800000 */
[----:B------:R-:W-:-:S13]  /*dc40*/  ISETP.GE.AND P0, PT, R4, R0, PT ;  /* 0x000000000400720c */ /* 0x000fda0003f06270 */
[----:B------:R-:W-:Y:S05]  /*dc50*/  @P0 BRA `(.L_x_590) ;  /* 0x0000000800a00947 */ /* 0x000fea0003800000 */
[----:B-----5:R0:W5:Y:S01]  /*dc60*/  LDL R41, [R1+0x68] ;  /* 0x0000680001297983 */ /* 0x0201620000100800 */
[----:B------:R-:W1:Y:S01]  /*dc70*/  LDC R5, c[0x0][0x3f4] ;  /* 0x0000fd00ff057b82 */ /* 0x000e620000000800 */
[----:B------:R-:W-:Y:S01]  /*dc80*/  BSSY B2, `(.L_x_591) ;  /* 0x000002c000027945 */ /* 0x000fe20003800000 */
[-C--:B-1----:R-:W-:Y:S02]  /*dc90*/  ISETP.GE.AND P0, PT, R216, R5.reuse, PT ;  /* 0x00000005d800720c */ /* 0x082fe40003f06270 */
[-C--:B------:R-:W-:Y:S02]  /*dca0*/  ISETP.GE.AND P1, PT, R221, R5.reuse, PT ;  /* 0x00000005dd00720c */ /* 0x080fe40003f26270 */
[-C--:B------:R-:W-:Y:S02]  /*dcb0*/  ISETP.GE.AND P2, PT, R220, R5.reuse, PT ;  /* 0x00000005dc00720c */ /* 0x080fe40003f46270 */
[----:B------:R-:W-:-:S07]  /*dcc0*/  ISETP.GE.AND P3, PT, R222, R5, PT ;  /* 0x00000005de00720c */ /* 0x000fce0003f66270 */
[----:B0-----:R-:W-:Y:S06]  /*dcd0*/  @P0 BRA `(.L_x_592) ;  /* 0x0000000000980947 */ /* 0x001fec0003800000 */
[----:B-----5:R-:W0:Y:S01]  /*dce0*/  LDS.128 R4, [R41+0x1000] ;  /* 0x0010000029047984 */ /* 0x020e220000000c00 */
[----:B------:R-:W-:Y:S02]  /*dcf0*/  HADD2.F32 R37, -RZ, R27.H0_H0 ;  /* 0x2000001bff257230 */ /* 0x000fe40000004100 */
[----:B------:R-:W-:Y:S02]  /*dd00*/  HADD2.F32 R35, -RZ, R25.H0_H0 ;  /* 0x20000019ff237230 */ /* 0x000fe40000004100 */
[----:B------:R-:W-:Y:S02]  /*dd10*/  HADD2.F32 R40, -RZ, R28.H0_H0 ;  /* 0x2000001cff287230 */ /* 0x000fe40000004100 */
[----:B------:R-:W-:Y:S02]  /*dd20*/  HADD2.F32 R38, -RZ, R26.H0_H0 ;  /* 0x2000001aff267230 */ /* 0x000fe40000004100 */
[----:B------:R-:W-:Y:S02]  /*dd30*/  HADD2.F32 R39, -RZ, R27.H1_H1 ;  /* 0x3000001bff277230 */ /* 0x000fe40000004100 */
[----:B------:R-:W-:-:S02]  /*dd40*/  HADD2.F32 R42, -RZ, R28.H1_H1 ;  /* 0x3000001cff2a7230 */ /* 0x000fc40000004100 */
[--C-:B0-----:R-:W-:Y:S02]  /*dd50*/  HADD2.F32 R29, -RZ, R4.reuse.H0_H0 ;  /* 0x20000004ff1d7230 */ /* 0x101fe40000004100 */
[----:B------:R-:W-:Y:S02]  /*dd60*/  HADD2.F32 R4, -RZ, R4.H1_H1 ;  /* 0x30000004ff047230 */ /* 0x000fe40000004100 */
[--C-:B------:R-:W-:Y:S02]  /*dd70*/  HADD2.F32 R30, -RZ, R5.reuse.H0_H0 ;  /* 0x20000005ff1e7230 */ /* 0x100fe40000004100 */
[----:B------:R-:W-:Y:S02]  /*dd80*/  HADD2.F32 R5, -RZ, R5.H1_H1 ;  /* 0x30000005ff057230 */ /* 0x000fe40000004100 */
[-C--:B------:R-:W-:Y:S01]  /*dd90*/  FMUL.FTZ R34, R37, R4.reuse ;  /* 0x0000000425227220 */ /* 0x080fe20000410000 */
[----:B------:R-:W-:Y:S01]  /*dda0*/  FMUL.FTZ R36, R35, R4 ;  /* 0x0000000423247220 */ /* 0x000fe20000410000 */
[----:B------:R-:W-:-:S02]  /*ddb0*/  HADD2.F32 R31, -RZ, R6.H0_H0 ;  /* 0x20000006ff1f7230 */ /* 0x000fc40000004100 */
[----:B------:R-:W-:Y:S01]  /*ddc0*/  FMUL.FTZ R33, R40, R5 ;  /* 0x0000000528217220 */ /* 0x000fe20000410000 */
[----:B------:R-:W-:Y:S01]  /*ddd0*/  FFMA.FTZ R4, R35, R29, -R34 ;  /* 0x0000001d23047223 */ /* 0x000fe20000010822 */
[--C-:B------:R-:W-:Y:S02]  /*dde0*/  HADD2.F32 R32, -RZ, R7.reuse.H0_H0 ;  /* 0x20000007ff207230 */ /* 0x100fe40000004100 */
[C---:B------:R-:W-:Y:S01]  /*ddf0*/  FMUL.FTZ R35, R38.reuse, R5 ;  /* 0x0000000526237220 */ /* 0x040fe20000410000 */
[----:B------:R-:W-:Y:S02]  /*de00*/  HADD2.F32 R6, -RZ, R6.H1_H1 ;  /* 0x30000006ff067230 */ /* 0x000fe40000004100 */
[----:B------:R-:W-:Y:S01]  /*de10*/  FFMA.FTZ R29, R37, R29, R36 ;  /* 0x0000001d251d7223 */ /* 0x000fe20000010024 */
[----:B------:R-:W-:Y:S02]  /*de20*/  HADD2.F32 R7, -RZ, R7.H1_H1 ;  /* 0x30000007ff077230 */ /* 0x000fe40000004100 */
[----:B------:R-:W-:Y:S01]  /*de30*/  FFMA.FTZ R5, R38, R30, -R33 ;  /* 0x0000001e26057223 */ /* 0x000fe20000010821 */
[----:B------:R-:W-:-:S02]  /*de40*/  HADD2.F32 R37, -RZ, R25.H1_H1 ;  /* 0x30000019ff257230 */ /* 0x000fc40000004100 */
[----:B------:R-:W-:Y:S01]  /*de50*/  FFMA.FTZ R30, R40, R30, R35 ;  /* 0x0000001e281e7223 */ /* 0x000fe20000010023 */
[----:B------:R-:W-:Y:S02]  /*de60*/  HADD2.F32 R38, -RZ, R26.H1_H1 ;  /* 0x3000001aff267230 */ /* 0x000fe40000004100 */
[-C--:B------:R-:W-:Y:S01]  /*de70*/  FMUL.FTZ R34, R39, R6.reuse ;  /* 0x0000000627227220 */ /* 0x080fe20000410000 */
[-C--:B------:R-:W-:Y:S01]  /*de80*/  FMUL.FTZ R33, R42, R7.reuse ;  /* 0x000000072a217220 */ /* 0x080fe20000410000 */
[----:B------:R-:W-:Y:S01]  /*de90*/  FMUL.FTZ R36, R37, R6 ;  /* 0x0000000625247220 */ /* 0x000fe20000410000 */
[----:B------:R-:W-:Y:S01]  /*dea0*/  F2FP.F16.F32.PACK_AB R4, R29, R4 ;  /* 0x000000041d04723e */ /* 0x000fe200000000ff */
[C---:B------:R-:W-:Y:S01]  /*deb0*/  FMUL.FTZ R35, R38.reuse, R7 ;  /* 0x0000000726237220 */ /* 0x040fe20000410000 */
[-C--:B------:R-:W-:Y:S01]  /*dec0*/  FFMA.FTZ R6, R37, R31.reuse, -R34 ;  /* 0x0000001f25067223 */ /* 0x080fe20000010822 */
[-C--:B------:R-:W-:Y:S01]  /*ded0*/  FFMA.FTZ R7, R38, R32.reuse, -R33 ;  /* 0x0000002026077223 */ /* 0x080fe20000010821 */
[----:B------:R-:W-:Y:S01]  /*dee0*/  FFMA.FTZ R31, R39, R31, R36 ;  /* 0x0000001f271f7223 */ /* 0x000fe20000010024 */
[----:B------:R-:W-:Y:S01]  /*def0*/  FFMA.FTZ R32, R42, R32, R35 ;  /* 0x000000202a207223 */ /* 0x000fe20000010023 */
[----:B------:R-:W-:-:S03]  /*df00*/  F2FP.F16.F32.PACK_AB R5, R30, R5 ;  /* 0x000000051e05723e */ /* 0x000fc600000000ff */
[----:B------:R-:W-:Y:S02]  /*df10*/  F2FP.F16.F32.PACK_AB R6, R31, R6 ;  /* 0x000000061f06723e */ /* 0x000fe400000000ff */
[----:B------:R-:W-:-:S05]  /*df20*/  F2FP.F16.F32.PACK_AB R7, R32, R7 ;  /* 0x000000072007723e */ /* 0x000fca00000000ff */
[----:B------:R0:W-:Y:S02]  /*df30*/  STS.128 [R41+0x1000], R4 ;  /* 0x0010000429007388 */ /* 0x0001e40000000c00 */
.L_x_592:
[----:B------:R-:W-:Y:S05]  /*df40*/  BSYNC B2 ;  /* 0x0000000000027941 */ /* 0x000fea0003800000 */
.L_x_591:
[----:B------:R-:W-:Y:S04]  /*df50*/  BSSY B2, `(.L_x_593) ;  /* 0x0000028000027945 */ /* 0x000fe80003800000 */
[----:B------:R-:W-:Y:S05]  /*df60*/  @P1 BRA `(.L_x_594) ;  /* 0x0000000000981947 */ /* 0x000fea0003800000 */
[----:B0----5:R-:W0:Y:S01]  /*df70*/  LDS.128 R4, [R41+0x5000] ;  /* 0x0050000029047984 */ /* 0x021e220000000c00 */
        /* <DEDUP_REMOVED lines=37> */
.L_x_594:
[----:B------:R-:W-:Y:S05]  /*e1d0*/  BSYNC B2 ;  /* 0x0000000000027941 */ /* 0x000fea0003800000 */
.L_x_593:
[----:B------:R-:W-:Y:S04]  /*e1e0*/  BSSY B2, `(.L_x_595) ;  /* 0x0000028000027945 */ /* 0x000fe80003800000 */
[----:B------:R-:W-:Y:S05]  /*e1f0*/  @P2 BRA `(.L_x_596) ;  /* 0x0000000000982947 */ /* 0x000fea0003800000 */
[----:B01---5:R-:W0:Y:S01]  /*e200*/  LDS.128 R4, [R41+0x9000] ;  /* 0x0090000029047984 */ /* 0x023e220000000c00 */
        /* <DEDUP_REMOVED lines=37> */
.L_x_596:
[----:B------:R-:W-:Y:S05]  /*e460*/  BSYNC B2 ;  /* 0x0000000000027941 */ /* 0x000fea0003800000 */
.L_x_595:
[----:B------:R-:W-:Y:S05]  /*e470*/  @P3 BRA `(.L_x_590) ;  /* 0x0000000000983947 */ /* 0x000fea0003800000 */
[----:B012--5:R-:W0:Y:S01]  /*e480*/  LDS.128 R4, [R41+0xd000] ;  /* 0x00d0000029047984 */ /* 0x027e220000000c00 */
        /* <DEDUP_REMOVED lines=37> */
.L_x_590:
[----:B------:R-:W-:Y:S05]  /*e6e0*/  BSYNC B1 ;  /* 0x0000000000017941 */ /* 0x000fea0003800000 */
.L_x_589:
[----:B0123--:R-:W-:Y:S01]  /*e6f0*/  IADD3 R4, R224, 0x40, RZ ;  /* 0x00000040e0047810 */ /* 0x00ffe20007ffe0ff */
[----:B------:R-:W-:Y:S03]  /*e700*/  BSSY B1, `(.L_x_597) ;  /* 0x00000ab000017945 */ /* 0x000fe60003800000 */
        /* <DEDUP_REMOVED lines=48> */
.L_x_600:
[----:B------:R-:W-:Y:S05]  /*ea10*/  BSYNC B2 ;  /* 0x0000000000027941 */ /* 0x000fea0003800000 */
.L_x_599:
        /* <DEDUP_REMOVED lines=40> */
.L_x_602:
[----:B------:R-:W-:Y:S05]  /*eca0*/  BSYNC B2 ;  /* 0x0000000000027941 */ /* 0x000fea0003800000 */
.L_x_601:
        /* <DEDUP_REMOVED lines=40> */
.L_x_604:
[----:B------:R-:W-:Y:S05]  /*ef30*/  BSYNC B2 ;  /* 0x0000000000027941 */ /* 0x000fea0003800000 */
.L_x_603:
        /* <DEDUP_REMOVED lines=39> */
.L_x_598:
[----:B------:R-:W-:Y:S05]  /*f1b0*/  BSYNC B1 ;  /* 0x0000000000017941 */ /* 0x000fea0003800000 */
.L_x_597:
[----:B0123--:R-:W-:-:S05]  /*f1c0*/  VIADD R5, R224, 0x60 ;  /* 0x00000060e0057836 */ /* 0x00ffca0000000000 */
[----:B------:R-:W-:-:S13]  /*f1d0*/  ISETP.GE.AND P0, PT, R5, R0, PT ;  /* 0x000000000500720c */ /* 0x000fda0003f06270 */
[----:B------:R-:W-:Y:S05]  /*f1e0*/  @P0 BRA `(.L_x_605) ;  /* 0x00000040009c0947 */ /* 0x000fea0003800000 */
[----:B------:R0:W5:Y:S01]  /*f1f0*/  LDL R38, [R1+0x68] ;  /* 0x0000680001267983 */ /* 0x0001620000100800 */
        /* <DEDUP_REMOVED lines=16> */
[-C--:B------:R-:W-:Y:S01]  /*f300*/  FMUL.FTZ R33, R36, R4.reuse ;  /* 0x0000000424217220 */ /* 0x080fe20000410000 */
[C---:B------:R-:W-:Y:S01]  /*f310*/  FMUL.FTZ R35, R34.reuse, R4 ;  /* 0x0000000422237220 */ /* 0x040fe20000410000 */
[----:B------:R-:W-:Y:S02]  /*f320*/  HADD2.F32 R30, -RZ, R6.H0_H0 ;  /* 0x20000006ff1e7230 */ /* 0x000fe40000004100 */
[-C--:B------:R-:W-:Y:S01]  /*f330*/  FMUL.FTZ R32, R39, R5.reuse ;  /* 0x0000000527207220 */ /* 0x080fe20000410000 */
[-C--:B------:R-:W-:Y:S01]  /*f340*/  FFMA.FTZ R4, R34, R0.reuse, -R33 ;  /* 0x0000000022047223 */ /* 0x080fe20000010821 */
[----:B------:R-:W-:Y:S01]  /*f350*/  FFMA.FTZ R35, R36, R0, R35 ;  /* 0x0000000024237223 */ /* 0x000fe20000010023 */
[----:B------:R-:W-:Y:S01]  /*f360*/  FMUL.FTZ R0, R37, R5 ;  /* 0x0000000525007220 */ /* 0x000fe20000410000 */
[----:B------:R-:W-:-:S02]  /*f370*/  HADD2.F32 R31, -RZ, R7.H0_H0 ;  /* 0x20000007ff1f7230 */ /* 0x000fc40000004100 */
[-C--:B------:R-:W-:Y:S01]  /*f380*/  FFMA.FTZ R5, R37, R29.reuse, -R32 ;  /* 0x0000001d25057223 */ /* 0x080fe20000010820 */
[----:B------:R-:W-:Y:S02]  /*f390*/  HADD2.F32 R6, -RZ, R6.H1_H1 ;  /* 0x30000006ff067230 */ /* 0x000fe40000004100 */
[----:B------:R-:W-:Y:S01]  /*f3a0*/  FFMA.FTZ R0, R39, R29, R0 ;  /* 0x0000001d27007223 */ /* 0x000fe20000010000 */
[----:B------:R-:W-:Y:S01]  /*f3b0*/  HADD2.F32 R7, -RZ, R7.H1_H1 ;  /* 0x30000007ff077230 */ /* 0x000fe20000004100 */
[----:B------:R-:W-:Y:S01]  /*f3c0*/  F2FP.F16.F32.PACK_AB R4, R35, R4 ;  /* 0x000000042304723e */ /* 0x000fe200000000ff */
[----:B------:R-:W-:Y:S02]  /*f3d0*/  HADD2.F32 R34, -RZ, R27.H1_H1 ;  /* 0x3000001bff227230 */ /* 0x000fe40000004100 */
[----:B------:R-:W-:Y:S01]  /*f3e0*/  HADD2.F32 R32, -RZ, R25.H1_H1 ;  /* 0x30000019ff207230 */ /* 0x000fe20000004100 */
[----:B------:R-:W-:Y:S01]  /*f3f0*/  F2FP.F16.F32.PACK_AB R5, R0, R5 ;  /* 0x000000050005723e */ /* 0x000fe200000000ff */
[----:B------:R-:W-:-:S02]  /*f400*/  HADD2.F32 R37, -RZ, R28.H1_H1 ;  /* 0x3000001cff257230 */ /* 0x000fc40000004100 */
[-C--:B------:R-:W-:Y:S01]  /*f410*/  FMUL.FTZ R25, R34, R6.reuse ;  /* 0x0000000622197220 */ /* 0x080fe20000410000 */
[----:B------:R-:W-:Y:S02]  /*f420*/  HADD2.F32 R33, -RZ, R26.H1_H1 ;  /* 0x3000001aff217230 */ /* 0x000fe40000004100 */
[C---:B------:R-:W-:Y:S01]  /*f430*/  FMUL.FTZ R27, R32.reuse, R6 ;  /* 0x00000006201b7220 */ /* 0x040fe20000410000 */
[-C--:B------:R-:W-:Y:S01]  /*f440*/  FMUL.FTZ R26, R37, R7.reuse ;  /* 0x00000007251a7220 */ /* 0x080fe20000410000 */
[-C--:B------:R-:W-:Y:S01]  /*f450*/  FFMA.FTZ R6, R32, R30.reuse, -R25 ;  /* 0x0000001e20067223 */ /* 0x080fe20000010819 */
[C---:B------:R-:W-:Y:S01]  /*f460*/  FMUL.FTZ R28, R33.reuse, R7 ;  /* 0x00000007211c7220 */ /* 0x040fe20000410000 */
[----:B------:R-:W-:Y:S01]  /*f470*/  FFMA.FTZ R27, R34, R30, R27 ;  /* 0x0000001e221b7223 */ /* 0x000fe2000001001b */
[-C--:B------:R-:W-:Y:S02]  /*f480*/  FFMA.FTZ R7, R33, R31.reuse, -R26 ;  /* 0x0000001f21077223 */ /* 0x080fe4000001081a */
[----:B------:R-:W-:-:S02]  /*f490*/  FFMA.FTZ R28, R37, R31, R28 ;  /* 0x0000001f251c7223 */ /* 0x000fc4000001001c */
[----:B------:R-:W-:-:S03]  /*f4a0*/  F2FP.F16.F32.PACK_AB R6, R27, R6 ;  /* 0x000000061b06723e */ /* 0x000fc600000000ff */
[----:B------:R-:W-:-:S05]  /*f4b0*/  F2FP.F16.F32.PACK_AB R7, R28, R7 ;  /* 0x000000071c07723e */ /* 0x000fca00000000ff */
[----:B------:R0:W-:Y:S02]  /*f4c0*/  STS.128 [R38+0x3000], R4 ;  /* 0x0030000426007388 */ /* 0x0001e40000000c00 */
.L_x_607:
[----:B------:R-:W-:Y:S05]  /*f4d0*/  BSYNC B1 ;  /* 0x0000000000017941 */ /* 0x000fea0003800000 */
.L_x_606:
[----:B------:R-:W-:Y:S04]  /*f4e0*/  BSSY B1, `(.L_x_608) ;  /* 0x0000028000017945 */ /* 0x000fe80003800000 */
[----:B------:R-:W-:Y:S05]  /*f4f0*/  @P1 BRA `(.L_x_609) ;  /* 0x0000000000981947 */ /* 0x000fea0003800000 */
[----:B0----5:R-:W0:Y:S01]  /*f500*/  LDS.128 R4, [R38+0x7000] ;  /* 0x0070000026047984 */ /* 0x021e220000000c00 */
        /* <DEDUP_REMOVED lines=37> */
.L_x_609:
[----:B------:R-:W-:Y:S05]  /*f760*/  BSYNC B1 ;  /* 0x0000000000017941 */ /* 0x000fea0003800000 */
.L_x_608:
        /* <DEDUP_REMOVED lines=40> */
.L_x_611:
[----:B------:R-:W-:Y:S05]  /*f9f0*/  BSYNC B1 ;  /* 0x0000000000017941 */ /* 0x000fea0003800000 */
.L_x_610:
        /* <DEDUP_REMOVED lines=38> */
[----:B------:R3:W-:Y:S01]  /*fc60*/  STS.128 [R38+0xf000], R4 ;  /* 0x00f0000426007388 */ /* 0x0007e20000000c00 */
[----:B------:R-:W-:Y:S05]  /*fc70*/  BRA `(.L_x_605) ;  /* 0x0000003400f87947 */ /* 0x000fea0003800000 */
.L_x_575:
[----:B------:R-:W-:-:S03]  /*fc80*/  UMOV UR4, 0xffffffff ;  /* 0xffffffff00047882 */ /* 0x000fc60000000000 */
[----:B------:R-:W-:Y:S05]  /*fc90*/  BRA.DIV UR4, `(.L_x_612) ;  /* 0x000001be04d07947 */ /* 0x000fea000b800000 */
[----:B------:R0:W1:Y:S04]  /*fca0*/  SHFL.IDX PT, R0, R24, RZ, 0x181f ;  /* 0x00181fff18007589 */ /* 0x00006800000e0000 */
[----:B------:R-:W2:Y:S04]  /*fcb0*/  SHFL.IDX PT, R28, R28, RZ, 0x181f ;  /* 0x00181fff1c1c7589 */ /* 0x000ea800000e0000 */
[----:B------:R0:W3:Y:S04]  /*fcc0*/  SHFL.IDX PT, R3, R29, RZ, 0x181f ;  /* 0x00181fff1d037589 */ /* 0x0000e800000e0000 */
[----:B------:R-:W4:Y:S02]  /*fcd0*/  SHFL.IDX PT, R30, R30, RZ, 0x181f ;  /* 0x00181fff1e1e7589 */ /* 0x000f2400000e0000 */
.L_x_862:
        /* <DEDUP_REMOVED lines=9> */
[----:B------:R-:W-:-:S02]  /*fd70*/  CS2R R6, SRZ ;  /* 0x0000000000067805 */ /* 0x000fc4000001ff00 */
[----:B------:R-:W-:Y:S02]  /*fd80*/  CS2R R14, SRZ ;  /* 0x00000000000e7805 */ /* 0x000fe4000001ff00 */
[----:B0-----:R-:W-:Y:S02]  /*fd90*/  CS2R R24, SRZ ;  /* 0x0000000000187805 */ /* 0x001fe4000001ff00 */
[----:B------:R-:W-:-:S05]  /*fda0*/  CS2R R26, SRZ ;  /* 0x00000000001a7805 */ /* 0x000fca000001ff00 */
[----:B------:R-:W-:Y:S05]  /*fdb0*/  @P0 BRA `(.L_x_614) ;  /* 0x0000000000700947 */ /* 0x000fea0003800000 */
[----:B------:R-:W-:Y:S01]  /*fdc0*/  ULDC UR4, c[0x0][0x3f4] ;  /* 0x0000fd0000047ab9 */ /* 0x000fe20000000800 */
[----:B------:R-:W-:Y:S02]  /*fdd0*/  CS2R R12, SRZ ;  /* 0x00000000000c7805 */ /* 0x000fe4000001ff00 */
[----:B------:R-:W-:Y:S02]  /*fde0*/  ISETP.GE.AND P4, PT, R16, UR4, PT ;  /* 0x0000000410007c0c */ /* 0x000fe4000bf86270 */
[----:B------:R-:W-:Y:S02]  /*fdf0*/  CS2R R14, SRZ ;  /* 0x00000000000e7805 */ /* 0x000fe4000001ff00 */
[----:B------:R-:W-:Y:S01]  /*fe00*/  ISETP.GE.AND P5, PT, R214, UR4, PT ;  /* 0x00000004d6007c0c */ /* 0x000fe2000bfa6270 */
[----:B------:R-:W-:-:S08]  /*fe10*/  ULDC.64 UR6, c[0x0][0x208] ;  /* 0x0000820000067ab9 */ /* 0x000fd00000000a00 */
[C---:B------:R-:W-:Y:S01]  /*fe20*/  @!P4 IMAD.SHL.U32 R21, R16.reuse, 0x2, RZ ;  /* 0x000000021015c824 */ /* 0x040fe200078e00ff */
[----:B------:R-:W-:-:S03]  /*fe30*/  @!P4 SHF.L.U64.HI R7, R16, 0x1, R17 ;  /* 0x000000011007c819 */ /* 0x000fc60000010211 */
[----:B------:R-:W-:Y:S02]  /*fe40*/  @!P5 SHF.L.U32 R31, R212, 0x1, RZ ;  /* 0x00000001d41fd819 */ /* 0x000fe400000006ff */
[-C--:B--2---:R-:W-:Y:S02]  /*fe50*/  @!P4 IADD3 R4, P0, R28, R21.reuse, RZ ;  /* 0x000000151c04c210 */ /* 0x084fe40007f1e0ff */
[C---:B----4-:R-:W-:Y:S02]  /*fe60*/  @!P4 IADD3 R20, P1, R30.reuse, R21, RZ ;  /* 0x000000151e14c210 */ /* 0x050fe40007f3e0ff */
[-C--:B------:R-:W-:Y:S01]  /*fe70*/  @!P5 IADD3 R30, P3, R30, R31.reuse, RZ ;  /* 0x0000001f1e1ed210 */ /* 0x080fe20007f7e0ff */
[----:B-1----:R-:W-:Y:S01]  /*fe80*/  @!P4 IMAD.X R5, R0, 0x1, R7, P0 ;  /* 0x000000010005c824 */ /* 0x002fe200000e0607 */
[----:B------:R-:W-:Y:S01]  /*fe90*/  @!P5 SHF.L.U64.HI R6, R212, 0x1, R215 ;  /* 0x00000001d406d819 */ /* 0x000fe200000102d7 */
[----:B---3--:R-:W-:Y:S01]  /*fea0*/  @!P4 IMAD.X R21, R3, 0x1, R7, P1 ;  /* 0x000000010315c824 */ /* 0x008fe200008e0607 */
[----:B------:R-:W-:-:S02]  /*feb0*/  @!P5 IADD3 R28, P2, R28, R31, RZ ;  /* 0x0000001f1c1cd210 */ /* 0x000fc40007f5e0ff */
[----:B------:R-:W-:Y:S01]  /*fec0*/  CS2R R24, SRZ ;  /* 0x0000000000187805 */ /* 0x000fe2000001ff00 */
[----:B------:R0:W5:Y:S01]  /*fed0*/  @!P4 LD.E.128 R12, desc[UR6][R4.64] ;  /* 0x00000006040cc980 */ /* 0x000162000c101d00 */
[----:B------:R-:W-:Y:S01]  /*fee0*/  @!P5 IMAD.X R31, R3, 0x1, R6, P3 ;  /* 0x00000001031fd824 */ /* 0x000fe200018e0606 */
[----:B------:R-:W-:Y:S02]  /*fef0*/  @!P5 IADD3.X R29, R0, R6, RZ, P2, !PT ;  /* 0x00000006001dd210 */ /* 0x000fe400017fe4ff */
[----:B------:R-:W-:Y:S02]  /*ff00*/  CS2R R6, SRZ ;  /* 0x0000000000067805 */ /* 0x000fe4000001ff00 */
[----:B------:R-:W-:Y:S02]  /*ff10*/  CS2R R26, SRZ ;  /* 0x00000000001a7805 */ /* 0x000fe4000001ff00 */
[----:B------:R-:W-:Y:S02]  /*ff20*/  CS2R R8, SRZ ;  /* 0x0000000000087805 */ /* 0x000fe4000001ff00 */
[----:B------:R-:W-:-:S02]  /*ff30*/  CS2R R10, SRZ ;  /* 0x00000000000a7805 */ /* 0x000fc4000001ff00 */
[----:B0-----:R-:W-:Y:S01]  /*ff40*/  CS2R R4, SRZ ;  /* 0x0000000000047805 */ /* 0x001fe2000001ff00 */
[----:B------:R0:W5:Y:S04]  /*ff50*/  @!P5 LD.E.128 R24, desc[UR6][R28.64] ;  /* 0x000000061c18d980 */ /* 0x000168000c101d00 */
[----:B------:R0:W5:Y:S04]  /*ff60*/  @!P5 LD.E.128 R8, desc[UR6][R30.64] ;  /* 0x000000061e08d980 */ /* 0x000168000c101d00 */
[----:B------:R0:W5:Y:S02]  /*ff70*/  @!P4 LD.E.128 R4, desc[UR6][R20.64] ;  /* 0x000000061404c980 */ /* 0x000164000c101d00 */
.L_x_614:
[----:B------:R-:W-:Y:S05]  /*ff80*/  BSYNC B1 ;  /* 0x0000000000017941 */ /* 0x000fea0003800000 */
.L_x_613:
[----:B0-----:R-:W1:Y:S01]  /*ff90*/  LDL R21, [R1+0x84] ;  /* 0x0000840001157983 */ /* 0x001e620000100800 */
[----:B-----5:R-:W-:Y:S01]  /*ffa0*/  IMAD.MOV.U32 R29, RZ, RZ, R4 ;  /* 0x000000ffff1d7224 */ /* 0x020fe200078e0004 */
[----:B------:R-:W-:Y:S01]  /*ffb0*/  SHF.R.U64 R41, R4, 0x10, R5 ;  /* 0x0000001004297819 */ /* 0x000fe20000001205 */
[----:B---3--:R-:W-:Y:S01]  /*ffc0*/  IMAD.MOV.U32 R3, RZ, RZ, R12 ;  /* 0x000000ffff037224 */ /* 0x008fe200078e000c */
[----:B------:R-:W-:Y:S01]  /*ffd0*/  MOV R20, R13 ;  /* 0x0000000d00147202 */ /* 0x000fe20000000f00 */
[----:B----4-:R-:W-:Y:S01]  /*ffe0*/  IMAD.MOV.U32 R30, RZ, RZ, R25 ;  /* 0x000000ffff1e7224 */ /* 0x010fe200078e0019 */
[--C-:B--2---:R-:W-:Y:S01]  /*fff0*/  SHF.R.U64 R28, R12, 0x10, R13.reuse ;  /* 0x000000100c1c7819 */ /* 0x104fe2000000120d */
[----:B------:R-:W-:Y:S01]  /*10000*/  IMAD.MOV.U32 R12, RZ, RZ, R14 ;  /* 0x000000ffff0c7224 */ /* 0x000fe200078e000e */
[----:B------:R-:W-:Y:S01]  /*10010*/  SHF.R.U32.HI R34, RZ, 0x10, R13 ;  /* 0x00000010ff227819 */ /* 0x000fe2000001160d */
[--C-:B------:R-:W-:Y:S01]  /*10020*/  IMAD.MOV.U32 R13, RZ, RZ, R15.reuse ;  /* 0x000000ffff0d7224 */ /* 0x100fe200078e000f */
[--C-:B------:R-:W-:Y:S01]  /*10030*/  SHF.R.U64 R35, R14, 0x10, R15.reuse ;  /* 0x000000100e237819 */ /* 0x100fe2000000120f */
[----:B------:R-:W-:Y:S01]  /*10040*/  IMAD.MOV.U32 R31, RZ, RZ, R6 ;  /* 0x000000ffff1f7224 */ /* 0x000fe200078e0006 */
[----:B------:R-:W-:Y:S01]  /*10050*/  SHF.R.U32.HI R36, RZ, 0x10, R15 ;  /* 0x00000010ff247819 */ /* 0x000fe2000001160f */
[--C-:B------:R-:W-:Y:S01]  /*10060*/  IMAD.MOV.U32 R15, RZ, RZ, R5.reuse ;  /* 0x000000ffff0f7224 */ /* 0x100fe200078e0005 */
[----:B------:R-:W-:Y:S01]  /*10070*/  SHF.R.U32.HI R42, RZ, 0x10, R5 ;  /* 0x00000010ff2a7819 */ /* 0x000fe20000011605 */
[----:B------:R-:W-:Y:S01]  /*10080*/  IMAD.MOV.U32 R5, RZ, RZ, R7 ;  /* 0x000000ffff057224 */ /* 0x000fe200078e0007 */
[----:B------:R-:W-:Y:S01]  /*10090*/  MOV R14, R24 ;  /* 0x00000018000e7202 */ /* 0x000fe20000000f00 */
[----:B------:R-:W-:Y:S01]  /*100a0*/  BSSY B1, `(.L_x_615) ;  /* 0x0000028000017945 */ /* 0x000fe20003800000 */
[----:B------:R-:W-:Y:S01]  /*100b0*/  SHF.R.U64 R37, R24, 0x10, R25 ;  /* 0x0000001018257819 */ /* 0x000fe20000001219 */
[----:B------:R-:W-:Y:S01]  /*100c0*/  IMAD.MOV.U32 R24, RZ, RZ, R26 ;  /* 0x000000ffff187224 */ /* 0x000fe200078e001a */
[----:B------:R-:W-:-:S02]  /*100d0*/  SHF.R.U64 R43, R6, 0x10, R7 ;  /* 0x00000010062b7819 */ /* 0x000fc40000001207 */
[----:B------:R-:W-:Y:S01]  /*100e0*/  SHF.R.U32.HI R44, RZ, 0x10, R7 ;  /* 0x00000010ff2c7819 */ /* 0x000fe20000011607 */
[--C-:B------:R-:W-:Y:S01]  /*100f0*/  IMAD.MOV.U32 R7, RZ, RZ, R9.reuse ;  /* 0x000000ffff077224 */ /* 0x100fe200078e0009 */
[----:B------:R-:W-:Y:S02]  /*10100*/  MOV R6, R8 ;  /* 0x0000000800067202 */ /* 0x000fe40000000f00 */
[----:B------:R-:W-:Y:S02]  /*10110*/  SHF.R.U64 R45, R8, 0x10, R9 ;  /* 0x00000010082d7819 */ /* 0x000fe40000001209 */
[----:B------:R-:W-:Y:S02]  /*10120*/  SHF.R.U32.HI R38, RZ, 0x10, R25 ;  /* 0x00000010ff267819 */ /* 0x000fe40000011619 */
[----:B------:R-:W-:Y:S02]  /*10130*/  MOV R33, R27 ;  /* 0x0000001b00217202 */ /* 0x000fe40000000f00 */
[----:B------:R-:W-:-:S02]  /*10140*/  SHF.R.U64 R39, R26, 0x10, R27 ;  /* 0x000000101a277819 */ /* 0x000fc4000000121b */
[----:B------:R-:W-:Y:S02]  /*10150*/  SHF.R.U32.HI R40, RZ, 0x10, R27 ;  /* 0x00000010ff287819 */ /* 0x000fe4000001161b */
[----:B------:R-:W-:Y:S02]  /*10160*/  SHF.R.U32.HI R9, RZ, 0x10, R9 ;  /* 0x00000010ff097819 */ /* 0x000fe40000011609 */
[----:B------:R-:W-:Y:S02]  /*10170*/  MOV R8, R11 ;  /* 0x0000000b00087202 */ /* 0x000fe40000000f00 */
[----:B------:R-:W-:Y:S02]  /*10180*/  PRMT R25, R3, 0x5410, R20 ;  /* 0x0000541003197816 */ /* 0x000fe40000000014 */
[----:B------:R-:W-:Y:S02]  /*10190*/  PRMT R26, R28, 0x5410, R34 ;  /* 0x000054101c1a7816 */ /* 0x000fe40000000022 */
[----:B------:R-:W-:-:S02]  /*101a0*/  PRMT R27, R12, 0x5410, R13 ;  /* 0x000054100c1b7816 */ /* 0x000fc4000000000d */
[----:B------:R-:W-:Y:S02]  /*101b0*/  PRMT R3, R14, 0x5410, R30 ;  /* 0x000054100e037816 */ /* 0x000fe4000000001e */
        /* <DEDUP_REMOVED lines=10> */
[----:B------:R-:W-:-:S04]  /*10260*/  LOP3.LUT R0, R0, 0xfffffffe, RZ, 0xc0, !PT ;  /* 0xfffffffe00007812 */ /* 0x000fc800078ec0ff */
[----:B------:R-:W-:Y:S01]  /*10270*/  IADD3 R0, R21, -R0, RZ ;  /* 0x8000000015007210 */ /* 0x000fe20007ffe0ff */
[----:B------:R-:W-:Y:S01]  /*10280*/  IMAD.MOV.U32 R21, RZ, RZ, R10 ;  /* 0x000000ffff157224 */ /* 0x000fe200078e000a */
[--C-:B------:R-:W-:Y:S02]  /*10290*/  SHF.R.U64 R10, R10, 0x10, R11.reuse ;  /* 0x000000100a0a7819 */ /* 0x100fe4000000120b */
[----:B------:R-:W-:Y:S02]  /*102a0*/  SHF.L.U32 R4, R0, 0x1f, RZ ;  /* 0x0000001f00047819 */ /* 0x000fe400000006ff */
[----:B------:R-:W-:Y:S02]  /*102b0*/  VIMNMX R0, R32, 0x80, PT ;  /* 0x0000008020007848 */ /* 0x000fe40003fe0100 */
[----:B------:R-:W0:Y:S01]  /*102c0*/  SYNCS.PHASECHK.TRANS64.TRYWAIT P0, [R23+URZ+0x38800], R4 ;  /* 0x03880004170075a7 */ /* 0x000e22000800017f */
[----:B------:R-:W-:Y:S02]  /*102d0*/  SHF.R.U32.HI R11, RZ, 0x10, R11 ;  /* 0x00000010ff0b7819 */ /* 0x000fe4000001160b */
[----:B------:R-:W-:-:S02]  /*102e0*/  PRMT R32, R43, 0x5410, R44 ;  /* 0x000054102b207816 */ /* 0x000fc4000000002c */
[----:B------:R-:W-:Y:S02]  /*102f0*/  ISETP.GE.AND P1, PT, R224, R0, PT ;  /* 0x00000000e000720c */ /* 0x000fe40003f26270 */
[----:B------:R-:W-:Y:S01]  /*10300*/  PRMT R21, R21, 0x5410, R8 ;  /* 0x0000541015157816 */ /* 0x000fe20000000008 */
[----:B0-----:R-:W-:Y:S10]  /*10310*/  @!P0 BRA `(.L_x_616) ;  /* 0x000001b800a48947 */ /* 0x001ff40003800000 */
.L_x_863:
[----:B------:R-:W-:Y:S05]  /*10320*/  BSYNC B1 ;  /* 0x0000000000017941 */ /* 0x000fea0003800000 */
.L_x_615:
[----:B------:R-:W-:Y:S01]  /*10330*/  BSSY B1, `(.L_x_617) ;  /* 0x00000c0000017945 */ /* 0x000fe20003800000 */
[----:B------:R-:W-:-:S03]  /*10340*/  PRMT R24, R10, 0x5410, R11 ;  /* 0x000054100a187816 */ /* 0x000fc6000000000b */
[----:B------:R-:W-:Y:S05]  /*10350*/  @P1 BRA `(.L_x_618) ;  /* 0x0000000800f41947 */ /* 0x000fea0003800000 */
[----:B------:R1:W5:Y:S01]  /*10360*/  LDL R51, [R1+0x5c] ;  /* 0x00005c0001337983 */ /* 0x0003620000100800 */
[----:B------:R-:W2:Y:S01]  /*10370*/  LDC R33, c[0x0][0x3f4] ;  /* 0x0000fd00ff217b82 */ /* 0x000ea20000000800 */
[C---:B------:R-:W-:Y:S01]  /*10380*/  IMAD.SHL.U32 R52, R224.reuse, 0x40, RZ ;  /* 0x00000040e0347824 */ /* 0x040fe200078e00ff */
[----:B------:R-:W-:Y:S01]  /*10390*/  BSSY B2, `(.L_x_619) ;  /* 0x0000060000027945 */ /* 0x000fe20003800000 */
[----:B------:R-:W-:-:S03]  /*103a0*/  IMAD.SHL.U32 R53, R224, 0x40, RZ ;  /* 0x00000040e0357824 */ /* 0x000fc600078e00ff */
[----:B------:R-:W-:Y:S02]  /*103b0*/  LOP3.LUT R52, R52, 0x1c0, RZ, 0xc0, !PT ;  /* 0x000001c034347812 */ /* 0x000fe400078ec0ff */
[----:B------:R-:W-:Y:S02]  /*103c0*/  LOP3.LUT R53, R53, 0x1c0, RZ, 0xc0, !PT ;  /* 0x000001c035357812 */ /* 0x000fe400078ec0ff */
[----:B------:R-:W-:Y:S02]  /*103d0*/  SHF.R.U32.HI R52, RZ, 0x3, R52 ;  /* 0x00000003ff347819 */ /* 0x000fe40000011634 */
[-C--:B--2---:R-:W-:Y:S02]  /*103e0*/  ISETP.GE.AND P0, PT, R16, R33.reuse, PT ;  /* 0x000000211000720c */ /* 0x084fe40003f06270 */
[----:B------:R-:W-:-:S11]  /*103f0*/  ISETP.GE.AND P1, PT, R214, R33, PT ;  /* 0x00000021d600720c */ /* 0x000fd60003f26270 */
[----:B-1----:R-:W-:Y:S05]  /*10400*/  @P0 BRA `(.L_x_620) ;  /* 0x0000000400600947 */ /* 0x002fea0003800000 */
[----:B------:R-:W0:Y:S04]  /*10410*/  LDL R5, [R1+0x70] ;  /* 0x0000700001057983 */ /* 0x000e280000100800 */
[----:B------:R-:W2:Y:S01]  /*10420*/  LDL R54, [R1+0x68] ;  /* 0x0000680001367983 */ /* 0x000ea20000100800 */
[----:B------:R-:W-:Y:S02]  /*10430*/  HADD2.F32 R47, -RZ, R29.H0_H0 ;  /* 0x2000001dff2f7230 */ /* 0x000fe40000004100 */
[--C-:B------:R-:W-:Y:S02]  /*10440*/  HADD2.F32 R45, -RZ, R25.reuse.H0_H0 ;  /* 0x20000019ff2d7230 */ /* 0x100fe40000004100 */
[----:B------:R-:W-:Y:S02]  /*10450*/  HADD2.F32 R46, -RZ, R30.H0_H0 ;  /* 0x2000001eff2e7230 */ /* 0x000fe40000004100 */
[----:B------:R-:W-:Y:S01]  /*10460*/  HADD2.F32 R44, -RZ, R25.H1_H1 ;  /* 0x30000019ff2c7230 */ /* 0x000fe20000004100 */
[----:B0-----:R-:W-:-:S04]  /*10470*/  LEA.HI R4, R33, R5, RZ, 0x1d ;  /* 0x0000000521047211 */ /* 0x001fc800078fe8ff */
[----:B------:R-:W-:Y:S02]  /*10480*/  SHF.R.S32.HI R7, RZ, 0x1f, R4 ;  /* 0x0000001fff077819 */ /* 0x000fe40000011404 */
[----:B------:R-:W-:Y:S02]  /*10490*/  SHF.L.U32 R5, R4, 0x3, RZ ;  /* 0x0000000304057819 */ /* 0x000fe400000006ff */
[----:B------:R-:W-:Y:S02]  /*104a0*/  LEA.HI R7, R7, R4, RZ, 0x3 ;  /* 0x0000000407077211 */ /* 0x000fe400078f18ff */
[----:B------:R-:W-:-:S03]  /*104b0*/  LOP3.LUT R5, R53, 0x38, R5, 0xf8, !PT ;  /* 0x0000003835057812 */ /* 0x000fc600078ef805 */
[----:B------:R-:W-:Y:S01]  /*104c0*/  IMAD.SHL.U32 R7, R7, 0x400, RZ ;  /* 0x0000040007077824 */ /* 0x000fe200078e00ff */
[----:B------:R-:W-:-:S04]  /*104d0*/  LOP3.LUT R9, R5, R52, RZ, 0x3c, !PT ;  /* 0x0000003405097212 */ /* 0x000fc800078e3cff */
[----:B------:R-:W-:Y:S02]  /*104e0*/  LOP3.LUT R8, R7, 0x7fffe000, RZ, 0xc0, !PT ;  /* 0x7fffe00007087812 */ /* 0x000fe400078ec0ff */
[----:B--2---:R-:W0:Y:S02]  /*104f0*/  LDS.128 R4, [R54] ;  /* 0x0000000036047984 */ /* 0x004e240000000c00 */
[----:B-----5:R-:W-:-:S05]  /*10500*/  IADD3 R8, R9, R8, R51 ;  /* 0x0000000809087210 */ /* 0x020fca0007ffe033 */
[----:B------:R-:W-:-:S05]  /*10510*/  IMAD R34, R8, 0x2, R23 ;  /* 0x0000000208227824 */ /* 0x000fca00078e0217 */
[----:B------:R-:W1:Y:S01]  /*10520*/  LDS.128 R8, [R34+0x14400] ;  /* 0x0144000022087984 */ /* 0x000e620000000c00 */
[--C-:B0-----:R-:W-:Y:S02]  /*10530*/  HADD2.F32 R36, -RZ, R4.reuse.H0_H0 ;  /* 0x20000004ff247230 */ /* 0x101fe40000004100 */
[----:B------:R-:W-:Y:S02]  /*10540*/  HADD2.F32 R37, -RZ, R4.H1_H1 ;  /* 0x30000004ff257230 */ /* 0x000fe40000004100 */
[--C-:B------:R-:W-:Y:S02]  /*10550*/  HADD2.F32 R40, -RZ, R5.reuse.H0_H0 ;  /* 0x20000005ff287230 */ /* 0x100fe40000004100 */
[----:B------:R-:W-:Y:S02]  /*10560*/  HADD2.F32 R5, -RZ, R5.H1_H1 ;  /* 0x30000005ff057230 */ /* 0x000fe40000004100 */
[--C-:B------:R-:W-:Y:S02]  /*10570*/  HADD2.F32 R35, -RZ, R6.reuse.H0_H0 ;  /* 0x20000006ff237230 */ /* 0x100fe40000004100 */
[----:B------:R-:W-:-:S02]  /*10580*/  HADD2.F32 R6, -RZ, R6.H1_H1 ;  /* 0x30000006ff067230 */ /* 0x000fc40000004100 */
[--C-:B-1----:R-:W-:Y:S02]  /*10590*/  HADD2.F32 R38, -RZ, R8.reuse.H0_H0 ;  /* 0x20000008ff267230 */ /* 0x102fe40000004100 */
[--C-:B------:R-:W-:Y:S02]  /*105a0*/  HADD2.F32 R41, -RZ, R9.reuse.H0_H0 ;  /* 0x20000009ff297230 */ /* 0x100fe40000004100 */
[----:B------:R-:W-:Y:S02]  /*105b0*/  HADD2.F32 R42, -RZ, R9.H1_H1 ;  /* 0x30000009ff2a7230 */ /* 0x000fe40000004100 */
[C---:B------:R-:W-:Y:S01]  /*105c0*/  FMUL.FTZ R9, R38.reuse, R47 ;  /* 0x0000002f26097220 */ /* 0x040fe20000410000 */
[----:B------:R-:W-:Y:S02]  /*105d0*/  HADD2.F32 R39, -RZ, R8.H1_H1 ;  /* 0x30000008ff277230 */ /* 0x000fe40000004100 */
[----:B------:R-:W-:Y:S01]  /*105e0*/  FMUL.FTZ R49, R38, R45 ;  /* 0x0000002d26317220 */ /* 0x000fe20000410000 */
[----:B------:R-:W-:-:S02]  /*105f0*/  HADD2.F32 R38, -RZ, R26.H0_H0 ;  /* 0x2000001aff267230 */ /* 0x000fc40000004100 */
[C---:B------:R-:W-:Y:S01]  /*10600*/  FFMA.FTZ R9, R36.reuse, R45, -R9 ;  /* 0x0000002d24097223 */ /* 0x040fe20000010809 */
[----:B------:R-:W-:Y:S02]  /*10610*/  HADD2.F32 R45, -RZ, R29.H1_H1 ;  /* 0x3000001dff2d7230 */ /* 0x000fe40000004100 */
[C---:B------:R-:W-:Y:S01]  /*10620*/  FMUL.FTZ R48, R39.reuse, R46 ;  /* 0x0000002e27307220 */ /* 0x040fe20000410000 */
[----:B------:R-:W-:Y:S01]  /*10630*/  FFMA.FTZ R36, R36, R47, R49 ;  /* 0x0000002f24247223 */ /* 0x000fe20000010031 */
[-C--:B------:R-:W-:Y:S01]  /*10640*/  FMUL.FTZ R50, R39, R38.reuse ;  /* 0x0000002627327220 */ /* 0x080fe20000410000 */
[----:B------:R-:W-:Y:S02]  /*10650*/  HADD2.F32 R47, -RZ, R30.H1_H1 ;  /* 0x3000001eff2f7230 */ /* 0x000fe40000004100 */
[----:B------:R-:W-:Y:S01]  /*10660*/  FFMA.FTZ R38, R37, R38, -R48 ;  /* 0x0000002625267223 */ /* 0x000fe20000010830 */
[C---:B------:R-:W-:Y:S01]  /*10670*/  FMUL.FTZ R39, R41.reuse, R45 ;  /* 0x0000002d29277220 */ /* 0x040fe20000410000 */
[----:B------:R-:W-:Y:S01]  /*10680*/  FMUL.FTZ R48, R41, R44 ;  /* 0x0000002c29307220 */ /* 0x000fe20000410000 */
[----:B------:R-:W-:-:S02]  /*10690*/  HADD2.F32 R41, -RZ, R26.H1_H1 ;  /* 0x3000001aff297230 */ /* 0x000fc40000004100 */
[----:B------:R-:W-:Y:S01]  /*106a0*/  FFMA.FTZ R37, R37, R46, R50 ;  /* 0x0000002e25257223 */ /* 0x000fe20000010032 */
[C---:B------:R-:W-:Y:S01]  /*106b0*/  FFMA.FTZ R39, R40.reuse, R44, -R39 ;  /* 0x0000002c28277223 */ /* 0x040fe20000010827 */
[----:B------:R-:W-:Y:S01]  /*106c0*/  FFMA.FTZ R40, R40, R45, R48 ;  /* 0x0000002d28287223 */ /* 0x000fe20000010030 */
[--C-:B------:R-:W-:Y:S02]  /*106d0*/  HADD2.F32 R43, -RZ, R10.reuse.H0_H0 ;  /* 0x2000000aff2b7230 */ /* 0x100fe40000004100 */
[C---:B------:R-:W-:Y:S01]  /*106e0*/  FMUL.FTZ R48, R42.reuse, R47 ;  /* 0x0000002f2a307220 */ /* 0x040fe20000410000 */
[----:B------:R-:W-:Y:S02]  /*106f0*/  HADD2.F32 R46, -RZ, R31.H0_H0 ;  /* 0x2000001fff2e7230 */ /* 0x000fe40000004100 */
[-C--:B------:R-:W-:Y:S01]  /*10700*/  FMUL.FTZ R42, R42, R41.reuse ;  /* 0x000000292a2a7220 */ /* 0x080fe20000410000 */
[----:B------:R-:W-:Y:S02]  /*10710*/  HADD2.F32 R44, -RZ, R27.H0_H0 ;  /* 0x2000001bff2c7230 */ /* 0x000fe40000004100 */
[----:B------:R-:W-:Y:S01]  /*10720*/  FFMA.FTZ R48, R5, R41, -R48 ;  /* 0x0000002905307223 */ /* 0x000fe20000010830 */
[----:B------:R-:W-:-:S02]  /*10730*/  HADD2.F32 R10, -RZ, R10.H1_H1 ;  /* 0x3000000aff0a7230 */ /* 0x000fc40000004100 */
[C---:B------:R-:W-:Y:S01]  /*10740*/  FMUL.FTZ R50, R43.reuse, R46 ;  /* 0x0000002e2b327220 */ /* 0x040fe20000410000 */
[----:B------:R-:W-:Y:S02]  /*10750*/  HADD2.F32 R45, -RZ, R32.H0_H0 ;  /* 0x20000020ff2d7230 */ /* 0x000fe40000004100 */
[-C--:B------:R-:W-:Y:S01]  /*10760*/  FMUL.FTZ R43, R43, R44.reuse ;  /* 0x0000002c2b2b7220 */ /* 0x080fe20000410000 */
[----:B------:R-:W-:Y:S02]  /*10770*/  HADD2.F32 R41, -RZ, R28.H0_H0 ;  /* 0x2000001cff297230 */ /* 0x000fe40000004100 */
[----:B------:R-:W-:Y:S01]  /*10780*/  FFMA.FTZ R47, R5, R47, R42 ;  /* 0x0000002f052f7223 */ /* 0x000fe2000001002a */
[--C-:B------:R-:W-:Y:S02]  /*10790*/  HADD2.F32 R8, -RZ, R11.reuse.H0_H0 ;  /* 0x2000000bff087230 */ /* 0x100fe40000004100 */
[C---:B------:R-:W-:Y:S01]  /*107a0*/  FMUL.FTZ R5, R10.reuse, R45 ;  /* 0x0000002d0a057220 */ /* 0x040fe20000410000 */
        /* <DEDUP_REMOVED lines=9> */
[----:B------:R-:W-:Y:S01]  /*10840*/  FMUL.FTZ R45, R8, R35 ;  /* 0x00000023082d7220 */ /* 0x000fe20000410000 */
[----:B------:R-:W-:Y:S02]  /*10850*/  HADD2.F32 R10, -RZ, R28.H1_H1 ;  /* 0x3000001cff0a7230 */ /* 0x000fe40000004100 */
[----:B------:R-:W-:Y:S01]  /*10860*/  FMUL.FTZ R6, R11, R42 ;  /* 0x0000002a0b067220 */ /* 0x000fe20000410000 */
[----:B------:R-:W-:-:S02]  /*10870*/  HADD2.F32 R4, -RZ, R7.H0_H0 ;  /* 0x20000007ff047230 */ /* 0x000fc40000004100 */
[-C--:B------:R-:W-:Y:S01]  /*10880*/  FMUL.FTZ R8, R8, R5.reuse ;  /* 0x0000000508087220 */ /* 0x080fe20000410000 */
[----:B------:R-:W-:Y:S02]  /*10890*/  HADD2.F32 R7, -RZ, R7.H1_H1 ;  /* 0x30000007ff077230 */ /* 0x000fe40000004100 */
[-C--:B------:R-:W-:Y:S01]  /*108a0*/  FMUL.FTZ R49, R11, R10.reuse ;  /* 0x0000000a0b317220 */ /* 0x080fe20000410000 */
[C---:B------:R-:W-:Y:S01]  /*108b0*/  FFMA.FTZ R45, R4.reuse, R5, -R45 ;  /* 0x00000005042d7223 */ /* 0x040fe2000001082d */
[----:B------:R-:W-:Y:S01]  /*108c0*/  FFMA.FTZ R11, R4, R35, R8 ;  /* 0x00000023040b7223 */ /* 0x000fe20000010008 */
[C---:B------:R-:W-:Y:S01]  /*108d0*/  FFMA.FTZ R46, R7.reuse, R10, -R6 ;  /* 0x0000000a072e7223 */ /* 0x040fe20000010806 */
[----:B------:R-:W-:Y:S01]  /*108e0*/  FFMA.FTZ R42, R7, R42, R49 ;  /* 0x0000002a072a7223 */ /* 0x000fe20000010031 */
[----:B------:R-:W-:Y:S02]  /*108f0*/  F2FP.F16.F32.PACK_AB R4, R38, R9 ;  /* 0x000000092604723e */ /* 0x000fe400000000ff */
[----:B------:R-:W-:-:S02]  /*10900*/  F2FP.F16.F32.PACK_AB R5, R48, R39 ;  /* 0x000000273005723e */ /* 0x000fc400000000ff */
[----:B------:R-:W-:Y:S02]  /*10910*/  F2FP.F16.F32.PACK_AB R6, R41, R50 ;  /* 0x000000322906723e */ /* 0x000fe400000000ff */
[----:B------:R-:W-:Y:S02]  /*10920*/  F2FP.F16.F32.PACK_AB R7, R46, R45 ;  /* 0x0000002d2e07723e */ /* 0x000fe400000000ff */
[----:B------:R-:W-:Y:S02]  /*10930*/  F2FP.F16.F32.PACK_AB R8, R37, R36 ;  /* 0x000000242508723e */ /* 0x000fe400000000ff */
[----:B------:R-:W-:Y:S01]  /*10940*/  F2FP.F16.F32.PACK_AB R9, R47, R40 ;  /* 0x000000282f09723e */ /* 0x000fe200000000ff */
[----:B------:R1:W-:Y:S01]  /*10950*/  STS.128 [R54], R4 ;  /* 0x0000000436007388 */ /* 0x0003e20000000c00 */
[----:B------:R-:W-:Y:S02]  /*10960*/  F2FP.F16.F32.PACK_AB R10, R44, R43 ;  /* 0x0000002b2c0a723e */ /* 0x000fe400000000ff */
[----:B------:R-:W-:-:S05]  /*10970*/  F2FP.F16.F32.PACK_AB R11, R42, R11 ;  /* 0x0000000b2a0b723e */ /* 0x000fca00000000ff */
[----:B------:R1:W-:Y:S02]  /*10980*/  STS.128 [R34+0x14400], R8 ;  /* 0x0144000822007388 */ /* 0x0003e40000000c00 */
.L_x_620:
[----:B------:R-:W-:Y:S05]  /*10990*/  BSYNC B2 ;  /* 0x0000000000027941 */ /* 0x000fea0003800000 */
.L_x_619:
[----:B------:R-:W-:Y:S05]  /*109a0*/  @P1 BRA `(.L_x_618) ;  /* 0x0000000400601947 */ /* 0x000fea0003800000 */
[----:B01----:R-:W2:Y:S04]  /*109b0*/  LDL R4, [R1+0x114] ;  /* 0x0001140001047983 */ /* 0x003ea80000100800 */
[----:B------:R-:W3:Y:S01]  /*109c0*/  LDL R50, [R1+0x1b4] ;  /* 0x0001b40001327983 */ /* 0x000ee20000100800 */
[----:B------:R-:W-:Y:S02]  /*109d0*/  HADD2.F32 R44, -RZ, R15.H0_H0 ;  /* 0x2000000fff2c7230 */ /* 0x000fe40000004100 */
[----:B------:R-:W-:Y:S02]  /*109e0*/  HADD2.F32 R43, -RZ, R3.H0_H0 ;  /* 0x20000003ff2b7230 */ /* 0x000fe40000004100 */
[----:B------:R-:W-:Y:S01]  /*109f0*/  HADD2.F32 R45, -RZ, R20.H0_H0 ;  /* 0x20000014ff2d7230 */ /* 0x000fe20000004100 */
[----:B--2---:R-:W-:-:S04]  /*10a00*/  LEA.HI R33, R33, R4, RZ, 0x1d ;  /* 0x0000000421217211 */ /* 0x004fc800078fe8ff */
[----:B------:R-:W-:Y:S02]  /*10a10*/  SHF.R.S32.HI R6, RZ, 0x1f, R33 ;  /* 0x0000001fff067819 */ /* 0x000fe40000011421 */
[----:B------:R-:W-:Y:S02]  /*10a20*/  SHF.L.U32 R4, R33, 0x3, RZ ;  /* 0x0000000321047819 */ /* 0x000fe400000006ff */
[----:B------:R-:W-:Y:S02]  /*10a30*/  LEA.HI R6, R6, R33, RZ, 0x3 ;  /* 0x0000002106067211 */ /* 0x000fe400078f18ff */
[----:B------:R-:W-:-:S03]  /*10a40*/  LOP3.LUT R4, R53, 0x38, R4, 0xf8, !PT ;  /* 0x0000003835047812 */ /* 0x000fc600078ef804 */
[----:B------:R-:W-:Y:S01]  /*10a50*/  IMAD.SHL.U32 R6, R6, 0x400, RZ ;  /* 0x0000040006067824 */ /* 0x000fe200078e00ff */
[----:B------:R-:W-:-:S04]  /*10a60*/  LOP3.LUT R9, R4, R52, RZ, 0x3c, !PT ;  /* 0x0000003404097212 */ /* 0x000fc800078e3cff */
[----:B------:R-:W-:Y:S02]  /*10a70*/  LOP3.LUT R8, R6, 0x7fffe000, RZ, 0xc0, !PT ;  /* 0x7fffe00006087812 */ /* 0x000fe400078ec0ff */
[----:B---3--:R-:W0:Y:S02]  /*10a80*/  LDS.128 R4, [R50] ;  /* 0x0000000032047984 */ /* 0x008e240000000c00 */
        /* <DEDUP_REMOVED lines=10> */
[----:B------:R-:W-:Y:S02]  /*10b30*/  HADD2.F32 R37, -RZ, R8.H1_H1 ;  /* 0x30000008ff257230 */ /* 0x000fe40000004100 */
[--C-:B------:R-:W-:Y:S02]  /*10b40*/  HADD2.F32 R40, -RZ, R9.reuse.H0_H0 ;  /* 0x20000009ff287230 */ /* 0x100fe40000004100 */
[C---:B------:R-:W-:Y:S01]  /*10b50*/  FMUL.FTZ R46, R36.reuse, R44 ;  /* 0x0000002c242e7220 */ /* 0x040fe20000410000 */
[----:B------:R-:W-:Y:S01]  /*10b60*/  FMUL.FTZ R48, R36, R43 ;  /* 0x0000002b24307220 */ /* 0x000fe20000410000 */
[----:B------:R-:W-:Y:S02]  /*10b70*/  HADD2.F32 R41, -RZ, R9.H1_H1 ;  /* 0x30000009ff297230 */ /* 0x000fe40000004100 */
[----:B------:R-:W-:Y:S01]  /*10b80*/  FMUL.FTZ R47, R37, R45 ;  /* 0x0000002d252f7220 */ /* 0x000fe20000410000 */
[----:B------:R-:W-:-:S02]  /*10b90*/  HADD2.F32 R36, -RZ, R12.H0_H0 ;  /* 0x2000000cff247230 */ /* 0x000fc40000004100 */
[C---:B------:R-:W-:Y:S01]  /*10ba0*/  FFMA.FTZ R9, R35.reuse, R43, -R46 ;  /* 0x0000002b23097223 */ /* 0x040fe2000001082e */
[----:B------:R-:W-:Y:S02]  /*10bb0*/  HADD2.F32 R46, -RZ, R15.H1_H1 ;  /* 0x3000000fff2e7230 */ /* 0x000fe40000004100 */
[----:B------:R-:W-:Y:S01]  /*10bc0*/  FFMA.FTZ R35, R35, R44, R48 ;  /* 0x0000002c23237223 */ /* 0x000fe20000010030 */
[----:B------:R-:W-:Y:S02]  /*10bd0*/  HADD2.F32 R43, -RZ, R3.H1_H1 ;  /* 0x30000003ff2b7230 */ /* 0x000fe40000004100 */
[-C--:B------:R-:W-:Y:S01]  /*10be0*/  FMUL.FTZ R37, R37, R36.reuse ;  /* 0x0000002425257220 */ /* 0x080fe20000410000 */
[----:B------:R-:W-:Y:S01]  /*10bf0*/  FFMA.FTZ R36, R38, R36, -R47 ;  /* 0x0000002426247223 */ /* 0x000fe2000001082f */
[C---:B------:R-:W-:Y:S01]  /*10c00*/  FMUL.FTZ R48, R40.reuse, R46 ;  /* 0x0000002e28307220 */ /* 0x040fe20000410000 */
[----:B------:R-:W-:Y:S02]  /*10c10*/  HADD2.F32 R44, -RZ, R20.H1_H1 ;  /* 0x30000014ff2c7230 */ /* 0x000fe40000004100 */
[----:B------:R-:W-:Y:S01]  /*10c20*/  FMUL.FTZ R47, R40, R43 ;  /* 0x0000002b282f7220 */ /* 0x000fe20000410000 */
[----:B------:R-:W-:-:S02]  /*10c30*/  HADD2.F32 R40, -RZ, R12.H1_H1 ;  /* 0x3000000cff287230 */ /* 0x000fc40000004100 */
[----:B------:R-:W-:Y:S01]  /*10c40*/  FFMA.FTZ R38, R38, R45, R37 ;  /* 0x0000002d26267223 */ /* 0x000fe20000010025 */
[C---:B------:R-:W-:Y:S01]  /*10c50*/  FFMA.FTZ R37, R39.reuse, R43, -R48 ;  /* 0x0000002b27257223 */ /* 0x040fe20000010830 */
[--C-:B------:R-:W-:Y:S02]  /*10c60*/  HADD2.F32 R42, -RZ, R10.reuse.H0_H0 ;  /* 0x2000000aff2a7230 */ /* 0x100fe40000004100 */
[----:B------:R-:W-:Y:S01]  /*10c70*/  FFMA.FTZ R39, R39, R46, R47 ;  /* 0x0000002e27277223 */ /* 0x000fe2000001002f */
[----:B------:R-:W-:Y:S02]  /*10c80*/  HADD2.F32 R45, -RZ, R21.H0_H0 ;  /* 0x20000015ff2d7230 */ /* 0x000fe40000004100 */
[C---:B------:R-:W-:Y:S01]  /*10c90*/  FMUL.FTZ R46, R41.reuse, R44 ;  /* 0x0000002c292e7220 */ /* 0x040fe20000410000 */
[----:B------:R-:W-:Y:S02]  /*10ca0*/  HADD2.F32 R10, -RZ, R10.H1_H1 ;  /* 0x3000000aff0a7230 */ /* 0x000fe40000004100 */
[----:B------:R-:W-:Y:S01]  /*10cb0*/  FMUL.FTZ R48, R41, R40 ;  /* 0x0000002829307220 */ /* 0x000fe20000410000 */
[----:B------:R-:W-:-:S02]  /*10cc0*/  HADD2.F32 R43, -RZ, R13.H0_H0 ;  /* 0x2000000dff2b7230 */ /* 0x000fc40000004100 */
[C---:B------:R-:W-:Y:S01]  /*10cd0*/  FFMA.FTZ R46, R5.reuse, R40, -R46 ;  /* 0x00000028052e7223 */ /* 0x040fe2000001082e */
[----:B------:R-:W-:Y:S02]  /*10ce0*/  HADD2.F32 R47, -RZ, R24.H0_H0 ;  /* 0x20000018ff2f7230 */ /* 0x000fe40000004100 */
[C---:B------:R-:W-:Y:S01]  /*10cf0*/  FMUL.FTZ R49, R42.reuse, R45 ;  /* 0x0000002d2a317220 */ /* 0x040fe20000410000 */
[----:B------:R-:W-:Y:S02]  /*10d00*/  HADD2.F32 R41, -RZ, R14.H0_H0 ;  /* 0x2000000eff297230 */ /* 0x000fe40000004100 */
[----:B------:R-:W-:Y:S01]  /*10d10*/  FFMA.FTZ R48, R5, R44, R48 ;  /* 0x0000002c05307223 */ /* 0x000fe20000010030 */
[----:B------:R-:W-:Y:S01]  /*10d20*/  FMUL.FTZ R42, R42, R43 ;  /* 0x0000002b2a2a7220 */ /* 0x000fe20000410000 */
[----:B------:R-:W-:Y:S01]  /*10d30*/  FMUL.FTZ R5, R10, R47 ;  /* 0x0000002f0a057220 */ /* 0x000fe20000410000 */
[----:B------:R-:W-:Y:S01]  /*10d40*/  FFMA.FTZ R49, R34, R43, -R49 ;  /* 0x0000002b22317223 */ /* 0x000fe20000010831 */
[----:B------:R-:W-:-:S02]  /*10d50*/  HADD2.F32 R8, -RZ, R11.H0_H0 ;  /* 0x2000000bff087230 */ /* 0x000fc40000004100 */
[----:B------:R-:W-:Y:S01]  /*10d60*/  FFMA.FTZ R42, R34, R45, R42 ;  /* 0x0000002d222a7223 */ /* 0x000fe2000001002a */
[-C--:B------:R-:W-:Y:S01]  /*10d70*/  FMUL.FTZ R43, R10, R41.reuse ;  /* 0x000000290a2b7220 */ /* 0x080fe20000410000 */
[C---:B------:R-:W-:Y:S01]  /*10d80*/  FFMA.FTZ R40, R6.reuse, R41, -R5 ;  /* 0x0000002906287223 */ /* 0x040fe20000010805 */
[----:B------:R-:W-:Y:S02]  /*10d90*/  HADD2.F32 R11, -RZ, R11.H1_H1 ;  /* 0x3000000bff0b7230 */ /* 0x000fe40000004100 */
[----:B------:R-:W-:Y:S02]  /*10da0*/  HADD2.F32 R41, -RZ, R21.H1_H1 ;  /* 0x30000015ff297230 */ /* 0x000fe40000004100 */
[----:B------:R-:W-:Y:S01]  /*10db0*/  FFMA.FTZ R43, R6, R47, R43 ;  /* 0x0000002f062b7223 */ /* 0x000fe2000001002b */
[----:B------:R-:W-:Y:S02]  /*10dc0*/  HADD2.F32 R34, -RZ, R24.H1_H1 ;  /* 0x30000018ff227230 */ /* 0x000fe40000004100 */
[----:B------:R-:W-:-:S02]  /*10dd0*/  HADD2.F32 R5, -RZ, R13.H1_H1 ;  /* 0x3000000dff057230 */ /* 0x000fc40000004100 */
[C---:B------:R-:W-:Y:S01]  /*10de0*/  FMUL.FTZ R45, R8.reuse, R41 ;  /* 0x00000029082d7220 */ /* 0x040fe20000410000 */
[----:B------:R-:W-:Y:S02]  /*10df0*/  HADD2.F32 R10, -RZ, R14.H1_H1 ;  /* 0x3000000eff0a7230 */ /* 0x000fe40000004100 */
[C---:B------:R-:W-:Y:S01]  /*10e00*/  FMUL.FTZ R6, R11.reuse, R34 ;  /* 0x000000220b067220 */ /* 0x040fe20000410000 */
[--C-:B------:R-:W-:Y:S02]  /*10e10*/  HADD2.F32 R4, -RZ, R7.reuse.H0_H0 ;  /* 0x20000007ff047230 */ /* 0x100fe40000004100 */
[-C--:B------:R-:W-:Y:S01]  /*10e20*/  FMUL.FTZ R8, R8, R5.reuse ;  /* 0x0000000508087220 */ /* 0x080fe20000410000 */
[----:B------:R-:W-:Y:S02]  /*10e30*/  HADD2.F32 R7, -RZ, R7.H1_H1 ;  /* 0x30000007ff077230 */ /* 0x000fe40000004100 */
[-C--:B------:R-:W-:Y:S01]  /*10e40*/  FMUL.FTZ R47, R11, R10.reuse ;  /* 0x0000000a0b2f7220 */ /* 0x080fe20000410000 */
[C---:B------:R-:W-:Y:S01]  /*10e50*/  FFMA.FTZ R45, R4.reuse, R5, -R45 ;  /* 0x00000005042d7223 */ /* 0x040fe2000001082d */
[----:B------:R-:W-:Y:S01]  /*10e60*/  FFMA.FTZ R11, R4, R41, R8 ;  /* 0x00000029040b7223 */ /* 0x000fe20000010008 */
[C---:B------:R-:W-:Y:S01]  /*10e70*/  FFMA.FTZ R44, R7.reuse, R10, -R6 ;  /* 0x0000000a072c7223 */ /* 0x040fe20000010806 */
[----:B------:R-:W-:Y:S01]  /*10e80*/  FFMA.FTZ R34, R7, R34, R47 ;  /* 0x0000002207227223 */ /* 0x000fe2000001002f */
[----:B------:R-:W-:-:S02]  /*10e90*/  F2FP.F16.F32.PACK_AB R4, R36, R9 ;  /* 0x000000092404723e */ /* 0x000fc400000000ff */
[----:B------:R-:W-:Y:S02]  /*10ea0*/  F2FP.F16.F32.PACK_AB R5, R46, R37 ;  /* 0x000000252e05723e */ /* 0x000fe400000000ff */
[----:B------:R-:W-:Y:S02]  /*10eb0*/  F2FP.F16.F32.PACK_AB R6, R40, R49 ;  /* 0x000000312806723e */ /* 0x000fe400000000ff */
[----:B------:R-:W-:Y:S02]  /*10ec0*/  F2FP.F16.F32.PACK_AB R7, R44, R45 ;  /* 0x0000002d2c07723e */ /* 0x000fe400000000ff */
[----:B------:R-:W-:Y:S02]  /*10ed0*/  F2FP.F16.F32.PACK_AB R8, R38, R35 ;  /* 0x000000232608723e */ /* 0x000fe400000000ff */
[----:B------:R-:W-:Y:S01]  /*10ee0*/  F2FP.F16.F32.PACK_AB R9, R48, R39 ;  /* 0x000000273009723e */ /* 0x000fe200000000ff */
[----:B------:R2:W-:Y:S01]  /*10ef0*/  STS.128 [R50], R4 ;  /* 0x0000000432007388 */ /* 0x0005e20000000c00 */
[----:B------:R-:W-:-:S02]  /*10f00*/  F2FP.F16.F32.PACK_AB R10, R43, R42 ;  /* 0x0000002a2b0a723e */ /* 0x000fc400000000ff */
[----:B------:R-:W-:-:S05]  /*10f10*/  F2FP.F16.F32.PACK_AB R11, R34, R11 ;  /* 0x0000000b220b723e */ /* 0x000fca00000000ff */
[----:B------:R2:W-:Y:S02]  /*10f20*/  STS.128 [R33+0x14400], R8 ;  /* 0x0144000821007388 */ /* 0x0005e40000000c00 */
.L_x_618:
[----:B------:R-:W-:Y:S05]  /*10f30*/  BSYNC B1 ;  /* 0x0000000000017941 */ /* 0x000fea0003800000 */
.L_x_617:
[----:B012---:R-:W-:Y:S01]  /*10f40*/  IADD3 R4, R224, 0x20, RZ ;  /* 0x00000020e0047810 */ /* 0x007fe20007ffe0ff */
[----:B------:R-:W-:Y:S03]  /*10f50*/  BSSY B1, `(.L_x_621) ;  /* 0x00000c2000017945 */ /* 0x000fe60003800000 */
[----:B------:R-:W-:-:S13]  /*10f60*/  ISETP.GE.AND P0, PT, R4, R0, PT ;  /* 0x000000000400720c */ /* 0x000fda0003f06270 */
[----:B------:R-:W-:Y:S05]  /*10f70*/  @P0 BRA `(.L_x_622) ;  /* 0x0000000800fc0947 */ /* 0x000fea0003800000 */
[----:B-----5:R0:W5:Y:S01]  /*10f80*/  LDL R51, [R1+0x58] ;  /* 0x0000580001337983 */ /* 0x0201620000100800 */
[----:B------:R-:W1:Y:S01]  /*10f90*/  LDC R33, c[0x0][0x3f4] ;  /* 0x0000fd00ff217b82 */ /* 0x000e620000000800 */
[C---:B------:R-:W-:Y:S01]  /*10fa0*/  VIADD R52, R224.reuse, 0x20 ;  /* 0x00000020e0347836 */ /* 0x040fe20000000000 */
[----:B------:R-:W-:Y:S01]  /*10fb0*/  IADD3 R53, R224, 0x20, RZ ;  /* 0x00000020e0357810 */ /* 0x000fe20007ffe0ff */
[----:B------:R-:W-:Y:S02]  /*10fc0*/  BSSY B2, `(.L_x_623) ;  /* 0x0000061000027945 */ /* 0x000fe40003800000 */
[----:B------:R-:W-:Y:S02]  /*10fd0*/  IMAD.SHL.U32 R52, R52, 0x40, RZ ;  /* 0x0000004034347824 */ /* 0x000fe400078e00ff */
[----:B------:R-:W-:-:S03]  /*10fe0*/  IMAD.SHL.U32 R53, R53, 0x40, RZ ;  /* 0x0000004035357824 */ /* 0x000fc600078e00ff */
[----:B------:R-:W-:Y:S02]  /*10ff0*/  LOP3.LUT R52, R52, 0x1c0, RZ, 0xc0, !PT ;  /* 0x000001c034347812 */ /* 0x000fe400078ec0ff */
[----:B------:R-:W-:Y:S02]  /*11000*/  LOP3.LUT R53, R53, 0x1c0, RZ, 0xc0, !PT ;  /* 0x000001c035357812 */ /* 0x000fe400078ec0ff */
[----:B------:R-:W-:Y:S02]  /*11010*/  SHF.R.U32.HI R52, RZ, 0x3, R52 ;  /* 0x00000003ff347819 */ /* 0x000fe40000011634 */
[-C--:B-1----:R-:W-:Y:S02]  /*11020*/  ISETP.GE.AND P0, PT, R16, R33.reuse, PT ;  /* 0x000000211000720c */ /* 0x082fe40003f06270 */
[----:B------:R-:W-:-:S11]  /*11030*/  ISETP.GE.AND P1, PT, R214, R33, PT ;  /* 0x00000021d600720c */ /* 0x000fd60003f26270 */
[----:B0-----:R-:W-:Y:S05]  /*11040*/  @P0 BRA `(.L_x_624) ;  /* 0x0000000400600947 */ /* 0x001fea0003800000 */
[----:B------:R-:W2:Y:S04]  /*11050*/  LDL R4, [R1+0x70] ;  /* 0x0000700001047983 */ /* 0x000ea80000100800 */
[----:B------:R-:W3:Y:S01]  /*11060*/  LDL R54, [R1+0x1b0] ;  /* 0x0001b00001367983 */ /* 0x000ee20000100800 */
[----:B------:R-:W-:Y:S02]  /*11070*/  HADD2.F32 R48, -RZ, R29.H0_H0 ;  /* 0x2000001dff307230 */ /* 0x000fe40000004100 */
[----:B------:R-:W-:Y:S02]  /*11080*/  HADD2.F32 R46, -RZ, R25.H0_H0 ;  /* 0x20000019ff2e7230 */ /* 0x000fe40000004100 */
[----:B------:R-:W-:Y:S02]  /*11090*/  HADD2.F32 R49, -RZ, R30.H0_H0 ;  /* 0x2000001eff317230 */ /* 0x000fe40000004100 */
[----:B------:R-:W-:Y:S01]  /*110a0*/  HADD2.F32 R50, -RZ, R29.H1_H1 ;  /* 0x3000001dff327230 */ /* 0x000fe20000004100 */
[----:B--2---:R-:W-:-:S04]  /*110b0*/  LEA.HI R4, R33, R4, RZ, 0x1d ;  /* 0x0000000421047211 */ /* 0x004fc800078fe8ff */
[----:B------:R-:W-:Y:S01]  /*110c0*/  SHF.R.S32.HI R7, RZ, 0x1f, R4 ;  /* 0x0000001fff077819 */ /* 0x000fe20000011404 */
[----:B------:R-:W-:-:S03]  /*110d0*/  IMAD.SHL.U32 R5, R4, 0x8, RZ ;  /* 0x0000000804057824 */ /* 0x000fc600078e00ff */
[----:B------:R-:W-:Y:S02]  /*110e0*/  LEA.HI R7, R7, R4, RZ, 0x3 ;  /* 0x0000000407077211 */ /* 0x000fe400078f18ff */
[----:B------:R-:W-:Y:S02]  /*110f0*/  LOP3.LUT R4, R53, 0x38, R5, 0xf8, !PT ;  /* 0x0000003835047812 */ /* 0x000fe400078ef805 */
[----:B------:R-:W-:Y:S02]  /*11100*/  SHF.L.U32 R7, R7, 0xa, RZ ;  /* 0x0000000a07077819 */ /* 0x000fe400000006ff */
[----:B------:R-:W-:Y:S02]  /*11110*/  LOP3.LUT R8, R4, R52, RZ, 0x3c, !PT ;  /* 0x0000003404087212 */ /* 0x000fe400078e3cff */
        /* <DEDUP_REMOVED lines=13> */
[----:B------:R-:W-:Y:S02]  /*111f0*/  HADD2.F32 R42, -RZ, R9.H0_H0 ;  /* 0x20000009ff2a7230 */ /* 0x000fe40000004100 */
[-C--:B------:R-:W-:Y:S01]  /*11200*/  FMUL.FTZ R45, R48, R5.reuse ;  /* 0x00000005302d7220 */ /* 0x080fe20000410000 */
[C---:B------:R-:W-:Y:S01]  /*11210*/  FMUL.FTZ R47, R46.reuse, R5 ;  /* 0x000000052e2f7220 */ /* 0x040fe20000410000 */
[----:B------:R-:W-:Y:S02]  /*11220*/  HADD2.F32 R44, -RZ, R10.H0_H0 ;  /* 0x2000000aff2c7230 */ /* 0x000fe40000004100 */
[----:B------:R-:W-:Y:S01]  /*11230*/  FFMA.FTZ R5, R46, R38, -R45 ;  /* 0x000000262e057223 */ /* 0x000fe2000001082d */
[----:B------:R-:W-:-:S02]  /*11240*/  HADD2.F32 R45, -RZ, R26.H0_H0 ;  /* 0x2000001aff2d7230 */ /* 0x000fc40000004100 */
[----:B------:R-:W-:Y:S01]  /*11250*/  FFMA.FTZ R8, R48, R38, R47 ;  /* 0x0000002630087223 */ /* 0x000fe2000001002f */
[----:B------:R-:W-:Y:S02]  /*11260*/  HADD2.F32 R37, -RZ, R10.H1_H1 ;  /* 0x3000000aff257230 */ /* 0x000fe40000004100 */
[-C--:B------:R-:W-:Y:S01]  /*11270*/  FMUL.FTZ R10, R49, R41.reuse ;  /* 0x00000029310a7220 */ /* 0x080fe20000410000 */
[----:B------:R-:W-:Y:S02]  /*11280*/  HADD2.F32 R46, -RZ, R25.H1_H1 ;  /* 0x30000019ff2e7230 */ /* 0x000fe40000004100 */
[----:B------:R-:W-:Y:S01]  /*11290*/  FMUL.FTZ R38, R45, R41 ;  /* 0x000000292d267220 */ /* 0x000fe20000410000 */
[----:B------:R-:W-:Y:S02]  /*112a0*/  HADD2.F32 R43, -RZ, R9.H1_H1 ;  /* 0x30000009ff2b7230 */ /* 0x000fe40000004100 */
[----:B------:R-:W-:Y:S01]  /*112b0*/  FMUL.FTZ R41, R50, R42 ;  /* 0x0000002a32297220 */ /* 0x000fe20000410000 */
[----:B------:R-:W-:-:S02]  /*112c0*/  HADD2.F32 R48, -RZ, R30.H1_H1 ;  /* 0x3000001eff307230 */ /* 0x000fc40000004100 */
[-C--:B------:R-:W-:Y:S01]  /*112d0*/  FFMA.FTZ R10, R45, R39.reuse, -R10 ;  /* 0x000000272d0a7223 */ /* 0x080fe2000001080a */
[C---:B------:R-:W-:Y:S01]  /*112e0*/  FMUL.FTZ R45, R46.reuse, R42 ;  /* 0x0000002a2e2d7220 */ /* 0x040fe20000410000 */
[----:B------:R-:W-:Y:S01]  /*112f0*/  FFMA.FTZ R39, R49, R39, R38 ;  /* 0x0000002731277223 */ /* 0x000fe20000010026 */
[-C--:B------:R-:W-:Y:S01]  /*11300*/  FFMA.FTZ R38, R46, R40.reuse, -R41 ;  /* 0x000000282e267223 */ /* 0x080fe20000010829 */
[----:B------:R-:W-:Y:S02]  /*11310*/  HADD2.F32 R42, -RZ, R26.H1_H1 ;  /* 0x3000001aff2a7230 */ /* 0x000fe40000004100 */
[----:B------:R-:W-:Y:S01]  /*11320*/  FMUL.FTZ R41, R48, R43 ;  /* 0x0000002b30297220 */ /* 0x000fe20000410000 */
[----:B------:R-:W-:Y:S02]  /*11330*/  HADD2.F32 R49, -RZ, R31.H0_H0 ;  /* 0x2000001fff317230 */ /* 0x000fe40000004100 */
[----:B------:R-:W-:Y:S01]  /*11340*/  FFMA.FTZ R40, R50, R40, R45 ;  /* 0x0000002832287223 */ /* 0x000fe2000001002d */
[----:B------:R-:W-:-:S02]  /*11350*/  HADD2.F32 R47, -RZ, R27.H0_H0 ;  /* 0x2000001bff2f7230 */ /* 0x000fc40000004100 */
[C---:B------:R-:W-:Y:S01]  /*11360*/  FMUL.FTZ R43, R42.reuse, R43 ;  /* 0x0000002b2a2b7220 */ /* 0x040fe20000410000 */
[----:B------:R-:W-:Y:S01]  /*11370*/  FFMA.FTZ R41, R42, R36, -R41 ;  /* 0x000000242a297223 */ /* 0x000fe20000010829 */
[----:B------:R-:W-:Y:S02]  /*11380*/  HADD2.F32 R50, -RZ, R32.H0_H0 ;  /* 0x20000020ff327230 */ /* 0x000fe40000004100 */
[-C--:B------:R-:W-:Y:S01]  /*11390*/  FMUL.FTZ R42, R49, R44.reuse ;  /* 0x0000002c312a7220 */ /* 0x080fe20000410000 */
[----:B------:R-:W-:Y:S02]  /*113a0*/  HADD2.F32 R46, -RZ, R28.H0_H0 ;  /* 0x2000001cff2e7230 */ /* 0x000fe40000004100 */
[----:B------:R-:W-:Y:S01]  /*113b0*/  FMUL.FTZ R44, R47, R44 ;  /* 0x0000002c2f2c7220 */ /* 0x000fe20000410000 */
[----:B------:R-:W-:Y:S01]  /*113c0*/  FFMA.FTZ R43, R48, R36, R43 ;  /* 0x00000024302b7223 */ /* 0x000fe2000001002b */
[----:B------:R-:W-:Y:S02]  /*113d0*/  HADD2.F32 R9, -RZ, R11.H0_H0 ;  /* 0x2000000bff097230 */ /* 0x000fe40000004100 */
[----:B------:R-:W-:Y:S01]  /*113e0*/  FMUL.FTZ R45, R50, R37 ;  /* 0x00000025322d7220 */ /* 0x000fe20000410000 */
[----:B------:R-:W-:Y:S01]  /*113f0*/  FFMA.FTZ R44, R49, R35, R44 ;  /* 0x00000023312c7223 */ /* 0x000fe2000001002c */
[----:B------:R-:W-:-:S02]  /*11400*/  HADD2.F32 R48, -RZ, R31.H1_H1 ;  /* 0x3000001fff307230 */ /* 0x000fc40000004100 */
[----:B------:R-:W-:Y:S01]  /*11410*/  FFMA.FTZ R42, R47, R35, -R42 ;  /* 0x000000232f2a7223 */ /* 0x000fe2000001082a */
[----:B------:R-:W-:Y:S02]  /*11420*/  HADD2.F32 R11, -RZ, R11.H1_H1 ;  /* 0x3000000bff0b7230 */ /* 0x000fe40000004100 */
[C---:B------:R-:W-:Y:S01]  /*11430*/  FMUL.FTZ R37, R46.reuse, R37 ;  /* 0x000000252e257220 */ /* 0x040fe20000410000 */
[----:B------:R-:W-:Y:S02]  /*11440*/  HADD2.F32 R49, -RZ, R32.H1_H1 ;  /* 0x30000020ff317230 */ /* 0x000fe40000004100 */
[-C--:B------:R-:W-:Y:S01]  /*11450*/  FFMA.FTZ R45, R46, R6.reuse, -R45 ;  /* 0x000000062e2d7223 */ /* 0x080fe2000001082d */
[----:B------:R-:W-:Y:S02]  /*11460*/  HADD2.F32 R36, -RZ, R27.H1_H1 ;  /* 0x3000001bff247230 */ /* 0x000fe40000004100 */
[----:B------:R-:W-:Y:S01]  /*11470*/  FFMA.FTZ R37, R50, R6, R37 ;  /* 0x0000000632257223 */ /* 0x000fe20000010025 */
[----:B------:R-:W-:-:S02]  /*11480*/  HADD2.F32 R47, -RZ, R28.H1_H1 ;  /* 0x3000001cff2f7230 */ /* 0x000fc40000004100 */
[----:B------:R-:W-:Y:S01]  /*11490*/  FMUL.FTZ R35, R48, R9 ;  /* 0x0000000930237220 */ /* 0x000fe20000410000 */
[--C-:B------:R-:W-:Y:S02]  /*114a0*/  HADD2.F32 R4, -RZ, R7.reuse.H0_H0 ;  /* 0x20000007ff047230 */ /* 0x100fe40000004100 */
[----:B------:R-:W-:Y:S01]  /*114b0*/  FMUL.FTZ R6, R49, R11 ;  /* 0x0000000b31067220 */ /* 0x000fe20000410000 */
[----:B------:R-:W-:Y:S02]  /*114c0*/  HADD2.F32 R7, -RZ, R7.H1_H1 ;  /* 0x30000007ff077230 */ /* 0x000fe40000004100 */
[C---:B------:R-:W-:Y:S01]  /*114d0*/  FMUL.FTZ R9, R36.reuse, R9 ;  /* 0x0000000924097220 */ /* 0x040fe20000410000 */
[----:B------:R-:W-:Y:S01]  /*114e0*/  FMUL.FTZ R46, R47, R11 ;  /* 0x0000000b2f2e7220 */ /* 0x000fe20000410000 */
[----:B------:R-:W-:Y:S01]  /*114f0*/  FFMA.FTZ R35, R36, R4, -R35 ;  /* 0x0000000424237223 */ /* 0x000fe20000010823 */
[----:B------:R-:W-:Y:S01]  /*11500*/  F2FP.F16.F32.PACK_AB R8, R39, R8 ;  /* 0x000000082708723e */ /* 0x000fe200000000ff */
[-C--:B------:R-:W-:Y:S01]  /*11510*/  FFMA.FTZ R36, R47, R7.reuse, -R6 ;  /* 0x000000072f247223 */ /* 0x080fe20000010806 */
[----:B------:R-:W-:Y:S01]  /*11520*/  FFMA.FTZ R11, R48, R4, R9 ;  /* 0x00000004300b7223 */ /* 0x000fe20000010009 */
        /* <DEDUP_REMOVED lines=8> */
[----:B------:R-:W-:-:S05]  /*115b0*/  F2FP.F16.F32.PACK_AB R11, R46, R11 ;  /* 0x0000000b2e0b723e */ /* 0x000fca00000000ff */
[----:B------:R0:W-:Y:S02]  /*115c0*/  STS.128 [R34+0x14400], R8 ;  /* 0x0144000822007388 */ /* 0x0001e40000000c00 */
.L_x_624:
[----:B------:R-:W-:Y:S05]  /*115d0*/  BSYNC B2 ;  /* 0x0000000000027941 */ /* 0x000fea0003800000 */
.L_x_623:
[----:B------:R-:W-:Y:S05]  /*115e0*/  @P1 BRA `(.L_x_622) ;  /* 0x0000000400601947 */ /* 0x000fea0003800000 */
[----:B0-----:R-:W2:Y:S04]  /*115f0*/  LDL R4, [R1+0x114] ;  /* 0x0001140001047983 */ /* 0x001ea80000100800 */
[----:B------:R-:W3:Y:S01]  /*11600*/  LDL R50, [R1+0x1ac] ;  /* 0x0001ac0001327983 */ /* 0x000ee20000100800 */
[----:B------:R-:W-:Y:S02]  /*11610*/  HADD2.F32 R47, -RZ, R15.H0_H0 ;  /* 0x2000000fff2f7230 */ /* 0x000fe40000004100 */
[----:B------:R-:W-:Y:S02]  /*11620*/  HADD2.F32 R45, -RZ, R3.H0_H0 ;  /* 0x20000003ff2d7230 */ /* 0x000fe40000004100 */
[----:B------:R-:W-:Y:S02]  /*11630*/  HADD2.F32 R46, -RZ, R20.H0_H0 ;  /* 0x20000014ff2e7230 */ /* 0x000fe40000004100 */
[----:B------:R-:W-:-:S02]  /*11640*/  HADD2.F32 R44, -RZ, R12.H0_H0 ;  /* 0x2000000cff2c7230 */ /* 0x000fc40000004100 */
[----:B------:R-:W-:Y:S02]  /*11650*/  HADD2.F32 R49, -RZ, R15.H1_H1 ;  /* 0x3000000fff317230 */ /* 0x000fe40000004100 */
[----:B------:R-:W-:Y:S01]  /*11660*/  HADD2.F32 R48, -RZ, R24.H0_H0 ;  /* 0x20000018ff307230 */ /* 0x000fe20000004100 */
        /* <DEDUP_REMOVED lines=9> */
[----:B-----5:R-:W-:Y:S01]  /*11700*/  IADD3 R8, R8, R9, R51 ;  /* 0x0000000908087210 */ /* 0x020fe20007ffe033 */
[----:B------:R-:W-:-:S04]  /*11710*/  HADD2.F32 R51, -RZ, R20.H1_H1 ;  /* 0x30000014ff337230 */ /* 0x000fc80000004100 */
        /* <DEDUP_REMOVED lines=11> */
[-C--:B------:R-:W-:Y:S01]  /*117d0*/  FMUL.FTZ R8, R47, R5.reuse ;  /* 0x000000052f087220 */ /* 0x080fe20000410000 */
[----:B------:R-:W-:Y:S02]  /*117e0*/  HADD2.F32 R36, -RZ, R10.H1_H1 ;  /* 0x3000000aff247230 */ /* 0x000fe40000004100 */
[----:B------:R-:W-:Y:S01]  /*117f0*/  FMUL.FTZ R10, R45, R5 ;  /* 0x000000052d0a7220 */ /* 0x000fe20000410000 */
[----:B------:R-:W-:-:S02]  /*11800*/  HADD2.F32 R41, -RZ, R9.H0_H0 ;  /* 0x20000009ff297230 */ /* 0x000fc40000004100 */
[-C--:B------:R-:W-:Y:S01]  /*11810*/  FFMA.FTZ R5, R45, R37.reuse, -R8 ;  /* 0x000000252d057223 */ /* 0x080fe20000010808 */
[-C--:B------:R-:W-:Y:S01]  /*11820*/  FMUL.FTZ R45, R46, R40.reuse ;  /* 0x000000282e2d7220 */ /* 0x080fe20000410000 */
[----:B------:R-:W-:Y:S01]  /*11830*/  FFMA.FTZ R8, R47, R37, R10 ;  /* 0x000000252f087223 */ /* 0x000fe2000001000a */
[----:B------:R-:W-:Y:S02]  /*11840*/  HADD2.F32 R47, -RZ, R3.H1_H1 ;  /* 0x30000003ff2f7230 */ /* 0x000fe40000004100 */
[C---:B------:R-:W-:Y:S01]  /*11850*/  FMUL.FTZ R37, R44.reuse, R40 ;  /* 0x000000282c257220 */ /* 0x040fe20000410000 */
[-C--:B------:R-:W-:Y:S01]  /*11860*/  FFMA.FTZ R10, R44, R38.reuse, -R45 ;  /* 0x000000262c0a7223 */ /* 0x080fe2000001082d */
[-C--:B------:R-:W-:Y:S01]  /*11870*/  FMUL.FTZ R40, R49, R41.reuse ;  /* 0x0000002931287220 */ /* 0x080fe20000410000 */
[----:B------:R-:W-:Y:S02]  /*11880*/  HADD2.F32 R42, -RZ, R9.H1_H1 ;  /* 0x30000009ff2a7230 */ /* 0x000fe40000004100 */
[----:B------:R-:W-:Y:S01]  /*11890*/  FMUL.FTZ R44, R47, R41 ;  /* 0x000000292f2c7220 */ /* 0x000fe20000410000 */
[----:B------:R-:W-:Y:S01]  /*118a0*/  FFMA.FTZ R37, R46, R38, R37 ;  /* 0x000000262e257223 */ /* 0x000fe20000010025 */
[----:B------:R-:W-:-:S02]  /*118b0*/  HADD2.F32 R41, -RZ, R12.H1_H1 ;  /* 0x3000000cff297230 */ /* 0x000fc40000004100 */
[-C--:B------:R-:W-:Y:S01]  /*118c0*/  FFMA.FTZ R38, R47, R39.reuse, -R40 ;  /* 0x000000272f267223 */ /* 0x080fe20000010828 */
[----:B------:R-:W-:Y:S01]  /*118d0*/  FFMA.FTZ R39, R49, R39, R44 ;  /* 0x0000002731277223 */ /* 0x000fe2000001002c */
[----:B------:R-:W-:Y:S02]  /*118e0*/  HADD2.F32 R46, -RZ, R21.H0_H0 ;  /* 0x20000015ff2e7230 */ /* 0x000fe40000004100 */
[-C--:B------:R-:W-:Y:S01]  /*118f0*/  FMUL.FTZ R40, R51, R42.reuse ;  /* 0x0000002a33287220 */ /* 0x080fe20000410000 */
[----:B------:R-:W-:Y:S02]  /*11900*/  HADD2.F32 R44, -RZ, R13.H0_H0 ;  /* 0x2000000dff2c7230 */ /* 0x000fe40000004100 */
[C---:B------:R-:W-:Y:S01]  /*11910*/  FMUL.FTZ R42, R41.reuse, R42 ;  /* 0x0000002a292a7220 */ /* 0x040fe20000410000 */
[----:B------:R-:W-:Y:S02]  /*11920*/  HADD2.F32 R9, -RZ, R11.H0_H0 ;  /* 0x2000000bff097230 */ /* 0x000fe40000004100 */
[----:B------:R-:W-:Y:S01]  /*11930*/  FMUL.FTZ R45, R46, R43 ;  /* 0x0000002b2e2d7220 */ /* 0x000fe20000410000 */
[----:B------:R-:W-:Y:S01]  /*11940*/  FFMA.FTZ R41, R41, R35, -R40 ;  /* 0x0000002329297223 */ /* 0x000fe20000010828 */
[----:B------:R-:W-:Y:S01]  /*11950*/  FMUL.FTZ R43, R44, R43 ;  /* 0x0000002b2c2b7220 */ /* 0x000fe20000410000 */
[----:B------:R-:W-:-:S02]  /*11960*/  HADD2.F32 R40, -RZ, R14.H0_H0 ;  /* 0x2000000eff287230 */ /* 0x000fc40000004100 */
[----:B------:R-:W-:Y:S01]  /*11970*/  FFMA.FTZ R42, R51, R35, R42 ;  /* 0x00000023332a7223 */ /* 0x000fe2000001002a */
[----:B------:R-:W-:Y:S01]  /*11980*/  FMUL.FTZ R35, R48, R36 ;  /* 0x0000002430237220 */ /* 0x000fe20000410000 */
[-C--:B------:R-:W-:Y:S01]  /*11990*/  FFMA.FTZ R43, R46, R34.reuse, R43 ;  /* 0x000000222e2b7223 */ /* 0x080fe2000001002b */
[----:B------:R-:W-:Y:S01]  /*119a0*/  FFMA.FTZ R45, R44, R34, -R45 ;  /* 0x000000222c2d7223 */ /* 0x000fe2000001082d */
[----:B------:R-:W-:Y:S02]  /*119b0*/  HADD2.F32 R46, -RZ, R21.H1_H1 ;  /* 0x30000015ff2e7230 */ /* 0x000fe40000004100 */
[C---:B------:R-:W-:Y:S01]  /*119c0*/  FMUL.FTZ R47, R40.reuse, R36 ;  /* 0x00000024282f7220 */ /* 0x040fe20000410000 */
[----:B------:R-:W-:Y:S02]  /*119d0*/  HADD2.F32 R11, -RZ, R11.H1_H1 ;  /* 0x3000000bff0b7230 */ /* 0x000fe40000004100 */
[----:B------:R-:W-:Y:S01]  /*119e0*/  FFMA.FTZ R34, R40, R6, -R35 ;  /* 0x0000000628227223 */ /* 0x000fe20000010823 */
[----:B------:R-:W-:-:S02]  /*119f0*/  HADD2.F32 R51, -RZ, R24.H1_H1 ;  /* 0x30000018ff337230 */ /* 0x000fc40000004100 */
[----:B------:R-:W-:Y:S01]  /*11a00*/  FFMA.FTZ R36, R48, R6, R47 ;  /* 0x0000000630247223 */ /* 0x000fe2000001002f */
[----:B------:R-:W-:Y:S02]  /*11a10*/  HADD2.F32 R40, -RZ, R13.H1_H1 ;  /* 0x3000000dff287230 */ /* 0x000fe40000004100 */
[----:B------:R-:W-:Y:S01]  /*11a20*/  FMUL.FTZ R35, R46, R9 ;  /* 0x000000092e237220 */ /* 0x000fe20000410000 */
[----:B------:R-:W-:Y:S02]  /*11a30*/  HADD2.F32 R49, -RZ, R14.H1_H1 ;  /* 0x3000000eff317230 */ /* 0x000fe40000004100 */
[----:B------:R-:W-:Y:S01]  /*11a40*/  FMUL.FTZ R6, R51, R11 ;  /* 0x0000000b33067220 */ /* 0x000fe20000410000 */
[--C-:B------:R-:W-:Y:S02]  /*11a50*/  HADD2.F32 R4, -RZ, R7.reuse.H0_H0 ;  /* 0x20000007ff047230 */ /* 0x100fe40000004100 */
[----:B------:R-:W-:Y:S01]  /*11a60*/  FMUL.FTZ R9, R40, R9 ;  /* 0x0000000928097220 */ /* 0x000fe20000410000 */
[----:B------:R-:W-:-:S02]  /*11a70*/  HADD2.F32 R7, -RZ, R7.H1_H1 ;  /* 0x30000007ff077230 */ /* 0x000fc40000004100 */
[----:B------:R-:W-:Y:S01]  /*11a80*/  FMUL.FTZ R44, R49, R11 ;  /* 0x0000000b312c7220 */ /* 0x000fe20000410000 */
[----:B------:R-:W-:Y:S01]  /*11a90*/  F2FP.F16.F32.PACK_AB R8, R37, R8 ;  /* 0x000000082508723e */ /* 0x000fe200000000ff */
[-C--:B------:R-:W-:Y:S01]  /*11aa0*/  FFMA.FTZ R35, R40, R4.reuse, -R35 ;  /* 0x0000000428237223 */ /* 0x080fe20000010823 */
[----:B------:R-:W-:Y:S01]  /*11ab0*/  FFMA.FTZ R11, R46, R4, R9 ;  /* 0x000000042e0b7223 */ /* 0x000fe20000010009 */
[-C--:B------:R-:W-:Y:S01]  /*11ac0*/  FFMA.FTZ R40, R49, R7.reuse, -R6 ;  /* 0x0000000731287223 */ /* 0x080fe20000010806 */
[----:B------:R-:W-:Y:S01]  /*11ad0*/  FFMA.FTZ R44, R51, R7, R44 ;  /* 0x00000007332c7223 */ /* 0x000fe2000001002c */
[----:B------:R-:W-:Y:S02]  /*11ae0*/  F2FP.F16.F32.PACK_AB R4, R10, R5 ;  /* 0x000000050a04723e */ /* 0x000fe400000000ff */
[----:B------:R-:W-:Y:S02]  /*11af0*/  F2FP.F16.F32.PACK_AB R5, R41, R38 ;  /* 0x000000262905723e */ /* 0x000fe400000000ff */
[----:B------:R-:W-:-:S02]  /*11b00*/  F2FP.F16.F32.PACK_AB R6, R34, R45 ;  /* 0x0000002d2206723e */ /* 0x000fc400000000ff */
[----:B------:R-:W-:Y:S02]  /*11b10*/  F2FP.F16.F32.PACK_AB R7, R40, R35 ;  /* 0x000000232807723e */ /* 0x000fe400000000ff */
[----:B------:R-:W-:Y:S02]  /*11b20*/  F2FP.F16.F32.PACK_AB R9, R42, R39 ;  /* 0x000000272a09723e */ /* 0x000fe400000000ff */
[----:B------:R-:W-:Y:S01]  /*11b30*/  F2FP.F16.F32.PACK_AB R10, R36, R43 ;  /* 0x0000002b240a723e */ /* 0x000fe200000000ff */
[----:B------:R1:W-:Y:S01]  /*11b40*/  STS.128 [R50], R4 ;  /* 0x0000000432007388 */ /* 0x0003e20000000c00 */
[----:B------:R-:W-:-:S05]  /*11b50*/  F2FP.F16.F32.PACK_AB R11, R44, R11 ;  /* 0x0000000b2c0b723e */ /* 0x000fca00000000ff */
[----:B------:R1:W-:Y:S02]  /*11b60*/  STS.128 [R33+0x14400], R8 ;  /* 0x0144000821007388 */ /* 0x0003e40000000c00 */
.L_x_622:
[----:B------:R-:W-:Y:S05]  /*11b70*/  BSYNC B1 ;  /* 0x0000000000017941 */ /* 0x000fea0003800000 */
.L_x_621:
[----:B01----:R-:W-:Y:S01]  /*11b80*/  VIADD R4, R224, 0x40 ;  /* 0x00000040e0047836 */ /* 0x003fe20000000000 */
[----:B------:R-:W-:Y:S04]  /*11b90*/  BSSY B1, `(.L_x_625) ;  /* 0x00000c2000017945 */ /* 0x000fe80003800000 */
[----:B------:R-:W-:-:S13]  /*11ba0*/  ISETP.GE.AND P0, PT, R4, R0, PT ;  /* 0x000000000400720c */ /* 0x000fda0003f06270 */
[----:B------:R-:W-:Y:S05]  /*11bb0*/  @P0 BRA `(.L_x_626) ;  /* 0x0000000800fc0947 */ /* 0x000fea0003800000 */
[----:B-----5:R0:W5:Y:S01]  /*11bc0*/  LDL R51, [R1+0x54] ;  /* 0x0000540001337983 */ /* 0x0201620000100800 */
[----:B------:R-:W1:Y:S01]  /*11bd0*/  LDC R33, c[0x0][0x3f4] ;  /* 0x0000fd00ff217b82 */ /* 0x000e620000000800 */
[C---:B------:R-:W-:Y:S01]  /*11be0*/  IADD3 R52, R224.reuse, 0x40, RZ ;  /* 0x00000040e0347810 */ /* 0x040fe20007ffe0ff */
[----:B------:R-:W-:Y:S01]  /*11bf0*/  VIADD R53, R224, 0x40 ;  /* 0x00000040e0357836 */ /* 0x000fe20000000000 */
[----:B------:R-:W-:Y:S03]  /*11c00*/  BSSY B2, `(.L_x_627) ;  /* 0x0000061000027945 */ /* 0x000fe60003800000 */
[----:B------:R-:W-:Y:S01]  /*11c10*/  IMAD.SHL.U32 R52, R52, 0x40, RZ ;  /* 0x0000004034347824 */ /* 0x000fe200078e00ff */
[----:B------:R-:W-:-:S04]  /*11c20*/  SHF.L.U32 R53, R53, 0x6, RZ ;  /* 0x0000000635357819 */ /* 0x000fc800000006ff */
        /* <DEDUP_REMOVED lines=16> */
[----:B------:R-:W-:-:S03]  /*11d30*/  LOP3.LUT R4, R53, 0x38, R5, 0xf8, !PT ;  /* 0x0000003835047812 */ /* 0x000fc600078ef805 */
[----:B------:R-:W-:Y:S01]  /*11d40*/  IMAD.SHL.U32 R7, R7, 0x400, RZ ;  /* 0x0000040007077824 */ /* 0x000fe200078e00ff */
[----:B------:R-:W-:-:S04]  /*11d50*/  LOP3.LUT R8, R4, R52, RZ, 0x3c, !PT ;  /* 0x0000003404087212 */ /* 0x000fc800078e3cff */
[----:B------:R-:W-:Y:S02]  /*11d60*/  LOP3.LUT R9, R7, 0x7fffe000, RZ, 0xc0, !PT ;  /* 0x7fffe00007097812 */ /* 0x000fe400078ec0ff */
[----:B---3--:R-:W0:Y:S02]  /*11d70*/  LDS.128 R4, [R54] ;  /* 0x0000000036047984 */ /* 0x008e240000000c00 */
[----:B-----5:R-:W-:-:S04]  /*11d80*/  IADD3 R8, R8, R9, R51 ;  /* 0x0000000908087210 */ /* 0x020fc80007ffe033 */
[----:B------:R-:W-:-:S05]  /*11d90*/  LEA R34, R8, R23, 0x1 ;  /* 0x0000001708227211 */ /* 0x000fca00078e08ff */
        /* <DEDUP_REMOVED lines=71> */
.L_x_628:
[----:B------:R-:W-:Y:S05]  /*12210*/  BSYNC B2 ;  /* 0x0000000000027941 */ /* 0x000fea0003800000 */
.L_x_627:
        /* <DEDUP_REMOVED lines=18> */
[----:B-----5:R-:W-:Y:S01]  /*12340*/  IADD3 R8, R8, R9, R51 ;  /* 0x0000000908087210 */ /* 0x020fe20007ffe033 */
[----:B------:R-:W-:-:S03]  /*12350*/  HADD2.F32 R51, -RZ, R20.H1_H1 ;  /* 0x30000014ff337230 */ /* 0x000fc60000004100 */
        /* <DEDUP_REMOVED lines=69> */
.L_x_626:
[----:B------:R-:W-:Y:S05]  /*127b0*/  BSYNC B1 ;  /* 0x0000000000017941 */ /* 0x000fea0003800000 */
.L_x_625:
[----:B01----:R-:W-:-:S05]  /*127c0*/  VIADD R5, R224, 0x60 ;  /* 0x00000060e0057836 */ /* 0x003fca0000000000 */
[----:B------:R-:W-:-:S13]  /*127d0*/  ISETP.GE.AND P0, PT, R5, R0, PT ;  /* 0x000000000500720c */ /* 0x000fda0003f06270 */
[----:B------:R-:W-:Y:S05]  /*127e0*/  @P0 BRA `(.L_x_605) ;  /* 0x0000000c001c0947 */ /* 0x000fea0003800000 */
[----:B------:R0:W5:Y:S01]  /*127f0*/  LDL R49, [R1+0x118] ;  /* 0x0001180001317983 */ /* 0x0001620000100800 */
[----:B------:R-:W1:Y:S01]  /*12800*/  LDC R33, c[0x0][0x3f4] ;  /* 0x0000fd00ff217b82 */ /* 0x000e620000000800 */
[----:B-----5:R-:W-:Y:S01]  /*12810*/  VIADD R51, R224, 0x60 ;  /* 0x00000060e0337836 */ /* 0x020fe20000000000 */
[----:B------:R-:W-:Y:S04]  /*12820*/  BSSY B1, `(.L_x_629) ;  /* 0x000005f000017945 */ /* 0x000fe80003800000 */
[----:B------:R-:W-:-:S04]  /*12830*/  SHF.L.U32 R51, R51, 0x6, RZ ;  /* 0x0000000633337819 */ /* 0x000fc800000006ff */
[----:B------:R-:W-:Y:S02]  /*12840*/  LOP3.LUT R51, R51, 0x1c0, RZ, 0xc0, !PT ;  /* 0x000001c033337812 */ /* 0x000fe400078ec0ff */
[-C--:B-1----:R-:W-:Y:S02]  /*12850*/  ISETP.GE.AND P0, PT, R16, R33.reuse, PT ;  /* 0x000000211000720c */ /* 0x082fe40003f06270 */
[----:B------:R-:W-:-:S11]  /*12860*/  ISETP.GE.AND P1, PT, R214, R33, PT ;  /* 0x00000021d600720c */ /* 0x000fd60003f26270 */
[----:B0-----:R-:W-:Y:S05]  /*12870*/  @P0 BRA `(.L_x_630) ;  /* 0x0000000400640947 */ /* 0x001fea0003800000 */
[----:B------:R-:W2:Y:S04]  /*12880*/  LDL R4, [R1+0x70] ;  /* 0x0000700001047983 */ /* 0x000ea80000100800 */
[----:B------:R-:W3:Y:S01]  /*12890*/  LDL R52, [R1+0x1a0] ;  /* 0x0001a00001347983 */ /* 0x000ee20000100800 */
[----:B------:R-:W-:Y:S01]  /*128a0*/  SHF.R.U32.HI R7, RZ, 0x3, R51 ;  /* 0x00000003ff077819 */ /* 0x000fe20000011633 */
[----:B------:R-:W-:Y:S02]  /*128b0*/  HADD2.F32 R46, -RZ, R29.H0_H0 ;  /* 0x2000001dff2e7230 */ /* 0x000fe40000004100 */
[----:B------:R-:W-:Y:S02]  /*128c0*/  HADD2.F32 R44, -RZ, R25.H0_H0 ;  /* 0x20000019ff2c7230 */ /* 0x000fe40000004100 */
[----:B------:R-:W-:-:S02]  /*128d0*/  HADD2.F32 R47, -RZ, R30.H0_H0 ;  /* 0x2000001eff2f7230 */ /* 0x000fc40000004100 */
[----:B------:R-:W-:Y:S02]  /*128e0*/  HADD2.F32 R45, -RZ, R26.H0_H0 ;  /* 0x2000001aff2d7230 */ /* 0x000fe40000004100 */
[----:B------:R-:W-:Y:S02]  /*128f0*/  HADD2.F32 R50, -RZ, R29.H1_H1 ;  /* 0x3000001dff327230 */ /* 0x000fe40000004100 */
        /* <DEDUP_REMOVED lines=10> */
[----:B------:R-:W-:-:S04]  /*129a0*/  IADD3 R0, R0, R9, R49 ;  /* 0x0000000900007210 */ /* 0x000fc80007ffe031 */
        /* <DEDUP_REMOVED lines=11> */
[-C--:B------:R-:W-:Y:S01]  /*12a60*/  FMUL.FTZ R9, R46, R5.reuse ;  /* 0x000000052e097220 */ /* 0x080fe20000410000 */
[----:B------:R-:W-:Y:S02]  /*12a70*/  HADD2.F32 R39, -RZ, R8.H1_H1 ;  /* 0x30000008ff277230 */ /* 0x000fe40000004100 */
[----:B------:R-:W-:Y:S01]  /*12a80*/  FMUL.FTZ R43, R44, R5 ;  /* 0x000000052c2b7220 */ /* 0x000fe20000410000 */
[----:B------:R-:W-:Y:S01]  /*12a90*/  FMUL.FTZ R25, R50, R40 ;  /* 0x0000002832197220 */ /* 0x000fe20000410000 */
[----:B------:R-:W-:Y:S01]  /*12aa0*/  FFMA.FTZ R5, R44, R36, -R9 ;  /* 0x000000242c057223 */ /* 0x000fe20000010809 */
[----:B------:R-:W-:Y:S01]  /*12ab0*/  FMUL.FTZ R29, R48, R40 ;  /* 0x00000028301d7220 */ /* 0x000fe20000410000 */
[----:B------:R-:W-:Y:S01]  /*12ac0*/  FFMA.FTZ R9, R46, R36, R43 ;  /* 0x000000242e097223 */ /* 0x000fe2000001002b */
[-C--:B------:R-:W-:Y:S01]  /*12ad0*/  FMUL.FTZ R44, R47, R39.reuse ;  /* 0x000000272f2c7220 */ /* 0x080fe20000410000 */
[----:B------:R-:W-:Y:S01]  /*12ae0*/  FMUL.FTZ R46, R45, R39 ;  /* 0x000000272d2e7220 */ /* 0x000fe20000410000 */
[----:B------:R-:W-:-:S02]  /*12af0*/  HADD2.F32 R43, -RZ, R30.H1_H1 ;  /* 0x3000001eff2b7230 */ /* 0x000fc40000004100 */
[-C--:B------:R-:W-:Y:S01]  /*12b00*/  FFMA.FTZ R25, R48, R38.reuse, -R25 ;  /* 0x0000002630197223 */ /* 0x080fe20000010819 */
[-C--:B------:R-:W-:Y:S01]  /*12b10*/  FFMA.FTZ R36, R45, R37.reuse, -R44 ;  /* 0x000000252d247223 */ /* 0x080fe2000001082c */
[----:B------:R-:W-:Y:S01]  /*12b20*/  FFMA.FTZ R46, R47, R37, R46 ;  /* 0x000000252f2e7223 */ /* 0x000fe2000001002e */
[----:B------:R-:W-:Y:S02]  /*12b30*/  HADD2.F32 R37, -RZ, R26.H1_H1 ;  /* 0x3000001aff257230 */ /* 0x000fe40000004100 */
[----:B------:R-:W-:Y:S01]  /*12b40*/  FFMA.FTZ R29, R50, R38, R29 ;  /* 0x00000026321d7223 */ /* 0x000fe2000001001d */
[----:B------:R-:W-:Y:S02]  /*12b50*/  HADD2.F32 R42, -RZ, R10.H0_H0 ;  /* 0x2000000aff2a7230 */ /* 0x000fe40000004100 */
[-C--:B------:R-:W-:Y:S01]  /*12b60*/  FMUL.FTZ R26, R43, R41.reuse ;  /* 0x000000292b1a7220 */ /* 0x080fe20000410000 */
[----:B------:R-:W-:Y:S02]  /*12b70*/  HADD2.F32 R38, -RZ, R27.H0_H0 ;  /* 0x2000001bff267230 */ /* 0x000fe40000004100 */
[----:B------:R-:W-:Y:S01]  /*12b80*/  FMUL.FTZ R30, R37, R41 ;  /* 0x00000029251e7220 */ /* 0x000fe20000410000 */
[----:B------:R-:W-:-:S02]  /*12b90*/  HADD2.F32 R44, -RZ, R31.H0_H0 ;  /* 0x2000001fff2c7230 */ /* 0x000fc40000004100 */
[-C--:B------:R-:W-:Y:S01]  /*12ba0*/  FFMA.FTZ R26, R37, R35.reuse, -R26 ;  /* 0x00000023251a7223 */ /* 0x080fe2000001081a */
[----:B------:R-:W-:Y:S02]  /*12bb0*/  HADD2.F32 R10, -RZ, R10.H1_H1 ;  /* 0x3000000aff0a7230 */ /* 0x000fe40000004100 */
[-C--:B------:R-:W-:Y:S01]  /*12bc0*/  FMUL.FTZ R39, R38, R42.reuse ;  /* 0x0000002a26277220 */ /* 0x080fe20000410000 */
[----:B------:R-:W-:Y:S02]  /*12bd0*/  HADD2.F32 R48, -RZ, R32.H0_H0 ;  /* 0x20000020ff307230 */ /* 0x000fe40000004100 */
[----:B------:R-:W-:Y:S01]  /*12be0*/  FMUL.FTZ R37, R44, R42 ;  /* 0x0000002a2c257220 */ /* 0x000fe20000410000 */
[----:B------:R-:W-:Y:S02]  /*12bf0*/  HADD2.F32 R40, -RZ, R28.H0_H0 ;  /* 0x2000001cff287230 */ /* 0x000fe40000004100 */
[----:B------:R-:W-:Y:S01]  /*12c00*/  FFMA.FTZ R30, R43, R35, R30 ;  /* 0x000000232b1e7223 */ /* 0x000fe2000001001e */
[----:B------:R-:W-:-:S02]  /*12c10*/  HADD2.F32 R8, -RZ, R11.H0_H0 ;  /* 0x2000000bff087230 */ /* 0x000fc40000004100 */
[----:B------:R-:W-:Y:S01]  /*12c20*/  FMUL.FTZ R35, R48, R10 ;  /* 0x0000000a30237220 */ /* 0x000fe20000410000 */
[-C--:B------:R-:W-:Y:S01]  /*12c30*/  FFMA.FTZ R37, R38, R34.reuse, -R37 ;  /* 0x0000002226257223 */ /* 0x080fe20000010825 */
[----:B------:R-:W-:Y:S01]  /*12c40*/  FFMA.FTZ R39, R44, R34, R39 ;  /* 0x000000222c277223 */ /* 0x000fe20000010027 */
[C---:B------:R-:W-:Y:S01]  /*12c50*/  FMUL.FTZ R41, R40.reuse, R10 ;  /* 0x0000000a28297220 */ /* 0x040fe20000410000 */
[----:B------:R-:W-:Y:S02]  /*12c60*/  HADD2.F32 R11, -RZ, R11.H1_H1 ;  /* 0x3000000bff0b7230 */ /* 0x000fe40000004100 */
[----:B------:R-:W-:Y:S01]  /*12c70*/  FFMA.FTZ R10, R40, R6, -R35 ;  /* 0x00000006280a7223 */ /* 0x000fe20000010823 */
[----:B------:R-:W-:Y:S02]  /*12c80*/  HADD2.F32 R38, -RZ, R31.H1_H1 ;  /* 0x3000001fff267230 */ /* 0x000fe40000004100 */
[----:B------:R-:W-:Y:S02]  /*12c90*/  HADD2.F32 R34, -RZ, R27.H1_H1 ;  /* 0x3000001bff227230 */ /* 0x000fe40000004100 */
[----:B------:R-:W-:-:S02]  /*12ca0*/  HADD2.F32 R43, -RZ, R32.H1_H1 ;  /* 0x30000020ff2b7230 */ /* 0x000fc40000004100 */
[----:B------:R-:W-:Y:S01]  /*12cb0*/  FMUL.FTZ R27, R38, R8 ;  /* 0x00000008261b7220 */ /* 0x000fe20000410000 */
[----:B------:R-:W-:Y:S02]  /*12cc0*/  HADD2.F32 R35, -RZ, R28.H1_H1 ;  /* 0x3000001cff237230 */ /* 0x000fe40000004100 */
[----:B------:R-:W-:Y:S01]  /*12cd0*/  FFMA.FTZ R28, R48, R6, R41 ;  /* 0x00000006301c7223 */ /* 0x000fe20000010029 */
[--C-:B------:R-:W-:Y:S02]  /*12ce0*/  HADD2.F32 R4, -RZ, R7.reuse.H0_H0 ;  /* 0x20000007ff047230 */ /* 0x100fe40000004100 */
[C---:B------:R-:W-:Y:S01]  /*12cf0*/  FMUL.FTZ R31, R34.reuse, R8 ;  /* 0x00000008221f7220 */ /* 0x040fe20000410000 */
[----:B------:R-:W-:Y:S02]  /*12d00*/  HADD2.F32 R7, -RZ, R7.H1_H1 ;  /* 0x30000007ff077230 */ /* 0x000fe40000004100 */
[-C--:B------:R-:W-:Y:S01]  /*12d10*/  FMUL.FTZ R6, R43, R11.reuse ;  /* 0x0000000b2b067220 */ /* 0x080fe20000410000 */
[C---:B------:R-:W-:Y:S01]  /*12d20*/  FMUL.FTZ R8, R35.reuse, R11 ;  /* 0x0000000b23087220 */ /* 0x040fe20000410000 */
[-C--:B------:R-:W-:Y:S01]  /*12d30*/  FFMA.FTZ R27, R34, R4.reuse, -R27 ;  /* 0x00000004221b7223 */ /* 0x080fe2000001081b */
[----:B------:R-:W-:Y:S01]  /*12d40*/  FFMA.FTZ R11, R38, R4, R31 ;  /* 0x00000004260b7223 */ /* 0x000fe2000001001f */
[-C--:B------:R-:W-:Y:S01]  /*12d50*/  FFMA.FTZ R32, R35, R7.reuse, -R6 ;  /* 0x0000000723207223 */ /* 0x080fe20000010806 */
[----:B------:R-:W-:Y:S01]  /*12d60*/  FFMA.FTZ R34, R43, R7, R8 ;  /* 0x000000072b227223 */ /* 0x000fe20000010008 */
[----:B------:R-:W-:-:S02]  /*12d70*/  F2FP.F16.F32.PACK_AB R4, R36, R5 ;  /* 0x000000052404723e */ /* 0x000fc400000000ff */
[----:B------:R-:W-:Y:S02]  /*12d80*/  F2FP.F16.F32.PACK_AB R8, R46, R9 ;  /* 0x000000092e08723e */ /* 0x000fe400000000ff */
        /* <DEDUP_REMOVED lines=8> */
.L_x_630:
[----:B------:R-:W-:Y:S05]  /*12e10*/  BSYNC B1 ;  /* 0x0000000000017941 */ /* 0x000fea0003800000 */
.L_x_629:
[----:B------:R-:W-:Y:S05]  /*12e20*/  @P1 BRA `(.L_x_605) ;  /* 0x00000004008c1947 */ /* 0x000fea0003800000 */
[----:B0-----:R-:W2:Y:S04]  /*12e30*/  LDL R0, [R1+0x11c] ;  /* 0x00011c0001007983 */ /* 0x001ea80000100800 */
[----:B------:R-:W3:Y:S01]  /*12e40*/  LDL R4, [R1+0x114] ;  /* 0x0001140001047983 */ /* 0x000ee20000100800 */
[----:B------:R-:W-:Y:S02]  /*12e50*/  SHF.R.S32.HI R5, RZ, 0x1f, R214 ;  /* 0x0000001fff057819 */ /* 0x000fe400000114d6 */
[----:B------:R-:W-:Y:S01]  /*12e60*/  SHF.R.U32.HI R7, RZ, 0x3, R51 ;  /* 0x00000003ff077819 */ /* 0x000fe20000011633 */
[----:B------:R-:W-:Y:S02]  /*12e70*/  HADD2.F32 R36, -RZ, R15.H0_H0 ;  /* 0x2000000fff247230 */ /* 0x000fe40000004100 */
[----:B------:R-:W-:-:S02]  /*12e80*/  HADD2.F32 R34, -RZ, R3.H0_H0 ;  /* 0x20000003ff227230 */ /* 0x000fc40000004100 */
[----:B------:R-:W-:Y:S02]  /*12e90*/  HADD2.F32 R41, -RZ, R20.H0_H0 ;  /* 0x20000014ff297230 */ /* 0x000fe40000004100 */
[----:B------:R-:W-:Y:S01]  /*12ea0*/  HADD2.F32 R39, -RZ, R12.H0_H0 ;  /* 0x2000000cff277230 */ /* 0x000fe20000004100 */
[----:B--2---:R-:W-:Y:S02]  /*12eb0*/  R2UR UR4, R0 ;  /* 0x00000000000472ca */ /* 0x004fe400000e0000 */
[CC--:B------:R-:W-:Y:S02]  /*12ec0*/  LEA.HI R0, R5.reuse, R214.reuse, RZ, 0x6 ;  /* 0x000000d605007211 */ /* 0x0c0fe400078f30ff */
[----:B------:R-:W-:Y:S02]  /*12ed0*/  LEA.HI R5, R5, R214, RZ, 0x3 ;  /* 0x000000d605057211 */ /* 0x000fe400078f18ff */
[----:B---3--:R-:W-:Y:S01]  /*12ee0*/  LEA.HI R33, R33, R4, RZ, 0x1d ;  /* 0x0000000421217211 */ /* 0x008fe200078fe8ff */
[----:B------:R-:W-:Y:S01]  /*12ef0*/  IMAD.SHL.U32 R4, R0, 0x80, RZ ;  /* 0x0000008000047824 */ /* 0x000fe200078e00ff */
[----:B------:R-:W-:-:S02]  /*12f00*/  LOP3.LUT R6, R51, 0x38, R5, 0xf8, !PT ;  /* 0x0000003833067812 */ /* 0x000fc400078ef805 */
[----:B------:R-:W-:Y:S02]  /*12f10*/  SHF.R.S32.HI R0, RZ, 0x1f, R33 ;  /* 0x0000001fff007819 */ /* 0x000fe40000011421 */
[----:B------:R-:W-:Y:S01]  /*12f20*/  LOP3.LUT R5, R4, 0xffffe000, RZ, 0xc0, !PT ;  /* 0xffffe00004057812 */ /* 0x000fe200078ec0ff */
[----:B------:R-:W-:Y:S01]  /*12f30*/  IMAD.SHL.U32 R4, R33, 0x8, RZ ;  /* 0x0000000821047824 */ /* 0x000fe200078e00ff */
[----:B------:R-:W-:Y:S02]  /*12f40*/  LOP3.LUT R6, R6, R7, RZ, 0x3c, !PT ;  /* 0x0000000706067212 */ /* 0x000fe400078e3cff */
[----:B------:R-:W-:Y:S02]  /*12f50*/  LEA.HI R0, R0, R33, RZ, 0x3 ;  /* 0x0000002100007211 */ /* 0x000fe400078f18ff */
[----:B------:R-:W-:Y:S02]  /*12f60*/  IADD3 R6, R6, R5, R49 ;  /* 0x0000000506067210 */ /* 0x000fe40007ffe031 */
[----:B------:R-:W-:-:S02]  /*12f70*/  LOP3.LUT R4, R51, 0x38, R4, 0xf8, !PT ;  /* 0x0000003833047812 */ /* 0x000fc400078ef804 */
[----:B------:R-:W-:Y:S02]  /*12f80*/  SHF.L.U32 R5, R0, 0xa, RZ ;  /* 0x0000000a00057819 */ /* 0x000fe400000006ff */
[----:B------:R-:W-:Y:S02]  /*12f90*/  LOP3.LUT R8, R4, R7, RZ, 0x3c, !PT ;  /* 0x0000000704087212 */ /* 0x000fe400078e3cff */
[----:B------:R-:W-:-:S04]  /*12fa0*/  LOP3.LUT R9, R5, 0x7fffe000, RZ, 0xc0, !PT ;  /* 0x7fffe00005097812 */ /* 0x000fc800078ec0ff */
[----:B------:R-:W-:-:S05]  /*12fb0*/  IADD3 R8, R8, R9, R49 ;  /* 0x0000000908087210 */ /* 0x000fca0007ffe031 */
[----:B------:R-:W-:Y:S01]  /*12fc0*/  IMAD R25, R8, 0x2, R23 ;  /* 0x0000000208197824 */ /* 0x000fe200078e0217 */
[----:B------:R-:W-:-:S04]  /*12fd0*/  LEA R0, R6, UR4, 0x1 ;  /* 0x0000000406007c11 */ /* 0x000fc8000f8e08ff */
[----:B------:R-:W0:Y:S04]  /*12fe0*/  LDS.128 R8, [R25+0x14400] ;  /* 0x0144000019087984 */ /* 0x000e280000000c00 */
[----:B------:R-:W1:Y:S01]  /*12ff0*/  LDS.128 R4, [R0] ;  /* 0x0000000000047984 */ /* 0x000e620000000c00 */
[--C-:B0-----:R-:W-:Y:S02]  /*13000*/  HADD2.F32 R30, -RZ, R8.reuse.H0_H0 ;  /* 0x20000008ff1e7230 */ /* 0x101fe40000004100 */
[----:B------:R-:W-:Y:S02]  /*13010*/  HADD2.F32 R8, -RZ, R8.H1_H1 ;  /* 0x30000008ff087230 */ /* 0x000fe40000004100 */
[--C-:B-1----:R-:W-:Y:S02]  /*13020*/  HADD2.F32 R26, -RZ, R4.reuse.H0_H0 ;  /* 0x20000004ff1a7230 */ /* 0x102fe40000004100 */
[-C--:B------:R-:W-:Y:S01]  /*13030*/  FMUL.FTZ R35, R36, R30.reuse ;  /* 0x0000001e24237220 */ /* 0x080fe20000410000 */
[----:B------:R-:W-:Y:S01]  /*13040*/  FMUL.FTZ R37, R34, R30 ;  /* 0x0000001e22257220 */ /* 0x000fe20000410000 */
[----:B------:R-:W-:-:S02]  /*13050*/  HADD2.F32 R27, -RZ, R4.H1_H1 ;  /* 0x30000004ff1b7230 */ /* 0x000fc40000004100 */
[-C--:B------:R-:W-:Y:S01]  /*13060*/  FFMA.FTZ R35, R34, R26.reuse, -R35 ;  /* 0x0000001a22237223 */ /* 0x080fe20000010823 */
[----:B------:R-:W-:Y:S02]  /*13070*/  HADD2.F32 R31, -RZ, R9.H0_H0 ;  /* 0x20000009ff1f7230 */ /* 0x000fe40000004100 */
[----:B------:R-:W-:Y:S01]  /*13080*/  FFMA.FTZ R37, R36, R26, R37 ;  /* 0x0000001a24257223 */ /* 0x000fe20000010025 */
[----:B------:R-:W-:Y:S02]  /*13090*/  HADD2.F32 R34, -RZ, R15.H1_H1 ;  /* 0x3000000fff227230 */ /* 0x000fe40000004100 */
[-C--:B------:R-:W-:Y:S01]  /*130a0*/  FMUL.FTZ R30, R41, R8.reuse ;  /* 0x00000008291e7220 */ /* 0x080fe20000410000 */
[----:B------:R-:W-:Y:S02]  /*130b0*/  HADD2.F32 R26, -RZ, R3.H1_H1 ;  /* 0x30000003ff1a7230 */ /* 0x000fe40000004100 */
[----:B------:R-:W-:Y:S01]  /*130c0*/  FMUL.FTZ R8, R39, R8 ;  /* 0x0000000827087220 */ /* 0x000fe20000410000 */
[----:B------:R-:W-:-:S02]  /*130d0*/  HADD2.F32 R28, -RZ, R5.H0_H0 ;  /* 0x20000005ff1c7230 */ /* 0x000fc40000004100 */
[----:B------:R-:W-:Y:S01]  /*130e0*/  FFMA.FTZ R30, R39, R27, -R30 ;  /* 0x0000001b271e7223 */ /* 0x000fe2000001081e */
[-C--:B------:R-:W-:Y:S01]  /*130f0*/  FMUL.FTZ R3, R34, R31.reuse ;  /* 0x0000001f22037220 */ /* 0x080fe20000410000 */
[----:B------:R-:W-:Y:S02]  /*13100*/  HADD2.F32 R9, -RZ, R9.H1_H1 ;  /* 0x30000009ff097230 */ /* 0x000fe40000004100 */
[----:B------:R-:W-:Y:S01]  /*13110*/  FMUL.FTZ R31, R26, R31 ;  /* 0x0000001f1a1f7220 */ /* 0x000fe20000410000 */
[----:B------:R-:W-:Y:S02]  /*13120*/  HADD2.F32 R39, -RZ, R20.H1_H1 ;  /* 0x30000014ff277230 */ /* 0x000fe40000004100 */
[----:B------:R-:W-:Y:S02]  /*13130*/  HADD2.F32 R15, -RZ, R12.H1_H1 ;  /* 0x3000000cff0f7230 */ /* 0x000fe40000004100 */
[----:B------:R-:W-:Y:S01]  /*13140*/  FFMA.FTZ R8, R41, R27, R8 ;  /* 0x0000001b29087223 */ /* 0x000fe20000010008 */
[----:B------:R-:W-:-:S02]  /*13150*/  HADD2.F32 R5, -RZ, R5.H1_H1 ;  /* 0x30000005ff057230 */ /* 0x000fc40000004100 */
[-C--:B------:R-:W-:Y:S01]  /*13160*/  FFMA.FTZ R31, R34, R28.reuse, R31 ;  /* 0x0000001c221f7223 */ /* 0x080fe2000001001f */
[--C-:B------:R-:W-:Y:S02]  /*13170*/  HADD2.F32 R32, -RZ, R10.reuse.H0_H0 ;  /* 0x2000000aff207230 */ /* 0x100fe40000004100 */
[-C--:B------:R-:W-:Y:S01]  /*13180*/  FMUL.FTZ R12, R39, R9.reuse ;  /* 0x00000009270c7220 */ /* 0x080fe20000410000 */
[----:B------:R-:W-:Y:S02]  /*13190*/  HADD2.F32 R41, -RZ, R21.H0_H0 ;  /* 0x20000015ff297230 */ /* 0x000fe40000004100 */
[----:B------:R-:W-:Y:S01]  /*131a0*/  FMUL.FTZ R20, R15, R9 ;  /* 0x000000090f147220 */ /* 0x000fe20000410000 */
[----:B------:R-:W-:Y:S02]  /*131b0*/  HADD2.F32 R10, -RZ, R10.H1_H1 ;  /* 0x3000000aff0a7230 */ /* 0x000fe40000004100 */
[----:B------:R-:W-:Y:S02]  /*131c0*/  HADD2.F32 R34, -RZ, R24.H0_H0 ;  /* 0x20000018ff227230 */ /* 0x000fe40000004100 */
[----:B------:R-:W-:Y:S01]  /*131d0*/  FFMA.FTZ R3, R26, R28, -R3 ;  /* 0x0000001c1a037223 */ /* 0x000fe20000010803 */
[----:B------:R-:W-:-:S02]  /*131e0*/  HADD2.F32 R29, -RZ, R6.H0_H0 ;  /* 0x20000006ff1d7230 */ /* 0x000fc40000004100 */
[-C--:B------:R-:W-:Y:S01]  /*131f0*/  FFMA.FTZ R12, R15, R5.reuse, -R12 ;  /* 0x000000050f0c7223 */ /* 0x080fe2000001080c */
[----:B------:R-:W-:Y:S02]  /*13200*/  HADD2.F32 R27, -RZ, R13.H0_H0 ;  /* 0x2000000dff1b7230 */ /* 0x000fe40000004100 */
[----:B------:R-:W-:Y:S01]  /*13210*/  FMUL.FTZ R26, R41, R32 ;  /* 0x00000020291a7220 */ /* 0x000fe20000410000 */
[----:B------:R-:W-:Y:S02]  /*13220*/  HADD2.F32 R6, -RZ, R6.H1_H1 ;  /* 0x30000006ff067230 */ /* 0x000fe40000004100 */
[----:B------:R-:W-:Y:S01]  /*13230*/  FFMA.FTZ R20, R39, R5, R20 ;  /* 0x0000000527147223 */ /* 0x000fe20000010014 */
[----:B------:R-:W-:Y:S02]  /*13240*/  HADD2.F32 R28, -RZ, R14.H0_H0 ;  /* 0x2000000eff1c7230 */ /* 0x000fe40000004100 */
[----:B------:R-:W-:Y:S01]  /*13250*/  FMUL.FTZ R5, R34, R10 ;  /* 0x0000000a22057220 */ /* 0x000fe20000410000 */
[----:B------:R-:W-:-:S02]  /*13260*/  HADD2.F32 R33, -RZ, R11.H0_H0 ;  /* 0x2000000bff217230 */ /* 0x000fc40000004100 */
[C---:B------:R-:W-:Y:S01]  /*13270*/  FMUL.FTZ R32, R27.reuse, R32 ;  /* 0x000000201b207220 */ /* 0x040fe20000410000 */
[----:B------:R-:W-:Y:S01]  /*13280*/  FFMA.FTZ R26, R27, R29, -R26 ;  /* 0x0000001d1b1a7223 */ /* 0x000fe2000001081a */
[----:B------:R-:W-:Y:S02]  /*13290*/  HADD2.F32 R11, -RZ, R11.H1_H1 ;  /* 0x3000000bff0b7230 */ /* 0x000fe40000004100 */
[C---:B------:R-:W-:Y:S01]  /*132a0*/  FMUL.FTZ R9, R28.reuse, R10 ;  /* 0x0000000a1c097220 */ /* 0x040fe20000410000 */
[----:B------:R-:W-:Y:S01]  /*132b0*/  FFMA.FTZ R15, R28, R6, -R5 ;  /* 0x000000061c0f7223 */ /* 0x000fe20000010805 */
[----:B------:R-:W-:Y:S02]  /*132c0*/  HADD2.F32 R36, -RZ, R21.H1_H1 ;  /* 0x30000015ff247230 */ /* 0x000fe40000004100 */
[----:B------:R-:W-:Y:S02]  /*132d0*/  HADD2.F32 R27, -RZ, R24.H1_H1 ;  /* 0x30000018ff1b7230 */ /* 0x000fe40000004100 */
[----:B------:R-:W-:-:S02]  /*132e0*/  HADD2.F32 R28, -RZ, R13.H1_H1 ;  /* 0x3000000dff1c7230 */ /* 0x000fc40000004100 */
[----:B------:R-:W-:Y:S02]  /*132f0*/  HADD2.F32 R21, -RZ, R14.H1_H1 ;  /* 0x3000000eff157230 */ /* 0x000fe40000004100 */
[----:B------:R-:W-:Y:S01]  /*13300*/  FFMA.FTZ R13, R34, R6, R9 ;  /* 0x00000006220d7223 */ /* 0x000fe20000010009 */
[--C-:B------:R-:W-:Y:S02]  /*13310*/  HADD2.F32 R4, -RZ, R7.reuse.H0_H0 ;  /* 0x20000007ff047230 */ /* 0x100fe40000004100 */
[----:B------:R-:W-:Y:S01]  /*13320*/  FMUL.FTZ R5, R36, R33 ;  /* 0x0000002124057220 */ /* 0x000fe20000410000 */
[----:B------:R-:W-:Y:S02]  /*13330*/  HADD2.F32 R7, -RZ, R7.H1_H1 ;  /* 0x30000007ff077230 */ /* 0x000fe40000004100 */
[----:B------:R-:W-:Y:S01]  /*13340*/  FMUL.FTZ R6, R27, R11 ;  /* 0x0000000b1b067220 */ /* 0x000fe20000410000 */
[C---:B------:R-:W-:Y:S01]  /*13350*/  FMUL.FTZ R33, R28.reuse, R33 ;  /* 0x000000211c217220 */ /* 0x040fe20000410000 */
[C---:B------:R-:W-:Y:S01]  /*13360*/  FMUL.FTZ R10, R21.reuse, R11 ;  /* 0x0000000b150a7220 */ /* 0x040fe20000410000 */
[-C--:B------:R-:W-:Y:S01]  /*13370*/  FFMA.FTZ R11, R28, R4.reuse, -R5 ;  /* 0x000000041c0b7223 */ /* 0x080fe20000010805 */
[----:B------:R-:W-:Y:S01]  /*13380*/  FFMA.FTZ R14, R21, R7, -R6 ;  /* 0x00000007150e7223 */ /* 0x000fe20000010806 */
[----:B------:R-:W-:Y:S01]  /*13390*/  FFMA.FTZ R32, R41, R29, R32 ;  /* 0x0000001d29207223 */ /* 0x000fe20000010020 */
[----:B------:R-:W-:Y:S01]  /*133a0*/  FFMA.FTZ R33, R36, R4, R33 ;  /* 0x0000000424217223 */ /* 0x000fe20000010021 */
[----:B------:R-:W-:Y:S01]  /*133b0*/  FFMA.FTZ R24, R27, R7, R10 ;  /* 0x000000071b187223 */ /* 0x000fe2000001000a */
[----:B------:R-:W-:-:S02]  /*133c0*/  F2FP.F16.F32.PACK_AB R4, R30, R35 ;  /* 0x000000231e04723e */ /* 0x000fc400000000ff */
[----:B------:R-:W-:Y:S02]  /*133d0*/  F2FP.F16.F32.PACK_AB R5, R12, R3 ;  /* 0x000000030c05723e */ /* 0x000fe400000000ff */
[----:B------:R-:W-:Y:S02]  /*133e0*/  F2FP.F16.F32.PACK_AB R6, R15, R26 ;  /* 0x0000001a0f06723e */ /* 0x000fe400000000ff */
[----:B------:R-:W-:Y:S02]  /*133f0*/  F2FP.F16.F32.PACK_AB R7, R14, R11 ;  /* 0x0000000b0e07723e */ /* 0x000fe400000000ff */
[----:B------:R-:W-:Y:S02]  /*13400*/  F2FP.F16.F32.PACK_AB R8, R8, R37 ;  /* 0x000000250808723e */ /* 0x000fe400000000ff */
[----:B------:R-:W-:Y:S02]  /*13410*/  F2FP.F16.F32.PACK_AB R9, R20, R31 ;  /* 0x0000001f1409723e */ /* 0x000fe400000000ff */
[----:B------:R-:W-:-:S02]  /*13420*/  F2FP.F16.F32.PACK_AB R10, R13, R32 ;  /* 0x000000200d0a723e */ /* 0x000fc400000000ff */
[----:B------:R-:W-:Y:S01]  /*13430*/  F2FP.F16.F32.PACK_AB R11, R24, R33 ;  /* 0x00000021180b723e */ /* 0x000fe200000000ff */
[----:B------:R4:W-:Y:S04]  /*13440*/  STS.128 [R0], R4 ;  /* 0x0000000400007388 */ /* 0x0009e80000000c00 */
[----:B------:R4:W-:Y:S02]  /*13450*/  STS.128 [R25+0x14400], R8 ;  /* 0x0144000819007388 */ /* 0x0009e40000000c00 */
.L_x_605:
[----:B------:R-:W-:Y:S05]  /*13460*/  BSYNC B0 ;  /* 0x0000000000007941 */ /* 0x000fea0003800000 */
.L_x_574:
[----:B------:R-:W-:Y:S01]  /*13470*/  @!PT LDS RZ, [RZ] ;  /* 0x00000000fffff984 */ /* 0x000fe20000000800 */
[----:B------:R-:W-:Y:S01]  /*13480*/  @!PT LDS RZ, [RZ] ;  /* 0x00000000fffff984 */ /* 0x000fe20000000800 */
[----:B------:R-:W-:Y:S01]  /*13490*/  @!PT LDS RZ, [RZ] ;  /* 0x00000000fffff984 */ /* 0x000fe20000000800 */
[----:B------:R-:W-:Y:S01]  /*134a0*/  @!PT LDS RZ, [RZ] ;  /* 0x00000000fffff984 */ /* 0x000fe20000000800 */
[----:B------:R0:W-:Y:S06]  /*134b0*/  MEMBAR.ALL.CTA ;  /* 0x0000000000007992 */ /* 0x0001ec0000008000 */
[----:B0-----:R-:W0:Y:S01]  /*134c0*/  FENCE.VIEW.ASYNC.S ;  /* 0x00000000000073c6 */ /* 0x001e220000000000 */
[----:B------:R-:W-:Y:S05]  /*134d0*/  WARPSYNC.ALL ;  /* 0x0000000000007948 */ /* 0x000fea0003800000 */
[----:B0-----:R-:W-:Y:S06]  /*134e0*/  BAR.SYNC.DEFER_BLOCKING 0xd, 0x100 ;  /* 0x0344000000007b1d */ /* 0x001fec0000010000 */
.L_x_572:
[----:B------:R-:W-:-:S06]  /*134f0*/  ULOP3.LUT UR4, UR60, 0x1, URZ, 0xfc, !UPT ;  /* 0x000000013c047892 */ /* 0x000fcc000f8efc3f */
[----:B01--4-:R-:W-:-:S05]  /*13500*/  IMAD.U32 R0, RZ, RZ, UR4 ;  /* 0x00000004ff007e24 */ /* 0x013fca000f8e00ff */
[----:B------:R-:W-:-:S13]  /*13510*/  ISETP.NE.AND P0, PT, R0, 0x3, PT ;  /* 0x000000030000780c */ /* 0x000fda0003f05270 */
[----:B------:R-:W-:Y:S05]  /*13520*/  @!P0 BRA `(.L_x_631) ;  /* 0x0000000000048947 */ /* 0x000fea0003800000 */
[----:B------:R-:W-:Y:S01]  /*13530*/  BPT.TRAP 0x1 ;  /* 0x000000040000795c */ /* 0x000fe20000300000 */
.L_x_631:
[----:B------:R-:W-:Y:S02]  /*13540*/  LEA R0, R226, R23, 0x3 ;  /* 0x00000017e2007211 */ /* 0x000fe400078e18ff */
[----:B------:R-:W-:-:S04]  /*13550*/  SHF.L.U32 R3, R229, 0x1f, RZ ;  /* 0x0000001fe5037819 */ /* 0x000fc800000006ff */
[----:B------:R0:W1:Y:S01]  /*13560*/  SYNCS.PHASECHK.TRANS64.TRYWAIT P1, [R0+URZ+0x38830], R3 ;  /* 0x03883003000075a7 */ /* 0x000062000802017f */
[----:B------:R-:W-:Y:S05]  /*13570*/  @!P0 BRA `(.L_x_632) ;  /* 0x0000000000048947 */ /* 0x000fea0003800000 */
[----:B------:R-:W-:Y:S01]  /*13580*/  BPT.TRAP 0x1 ;  /* 0x000000040000795c */ /* 0x000fe20000300000 */
.L_x_632:
[----:B------:R-:W-:Y:S01]  /*13590*/  IMAD.MOV.U32 R151, RZ, RZ, RZ ;  /* 0x000000ffff977224 */ /* 0x000fe200078e00ff */
[----:B-1----:R-:W-:Y:S06]  /*135a0*/  @P1 BRA `(.L_x_633) ;  /* 0x0000000000081947 */ /* 0x002fec0003800000 */
[----:B------:R-:W1:Y:S02]  /*135b0*/  SYNCS.PHASECHK.TRANS64.TRYWAIT P1, [R0+URZ+0x38830], R3 ;  /* 0x03883003000075a7 */ /* 0x000e64000802017f */
[----:B-1----:R-:W-:Y:S05]  /*135c0*/  @!P1 BRA `(.L_x_634) ;  /* 0x00000188000c9947 */ /* 0x002fea0003800000 */
.L_x_633:
[----:B------:R-:W-:Y:S05]  /*135d0*/  WARPSYNC.ALL ;  /* 0x0000000000007948 */ /* 0x000fea0003800000 */
[----:B01----:R-:W-:Y:S01]  /*135e0*/  VIADD R3, R23, 0x24400 ;  /* 0x0002440017037836 */ /* 0x003fe20000000000 */
[----:B------:R-:W-:Y:S01]  /*135f0*/  R2UR UR20, R2 ;  /* 0x00000000021472ca */ /* 0x000fe200000e0000 */
[----:B--23--:R-:W-:Y:S01]  /*13600*/  IMAD.MOV.U32 R5, RZ, RZ, 0x40000040 ;  /* 0x40000040ff057424 */ /* 0x00cfe200078e00ff */
[----:B------:R-:W-:Y:S01]  /*13610*/  WARPGROUP.ARRIVE ;  /* 0x00000000000079c5 */ /* 0x000fe20000000000 */
[----:B------:R-:W-:Y:S01]  /*13620*/  UMOV UR25, 0x40000040 ;  /* 0x4000004000197882 */ /* 0x000fe20000000000 */
[----:B------:R-:W-:Y:S01]  /*13630*/  SHF.R.U32.HI R3, RZ, 0x4, R3 ;  /* 0x00000004ff037819 */ /* 0x000fe20000011603 */
[----:B------:R-:W-:Y:S01]  /*13640*/  UMOV UR17, UR25 ;  /* 0x0000001900117c82 */ /* 0x000fe20008000000 */
[----:B------:R-:W-:Y:S01]  /*13650*/  R2UR UR27, R5 ;  /* 0x00000000051b72ca */ /* 0x000fe200000e0000 */
[----:B------:R-:W-:Y:S01]  /*13660*/  UMOV UR5, UR17 ;  /* 0x0000001100057c82 */ /* 0x000fe20008000000 */
[----:B------:R-:W-:Y:S01]  /*13670*/  LOP3.LUT R3, R3, 0x3fff, RZ, 0xc0, !PT ;  /* 0x00003fff03037812 */ /* 0x000fe200078ec0ff */
[----:B------:R-:W-:Y:S01]  /*13680*/  UMOV UR9, UR17 ;  /* 0x0000001100097c82 */ /* 0x000fe20008000000 */
[----:B------:R-:W-:Y:S01]  /*13690*/  MOV R7, 0x40000040 ;  /* 0x4000004000077802 */ /* 0x000fe20000000f00 */
[----:B------:R-:W-:Y:S01]  /*136a0*/  UMOV UR13, UR17 ;  /* 0x00000011000d7c82 */ /* 0x000fe20008000000 */
[----:B------:R-:W-:Y:S01]  /*136b0*/  LOP3.LUT R4, R3, 0x10000, RZ, 0xfc, !PT ;  /* 0x0001000003047812 */ /* 0x000fe200078efcff */
[----:B------:R-:W-:Y:S01]  /*136c0*/  ULOP3.LUT UR20, UR20, 0x10000, URZ, 0xfc, !UPT ;  /* 0x0001000014147892 */ /* 0x000fe2000f8efc3f */
[C---:B------:R-:W-:Y:S01]  /*136d0*/  R2UR UR7, R7.reuse ;  /* 0x00000000070772ca */ /* 0x040fe200000e0000 */
[----:B------:R-:W-:Y:S01]  /*136e0*/  IMAD.MOV.U32 R3, RZ, RZ, 0x40000040 ;  /* 0x40000040ff037424 */ /* 0x000fe200078e00ff */
[----:B------:R-:W-:Y:S01]  /*136f0*/  R2UR UR15, R7 ;  /* 0x00000000070f72ca */ /* 0x000fe200000e0000 */
[----:B------:R0:W-:Y:S01]  /*13700*/  STL [R1+0x50], R4 ;  /* 0x0000500401007387 */ /* 0x0001e20000100800 */
[----:B------:R-:W-:Y:S01]  /*13710*/  IMAD.U32 R11, RZ, RZ, UR25 ;  /* 0x00000019ff0b7e24 */ /* 0x000fe2000f8e00ff */
[----:B------:R-:W-:Y:S01]  /*13720*/  MOV R9, 0x40000040 ;  /* 0x4000004000097802 */ /* 0x000fe20000000f00 */
[----:B------:R-:W-:Y:S01]  /*13730*/  UMOV UR24, UR20 ;  /* 0x0000001400187c82 */ /* 0x000fe20008000000 */
[C---:B------:R-:W-:Y:S01]  /*13740*/  R2UR UR11, R3.reuse ;  /* 0x00000000030b72ca */ /* 0x040fe200000e0000 */
[----:B------:R-:W-:Y:S01]  /*13750*/  UMOV UR16, UR24 ;  /* 0x0000001800107c82 */ /* 0x000fe20008000000 */
[----:B------:R-:W-:Y:S01]  /*13760*/  R2UR UR19, R3 ;  /* 0x00000000031372ca */ /* 0x000fe200000e0000 */
[----:B------:R-:W-:Y:S01]  /*13770*/  UMOV UR4, UR16 ;  /* 0x0000001000047c82 */ /* 0x000fe20008000000 */
[----:B------:R-:W-:Y:S01]  /*13780*/  UMOV UR8, UR16 ;  /* 0x0000001000087c82 */ /* 0x000fe20008000000 */
[----:B------:R-:W-:Y:S01]  /*13790*/  UMOV UR12, UR16 ;  /* 0x00000010000c7c82 */ /* 0x000fe20008000000 */
[----:B0-----:R-:W-:Y:S01]  /*137a0*/  IMAD R4, R226, 0xa00, R4 ;  /* 0x00000a00e2047824 */ /* 0x001fe200078e0204 */
[----:B------:R-:W-:Y:S01]  /*137b0*/  MOV R3, 0x40000040 ;  /* 0x4000004000037802 */ /* 0x000fe20000000f00 */
[----:B------:R-:W-:Y:S01]  /*137c0*/  IMAD.U32 R10, RZ, RZ, UR24 ;  /* 0x00000018ff0a7e24 */ /* 0x000fe2000f8e00ff */
[----:B------:R-:W-:Y:S01]  /*137d0*/  UIADD3 UR56, UR20, 0x804, URZ ;  /* 0x0000080414387890 */ /* 0x000fe2000fffe03f */
[C---:B------:R-:W-:Y:S01]  /*137e0*/  VIADD R2, R4.reuse, 0x100 ;  /* 0x0000010004027836 */ /* 0x040fe20000000000 */
[C---:B------:R-:W-:Y:S01]  /*137f0*/  R2UR UR26, R4.reuse ;  /* 0x00000000041a72ca */ /* 0x040fe200000e0000 */
[----:B------:R-:W-:Y:S01]  /*13800*/  IMAD.MOV.U32 R7, RZ, RZ, 0x40000040 ;  /* 0x40000040ff077424 */ /* 0x000fe200078e00ff */
[C---:B------:R-:W-:Y:S01]  /*13810*/  IADD3 R6, R4.reuse, 0x80, RZ ;  /* 0x0000008004067810 */ /* 0x040fe20007ffe0ff */
[----:B------:R-:W-:Y:S01]  /*13820*/  VIADD R8, R4, 0x102 ;  /* 0x0000010204087836 */ /* 0x000fe20000000000 */
[----:B------:R-:W-:Y:S01]  /*13830*/  R2UR UR10, R2 ;  /* 0x00000000020a72ca */ /* 0x000fe200000e0000 */
[----:B------:R0:W-:Y:S01]  /*13840*/  STL.64 [R1+0x8], R10 ;  /* 0x0000080a01007387 */ /* 0x0001e20000100a00 */
[----:B------:R-:W-:Y:S01]  /*13850*/  R2UR UR6, R6 ;  /* 0x00000000060672ca */ /* 0x000fe200000e0000 */
[C---:B------:R-:W-:Y:S01]  /*13860*/  VIADD R6, R4.reuse, 0x180 ;  /* 0x0000018004067836 */ /* 0x040fe20000000000 */
[----:B------:R-:W-:Y:S01]  /*13870*/  IADD3 R2, R4, 0x200, RZ ;  /* 0x0000020004027810 */ /* 0x000fe20007ffe0ff */
[----:B------:R-:W-:Y:S01]  /*13880*/  UMOV UR57, 0x40000040 ;  /* 0x4000004000397882 */ /* 0x000fe20000000000 */
[----:B------:R-:W-:Y:S01]  /*13890*/  UIADD3 UR52, UR20, 0x806, URZ ;  /* 0x0000080614347890 */ /* 0x000fe2000fffe03f */
[----:B------:R-:W-:Y:S01]  /*138a0*/  IMAD.MOV.U32 R5, RZ, RZ, 0x40000040 ;  /* 0x40000040ff057424 */ /* 0x000fe200078e00ff */
[----:B------:R-:W-:Y:S01]  /*138b0*/  R2UR UR14, R6 ;  /* 0x00000000060e72ca */ /* 0x000fe200000e0000 */
[----:B------:R-:W-:Y:S01]  /*138c0*/  HGMMA.64x16x16.F32 R56, gdesc[UR24], RZ, !UPT, gsb0 ;  /* 0x00200000183879f0 */ /* 0x000fe2000c0008ff */
[----:B------:R-:W-:Y:S01]  /*138d0*/  R2UR UR18, R2 ;  /* 0x00000000021272ca */ /* 0x000fe200000e0000 */
[----:B------:R-:W-:Y:S01]  /*138e0*/  UMOV UR25, 0x40000040 ;  /* 0x4000004000197882 */ /* 0x000fe20000000000 */
[C---:B------:R-:W-:Y:S01]  /*138f0*/  IADD3 R2, R4.reuse, 0x2, RZ ;  /* 0x0000000204027810 */ /* 0x040fe20007ffe0ff */
[----:B------:R-:W-:Y:S01]  /*13900*/  VIADD R6, R4, 0x82 ;  /* 0x0000008204067836 */ /* 0x000fe20000000000 */
[----:B------:R-:W-:Y:S01]  /*13910*/  R2UR UR27, R3 ;  /* 0x00000000031b72ca */ /* 0x000fe200000e0000 */
[----:B------:R-:W-:Y:S01]  /*13920*/  IMAD.MOV.U32 R3, RZ, RZ, 0x40000040 ;  /* 0x40000040ff037424 */ /* 0x000fe200078e00ff */
[----:B------:R-:W-:Y:S01]  /*13930*/  R2UR UR26, R2 ;  /* 0x00000000021a72ca */ /* 0x000fe200000e0000 */
[----:B------:R-:W-:Y:S01]  /*13940*/  VIADD R2, R4, 0x182 ;  /* 0x0000018204027836 */ /* 0x000fe20000000000 */
[----:B------:R-:W-:Y:S01]  /*13950*/  UMOV UR53, 0x40000040 ;  /* 0x4000004000357882 */ /* 0x000fe20000000000 */
[----:B0-----:R-:W-:Y:S01]  /*13960*/  IMAD.U32 R11, RZ, RZ, UR25 ;  /* 0x00000019ff0b7e24 */ /* 0x001fe2000f8e00ff */
[----:B------:R-:W-:Y:S01]  /*13970*/  UIADD3 UR48, UR20, 0xc00, URZ ;  /* 0x00000c0014307890 */ /* 0x000fe2000fffe03f */
[----:B------:R-:W-:Y:S01]  /*13980*/  UMOV UR49, 0x40000040 ;  /* 0x4000004000317882 */ /* 0x000fe20000000000 */
[----:B------:R-:W-:Y:S01]  /*13990*/  UIADD3 UR44, UR20, 0xc02, URZ ;  /* 0x00000c02142c7890 */ /* 0x000fe2000fffe03f */
[----:B------:R-:W-:Y:S01]  /*139a0*/  UMOV UR45, 0x40000040 ;  /* 0x40000040002d7882 */ /* 0x000fe20000000000 */
[----:B------:R-:W-:Y:S01]  /*139b0*/  UIADD3 UR40, UR20, 0xc04, URZ ;  /* 0x00000c0414287890 */ /* 0x000fe2000fffe03f */
[----:B------:R-:W-:Y:S01]  /*139c0*/  UMOV UR41, 0x40000040 ;  /* 0x4000004000297882 */ /* 0x000fe20000000000 */
[----:B------:R-:W-:Y:S01]  /*139d0*/  UIADD3 UR36, UR20, 0xc06, URZ ;  /* 0x00000c0614247890 */ /* 0x000fe2000fffe03f */
[----:B------:R-:W-:Y:S01]  /*139e0*/  UMOV UR37, 0x40000040 ;  /* 0x4000004000257882 */ /* 0x000fe20000000000 */
[----:B------:R-:W-:-:S02]  /*139f0*/  WARPGROUP.DEPBAR.LE gsb0, 0x0 ;  /* 0x00008000000079c5 */ /* 0x000fc40000010000 */
[----:B-----5:R-:W-:-:S06]  /*13a00*/  WARPGROUP.ARRIVE ;  /* 0x00000000000079c5 */ /* 0x020fcc0000000000 */
[----:B------:R-:W-:Y:S01]  /*13a10*/  HGMMA.64x16x16.F32 R48, gdesc[UR4], RZ, !UPT, gsb0 ;  /* 0x00200000043079f0 */ /* 0x000fe2000c0008ff */
[----:B------:R-:W-:Y:S01]  /*13a20*/  UIADD3 UR4, UR20, 0x2, URZ ;  /* 0x0000000214047890 */ /* 0x000fe2000fffe03f */
[----:B------:R-:W-:Y:S01]  /*13a30*/  R2UR UR6, R6 ;  /* 0x00000000060672ca */ /* 0x000fe200000e0000 */
[----:B------:R-:W-:Y:S01]  /*13a40*/  VIADD R6, R4, 0x202 ;  /* 0x0000020204067836 */ /* 0x000fe20000000000 */
[----:B------:R-:W-:Y:S02]  /*13a50*/  R2UR UR7, R7 ;  /* 0x00000000070772ca */ /* 0x000fe400000e0000 */
[----:B------:R-:W-:Y:S02]  /*13a60*/  MOV R7, 0x40000040 ;  /* 0x4000004000077802 */ /* 0x000fe40000000f00 */
[----:B------:R-:W-:Y:S02]  /*13a70*/  UMOV UR24, UR4 ;  /* 0x0000000400187c82 */ /* 0x000fe40008000000 */
[----:B------:R-:W-:-:S05]  /*13a80*/  IMAD.U32 R10, RZ, RZ, UR24 ;  /* 0x00000018ff0a7e24 */ /* 0x000fca000f8e00ff */
[----:B------:R0:W-:Y:S01]  /*13a90*/  STL.64 [R1], R10 ;  /* 0x0000000a01007387 */ /* 0x0001e20000100a00 */
[----:B------:R-:W-:Y:S02]  /*13aa0*/  WARPGROUP.DEPBAR.LE gsb0, 0x0 ;  /* 0x00008000000079c5 */ /* 0x000fe40000010000 */
[----:B------:R-:W-:-:S06]  /*13ab0*/  WARPGROUP.ARRIVE ;  /* 0x00000000000079c5 */ /* 0x000fcc0000000000 */
[----:B------:R-:W-:Y:S01]  /*13ac0*/  HGMMA.64x16x16.F32 R40, gdesc[UR8], RZ, !UPT, gsb0 ;  /* 0x00200000082879f0 */ /* 0x000fe2000c0008ff */
[----:B------:R-:W-:Y:S01]  /*13ad0*/  R2UR UR10, R8 ;  /* 0x00000000080a72ca */ /* 0x000fe200000e0000 */
[----:B------:R-:W-:Y:S01]  /*13ae0*/  VIADD R8, R4, 0x104 ;  /* 0x0000010404087836 */ /* 0x000fe20000000000 */
[----:B------:R-:W-:Y:S02]  /*13af0*/  R2UR UR11, R9 ;  /* 0x00000000090b72ca */ /* 0x000fe400000e0000 */
[----:B------:R-:W-:Y:S01]  /*13b00*/  MOV R9, 0x40000040 ;  /* 0x4000004000097802 */ /* 0x000fe20000000f00 */
[----:B------:R-:W-:Y:S02]  /*13b10*/  WARPGROUP.DEPBAR.LE gsb0, 0x0 ;  /* 0x00008000000079c5 */ /* 0x000fe40000010000 */
[----:B------:R-:W-:-:S06]  /*13b20*/  WARPGROUP.ARRIVE ;  /* 0x00000000000079c5 */ /* 0x000fcc0000000000 */
[----:B------:R-:W-:Y:S01]  /*13b30*/  HGMMA.64x16x16.F32 R32, gdesc[UR12], RZ, !UPT, gsb0 ;  /* 0x002000000c2079f0 */ /* 0x000fe2000c0008ff */
[----:B------:R-:W-:Y:S02]  /*13b40*/  R2UR UR14, R2 ;  /* 0x00000000020e72ca */ /* 0x000fe400000e0000 */
[----:B------:R-:W-:Y:S02]  /*13b50*/  R2UR UR15, R3 ;  /* 0x00000000030f72ca */ /* 0x000fe400000e0000 */
[----:B------:R-:W-:Y:S02]  /*13b60*/  IADD3 R2, R4, 0x4, RZ ;  /* 0x0000000404027810 */ /* 0x000fe40007ffe0ff */
[----:B------:R-:W-:Y:S01]  /*13b70*/  MOV R3, 0x40000040 ;  /* 0x4000004000037802 */ /* 0x000fe20000000f00 */
[----:B------:R-:W-:Y:S02]  /*13b80*/  WARPGROUP.DEPBAR.LE gsb0, 0x0 ;  /* 0x00008000000079c5 */ /* 0x000fe40000010000 */
[----:B------:R-:W-:-:S06]  /*13b90*/  WARPGROUP.ARRIVE ;  /* 0x00000000000079c5 */ /* 0x000fcc0000000000 */
[----:B------:R-:W-:Y:S01]  /*13ba0*/  HGMMA.64x16x16.F32 R24, gdesc[UR16], RZ, !UPT, gsb0 ;  /* 0x00200000101879f0 */ /* 0x000fe2000c0008ff */
[----:B------:R-:W-:Y:S01]  /*13bb0*/  UMOV UR16, UR24 ;  /* 0x0000001800107c82 */ /* 0x000fe20008000000 */
[----:B------:R-:W-:Y:S01]  /*13bc0*/  UMOV UR17, UR25 ;  /* 0x0000001900117c82 */ /* 0x000fe20008000000 */
[----:B------:R-:W-:Y:S01]  /*13bd0*/  UMOV UR4, UR16 ;  /* 0x0000001000047c82 */ /* 0x000fe20008000000 */
[----:B------:R-:W-:Y:S01]  /*13be0*/  UMOV UR5, UR17 ;  /* 0x0000001100057c82 */ /* 0x000fe20008000000 */
[----:B------:R-:W-:Y:S01]  /*13bf0*/  UMOV UR8, UR16 ;  /* 0x0000001000087c82 */ /* 0x000fe20008000000 */
[----:B------:R-:W-:Y:S01]  /*13c00*/  UMOV UR9, UR17 ;  /* 0x0000001100097c82 */ /* 0x000fe20008000000 */
[----:B------:R-:W-:Y:S01]  /*13c10*/  UMOV UR12, UR16 ;  /* 0x00000010000c7c82 */ /* 0x000fe20008000000 */
[----:B------:R-:W-:Y:S01]  /*13c20*/  UMOV UR13, UR17 ;  /* 0x00000011000d7c82 */ /* 0x000fe20008000000 */
[----:B------:R-:W-:Y:S01]  /*13c30*/  R2UR UR18, R6 ;  /* 0x00000000061272ca */ /* 0x000fe200000e0000 */
[----:B------:R-:W-:Y:S01]  /*13c40*/  VIADD R6, R4, 0x84 ;  /* 0x0000008404067836 */ /* 0x000fe20000000000 */
[----:B------:R-:W-:Y:S01]  /*13c50*/  R2UR UR19, R7 ;  /* 0x00000000071372ca */ /* 0x000fe200000e0000 */
[----:B------:R-:W-:Y:S01]  /*13c60*/  IMAD.MOV.U32 R7, RZ, RZ, 0x40000040 ;  /* 0x40000040ff077424 */ /* 0x000fe200078e00ff */
[----:B------:R-:W-:-:S02]  /*13c70*/  WARPGROUP.DEPBAR.LE gsb0, 0x0 ;  /* 0x00008000000079c5 */ /* 0x000fc40000010000 */
[----:B------:R-:W-:-:S06]  /*13c80*/  WARPGROUP.ARRIVE ;  /* 0x00000000000079c5 */ /* 0x000fcc0000000000 */
[----:B------:R-:W-:Y:S01]  /*13c90*/  HGMMA.64x16x16.F32 R56, gdesc[UR24], R56, gsb0 ;  /* 0x00200000183879f0 */ /* 0x000fe20008000838 */
[----:B------:R-:W-:Y:S01]  /*13ca0*/  R2UR UR26, R2 ;  /* 0x00000000021a72ca */ /* 0x000fe200000e0000 */
[----:B------:R-:W-:Y:S01]  /*13cb0*/  UMOV UR25, 0x40000040 ;  /* 0x4000004000197882 */ /* 0x000fe20000000000 */
[----:B------:R-:W-:Y:S01]  /*13cc0*/  R2UR UR27, R3 ;  /* 0x00000000031b72ca */ /* 0x000fe200000e0000 */
[----:B------:R-:W-:Y:S02]  /*13cd0*/  VIADD R2, R4, 0x184 ;  /* 0x0000018404027836 */ /* 0x000fe40000000000 */
[----:B------:R-:W-:Y:S02]  /*13ce0*/  IMAD.MOV.U32 R3, RZ, RZ, 0x40000040 ;  /* 0x40000040ff037424 */ /* 0x000fe400078e00ff */
[----:B0-----:R-:W-:Y:S01]  /*13cf0*/  IMAD.U32 R11, RZ, RZ, UR25 ;  /* 0x00000019ff0b7e24 */ /* 0x001fe2000f8e00ff */
[----:B------:R-:W-:Y:S02]  /*13d00*/  WARPGROUP.DEPBAR.LE gsb0, 0x0 ;  /* 0x00008000000079c5 */ /* 0x000fe40000010000 */
[----:B------:R-:W-:-:S06]  /*13d10*/  WARPGROUP.ARRIVE ;  /* 0x00000000000079c5 */ /* 0x000fcc0000000000 */
[----:B------:R-:W-:Y:S01]  /*13d20*/  HGMMA.64x16x16.F32 R48, gdesc[UR4], R48, gsb0 ;  /* 0x00200000043079f0 */ /* 0x000fe20008000830 */
[----:B------:R-:W-:Y:S01]  /*13d30*/  UIADD3 UR4, UR20, 0x4, URZ ;  /* 0x0000000414047890 */ /* 0x000fe2000fffe03f */
[----:B------:R-:W-:Y:S01]  /*13d40*/  R2UR UR6, R6 ;  /* 0x00000000060672ca */ /* 0x000fe200000e0000 */
[----:B------:R-:W-:Y:S01]  /*13d50*/  VIADD R6, R4, 0x204 ;  /* 0x0000020404067836 */ /* 0x000fe20000000000 */
[----:B------:R-:W-:Y:S02]  /*13d60*/  R2UR UR7, R7 ;  /* 0x00000000070772ca */ /* 0x000fe400000e0000 */
[----:B------:R-:W-:Y:S02]  /*13d70*/  MOV R7, 0x40000040 ;  /* 0x4000004000077802 */ /* 0x000fe40000000f00 */
[----:B------:R-:W-:Y:S02]  /*13d80*/  UMOV UR24, UR4 ;  /* 0x0000000400187c82 */ /* 0x000fe40008000000 */
[----:B------:R-:W-:-:S05]  /*13d90*/  IMAD.U32 R10, RZ, RZ, UR24 ;  /* 0x00000018ff0a7e24 */ /* 0x000fca000f8e00ff */
[----:B------:R0:W-:Y:S01]  /*13da0*/  STL.64 [R1+0x48], R10 ;  /* 0x0000480a01007387 */ /* 0x0001e20000100a00 */
[----:B------:R-:W-:Y:S02]  /*13db0*/  WARPGROUP.DEPBAR.LE gsb0, 0x0 ;  /* 0x00008000000079c5 */ /* 0x000fe40000010000 */
[----:B------:R-:W-:-:S06]  /*13dc0*/  WARPGROUP.ARRIVE ;  /* 0x00000000000079c5 */ /* 0x000fcc0000000000 */
[----:B------:R-:W-:Y:S01]  /*13dd0*/  HGMMA.64x16x16.F32 R40, gdesc[UR8], R40, gsb0 ;  /* 0x00200000082879f0 */ /* 0x000fe20008000828 */
[----:B------:R-:W-:Y:S01]  /*13de0*/  R2UR UR10, R8 ;  /* 0x00000000080a72ca */ /* 0x000fe200000e0000 */
[----:B------:R-:W-:Y:S01]  /*13df0*/  VIADD R8, R4, 0x106 ;  /* 0x0000010604087836 */ /* 0x000fe20000000000 */
[----:B------:R-:W-:Y:S02]  /*13e00*/  R2UR UR11, R9 ;  /* 0x00000000090b72ca */ /* 0x000fe400000e0000 */
[----:B------:R-:W-:Y:S01]  /*13e10*/  MOV R9, 0x40000040 ;  /* 0x4000004000097802 */ /* 0x000fe20000000f00 */
[----:B------:R-:W-:Y:S02]  /*13e20*/  WARPGROUP.DEPBAR.LE gsb0, 0x0 ;  /* 0x00008000000079c5 */ /* 0x000fe40000010000 */
[----:B------:R-:W-:-:S06]  /*13e30*/  WARPGROUP.ARRIVE ;  /* 0x00000000000079c5 */ /* 0x000fcc0000000000 */
[----:B------:R-:W-:Y:S01]  /*13e40*/  HGMMA.64x16x16.F32 R32, gdesc[UR12], R32, gsb0 ;  /* 0x002000000c2079f0 */ /* 0x000fe20008000820 */
[----:B------:R-:W-:Y:S02]  /*13e50*/  R2UR UR14, R2 ;  /* 0x00000000020e72ca */ /* 0x000fe400000e0000 */
[----:B------:R-:W-:Y:S02]  /*13e60*/  R2UR UR15, R3 ;  /* 0x00000000030f72ca */ /* 0x000fe400000e0000 */
[----:B------:R-:W-:Y:S02]  /*13e70*/  IADD3 R2, R4, 0x6, RZ ;  /* 0x0000000604027810 */ /* 0x000fe40007ffe0ff */
[----:B------:R-:W-:Y:S01]  /*13e80*/  MOV R3, 0x40000040 ;  /* 0x4000004000037802 */ /* 0x000fe20000000f00 */
[----:B------:R-:W-:Y:S02]  /*13e90*/  WARPGROUP.DEPBAR.LE gsb0, 0x0 ;  /* 0x00008000000079c5 */ /* 0x000fe40000010000 */
[----:B------:R-:W-:-:S06]  /*13ea0*/  WARPGROUP.ARRIVE ;  /* 0x00000000000079c5 */ /* 0x000fcc0000000000 */
[----:B------:R-:W-:Y:S01]  /*13eb0*/  HGMMA.64x16x16.F32 R24, gdesc[UR16], R24, gsb0 ;  /* 0x00200000101879f0 */ /* 0x000fe20008000818 */
        /* <DEDUP_REMOVED lines=339> */
[----:B------:R-:W-:Y:S02]  /*153f0*/  MOV R3, 0x40000040 ;  /* 0x4000004000037802 */ /* 0x000fe40000000f00 */
[----:B------:R-:W-:Y:S01]  /*15400*/  R2UR UR58, R2 ;  /* 0x00000000023a72ca */ /* 0x000fe200000e0000 */
[----:B------:R-:W-:Y:S01]  /*15410*/  VIADD R2, R4, 0x684 ;  /* 0x0000068404027836 */ /* 0x000fe20000000000 */
[----:B------:R-:W-:Y:S01]  /*15420*/  R2UR UR59, R3 ;  /* 0x00000000033b72ca */ /* 0x000fe200000e0000 */
[----:B------:R-:W-:Y:S01]  /*15430*/  IMAD.MOV.U32 R3, RZ, RZ, 0x40000040 ;  /* 0x40000040ff037424 */ /* 0x000fe200078e00ff */
[----:B------:R-:W-:-:S02]  /*15440*/  WARPGROUP.DEPBAR.LE gsb0, 0x0 ;  /* 0x00008000000079c5 */ /* 0x000fc40000010000 */
        /* <DEDUP_REMOVED lines=16> */
[----:B------:R-:W-:Y:S03]  /*15550*/  HGMMA.64x16x16.F32 R56, gdesc[UR24], R56, gsb0 ;  /* 0x00200000183879f0 */ /* 0x000fe60008000838 */
[----:B------:R-:W-:Y:S02]  /*15560*/  WARPGROUP.DEPBAR.LE gsb0, 0x0 ;  /* 0x00008000000079c5 */ /* 0x000fe40000010000 */
[----:B------:R-:W-:-:S06]  /*15570*/  WARPGROUP.ARRIVE ;  /* 0x00000000000079c5 */ /* 0x000fcc0000000000 */
[----:B------:R-:W-:Y:S01]  /*15580*/  HGMMA.64x16x16.F32 R48, gdesc[UR4], R48, gsb0 ;  /* 0x00200000043079f0 */ /* 0x000fe20008000830 */
[----:B------:R-:W-:Y:S01]  /*15590*/  R2UR UR6, R8 ;  /* 0x00000000080672ca */ /* 0x000fe200000e0000 */
[----:B------:R-:W-:Y:S01]  /*155a0*/  UMOV UR4, UR56 ;  /* 0x0000003800047c82 */ /* 0x000fe20008000000 */
[----:B------:R-:W-:Y:S01]  /*155b0*/  R2UR UR7, R9 ;  /* 0x00000000090772ca */ /* 0x000fe200000e0000 */
[----:B------:R-:W-:Y:S01]  /*155c0*/  UMOV UR5, UR57 ;  /* 0x0000003900057c82 */ /* 0x000fe20008000000 */
[----:B------:R-:W-:Y:S01]  /*155d0*/  IMAD.MOV.U32 R9, RZ, RZ, 0x40000040 ;  /* 0x40000040ff097424 */ /* 0x000fe200078e00ff */
[----:B------:R-:W-:Y:S01]  /*155e0*/  IADD3 R8, R4, 0x606, RZ ;  /* 0x0000060604087810 */ /* 0x000fe20007ffe0ff */
[----:B------:R-:W-:Y:S02]  /*155f0*/  WARPGROUP.DEPBAR.LE gsb0, 0x0 ;  /* 0x00008000000079c5 */ /* 0x000fe40000010000 */
[----:B------:R-:W-:-:S06]  /*15600*/  WARPGROUP.ARRIVE ;  /* 0x00000000000079c5 */ /* 0x000fcc0000000000 */
[----:B------:R-:W-:Y:S01]  /*15610*/  HGMMA.64x16x16.F32 R40, gdesc[UR8], R40, gsb0 ;  /* 0x00200000082879f0 */ /* 0x000fe20008000828 */
[----:B------:R-:W-:Y:S01]  /*15620*/  R2UR UR10, R2 ;  /* 0x00000000020a72ca */ /* 0x000fe200000e0000 */
[----:B------:R-:W-:Y:S01]  /*15630*/  UMOV UR8, UR56 ;  /* 0x0000003800087c82 */ /* 0x000fe20008000000 */
[----:B------:R-:W-:Y:S01]  /*15640*/  R2UR UR11, R3 ;  /* 0x00000000030b72ca */ /* 0x000fe200000e0000 */
[----:B------:R-:W-:Y:S01]  /*15650*/  UMOV UR9, UR57 ;  /* 0x0000003900097c82 */ /* 0x000fe20008000000 */
[----:B------:R-:W-:Y:S02]  /*15660*/  VIADD R2, R4, 0x506 ;  /* 0x0000050604027836 */ /* 0x000fe40000000000 */
[----:B------:R-:W-:-:S03]  /*15670*/  IMAD.MOV.U32 R3, RZ, RZ, 0x40000040 ;  /* 0x40000040ff037424 */ /* 0x000fc600078e00ff */
        /* <DEDUP_REMOVED lines=9> */
[----:B------:R-:W-:Y:S02]  /*15710*/  WARPGROUP.DEPBAR.LE gsb0, 0x0 ;  /* 0x00008000000079c5 */ /* 0x000fe40000010000 */
[----:B------:R-:W-:-:S06]  /*15720*/  WARPGROUP.ARRIVE ;  /* 0x00000000000079c5 */ /* 0x000fcc0000000000 */
[----:B------:R-:W-:Y:S01]  /*15730*/  HGMMA.64x16x16.F32 R24, gdesc[UR16], R24, gsb0 ;  /* 0x00200000101879f0 */ /* 0x000fe20008000818 */
[----:B------:R-:W-:Y:S01]  /*15740*/  R2UR UR18, R6 ;  /* 0x00000000061272ca */ /* 0x000fe200000e0000 */
[----:B------:R-:W-:Y:S01]  /*15750*/  UMOV UR16, UR56 ;  /* 0x0000003800107c82 */ /* 0x000fe20008000000 */
[----:B------:R-:W-:Y:S01]  /*15760*/  R2UR UR19, R7 ;  /* 0x00000000071372ca */ /* 0x000fe200000e0000 */
[----:B------:R-:W-:Y:S01]  /*15770*/  UMOV UR17, UR57 ;  /* 0x0000003900117c82 */ /* 0x000fe20008000000 */
[----:B------:R-:W-:Y:S01]  /*15780*/  VIADD R6, R4, 0x704 ;  /* 0x0000070404067836 */ /* 0x000fe20000000000 */
[----:B------:R-:W-:-:S04]  /*15790*/  MOV R7, 0x40000040 ;  /* 0x4000004000077802 */ /* 0x000fc80000000f00 */
[----:B------:R-:W-:Y:S01]  /*157a0*/  R2UR UR14, R6 ;  /* 0x00000000060e72ca */ /* 0x000fe200000e0000 */
[----:B------:R-:W-:Y:S01]  /*157b0*/  VIADD R6, R4, 0x586 ;  /* 0x0000058604067836 */ /* 0x000fe20000000000 */
[----:B------:R-:W-:Y:S01]  /*157c0*/  R2UR UR15, R7 ;  /* 0x00000000070f72ca */ /* 0x000fe200000e0000 */
[----:B------:R-:W-:Y:S01]  /*157d0*/  IMAD.MOV.U32 R7, RZ, RZ, 0x40000040 ;  /* 0x40000040ff077424 */ /* 0x000fe200078e00ff */
[----:B------:R-:W-:Y:S02]  /*157e0*/  WARPGROUP.DEPBAR.LE gsb0, 0x0 ;  /* 0x00008000000079c5 */ /* 0x000fe40000010000 */
        /* <DEDUP_REMOVED lines=10> */
[----:B------:R-:W-:Y:S01]  /*15890*/  IMAD.MOV.U32 R7, RZ, RZ, 0x40000040 ;  /* 0x40000040ff077424 */ /* 0x000fe200078e00ff */
        /* <DEDUP_REMOVED lines=9> */
[----:B------:R-:W-:Y:S01]  /*15930*/  R2UR UR50, R2 ;  /* 0x00000000023272ca */ /* 0x000fe200000e0000 */
[----:B------:R-:W-:Y:S01]  /*15940*/  VIADD R2, R4, 0x900 ;  /* 0x0000090004027836 */ /* 0x000fe20000000000 */
[----:B------:R-:W-:Y:S01]  /*15950*/  R2UR UR51, R3 ;  /* 0x00000000033372ca */ /* 0x000fe200000e0000 */
        /* <DEDUP_REMOVED lines=8> */
[----:B------:R-:W-:Y:S02]  /*159e0*/  IADD3 R6, R4, 0x800, RZ ;  /* 0x0000080004067810 */ /* 0x000fe40007ffe0ff */
[----:B------:R-:W-:Y:S01]  /*159f0*/  MOV R7, 0x40000040 ;  /* 0x4000004000077802 */ /* 0x000fe20000000f00 */
        /* <DEDUP_REMOVED lines=136> */
[C---:B------:R-:W-:Y:S02]  /*16280*/  IADD3 R6, R4.reuse, 0x806, RZ ;  /* 0x0000080604067810 */ /* 0x040fe40007ffe0ff */
[----:B------:R-:W-:Y:S02]  /*16290*/  MOV R7, 0x40000040 ;  /* 0x4000004000077802 */ /* 0x000fe40000000f00 */
[----:B------:R-:W-:Y:S01]  /*162a0*/  IADD3 R4, R4, 0x986, RZ ;  /* 0x0000098604047810 */ /* 0x000fe20007ffe0ff */
        /* <DEDUP_REMOVED lines=33> */
[----:B------:R-:W-:Y:S03]  /*164c0*/  HGMMA.64x16x16.F32 R56, gdesc[UR36], R56, gsb0 ;  /* 0x00200000243879f0 */ /* 0x000fe60008000838 */
        /* <DEDUP_REMOVED lines=13> */
[----:B0-----:R-:W-:Y:S05]  /*165a0*/  @!P0 BRA `(.L_x_635) ;  /* 0x0000000000048947 */ /* 0x001fea0003800000 */
[----:B------:R-:W-:Y:S01]  /*165b0*/  BPT.TRAP 0x1 ;  /* 0x000000040000795c */ /* 0x000fe20000300000 */
.L_x_635:
[----:B------:R-:W2:Y:S01]  /*165c0*/  LDL R65, [R1+0x90] ;  /* 0x0000900001417983 */ /* 0x000ea20000100800 */
[----:B------:R-:W-:Y:S01]  /*165d0*/  ULDC UR4, c[0x0][0x9d8] ;  /* 0x0002760000047ab9 */ /* 0x000fe20000000800 */
[----:B------:R-:W-:Y:S01]  /*165e0*/  ULDC UR5, c[0x0][0x988] ;  /* 0x0002620000057ab9 */ /* 0x000fe20000000800 */
        /* <DEDUP_REMOVED lines=23> */
[----:B------:R-:W-:Y:S01]  /*16760*/  FMUL.FTZ R21, R43, UR4 ;  /* 0x000000042b157c20 */ /* 0x000fe20008410000 */
[----:B------:R-:W-:Y:S01]  /*16770*/  FMUL.FTZ R43, R45, UR4 ;  /* 0x000000042d2b7c20 */ /* 0x000fe20008410000 */
[----:B------:R-:W-:Y:S01]  /*16780*/  FMUL.FTZ R11, R55, UR4 ;  /* 0x00000004370b7c20 */ /* 0x000fe20008410000 */
[----:B------:R-:W-:Y:S01]  /*16790*/  FMUL.FTZ R62, R32, UR4 ;  /* 0x00000004203e7c20 */ /* 0x000fe20008410000 */
[----:B------:R-:W-:Y:S01]  /*167a0*/  FMUL.FTZ R15, R42, UR4 ;  /* 0x000000042a0f7c20 */ /* 0x000fe20008410000 */
[----:B------:R-:W-:Y:S01]  /*167b0*/  FMUL.FTZ R68, R36, UR4 ;  /* 0x0000000424447c20 */ /* 0x000fe20008410000 */
[----:B------:R-:W-:Y:S01]  /*167c0*/  FMUL.FTZ R40, R46, UR4 ;  /* 0x000000042e287c20 */ /* 0x000fe20008410000 */
[----:B------:R-:W4:Y:S01]  /*167d0*/  MUFU.TANH R6, R6 ;  /* 0x0000000600067308 */ /* 0x000f220000002400 */
[----:B------:R-:W-:Y:S01]  /*167e0*/  FMUL.FTZ R70, R37, UR4 ;  /* 0x0000000425467c20 */ /* 0x000fe20008410000 */
[----:B------:R-:W-:Y:S01]  /*167f0*/  FMUL.FTZ R72, R24, UR4 ;  /* 0x0000000418487c20 */ /* 0x000fe20008410000 */
[----:B------:R-:W-:Y:S01]  /*16800*/  FMUL.FTZ R42, R47, UR4 ;  /* 0x000000042f2a7c20 */ /* 0x000fe20008410000 */
[----:B------:R-:W-:Y:S01]  /*16810*/  FMUL.FTZ R78, R28, UR4 ;  /* 0x000000041c4e7c20 */ /* 0x000fe20008410000 */
[----:B------:R-:W-:Y:S01]  /*16820*/  FMUL.FTZ R44, R34, UR4 ;  /* 0x00000004222c7c20 */ /* 0x000fe20008410000 */
[----:B------:R-:W-:Y:S01]  /*16830*/  FMUL.FTZ R46, R35, UR4 ;  /* 0x00000004232e7c20 */ /* 0x000fe20008410000 */
[----:B------:R-:W-:Y:S01]  /*16840*/  FMUL.FTZ R76, R29, UR4 ;  /* 0x000000041d4c7c20 */ /* 0x000fe20008410000 */
[----:B------:R-:W5:Y:S01]  /*16850*/  MUFU.TANH R8, R8 ;  /* 0x0000000800087308 */ /* 0x000f620000002400 */
[----:B------:R-:W-:Y:S01]  /*16860*/  FMUL.FTZ R38, R38, UR4 ;  /* 0x0000000426267c20 */ /* 0x000fe20008410000 */
[----:B------:R-:W-:Y:S01]  /*16870*/  FMUL.FTZ R39, R39, UR4 ;  /* 0x0000000427277c20 */ /* 0x000fe20008410000 */
[----:B------:R-:W-:Y:S01]  /*16880*/  FMUL.FTZ R26, R26, UR4 ;  /* 0x000000041a1a7c20 */ /* 0x000fe20008410000 */
[----:B------:R-:W-:Y:S01]  /*16890*/  P2R R64, PR, RZ, 0x1 ;  /* 0x00000001ff407803 */ /* 0x000fe20000000000 */
[----:B------:R-:W-:Y:S01]  /*168a0*/  FMUL.FTZ R27, R27, UR4 ;  /* 0x000000041b1b7c20 */ /* 0x000fe20008410000 */
[----:B------:R-:W-:Y:S01]  /*168b0*/  FMUL.FTZ R30, R30, UR4 ;  /* 0x000000041e1e7c20 */ /* 0x000fe20008410000 */
[----:B------:R-:W-:Y:S01]  /*168c0*/  FMUL.FTZ R31, R31, UR4 ;  /* 0x000000041f1f7c20 */ /* 0x000fe20008410000 */
[----:B------:R-:W5:Y:S01]  /*168d0*/  MUFU.TANH R2, R2 ;  /* 0x0000000200027308 */ /* 0x000f620000002400 */
[----:B------:R-:W5:Y:S01]  /*168e0*/  LDL R45, [R1+0x60] ;  /* 0x00006000012d7983 */ /* 0x000f620000100800 */
[----:B------:R-:W-:Y:S01]  /*168f0*/  VIADD R0, R0, 0x38840 ;  /* 0x0003884000007836 */ /* 0x000fe20000000000 */
[----:B------:R-:W-:Y:S01]  /*16900*/  ULDC UR39, c[0x0][0x9d8] ;  /* 0x0002760000277ab9 */ /* 0x000fe20000000800 */
[----:B------:R-:W-:-:S04]  /*16910*/  ULDC UR38, c[0x0][0x988] ;  /* 0x0002620000267ab9 */ /* 0x000fc80000000800 */
[----:B------:R-:W5:Y:S08]  /*16920*/  MUFU.TANH R14, R14 ;  /* 0x0000000e000e7308 */ /* 0x000f700000002400 */
        /* <DEDUP_REMOVED lines=22> */
[----:B------:R-:W5:Y:S01]  /*16a90*/  MUFU.TANH R44, R44 ;  /* 0x0000002c002c7308 */ /* 0x000f620000002400 */
[----:B--2---:R-:W-:-:S07]  /*16aa0*/  IADD3 R33, R133, 0x50, -R65 ;  /* 0x0000005085217810 */ /* 0x004fce0007ffe841 */
[----:B------:R-:W2:Y:S01]  /*16ab0*/  MUFU.TANH R74, R74 ;  /* 0x0000004a004a7308 */ /* 0x000ea20000002400 */
[----:B------:R-:W-:-:S07]  /*16ac0*/  IMAD R33, R112, -0x50, R33 ;  /* 0xffffffb070217824 */ /* 0x000fce00078e0221 */
[----:B------:R-:W2:Y:S01]  /*16ad0*/  MUFU.TANH R46, R46 ;  /* 0x0000002e002e7308 */ /* 0x000ea20000002400 */
[C---:B------:R-:W-:Y:S02]  /*16ae0*/  ISETP.GT.AND P2, PT, R33.reuse, RZ, PT ;  /* 0x000000ff2100720c */ /* 0x040fe40003f44270 */
[C---:B------:R-:W-:Y:S02]  /*16af0*/  ISETP.GT.AND P1, PT, R33.reuse, 0x1, PT ;  /* 0x000000012100780c */ /* 0x040fe40003f24270 */
[----:B------:R-:W-:Y:S02]  /*16b00*/  ISETP.GT.AND P6, PT, R33, 0x8, PT ;  /* 0x000000082100780c */ /* 0x000fe40003fc4270 */
[----:B0-----:R-:W-:Y:S02]  /*16b10*/  FSEL R25, R3, -INF , P2 ;  /* 0xff80000003197808 */ /* 0x001fe40001000000 */
[----:B-1----:R-:W-:Y:S02]  /*16b20*/  FSEL R52, R4, -INF , P1 ;  /* 0xff80000004347808 */ /* 0x002fe40000800000 */
[----:B------:R-:W-:-:S02]  /*16b30*/  ISETP.GT.AND P5, PT, R33, 0x9, PT ;  /* 0x000000092100780c */ /* 0x000fc40003fa4270 */
[----:B---3--:R-:W-:Y:S02]  /*16b40*/  FSEL R56, R5, -INF , P6 ;  /* 0xff80000005387808 */ /* 0x008fe40003000000 */
[----:B------:R-:W-:Y:S02]  /*16b50*/  FMNMX.FTZ R3, R25, R52, !PT ;  /* 0x0000003419037209 */ /* 0x000fe40007810000 */
[C---:B------:R-:W-:Y:S02]  /*16b60*/  ISETP.GT.AND P4, PT, R33.reuse, 0x10, PT ;  /* 0x000000102100780c */ /* 0x040fe40003f84270 */
[----:B----4-:R-:W-:Y:S02]  /*16b70*/  FSEL R54, R6, -INF , P5 ;  /* 0xff80000006367808 */ /* 0x010fe40002800000 */
[----:B------:R-:W-:Y:S02]  /*16b80*/  FMNMX.FTZ R3, R56, R3, !PT ;  /* 0x0000000338037209 */ /* 0x000fe40007810000 */
[----:B------:R-:W-:-:S02]  /*16b90*/  ISETP.GT.AND P3, PT, R33, 0x11, PT ;  /* 0x000000112100780c */ /* 0x000fc40003f64270 */
[----:B-----5:R-:W-:Y:S02]  /*16ba0*/  FSEL R4, R8, -INF , P4 ;  /* 0xff80000008047808 */ /* 0x020fe40002000000 */
[----:B------:R-:W-:Y:S02]  /*16bb0*/  FMNMX.FTZ R3, R54, R3, !PT ;  /* 0x0000000336037209 */ /* 0x000fe40007810000 */
[----:B------:R-:W-:Y:S02]  /*16bc0*/  FSEL R2, R2, -INF , P2 ;  /* 0xff80000002027808 */ /* 0x000fe40001000000 */
[----:B------:R-:W-:Y:S02]  /*16bd0*/  ISETP.GT.AND P2, PT, R33, 0x18, PT ;  /* 0x000000182100780c */ /* 0x000fe40003f44270 */
[----:B------:R-:W-:Y:S02]  /*16be0*/  FSEL R6, R14, -INF , P3 ;  /* 0xff8000000e067808 */ /* 0x000fe40001800000 */
[----:B------:R-:W-:-:S02]  /*16bf0*/  FMNMX.FTZ R3, R4, R3, !PT ;  /* 0x0000000304037209 */ /* 0x000fc40007810000 */
[----:B------:R-:W-:Y:S02]  /*16c00*/  FSEL R7, R7, -INF , P1 ;  /* 0xff80000007077808 */ /* 0x000fe40000800000 */
[----:B------:R-:W-:Y:S02]  /*16c10*/  ISETP.GT.AND P1, PT, R33, 0x19, PT ;  /* 0x000000192100780c */ /* 0x000fe40003f24270 */
[----:B------:R-:W-:Y:S02]  /*16c20*/  FSEL R8, R49, -INF , P2 ;  /* 0xff80000031087808 */ /* 0x000fe40001000000 */
[----:B------:R-:W-:Y:S02]  /*16c30*/  FMNMX.FTZ R3, R6, R3, !PT ;  /* 0x0000000306037209 */ /* 0x000fe40007810000 */
[----:B------:R-:W-:Y:S02]  /*16c40*/  FSEL R10, R10, -INF , P6 ;  /* 0xff8000000a0a7808 */ /* 0x000fe40003000000 */
[----:B------:R-:W-:-:S02]  /*16c50*/  ISETP.GT.AND P6, PT, R33, 0x20, PT ;  /* 0x000000202100780c */ /* 0x000fc40003fc4270 */
[----:B------:R-:W-:Y:S02]  /*16c60*/  FSEL R14, R48, -INF , P1 ;  /* 0xff800000300e7808 */ /* 0x000fe40000800000 */
        /* <DEDUP_REMOVED lines=24> */
[----:B------:R-:W-:Y:S01]  /*16df0*/  FMNMX.FTZ R3, R62, R3, !PT ;  /* 0x000000033e037209 */ /* 0x000fe20007810000 */
[----:B------:R-:W0:Y:S01]  /*16e00*/  MUFU.TANH R78, R78 ;  /* 0x0000004e004e7308 */ /* 0x000e220000002400 */
[----:B------:R-:W-:Y:S02]  /*16e10*/  FSEL R36, R21, -INF , P5 ;  /* 0xff80000015247808 */ /* 0x000fe40002800000 */
[----:B------:R-:W-:Y:S02]  /*16e20*/  ISETP.GT.AND P5, PT, R33, 0x39, PT ;  /* 0x000000392100780c */ /* 0x000fe40003fa4270 */
[----:B------:R-:W-:Y:S02]  /*16e30*/  FSEL R68, R68, -INF , P6 ;  /* 0xff80000044447808 */ /* 0x000fe40003000000 */
[----:B------:R-:W-:Y:S01]  /*16e40*/  FMNMX.FTZ R3, R66, R3, !PT ;  /* 0x0000000342037209 */ /* 0x000fe20007810000 */
[----:B------:R-:W1:Y:S01]  /*16e50*/  MUFU.TANH R76, R76 ;  /* 0x0000004c004c7308 */ /* 0x000e620000002400 */
[----:B------:R-:W-:-:S02]  /*16e60*/  FSEL R40, R40, -INF , P4 ;  /* 0xff80000028287808 */ /* 0x000fc40002000000 */
[C---:B------:R-:W-:Y:S02]  /*16e70*/  ISETP.GT.AND P4, PT, R33.reuse, 0x40, PT ;  /* 0x000000402100780c */ /* 0x040fe40003f84270 */
[----:B------:R-:W-:Y:S02]  /*16e80*/  FSEL R70, R70, -INF , P5 ;  /* 0xff80000046467808 */ /* 0x000fe40002800000 */
[----:B------:R-:W-:Y:S02]  /*16e90*/  FMNMX.FTZ R3, R68, R3, !PT ;  /* 0x0000000344037209 */ /* 0x000fe40007810000 */
[----:B------:R-:W-:Y:S02]  /*16ea0*/  FSEL R42, R42, -INF , P3 ;  /* 0xff8000002a2a7808 */ /* 0x000fe40001800000 */
[----:B------:R-:W-:Y:S02]  /*16eb0*/  ISETP.GT.AND P3, PT, R33, 0x41, PT ;  /* 0x000000412100780c */ /* 0x000fe40003f64270 */
[----:B------:R-:W-:-:S02]  /*16ec0*/  FSEL R72, R72, -INF , P4 ;  /* 0xff80000048487808 */ /* 0x000fc40002000000 */
[----:B------:R-:W-:Y:S02]  /*16ed0*/  FMNMX.FTZ R3, R70, R3, !PT ;  /* 0x0000000346037209 */ /* 0x000fe40007810000 */
[----:B------:R-:W-:Y:S02]  /*16ee0*/  FSEL R44, R44, -INF , P2 ;  /* 0xff8000002c2c7808 */ /* 0x000fe40001000000 */
[----:B------:R-:W-:Y:S02]  /*16ef0*/  ISETP.GT.AND P2, PT, R33, 0x48, PT ;  /* 0x000000482100780c */ /* 0x000fe40003f44270 */
[----:B--2---:R-:W-:Y:S02]  /*16f00*/  FSEL R74, R74, -INF , P3 ;  /* 0xff8000004a4a7808 */ /* 0x004fe40001800000 */
[----:B------:R-:W-:Y:S02]  /*16f10*/  FMNMX.FTZ R3, R72, R3, !PT ;  /* 0x0000000348037209 */ /* 0x000fe40007810000 */
[----:B------:R-:W-:-:S02]  /*16f20*/  FSEL R46, R46, -INF , P1 ;  /* 0xff8000002e2e7808 */ /* 0x000fc40000800000 */
[----:B------:R-:W-:Y:S02]  /*16f30*/  ISETP.GT.AND P1, PT, R33, 0x49, PT ;  /* 0x000000492100780c */ /* 0x000fe40003f24270 */
[----:B0-----:R-:W-:Y:S02]  /*16f40*/  FSEL R78, R78, -INF , P2 ;  /* 0xff8000004e4e7808 */ /* 0x001fe40001000000 */
[----:B------:R-:W-:Y:S02]  /*16f50*/  FMNMX.FTZ R3, R74, R3, !PT ;  /* 0x000000034a037209 */ /* 0x000fe40007810000 */
[----:B-1----:R-:W-:Y:S02]  /*16f60*/  FSEL R76, R76, -INF , P1 ;  /* 0xff8000004c4c7808 */ /* 0x002fe40000800000 */
[----:B------:R-:W-:-:S04]  /*16f70*/  FMNMX.FTZ R3, R78, R3, !PT ;  /* 0x000000034e037209 */ /* 0x000fc80007810000 */
[----:B------:R-:W-:-:S05]  /*16f80*/  FMNMX.FTZ R9, R76, R3, !PT ;  /* 0x000000034c097209 */ /* 0x000fca0007810000 */
[----:B------:R-:W0:Y:S02]  /*16f90*/  SHFL.BFLY PT, R80, R9, 0x2, 0x1f ;  /* 0x0c401f0009507f89 */ /* 0x000e2400000e0000 */
[----:B0-----:R-:W-:Y:S02]  /*16fa0*/  FMNMX.FTZ R80, R9, R80, !PT ;  /* 0x0000005009507209 */ /* 0x001fe40007810000 */
[----:B------:R-:W-:-:S04]  /*16fb0*/  FMNMX.FTZ R9, R2, R7, !PT ;  /* 0x0000000702097209 */ /* 0x000fc80007810000 */
[----:B------:R-:W-:Y:S01]  /*16fc0*/  FMNMX.FTZ R9, R10, R9, !PT ;  /* 0x000000090a097209 */ /* 0x000fe20007810000 */
[----:B------:R-:W0:Y:S03]  /*16fd0*/  SHFL.BFLY PT, R5, R80, 0x1, 0x1f ;  /* 0x0c201f0050057f89 */ /* 0x000e2600000e0000 */
[----:B------:R-:W-:-:S04]  /*16fe0*/  FMNMX.FTZ R9, R12, R9, !PT ;  /* 0x000000090c097209 */ /* 0x000fc80007810000 */
[----:B------:R-:W-:-:S04]  /*16ff0*/  FMNMX.FTZ R9, R20, R9, !PT ;  /* 0x0000000914097209 */ /* 0x000fc80007810000 */
[----:B------:R-:W-:-:S04]  /*17000*/  FMNMX.FTZ R9, R24, R9, !PT ;  /* 0x0000000918097209 */ /* 0x000fc80007810000 */
[----:B------:R-:W-:-:S04]  /*17010*/  FMNMX.FTZ R9, R28, R9, !PT ;  /* 0x000000091c097209 */ /* 0x000fc80007810000 */
[----:B------:R-:W-:Y:S01]  /*17020*/  FMNMX.FTZ R9, R32, R9, !PT ;  /* 0x0000000920097209 */ /* 0x000fe20007810000 */
[----:B------:R-:W1:Y:S03]  /*17030*/  MUFU.TANH R38, R38 ;  /* 0x0000002600267308 */ /* 0x000e660000002400 */
[----:B------:R-:W-:Y:S02]  /*17040*/  FMNMX.FTZ R9, R34, R9, !PT ;  /* 0x0000000922097209 */ /* 0x000fe40007810000 */
[----:B0-----:R-:W-:Y:S02]  /*17050*/  FMNMX.FTZ R5, R80, R5, !PT ;  /* 0x0000000550057209 */ /* 0x001fe40007810000 */
[----:B------:R-:W-:Y:S02]  /*17060*/  MOV R3, UR5 ;  /* 0x0000000500037c02 */ /* 0x000fe40008000f00 */
[----:B------:R-:W-:Y:S01]  /*17070*/  FMNMX.FTZ R11, R36, R9, !PT ;  /* 0x00000009240b7209 */ /* 0x000fe20007810000 */
[----:B------:R-:W0:Y:S01]  /*17080*/  MUFU.TANH R39, R39 ;  /* 0x0000002700277308 */ /* 0x000e220000002400 */
[C---:B------:R-:W-:Y:S01]  /*17090*/  FSETP.NEU.FTZ.AND P0, PT, R5.reuse, -INF , PT ;  /* 0xff8000000500780b */ /* 0x040fe20003f1d000 */
[----:B------:R-:W-:Y:S01]  /*170a0*/  FMUL.FTZ R13, R5, R3 ;  /* 0x00000003050d7220 */ /* 0x000fe20000410000 */
[----:B------:R-:W-:-:S04]  /*170b0*/  FMNMX.FTZ R11, R40, R11, !PT ;  /* 0x0000000b280b7209 */ /* 0x000fc80007810000 */
[----:B------:R-:W-:Y:S01]  /*170c0*/  FMNMX.FTZ R11, R42, R11, !PT ;  /* 0x0000000b2a0b7209 */ /* 0x000fe20007810000 */
[----:B------:R0:W2:Y:S01]  /*170d0*/  MUFU.TANH R15, R26 ;  /* 0x0000001a000f7308 */ /* 0x0000a20000002400 */
[----:B------:R-:W-:Y:S02]  /*170e0*/  FSEL R13, R13, RZ, P0 ;  /* 0x000000ff0d0d7208 */ /* 0x000fe40000000000 */
[----:B------:R-:W-:-:S05]  /*170f0*/  FMNMX.FTZ R11, R44, R11, !PT ;  /* 0x0000000b2c0b7209 */ /* 0x000fca0007810000 */
[----:B------:R-:W-:Y:S01]  /*17100*/  MUFU.TANH R27, R27 ;  /* 0x0000001b001b7308 */ /* 0x000fe20000002400 */
[----:B------:R-:W-:Y:S01]  /*17110*/  FFMA.FTZ R208, R25, R3, -R13 ;  /* 0x0000000319d07223 */ /* 0x000fe2000001080d */
[----:B-1----:R-:W-:Y:S02]  /*17120*/  FSEL R38, R38, -INF , P6 ;  /* 0xff80000026267808 */ /* 0x002fe40003000000 */
[----:B------:R-:W-:-:S04]  /*17130*/  FMNMX.FTZ R25, R46, R11, !PT ;  /* 0x0000000b2e197209 */ /* 0x000fc80007810000 */
[----:B------:R2:W1:Y:S01]  /*17140*/  MUFU.TANH R21, R30 ;  /* 0x0000001e00157308 */ /* 0x0004620000002400 */
[----:B0-----:R-:W-:Y:S02]  /*17150*/  FSEL R26, R39, -INF , P5 ;  /* 0xff800000271a7808 */ /* 0x001fe40002800000 */
[----:B------:R-:W-:Y:S01]  /*17160*/  FMNMX.FTZ R25, R38, R25, !PT ;  /* 0x0000001926197209 */ /* 0x000fe20007810000 */
[----:B------:R-:W-:-:S04]  /*17170*/  FFMA.FTZ R52, R52, R3, -R13 ;  /* 0x0000000334347223 */ /* 0x000fc8000001080d */
[----:B------:R-:W0:Y:S01]  /*17180*/  MUFU.TANH R31, R31 ;  /* 0x0000001f001f7308 */ /* 0x000e220000002400 */
[----:B--2---:R-:W-:Y:S02]  /*17190*/  FSEL R30, R15, -INF , P4 ;  /* 0xff8000000f1e7808 */ /* 0x004fe40002000000 */
[----:B------:R-:W-:Y:S01]  /*171a0*/  FMNMX.FTZ R25, R26, R25, !PT ;  /* 0x000000191a197209 */ /* 0x000fe20007810000 */
[----:B------:R-:W-:-:S03]  /*171b0*/  FFMA.FTZ R29, R54, R3, -R13 ;  /* 0x00000003361d7223 */ /* 0x000fc6000001080d */
[----:B------:R-:W-:Y:S01]  /*171c0*/  FMNMX.FTZ R25, R30, R25, !PT ;  /* 0x000000191e197209 */ /* 0x000fe20007810000 */
[----:B------:R2:W-:Y:S01]  /*171d0*/  MUFU.EX2 R9, R52 ;  /* 0x0000003400097308 */ /* 0x0005e20000000800 */
[----:B-1----:R-:W-:Y:S01]  /*171e0*/  FSEL R54, R21, -INF , P2 ;  /* 0xff80000015367808 */ /* 0x002fe20001000000 */
[----:B------:R-:W-:Y:S01]  /*171f0*/  FFMA.FTZ R15, R6, R3, -R13 ;  /* 0x00000003060f7223 */ /* 0x000fe2000001080d */
[----:B--2---:R-:W-:-:S04]  /*17200*/  FSEL R52, R27, -INF , P3 ;  /* 0xff8000001b347808 */ /* 0x004fc80001800000 */
[----:B------:R-:W-:Y:S02]  /*17210*/  FMNMX.FTZ R25, R52, R25, !PT ;  /* 0x0000001934197209 */ /* 0x000fe40007810000 */
[----:B0-----:R-:W-:Y:S02]  /*17220*/  FSEL R6, R31, -INF , P1 ;  /* 0xff8000001f067808 */ /* 0x001fe40000800000 */
[----:B------:R-:W-:Y:S01]  /*17230*/  FMNMX.FTZ R25, R54, R25, !PT ;  /* 0x0000001936197209 */ /* 0x000fe20007810000 */
[----:B------:R-:W-:-:S03]  /*17240*/  FFMA.FTZ R204, R4, R3, -R13 ;  /* 0x0000000304cc7223 */ /* 0x000fc6000001080d */
[----:B------:R-:W-:Y:S01]  /*17250*/  FMNMX.FTZ R4, R6, R25, !PT ;  /* 0x0000001906047209 */ /* 0x000fe20007810000 */
[----:B------:R0:W-:Y:S04]  /*17260*/  MUFU.EX2 R11, R29 ;  /* 0x0000001d000b7308 */ /* 0x0001e80000000800 */
[----:B0-----:R-:W0:Y:S01]  /*17270*/  SHFL.BFLY PT, R29, R4, 0x2, 0x1f ;  /* 0x0c401f00041d7f89 */ /* 0x001e2200000e0000 */
[----:B------:R-:W-:Y:S01]  /*17280*/  FFMA.FTZ R206, R8, R3, -R13 ;  /* 0x0000000308ce7223 */ /* 0x000fe2000001080d */
[----:B0-----:R-:W-:-:S05]  /*17290*/  FMNMX.FTZ R8, R4, R29, !PT ;  /* 0x0000001d04087209 */ /* 0x001fca0007810000 */
[----:B------:R-:W0:Y:S02]  /*172a0*/  SHFL.BFLY PT, R33, R8, 0x1, 0x1f ;  /* 0x0c201f0008217f89 */ /* 0x000e2400000e0000 */
[----:B0-----:R-:W-:-:S04]  /*172b0*/  FMNMX.FTZ R4, R8, R33, !PT ;  /* 0x0000002108047209 */ /* 0x001fc80007810000 */
[C---:B------:R-:W-:Y:S01]  /*172c0*/  FSETP.NEU.FTZ.AND P1, PT, R4.reuse, -INF , PT ;  /* 0xff8000000400780b */ /* 0x040fe20003f3d000 */
[----:B------:R-:W-:-:S05]  /*172d0*/  FMUL.FTZ R35, R4, R3 ;  /* 0x0000000304237220 */ /* 0x000fca0000410000 */
[----:B------:R-:W-:-:S05]  /*172e0*/  FSEL R35, R35, RZ, P1 ;  /* 0x000000ff23237208 */ /* 0x000fca0000800000 */
[-C--:B------:R-:W-:Y:S02]  /*172f0*/  FFMA.FTZ R201, R34, R3.reuse, -R35 ;  /* 0x0000000322c97223 */ /* 0x080fe40000010823 */
[----:B------:R-:W2:Y:S01]  /*17300*/  LDL R34, [R1+0x64] ;  /* 0x0000640001227983 */ /* 0x000ea20000100800 */
[-C--:B------:R-:W-:Y:S01]  /*17310*/  FFMA.FTZ R210, R56, R3.reuse, -R13 ;  /* 0x0000000338d27223 */ /* 0x080fe2000001080d */
[----:B------:R-:W0:Y:S01]  /*17320*/  MUFU.EX2 R208, R208 ;  /* 0x000000d000d07308 */ /* 0x000e220000000800 */
[-CC-:B------:R-:W-:Y:S01]  /*17330*/  FFMA.FTZ R209, R2, R3.reuse, -R35.reuse ;  /* 0x0000000302d17223 */ /* 0x180fe20000010823 */
[-CC-:B------:R-:W-:Y:S01]  /*17340*/  FFMA.FTZ R2, R7, R3.reuse, -R35.reuse ;  /* 0x0000000307027223 */ /* 0x180fe20000010823 */
[----:B------:R-:W-:-:S05]  /*17350*/  FFMA.FTZ R211, R10, R3, -R35 ;  /* 0x000000030ad37223 */ /* 0x000fca0000010823 */
[----:B------:R-:W1:Y:S01]  /*17360*/  MUFU.EX2 R210, R210 ;  /* 0x000000d200d27308 */ /* 0x000e620000000800 */
[-CC-:B------:R-:W-:Y:S01]  /*17370*/  FFMA.FTZ R8, R12, R3.reuse, -R35.reuse ;  /* 0x000000030c087223 */ /* 0x180fe20000010823 */
[----:B------:R-:W-:-:S06]  /*17380*/  FFMA.FTZ R205, R20, R3, -R35 ;  /* 0x0000000314cd7223 */ /* 0x000fcc0000010823 */
[----:B------:R-:W-:Y:S08]  /*17390*/  MUFU.EX2 R209, R209 ;  /* 0x000000d100d17308 */ /* 0x000ff00000000800 */
[----:B------:R-:W3:Y:S01]  /*173a0*/  MUFU.EX2 R2, R2 ;  /* 0x0000000200027308 */ /* 0x000ee20000000800 */
[----:B0-----:R-:W-:-:S07]  /*173b0*/  FADD.FTZ R7, R208, R9 ;  /* 0x00000009d0077221 */ /* 0x001fce0000010000 */
[----:B------:R-:W0:Y:S01]  /*173c0*/  MUFU.EX2 R204, R204 ;  /* 0x000000cc00cc7308 */ /* 0x000e220000000800 */
[----:B------:R-:W-:-:S07]  /*173d0*/  FFMA.FTZ R10, R24, R3, -R35 ;  /* 0x00000003180a7223 */ /* 0x000fce0000010823 */
[----:B------:R-:W4:Y:S01]  /*173e0*/  MUFU.EX2 R211, R211 ;  /* 0x000000d300d37308 */ /* 0x000f220000000800 */
[----:B-1----:R-:W-:Y:S01]  /*173f0*/  FADD.FTZ R24, R210, R7 ;  /* 0x00000007d2187221 */ /* 0x002fe20000010000 */
[----:B------:R-:W-:-:S06]  /*17400*/  FFMA.FTZ R207, R28, R3, -R35 ;  /* 0x000000031ccf7223 */ /* 0x000fcc0000010823 */
[----:B------:R-:W1:Y:S01]  /*17410*/  MUFU.EX2 R8, R8 ;  /* 0x0000000800087308 */ /* 0x000e620000000800 */
[----:B------:R-:W-:Y:S01]  /*17420*/  FADD.FTZ R7, R11, R24 ;  /* 0x000000180b077221 */ /* 0x000fe20000010000 */
[----:B---3--:R-:W-:-:S06]  /*17430*/  FADD.FTZ R28, R209, R2 ;  /* 0x00000002d11c7221 */ /* 0x008fcc0000010000 */
[----:B------:R-:W3:Y:S01]  /*17440*/  MUFU.EX2 R205, R205 ;  /* 0x000000cd00cd7308 */ /* 0x000ee20000000800 */
[-C--:B------:R-:W-:Y:S01]  /*17450*/  FFMA.FTZ R12, R32, R3.reuse, -R35 ;  /* 0x00000003200c7223 */ /* 0x080fe20000010823 */
[----:B------:R-:W-:Y:S01]  /*17460*/  FFMA.FTZ R21, R14, R3, -R13 ;  /* 0x000000030e157223 */ /* 0x000fe2000001080d */
[----:B0-----:R-:W-:-:S05]  /*17470*/  FADD.FTZ R24, R204, R7 ;  /* 0x00000007cc187221 */ /* 0x001fca0000010000 */
[----:B------:R-:W0:Y:S01]  /*17480*/  MUFU.EX2 R10, R10 ;  /* 0x0000000a000a7308 */ /* 0x000e220000000800 */
[----:B----4-:R-:W-:Y:S01]  /*17490*/  FADD.FTZ R7, R211, R28 ;  /* 0x0000001cd3077221 */ /* 0x010fe20000010000 */
[----:B------:R-:W-:-:S06]  /*174a0*/  FFMA.FTZ R200, R50, R3, -R13 ;  /* 0x0000000332c87223 */ /* 0x000fcc000001080d */
[----:B------:R-:W4:Y:S01]  /*174b0*/  MUFU.EX2 R15, R15 ;  /* 0x0000000f000f7308 */ /* 0x000f220000000800 */
[----:B-1----:R-:W-:Y:S01]  /*174c0*/  FADD.FTZ R28, R8, R7 ;  /* 0x00000007081c7221 */ /* 0x002fe20000010000 */
[----:B------:R-:W-:-:S06]  /*174d0*/  FFMA.FTZ R14, R36, R3, -R35 ;  /* 0x00000003240e7223 */ /* 0x000fcc0000010823 */
[----:B------:R-:W1:Y:S01]  /*174e0*/  MUFU.EX2 R207, R207 ;  /* 0x000000cf00cf7308 */ /* 0x000e620000000800 */
[----:B------:R-:W-:-:S07]  /*174f0*/  FFMA.FTZ R25, R48, R3, -R13 ;  /* 0x0000000330197223 */ /* 0x000fce000001080d */
[----:B------:R-:W5:Y:S01]  /*17500*/  MUFU.EX2 R206, R206 ;  /* 0x000000ce00ce7308 */ /* 0x000f620000000800 */
[----:B---3--:R-:W-:Y:S01]  /*17510*/  FADD.FTZ R7, R205, R28 ;  /* 0x0000001ccd077221 */ /* 0x008fe20000010000 */
[----:B------:R-:W-:-:S06]  /*17520*/  FFMA.FTZ R203, R40, R3, -R35 ;  /* 0x0000000328cb7223 */ /* 0x000fcc0000010823 */
[----:B------:R-:W3:Y:S01]  /*17530*/  MUFU.EX2 R12, R12 ;  /* 0x0000000c000c7308 */ /* 0x000ee20000000800 */
[----:B------:R-:W-:-:S07]  /*17540*/  FFMA.FTZ R202, R58, R3, -R13 ;  /* 0x000000033aca7223 */ /* 0x000fce000001080d */
[----:B------:R-:W3:Y:S01]  /*17550*/  MUFU.EX2 R21, R21 ;  /* 0x0000001500157308 */ /* 0x000ee20000000800 */
[----:B0-----:R-:W-:Y:S01]  /*17560*/  FADD.FTZ R28, R10, R7 ;  /* 0x000000070a1c7221 */ /* 0x001fe20000010000 */
[----:B------:R-:W-:-:S06]  /*17570*/  FFMA.FTZ R20, R42, R3, -R35 ;  /* 0x000000032a147223 */ /* 0x000fcc0000010823 */
[----:B------:R-:W0:Y:S01]  /*17580*/  MUFU.EX2 R201, R201 ;  /* 0x000000c900c97308 */ /* 0x000e220000000800 */
[----:B----4-:R-:W-:Y:S01]  /*17590*/  FADD.FTZ R37, R15, R24 ;  /* 0x000000180f257221 */ /* 0x010fe20000010000 */
[----:B------:R-:W-:-:S06]  /*175a0*/  FFMA.FTZ R27, R60, R3, -R13 ;  /* 0x000000033c1b7223 */ /* 0x000fcc000001080d */
[----:B------:R-:W4:Y:S01]  /*175b0*/  MUFU.EX2 R200, R200 ;  /* 0x000000c800c87308 */ /* 0x000f220000000800 */
[----:B-1----:R-:W-:Y:S01]  /*175c0*/  FADD.FTZ R7, R207, R28 ;  /* 0x0000001ccf077221 */ /* 0x002fe20000010000 */
[----:B------:R-:W-:-:S06]  /*175d0*/  FFMA.FTZ R197, R44, R3, -R35 ;  /* 0x000000032cc57223 */ /* 0x000fcc0000010823 */
[----:B------:R-:W1:Y:S01]  /*175e0*/  MUFU.EX2 R14, R14 ;  /* 0x0000000e000e7308 */ /* 0x000e620000000800 */
[----:B-----5:R-:W-:Y:S01]  /*175f0*/  FADD.FTZ R32, R206, R37 ;  /* 0x00000025ce207221 */ /* 0x020fe20000010000 */
[----:B------:R-:W-:-:S06]  /*17600*/  FFMA.FTZ R196, R62, R3, -R13 ;  /* 0x000000033ec47223 */ /* 0x000fcc000001080d */
[----:B------:R-:W5:Y:S01]  /*17610*/  MUFU.EX2 R25, R25 ;  /* 0x0000001900197308 */ /* 0x000f620000000800 */
[----:B---3--:R-:W-:Y:S01]  /*17620*/  FADD.FTZ R28, R12, R7 ;  /* 0x000000070c1c7221 */ /* 0x008fe20000010000 */
[----:B------:R-:W-:-:S06]  /*17630*/  FFMA.FTZ R24, R46, R3, -R35 ;  /* 0x000000032e187223 */ /* 0x000fcc0000010823 */
[----:B------:R-:W3:Y:S01]  /*17640*/  MUFU.EX2 R203, R203 ;  /* 0x000000cb00cb7308 */ /* 0x000ee20000000800 */
[----:B------:R-:W-:Y:S01]  /*17650*/  FADD.FTZ R37, R21, R32 ;  /* 0x0000002015257221 */ /* 0x000fe20000010000 */
[----:B------:R-:W-:-:S06]  /*17660*/  FFMA.FTZ R29, R66, R3, -R13 ;  /* 0x00000003421d7223 */ /* 0x000fcc000001080d */
[----:B------:R-:W3:Y:S01]  /*17670*/  MUFU.EX2 R202, R202 ;  /* 0x000000ca00ca7308 */ /* 0x000ee20000000800 */
[----:B0-----:R-:W-:Y:S01]  /*17680*/  FADD.FTZ R7, R201, R28 ;  /* 0x0000001cc9077221 */ /* 0x001fe20000010000 */
[----:B------:R-:W-:-:S06]  /*17690*/  FFMA.FTZ R199, R38, R3, -R35 ;  /* 0x0000000326c77223 */ /* 0x000fcc0000010823 */
[----:B------:R-:W-:Y:S01]  /*176a0*/  MUFU.EX2 R20, R20 ;  /* 0x0000001400147308 */ /* 0x000fe20000000800 */
[----:B----4-:R-:W-:Y:S01]  /*176b0*/  FADD.FTZ R32, R200, R37 ;  /* 0x00000025c8207221 */ /* 0x010fe20000010000 */
[----:B------:R-:W-:-:S06]  /*176c0*/  FFMA.FTZ R198, R68, R3, -R13 ;  /* 0x0000000344c67223 */ /* 0x000fcc000001080d */
[----:B------:R-:W0:Y:S01]  /*176d0*/  MUFU.EX2 R27, R27 ;  /* 0x0000001b001b7308 */ /* 0x000e220000000800 */
[----:B-1----:R-:W-:Y:S01]  /*176e0*/  FADD.FTZ R28, R14, R7 ;  /* 0x000000070e1c7221 */ /* 0x002fe20000010000 */
[----:B------:R-:W-:-:S06]  /*176f0*/  PRMT R0, R45, 0x654, R0 ;  /* 0x000006542d007816 */ /* 0x000fcc0000000000 */
[----:B------:R-:W-:Y:S01]  /*17700*/  MUFU.EX2 R197, R197 ;  /* 0x000000c500c57308 */ /* 0x000fe20000000800 */
[----:B-----5:R-:W-:Y:S01]  /*17710*/  FADD.FTZ R37, R25, R32 ;  /* 0x0000002019257221 */ /* 0x020fe20000010000 */
[----:B------:R-:W-:-:S06]  /*17720*/  FFMA.FTZ R31, R70, R3, -R13 ;  /* 0x00000003461f7223 */ /* 0x000fcc000001080d */
[----:B------:R-:W1:Y:S01]  /*17730*/  MUFU.EX2 R196, R196 ;  /* 0x000000c400c47308 */ /* 0x000e620000000800 */
[-CC-:B------:R-:W-:Y:S01]  /*17740*/  FFMA.FTZ R26, R26, R3.reuse, -R35.reuse ;  /* 0x000000031a1a7223 */ /* 0x180fe20000010823 */
[----:B---3--:R-:W-:Y:S01]  /*17750*/  FADD.FTZ R7, R203, R28 ;  /* 0x0000001ccb077221 */ /* 0x008fe20000010000 */
[-C--:B------:R-:W-:Y:S01]  /*17760*/  FFMA.FTZ R193, R30, R3.reuse, -R35 ;  /* 0x000000031ec17223 */ /* 0x080fe20000010823 */
[----:B------:R3:W-:Y:S04]  /*17770*/  SYNCS.ARRIVE.TRANS64.RED.A1T0 RZ, [R0+URZ], RZ ;  /* 0x000000ff00ff79a7 */ /* 0x0007e8000810043f */
[----:B------:R-:W4:Y:S01]  /*17780*/  MUFU.EX2 R24, R24 ;  /* 0x0000001800187308 */ /* 0x000f220000000800 */
[----:B------:R-:W-:Y:S01]  /*17790*/  FADD.FTZ R32, R202, R37 ;  /* 0x00000025ca207221 */ /* 0x000fe20000010000 */
[----:B------:R-:W-:-:S06]  /*177a0*/  FFMA.FTZ R192, R72, R3, -R13 ;  /* 0x0000000348c07223 */ /* 0x000fcc000001080d */
[----:B------:R-:W5:Y:S01]  /*177b0*/  MUFU.EX2 R29, R29 ;  /* 0x0000001d001d7308 */ /* 0x000f620000000800 */
[----:B------:R-:W-:-:S07]  /*177c0*/  FFMA.FTZ R52, R52, R3, -R35 ;  /* 0x0000000334347223 */ /* 0x000fce0000010823 */
[----:B------:R-:W5:Y:S01]  /*177d0*/  MUFU.EX2 R199, R199 ;  /* 0x000000c700c77308 */ /* 0x000f620000000800 */
[----:B0-----:R-:W-:-:S07]  /*177e0*/  FADD.FTZ R37, R27, R32 ;  /* 0x000000201b257221 */ /* 0x001fce0000010000 */
[----:B------:R-:W0:Y:S01]  /*177f0*/  MUFU.EX2 R198, R198 ;  /* 0x000000c600c67308 */ /* 0x000e220000000800 */
[-C--:B------:R-:W-:Y:S01]  /*17800*/  FFMA.FTZ R74, R74, R3.reuse, -R13 ;  /* 0x000000034a4a7223 */ /* 0x080fe2000001080d */
[----:B------:R-:W-:-:S06]  /*17810*/  FFMA.FTZ R54, R54, R3, -R35 ;  /* 0x0000000336367223 */ /* 0x000fcc0000010823 */
[----:B---3--:R3:W0:Y:S01]  /*17820*/  MUFU.EX2 R0, R26 ;  /* 0x0000001a00007308 */ /* 0x0086220000000800 */
[----:B-1----:R-:W-:Y:S01]  /*17830*/  FADD.FTZ R30, R196, R37 ;  /* 0x00000025c41e7221 */ /* 0x002fe20000010000 */
[----:B------:R-:W-:-:S06]  /*17840*/  FFMA.FTZ R194, R78, R3, -R13 ;  /* 0x000000034ec27223 */ /* 0x000fcc000001080d */
[----:B------:R-:W1:Y:S01]  /*17850*/  MUFU.EX2 R31, R31 ;  /* 0x0000001f001f7308 */ /* 0x000e620000000800 */
[----:B---3--:R-:W-:-:S04]  /*17860*/  FADD.FTZ R26, R20, R7 ;  /* 0x00000007141a7221 */ /* 0x008fc80000010000 */
[----:B------:R-:W-:-:S03]  /*17870*/  FADD.FTZ R7, R197, R26 ;  /* 0x0000001ac5077221 */ /* 0x000fc60000010000 */
[----:B------:R-:W3:Y:S01]  /*17880*/  MUFU.EX2 R193, R193 ;  /* 0x000000c100c17308 */ /* 0x000ee20000000800 */
[----:B----4-:R-:W-:Y:S01]  /*17890*/  FADD.FTZ R26, R24, R7 ;  /* 0x00000007181a7221 */ /* 0x010fe20000010000 */
[----:B------:R-:W-:Y:S01]  /*178a0*/  FFMA.FTZ R6, R6, R3, -R35 ;  /* 0x0000000306067223 */ /* 0x000fe20000010823 */
[----:B-----5:R-:W-:-:S05]  /*178b0*/  FADD.FTZ R35, R29, R30 ;  /* 0x0000001e1d237221 */ /* 0x020fca0000010000 */
[----:B------:R-:W4:Y:S01]  /*178c0*/  MUFU.EX2 R192, R192 ;  /* 0x000000c000c07308 */ /* 0x000f220000000800 */
[----:B------:R-:W-:Y:S01]  /*178d0*/  FFMA.FTZ R13, R76, R3, -R13 ;  /* 0x000000034c0d7223 */ /* 0x000fe2000001080d */
[----:B------:R-:W-:-:S06]  /*178e0*/  FADD.FTZ R7, R199, R26 ;  /* 0x0000001ac7077221 */ /* 0x000fcc0000010000 */
[----:B------:R-:W5:Y:S01]  /*178f0*/  MUFU.EX2 R52, R52 ;  /* 0x0000003400347308 */ /* 0x000f620000000800 */
[----:B------:R-:W-:Y:S01]  /*17900*/  F2FP.F16.F32.PACK_AB R204, R15, R204 ;  /* 0x000000cc0fcc723e */ /* 0x000fe200000000ff */
[----:B0-----:R-:W-:Y:S01]  /*17910*/  FADD.FTZ R28, R198, R35 ;  /* 0x00000023c61c7221 */ /* 0x001fe20000010000 */
[----:B------:R-:W-:-:S05]  /*17920*/  VIADD R15, R112, 0xfffffffe ;  /* 0xfffffffe700f7836 */ /* 0x000fca0000000000 */
[----:B------:R-:W0:Y:S01]  /*17930*/  MUFU.EX2 R33, R74 ;  /* 0x0000004a00217308 */ /* 0x000e220000000800 */
[----:B------:R-:W-:Y:S01]  /*17940*/  FADD.FTZ R26, R0, R7 ;  /* 0x00000007001a7221 */ /* 0x000fe20000010000 */
[----:B------:R-:W-:-:S06]  /*17950*/  F2FP.F16.F32.PACK_AB R208, R9, R208 ;  /* 0x000000d009d0723e */ /* 0x000fcc00000000ff */
[----:B------:R-:W0:Y:S01]  /*17960*/  MUFU.EX2 R54, R54 ;  /* 0x0000003600367308 */ /* 0x000e220000000800 */
[----:B-1----:R-:W-:-:S07]  /*17970*/  FADD.FTZ R9, R31, R28 ;  /* 0x0000001c1f097221 */ /* 0x002fce0000010000 */
[----:B------:R-:W1:Y:S01]  /*17980*/  MUFU.EX2 R194, R194 ;  /* 0x000000c200c27308 */ /* 0x000e620000000800 */
[----:B---3--:R-:W-:-:S07]  /*17990*/  FADD.FTZ R7, R193, R26 ;  /* 0x0000001ac1077221 */ /* 0x008fce0000010000 */
[----:B------:R-:W3:Y:S01]  /*179a0*/  MUFU.EX2 R195, R6 ;  /* 0x0000000600c37308 */ /* 0x000ee20000000800 */
[----:B----4-:R-:W-:-:S07]  /*179b0*/  FADD.FTZ R28, R192, R9 ;  /* 0x00000009c01c7221 */ /* 0x010fce0000010000 */
[----:B------:R-:W4:Y:S01]  /*179c0*/  MUFU.EX2 R13, R13 ;  /* 0x0000000d000d7308 */ /* 0x000f220000000800 */
[----:B--2---:R-:W-:Y:S01]  /*179d0*/  ISETP.GE.AND P1, PT, R15, R34, PT ;  /* 0x000000220f00720c */ /* 0x004fe20003f26270 */
[----:B-----5:R-:W-:Y:S01]  /*179e0*/  FADD.FTZ R7, R52, R7 ;  /* 0x0000000734077221 */ /* 0x020fe20000010000 */
[----:B0-----:R-:W-:Y:S01]  /*179f0*/  FADD.FTZ R9, R33, R28 ;  /* 0x0000001c21097221 */ /* 0x001fe20000010000 */
[----:B------:R-:W-:Y:S02]  /*17a00*/  F2FP.F16.F32.PACK_AB R209, R2, R209 ;  /* 0x000000d102d1723e */ /* 0x000fe400000000ff */
[----:B------:R-:W-:Y:S01]  /*17a10*/  FADD.FTZ R2, R54, R7 ;  /* 0x0000000736027221 */ /* 0x000fe20000010000 */
[----:B-1----:R-:W-:Y:S01]  /*17a20*/  FADD.FTZ R228, R194, R9 ;  /* 0x00000009c2e47221 */ /* 0x002fe20000010000 */
[----:B------:R-:W-:Y:S01]  /*17a30*/  BSSY B0, `(.L_x_636) ;  /* 0x00005b9000007945 */ /* 0x000fe20003800000 */
[----:B------:R-:W-:Y:S01]  /*17a40*/  ISETP.NE.AND P0, PT, R64, RZ, PT ;  /* 0x000000ff4000720c */ /* 0x000fe20003f05270 */
[----:B---3--:R-:W-:Y:S01]  /*17a50*/  FADD.FTZ R227, R195, R2 ;  /* 0x00000002c3e37221 */ /* 0x008fe20000010000 */
[----:B------:R-:W-:Y:S01]  /*17a60*/  F2FP.F16.F32.PACK_AB R200, R25, R200 ;  /* 0x000000c819c8723e */ /* 0x000fe200000000ff */
[--C-:B------:R-:W-:Y:S01]  /*17a70*/  IMAD.MOV.U32 R150, RZ, RZ, R151.reuse ;  /* 0x000000ffff967224 */ /* 0x100fe200078e0097 */
[----:B------:R-:W-:Y:S01]  /*17a80*/  F2FP.F16.F32.PACK_AB R202, R27, R202 ;  /* 0x000000ca1bca723e */ /* 0x000fe200000000ff */
[--C-:B------:R-:W-:Y:S01]  /*17a90*/  IMAD.MOV.U32 R148, RZ, RZ, R151.reuse ;  /* 0x000000ffff947224 */ /* 0x100fe200078e0097 */
[----:B------:R-:W-:Y:S01]  /*17aa0*/  F2FP.F16.F32.PACK_AB R196, R29, R196 ;  /* 0x000000c41dc4723e */ /* 0x000fe200000000ff */
[----:B----4-:R-:W-:Y:S01]  /*17ab0*/  FADD.FTZ R228, R13, R228 ;  /* 0x000000e40de47221 */ /* 0x010fe20000010000 */
[----:B------:R-:W-:Y:S01]  /*17ac0*/  F2FP.F16.F32.PACK_AB R198, R31, R198 ;  /* 0x000000c61fc6723e */ /* 0x000fe200000000ff */
[--C-:B------:R-:W-:Y:S01]  /*17ad0*/  IMAD.MOV.U32 R147, RZ, RZ, R151.reuse ;  /* 0x000000ffff937224 */ /* 0x100fe200078e0097 */
[----:B------:R-:W-:Y:S01]  /*17ae0*/  F2FP.F16.F32.PACK_AB R192, R33, R192 ;  /* 0x000000c021c0723e */ /* 0x000fe200000000ff */
[--C-:B------:R-:W-:Y:S01]  /*17af0*/  IMAD.MOV.U32 R145, RZ, RZ, R151.reuse ;  /* 0x000000ffff917224 */ /* 0x100fe200078e0097 */
[----:B------:R-:W-:Y:S01]  /*17b00*/  F2FP.F16.F32.PACK_AB R197, R24, R197 ;  /* 0x000000c518c5723e */ /* 0x000fe200000000ff */
[--C-:B------:R-:W-:Y:S01]  /*17b10*/  IMAD.MOV.U32 R144, RZ, RZ, R151.reuse ;  /* 0x000000ffff907224 */ /* 0x100fe200078e0097 */
[----:B------:R-:W-:Y:S01]  /*17b20*/  F2FP.F16.F32.PACK_AB R199, R0, R199 ;  /* 0x000000c700c7723e */ /* 0x000fe200000000ff */
[----:B------:R-:W-:Y:S01]  /*17b30*/  IMAD.MOV.U32 R0, RZ, RZ, 0x3f800000 ;  /* 0x3f800000ff007424 */ /* 0x000fe200078e00ff */
[----:B------:R-:W-:Y:S01]  /*17b40*/  F2FP.F16.F32.PACK_AB R193, R52, R193 ;  /* 0x000000c134c1723e */ /* 0x000fe200000000ff */
[--C-:B------:R-:W-:Y:S01]  /*17b50*/  IMAD.MOV.U32 R142, RZ, RZ, R151.reuse ;  /* 0x000000ffff8e7224 */ /* 0x100fe200078e0097 */
        /* <DEDUP_REMOVED lines=18> */
[----:B------:R-:W-:Y:S01]  /*17c80*/  MOV R2, 0x3f800000 ;  /* 0x3f80000000027802 */ /* 0x000fe20000000f00 */
[--C-:B------:R-:W-:Y:S01]  /*17c90*/  IMAD.MOV.U32 R127, RZ, RZ, R151.reuse ;  /* 0x000000ffff7f7224 */ /* 0x100fe200078e0097 */
[-C--:B------:R-:W-:Y:S01]  /*17ca0*/  MOV R149, R151.reuse ;  /* 0x0000009700957202 */ /* 0x080fe20000000f00 */
        /* <DEDUP_REMOVED lines=81> */
[----:B------:R-:W-:Y:S01]  /*181c0*/  MOV R26, R151 ;  /* 0x00000097001a7202 */ /* 0x000fe20000000f00 */
[----:B------:R-:W-:-:S02]  /*181d0*/  IMAD.MOV.U32 R64, RZ, RZ, R151 ;  /* 0x000000ffff407224 */ /* 0x000fc400078e0097 */
[--C-:B------:R-:W-:Y:S02]  /*181e0*/  IMAD.MOV.U32 R63, RZ, RZ, R151.reuse ;  /* 0x000000ffff3f7224 */ /* 0x100fe400078e0097 */
[--C-:B------:R-:W-:Y:S02]  /*181f0*/  IMAD.MOV.U32 R61, RZ, RZ, R151.reuse ;  /* 0x000000ffff3d7224 */ /* 0x100fe400078e0097 */
[--C-:B------:R-:W-:Y:S02]  /*18200*/  IMAD.MOV.U32 R60, RZ, RZ, R151.reuse ;  /* 0x000000ffff3c7224 */ /* 0x100fe400078e0097 */
[--C-:B------:R-:W-:Y:S02]  /*18210*/  IMAD.MOV.U32 R58, RZ, RZ, R151.reuse ;  /* 0x000000ffff3a7224 */ /* 0x100fe400078e0097 */
[--C-:B------:R-:W-:Y:S02]  /*18220*/  IMAD.MOV.U32 R57, RZ, RZ, R151.reuse ;  /* 0x000000ffff397224 */ /* 0x100fe400078e0097 */
        /* <DEDUP_REMOVED lines=21> */
[----:B------:R-:W-:Y:S01]  /*18380*/  IMAD.MOV.U32 R24, RZ, RZ, R151 ;  /* 0x000000ffff187224 */ /* 0x000fe200078e0097 */
[----:B------:R-:W-:Y:S06]  /*18390*/  @!P1 BRA `(.L_x_637) ;  /* 0x0000005000889947 */ /* 0x000fec0003800000 */
[----:B------:R-:W-:Y:S01]  /*183a0*/  MOV R14, R4 ;  /* 0x00000004000e7202 */ /* 0x000fe20000000f00 */
[----:B------:R-:W-:Y:S01]  /*183b0*/  IMAD.MOV.U32 R13, RZ, RZ, R5 ;  /* 0x000000ffff0d7224 */ /* 0x000fe200078e0005 */
[----:B------:R-:W-:Y:S01]  /*183c0*/  MOV R8, R226 ;  /* 0x000000e200087202 */ /* 0x000fe20000000f00 */
[----:B------:R-:W-:Y:S01]  /*183d0*/  IMAD.MOV.U32 R12, RZ, RZ, R229 ;  /* 0x000000ffff0c7224 */ /* 0x000fe200078e00e5 */
[----:B------:R-:W-:Y:S01]  /*183e0*/  CS2R R150, SRZ ;  /* 0x0000000000967805 */ /* 0x000fe2000001ff00 */
[----:B------:R-:W-:Y:S01]  /*183f0*/  IMAD.MOV.U32 R2, RZ, RZ, 0x3f800000 ;  /* 0x3f800000ff027424 */ /* 0x000fe200078e00ff */
        /* <DEDUP_REMOVED lines=62> */
[----:B------:R-:W-:-:S07]  /*187e0*/  CS2R R24, SRZ ;  /* 0x0000000000187805 */ /* 0x000fce000001ff00 */
.L_x_650:
[----:B------:R-:W-:-:S04]  /*187f0*/  ISETP.NE.AND P1, PT, R8, 0x1, PT ;  /* 0x000000010800780c */ /* 0x000fc80003f25270 */
[----:B------:R-:W-:-:S04]  /*18800*/  SEL R229, RZ, 0x1, P1 ;  /* 0x00000001ffe57807 */ /* 0x000fc80000800000 */
[----:B------:R-:W-:Y:S01]  /*18810*/  LOP3.LUT R229, R12, R229, RZ, 0x3c, !PT ;  /* 0x000000e50ce57212 */ /* 0x000fe200078e3cff */
[----:B------:R-:W-:Y:S06]  /*18820*/  @!P0 BRA `(.L_x_638) ;  /* 0x0000000000048947 */ /* 0x000fec0003800000 */
[----:B------:R-:W-:Y:S01]  /*18830*/  BPT.TRAP 0x1 ;  /* 0x000000040000795c */ /* 0x000fe20000300000 */
.L_x_638:
[----:B------:R-:W-:Y:S01]  /*18840*/  VIADD R226, R8, 0x1 ;  /* 0x0000000108e27836 */ /* 0x000fe20000000000 */
[----:B------:R-:W-:-:S04]  /*18850*/  SHF.L.U32 R3, R229, 0x1f, RZ ;  /* 0x0000001fe5037819 */ /* 0x000fc800000006ff */
[----:B------:R-:W-:-:S04]  /*18860*/  ISETP.NE.AND P1, PT, R226, 0x2, PT ;  /* 0x00000002e200780c */ /* 0x000fc80003f25270 */
[----:B------:R-:W-:-:S04]  /*18870*/  SEL R226, R226, RZ, P1 ;  /* 0x000000ffe2e27207 */ /* 0x000fc80000800000 */
[----:B------:R-:W-:-:S04]  /*18880*/  LEA R9, R226, R23, 0x3 ;  /* 0x00000017e2097211 */ /* 0x000fc800078e18ff */
[----:B------:R0:W1:Y:S01]  /*18890*/  SYNCS.PHASECHK.TRANS64.TRYWAIT P1, [R9+URZ+0x38830], R3 ;  /* 0x03883003090075a7 */ /* 0x000062000802017f */
[----:B------:R-:W-:Y:S05]  /*188a0*/  @!P0 BRA `(.L_x_639) ;  /* 0x0000000000048947 */ /* 0x000fea0003800000 */
[----:B------:R-:W-:Y:S01]  /*188b0*/  BPT.TRAP 0x1 ;  /* 0x000000040000795c */ /* 0x000fe20000300000 */
.L_x_639:
[----:B------:R-:W2:Y:S01]  /*188c0*/  LDL R4, [R1+0x50] ;  /* 0x0000500001047983 */ /* 0x000ea20000100800 */
[----:B------:R-:W-:Y:S01]  /*188d0*/  BSSY B1, `(.L_x_640) ;  /* 0x0000007000017945 */ /* 0x000fe20003800000 */
[----:B------:R-:W-:Y:S02]  /*188e0*/  IMAD.MOV.U32 R5, RZ, RZ, 0x40000040 ;  /* 0x40000040ff057424 */ /* 0x000fe400078e00ff */
[----:B--2---:R-:W-:-:S04]  /*188f0*/  IMAD R4, R226, 0xa00, R4 ;  /* 0x00000a00e2047824 */ /* 0x004fc800078e0204 */
[----:B------:R-:W-:Y:S01]  /*18900*/  VIADD R6, R4, 0x80 ;  /* 0x0000008004067836 */ /* 0x000fe20000000000 */
[----:B-1----:R-:W-:Y:S06]  /*18910*/  @P1 BRA `(.L_x_641) ;  /* 0x0000000000081947 */ /* 0x002fec0003800000 */
[----:B------:R-:W1:Y:S02]  /*18920*/  SYNCS.PHASECHK.TRANS64.TRYWAIT P1, [R9+URZ+0x38830], R3 ;  /* 0x03883003090075a7 */ /* 0x000e64000802017f */
[----:B-1----:R-:W-:Y:S05]  /*18930*/  @!P1 BRA `(.L_x_642) ;  /* 0x0000013400449947 */ /* 0x002fea0003800000 */
.L_x_641:
[----:B------:R-:W-:Y:S05]  /*18940*/  BSYNC B1 ;  /* 0x0000000000017941 */ /* 0x000fea0003800000 */
.L_x_640:
[----:B------:R-:W2:Y:S04]  /*18950*/  LDL.64 R154, [R1+0x8] ;  /* 0x00000800019a7983 */ /* 0x000ea80000100a00 */
[----:B------:R-:W3:Y:S01]  /*18960*/  LDL.64 R152, [R1] ;  /* 0x0000000001987983 */ /* 0x000ee20000100a00 */
[----:B------:R-:W-:Y:S02]  /*18970*/  R2UR UR10, R4 ;  /* 0x00000000040a72ca */ /* 0x000fe400000e0000 */
[----:B------:R-:W-:Y:S01]  /*18980*/  R2UR UR11, R5 ;  /* 0x00000000050b72ca */ /* 0x000fe200000e0000 */
[----:B------:R-:W-:Y:S01]  /*18990*/  WARPGROUP.ARRIVE ;  /* 0x00000000000079c5 */ /* 0x000fe20000000000 */
[----:B------:R-:W-:Y:S01]  /*189a0*/  MOV R7, 0x40000040 ;  /* 0x4000004000077802 */ /* 0x000fe20000000f00 */
[----:B------:R-:W4:Y:S01]  /*189b0*/  LDL.64 R20, [R1+0x48] ;  /* 0x0000480001147983 */ /* 0x000f220000100a00 */
[----:B------:R-:W-:-:S02]  /*189c0*/  R2UR UR6, R6 ;  /* 0x00000000060672ca */ /* 0x000fc400000e0000 */
[----:B------:R-:W-:Y:S01]  /*189d0*/  R2UR UR7, R7 ;  /* 0x00000000070772ca */ /* 0x000fe200000e0000 */
[C---:B------:R-:W-:Y:S02]  /*189e0*/  VIADD R6, R4.reuse, 0x100 ;  /* 0x0000010004067836 */ /* 0x040fe40000000000 */
[----:B------:R-:W-:Y:S02]  /*189f0*/  VIADD R10, R4, 0x180 ;  /* 0x00000180040a7836 */ /* 0x000fe40000000000 */
[----:B------:R-:W-:Y:S01]  /*18a00*/  IMAD.MOV.U32 R11, RZ, RZ, 0x40000040 ;  /* 0x40000040ff0b7424 */ /* 0x000fe200078e00ff */
[----:B--2---:R-:W-:Y:S02]  /*18a10*/  R2UR UR12, R154 ;  /* 0x000000009a0c72ca */ /* 0x004fe400000e0000 */
[----:B------:R-:W-:Y:S02]  /*18a20*/  R2UR UR13, R155 ;  /* 0x000000009b0d72ca */ /* 0x000fe400000e0000 */
[----:B---3--:R-:W-:-:S02]  /*18a30*/  R2UR UR28, R152 ;  /* 0x00000000981c72ca */ /* 0x008fc400000e0000 */
[----:B------:R-:W-:Y:S02]  /*18a40*/  R2UR UR29, R153 ;  /* 0x00000000991d72ca */ /* 0x000fe400000e0000 */
[----:B----4-:R-:W-:Y:S02]  /*18a50*/  R2UR UR46, R20 ;  /* 0x00000000142e72ca */ /* 0x010fe400000e0000 */
[----:B------:R-:W-:-:S03]  /*18a60*/  R2UR UR47, R21 ;  /* 0x00000000152f72ca */ /* 0x000fc600000e0000 */
[----:B------:R-:W-:Y:S01]  /*18a70*/  UMOV UR8, UR12 ;  /* 0x0000000c00087c82 */ /* 0x000fe20008000000 */
[----:B------:R-:W-:Y:S01]  /*18a80*/  UMOV UR4, UR12 ;  /* 0x0000000c00047c82 */ /* 0x000fe20008000000 */
[----:B------:R-:W-:Y:S01]  /*18a90*/  UMOV UR9, UR13 ;  /* 0x0000000d00097c82 */ /* 0x000fe20008000000 */
[----:B------:R-:W-:Y:S01]  /*18aa0*/  UMOV UR5, UR13 ;  /* 0x0000000d00057c82 */ /* 0x000fe20008000000 */
        /* <DEDUP_REMOVED lines=9> */
[----:B------:R-:W2:Y:S01]  /*18b40*/  LDL.64 R20, [R1+0x40] ;  /* 0x0000400001147983 */ /* 0x000ea20000100a00 */
[----:B------:R-:W-:Y:S01]  /*18b50*/  R2UR UR10, R6 ;  /* 0x00000000060a72ca */ /* 0x000fe200000e0000 */
[----:B------:R-:W-:Y:S01]  /*18b60*/  UMOV UR8, UR12 ;  /* 0x0000000c00087c82 */ /* 0x000fe20008000000 */
[----:B------:R-:W-:Y:S01]  /*18b70*/  R2UR UR11, R7 ;  /* 0x00000000070b72ca */ /* 0x000fe200000e0000 */
[----:B------:R-:W-:Y:S01]  /*18b80*/  UMOV UR9, UR13 ;  /* 0x0000000d00097c82 */ /* 0x000fe20008000000 */
[----:B------:R-:W-:-:S02]  /*18b90*/  IADD3 R6, R4, 0x200, RZ ;  /* 0x0000020004067810 */ /* 0x000fc40007ffe0ff */
[----:B------:R-:W-:Y:S02]  /*18ba0*/  MOV R7, 0x40000040 ;  /* 0x4000004000077802 */ /* 0x000fe40000000f00 */
[----:B------:R-:W-:Y:S01]  /*18bb0*/  R2UR UR34, R6 ;  /* 0x00000000062272ca */ /* 0x000fe200000e0000 */
[----:B------:R-:W-:Y:S01]  /*18bc0*/  VIADD R6, R4, 0x82 ;  /* 0x0000008204067836 */ /* 0x000fe20000000000 */
[----:B------:R-:W-:Y:S01]  /*18bd0*/  R2UR UR35, R7 ;  /* 0x00000000072372ca */ /* 0x000fe200000e0000 */
[----:B------:R-:W-:-:S03]  /*18be0*/  IMAD.MOV.U32 R7, RZ, RZ, 0x40000040 ;  /* 0x40000040ff077424 */ /* 0x000fc600078e00ff */
[----:B------:R-:W-:Y:S01]  /*18bf0*/  R2UR UR22, R6 ;  /* 0x00000000061672ca */ /* 0x000fe200000e0000 */
[----:B------:R-:W-:Y:S01]  /*18c00*/  VIADD R6, R4, 0x182 ;  /* 0x0000018204067836 */ /* 0x000fe20000000000 */
[----:B------:R-:W-:Y:S01]  /*18c10*/  R2UR UR23, R7 ;  /* 0x00000000071772ca */ /* 0x000fe200000e0000 */
[----:B------:R-:W-:-:S03]  /*18c20*/  IMAD.MOV.U32 R7, RZ, RZ, 0x40000040 ;  /* 0x40000040ff077424 */ /* 0x000fc600078e00ff */
[----:B------:R-:W-:Y:S02]  /*18c30*/  R2UR UR14, R6 ;  /* 0x00000000060e72ca */ /* 0x000fe400000e0000 */
[----:B------:R-:W-:Y:S01]  /*18c40*/  R2UR UR15, R7 ;  /* 0x00000000070f72ca */ /* 0x000fe200000e0000 */
[----:B------:R-:W-:Y:S01]  /*18c50*/  IMAD.MOV.U32 R7, RZ, RZ, 0x40000040 ;  /* 0x40000040ff077424 */ /* 0x000fe200078e00ff */
[----:B------:R-:W-:Y:S01]  /*18c60*/  IADD3 R6, R4, 0x4, RZ ;  /* 0x0000000404067810 */ /* 0x000fe20007ffe0ff */
[----:B------:R-:W-:Y:S02]  /*18c70*/  WARPGROUP.DEPBAR.LE gsb0, 0x0 ;  /* 0x00008000000079c5 */ /* 0x000fe40000010000 */
[----:B------:R-:W-:-:S06]  /*18c80*/  WARPGROUP.ARRIVE ;  /* 0x00000000000079c5 */ /* 0x000fcc0000000000 */
[----:B------:R-:W-:Y:S01]  /*18c90*/  HGMMA.64x16x16.F32 R176, gdesc[UR4], RZ, !UPT, gsb0 ;  /* 0x0020000004b079f0 */ /* 0x000fe2000c0008ff */
        /* <DEDUP_REMOVED lines=9> */
[----:B------:R-:W-:Y:S02]  /*18d30*/  MOV R11, 0x40000040 ;  /* 0x40000040000b7802 */ /* 0x000fe40000000f00 */
[----:B------:R-:W-:Y:S01]  /*18d40*/  R2UR UR18, R10 ;  /* 0x000000000a1272ca */ /* 0x000fe200000e0000 */
[----:B------:R-:W-:Y:S02]  /*18d50*/  WARPGROUP.DEPBAR.LE gsb0, 0x0 ;  /* 0x00008000000079c5 */ /* 0x000fe40000010000 */
[----:B------:R-:W-:Y:S01]  /*18d60*/  WARPGROUP.ARRIVE ;  /* 0x00000000000079c5 */ /* 0x000fe20000000000 */
[----:B------:R-:W-:Y:S01]  /*18d70*/  R2UR UR19, R11 ;  /* 0x000000000b1372ca */ /* 0x000fe200000e0000 */
[----:B------:R-:W-:Y:S01]  /*18d80*/  UMOV UR12, UR28 ;  /* 0x0000001c000c7c82 */ /* 0x000fe20008000000 */
[----:B------:R-:W-:Y:S01]  /*18d90*/  UMOV UR13, UR29 ;  /* 0x0000001d000d7c82 */ /* 0x000fe20008000000 */
[----:B------:R-:W-:-:S02]  /*18da0*/  VIADD R10, R4, 0x202 ;  /* 0x00000202040a7836 */ /* 0x000fc40000000000 */
[----:B------:R-:W-:Y:S01]  /*18db0*/  HGMMA.64x16x16.F32 R168, gdesc[UR8], RZ, !UPT, gsb0 ;  /* 0x0020000008a879f0 */ /* 0x000fe2000c0008ff */
[----:B------:R-:W-:Y:S01]  /*18dc0*/  IMAD.MOV.U32 R11, RZ, RZ, 0x40000040 ;  /* 0x40000040ff0b7424 */ /* 0x000fe200078e00ff */
[----:B------:R-:W-:Y:S02]  /*18dd0*/  R2UR UR10, R6 ;  /* 0x00000000060a72ca */ /* 0x000fe400000e0000 */
[----:B------:R-:W-:Y:S02]  /*18de0*/  R2UR UR30, R10 ;  /* 0x000000000a1e72ca */ /* 0x000fe400000e0000 */
[----:B------:R-:W-:Y:S02]  /*18df0*/  R2UR UR31, R11 ;  /* 0x000000000b1f72ca */ /* 0x000fe400000e0000 */
[----:B------:R-:W-:Y:S01]  /*18e00*/  R2UR UR11, R7 ;  /* 0x00000000070b72ca */ /* 0x000fe200000e0000 */
[----:B------:R-:W-:Y:S01]  /*18e10*/  UMOV UR8, UR46 ;  /* 0x0000002e00087c82 */ /* 0x000fe20008000000 */
[----:B------:R-:W-:Y:S01]  /*18e20*/  UMOV UR9, UR47 ;  /* 0x0000002f00097c82 */ /* 0x000fe20008000000 */
[----:B------:R-:W-:Y:S01]  /*18e30*/  IMAD.MOV.U32 R7, RZ, RZ, 0x40000040 ;  /* 0x40000040ff077424 */ /* 0x000fe200078e00ff */
[----:B------:R-:W-:Y:S01]  /*18e40*/  IADD3 R6, R4, 0x84, RZ ;  /* 0x0000008404067810 */ /* 0x000fe20007ffe0ff */
[----:B------:R-:W3:Y:S01]  /*18e50*/  LDL.64 R10, [R1+0x30] ;  /* 0x00003000010a7983 */ /* 0x000ee20000100a00 */
[----:B------:R-:W-:-:S02]  /*18e60*/  WARPGROUP.DEPBAR.LE gsb0, 0x0 ;  /* 0x00008000000079c5 */ /* 0x000fc40000010000 */
[----:B------:R-:W-:-:S06]  /*18e70*/  WARPGROUP.ARRIVE ;  /* 0x00000000000079c5 */ /* 0x000fcc0000000000 */
[----:B------:R-:W-:Y:S01]  /*18e80*/  HGMMA.64x16x16.F32 R160, gdesc[UR4], RZ, !UPT, gsb0 ;  /* 0x0020000004a079f0 */ /* 0x000fe2000c0008ff */
[----:B------:R-:W-:Y:S02]  /*18e90*/  R2UR UR6, R6 ;  /* 0x00000000060672ca */ /* 0x000fe400000e0000 */
[----:B------:R-:W-:Y:S01]  /*18ea0*/  R2UR UR7, R7 ;  /* 0x00000000070772ca */ /* 0x000fe200000e0000 */
[----:B------:R-:W-:Y:S02]  /*18eb0*/  WARPGROUP.DEPBAR.LE gsb0, 0x0 ;  /* 0x00008000000079c5 */ /* 0x000fe40000010000 */
[----:B------:R-:W-:-:S06]  /*18ec0*/  WARPGROUP.ARRIVE ;  /* 0x00000000000079c5 */ /* 0x000fcc0000000000 */
[----:B------:R-:W-:Y:S03]  /*18ed0*/  HGMMA.64x16x16.F32 R152, gdesc[UR32], RZ, !UPT, gsb0 ;  /* 0x00200000209879f0 */ /* 0x000fe6000c0008ff */
[----:B------:R-:W-:Y:S02]  /*18ee0*/  WARPGROUP.DEPBAR.LE gsb0, 0x0 ;  /* 0x00008000000079c5 */ /* 0x000fe40000010000 */
[----:B------:R-:W-:-:S06]  /*18ef0*/  WARPGROUP.ARRIVE ;  /* 0x00000000000079c5 */ /* 0x000fcc0000000000 */
[----:B------:R-:W-:Y:S01]  /*18f00*/  HGMMA.64x16x16.F32 R184, gdesc[UR24], R184, gsb0 ;  /* 0x0020000018b879f0 */ /* 0x000fe200080008b8 */
[----:B--2---:R-:W-:Y:S02]  /*18f10*/  R2UR UR42, R20 ;  /* 0x00000000142a72ca */ /* 0x004fe400000e0000 */
[----:B------:R-:W-:Y:S01]  /*18f20*/  R2UR UR43, R21 ;  /* 0x00000000152b72ca */ /* 0x000fe200000e0000 */
[----:B------:R-:W-:Y:S01]  /*18f30*/  UMOV UR4, UR46 ;  /* 0x0000002e00047c82 */ /* 0x000fe20008000000 */
[----:B------:R-:W-:Y:S01]  /*18f40*/  UMOV UR5, UR47 ;  /* 0x0000002f00057c82 */ /* 0x000fe20008000000 */
[----:B------:R-:W-:Y:S01]  /*18f50*/  VIADD R6, R4, 0x104 ;  /* 0x0000010404067836 */ /* 0x000fe20000000000 */
[----:B------:R-:W-:Y:S01]  /*18f60*/  MOV R7, 0x40000040 ;  /* 0x4000004000077802 */ /* 0x000fe20000000f00 */
[----:B------:R-:W-:Y:S01]  /*18f70*/  UMOV UR24, UR46 ;  /* 0x0000002e00187c82 */ /* 0x000fe20008000000 */
[----:B------:R-:W-:Y:S01]  /*18f80*/  UMOV UR25, UR47 ;  /* 0x0000002f00197c82 */ /* 0x000fe20008000000 */
[----:B------:R-:W-:Y:S01]  /*18f90*/  UMOV UR32, UR46 ;  /* 0x0000002e00207c82 */ /* 0x000fe20008000000 */
[----:B------:R-:W-:-:S02]  /*18fa0*/  WARPGROUP.DEPBAR.LE gsb0, 0x0 ;  /* 0x00008000000079c5 */ /* 0x000fc40000010000 */
[----:B------:R-:W-:Y:S01]  /*18fb0*/  WARPGROUP.ARRIVE ;  /* 0x00000000000079c5 */ /* 0x000fe20000000000 */
[----:B------:R-:W-:Y:S01]  /*18fc0*/  UMOV UR33, UR47 ;  /* 0x0000002f00217c82 */ /* 0x000fe20008000000 */
[----:B------:R-:W2:Y:S04]  /*18fd0*/  LDL.64 R20, [R1+0x38] ;  /* 0x0000380001147983 */ /* 0x000ea80000100a00 */
        /* <DEDUP_REMOVED lines=18> */
[----:B------:R-:W-:Y:S01]  /*19100*/  VIADD R6, R4, 0x184 ;  /* 0x0000018404067836 */ /* 0x000fe20000000000 */
[----:B------:R-:W-:Y:S02]  /*19110*/  WARPGROUP.DEPBAR.LE gsb0, 0x0 ;  /* 0x00008000000079c5 */ /* 0x000fe40000010000 */
[----:B------:R-:W-:-:S09]  /*19120*/  WARPGROUP.ARRIVE ;  /* 0x00000000000079c5 */ /* 0x000fd20000000000 */
[----:B------:R-:W-:Y:S01]  /*19130*/  HGMMA.64x16x16.F32 R168, gdesc[UR24], R168, gsb0 ;  /* 0x0020000018a879f0 */ /* 0x000fe200080008a8 */
[----:B------:R-:W-:Y:S01]  /*19140*/  IMAD.MOV.U32 R7, RZ, RZ, 0x40000040 ;  /* 0x40000040ff077424 */ /* 0x000fe200078e00ff */
[----:B------:R-:W-:-:S04]  /*19150*/  R2UR UR22, R6 ;  /* 0x00000000061672ca */ /* 0x000fc800000e0000 */
[----:B------:R-:W-:Y:S01]  /*19160*/  R2UR UR23, R7 ;  /* 0x00000000071772ca */ /* 0x000fe200000e0000 */
[----:B------:R-:W-:Y:S01]  /*19170*/  UMOV UR20, UR46 ;  /* 0x0000002e00147c82 */ /* 0x000fe20008000000 */
[----:B------:R-:W-:Y:S01]  /*19180*/  UMOV UR21, UR47 ;  /* 0x0000002f00157c82 */ /* 0x000fe20008000000 */
[----:B------:R-:W-:Y:S02]  /*19190*/  WARPGROUP.DEPBAR.LE gsb0, 0x0 ;  /* 0x00008000000079c5 */ /* 0x000fe40000010000 */
[----:B------:R-:W-:-:S08]  /*191a0*/  WARPGROUP.ARRIVE ;  /* 0x00000000000079c5 */ /* 0x000fd00000000000 */
[----:B------:R-:W-:Y:S01]  /*191b0*/  HGMMA.64x16x16.F32 R160, gdesc[UR20], R160, gsb0 ;  /* 0x0020000014a079f0 */ /* 0x000fe200080008a0 */
[----:B------:R-:W-:Y:S01]  /*191c0*/  IMAD.MOV.U32 R7, RZ, RZ, 0x40000040 ;  /* 0x40000040ff077424 */ /* 0x000fe200078e00ff */
[----:B------:R-:W-:-:S04]  /*191d0*/  IADD3 R6, R4, 0x204, RZ ;  /* 0x0000020404067810 */ /* 0x000fc80007ffe0ff */
[----:B------:R-:W-:Y:S02]  /*191e0*/  R2UR UR34, R6 ;  /* 0x00000000062272ca */ /* 0x000fe400000e0000 */
[----:B------:R-:W-:Y:S01]  /*191f0*/  R2UR UR35, R7 ;  /* 0x00000000072372ca */ /* 0x000fe200000e0000 */
[----:B------:R-:W-:Y:S02]  /*19200*/  WARPGROUP.DEPBAR.LE gsb0, 0x0 ;  /* 0x00008000000079c5 */ /* 0x000fe40000010000 */
[----:B------:R-:W-:-:S10]  /*19210*/  WARPGROUP.ARRIVE ;  /* 0x00000000000079c5 */ /* 0x000fd40000000000 */
[----:B------:R-:W-:Y:S01]  /*19220*/  HGMMA.64x16x16.F32 R152, gdesc[UR32], R152, gsb0 ;  /* 0x00200000209879f0 */ /* 0x000fe20008000898 */
[----:B------:R-:W-:Y:S01]  /*19230*/  VIADD R6, R4, 0x6 ;  /* 0x0000000604067836 */ /* 0x000fe20000000000 */
[----:B------:R-:W-:-:S04]  /*19240*/  MOV R7, 0x40000040 ;  /* 0x4000004000077802 */ /* 0x000fc80000000f00 */
[----:B------:R-:W-:Y:S02]  /*19250*/  R2UR UR18, R6 ;  /* 0x00000000061272ca */ /* 0x000fe400000e0000 */
[----:B------:R-:W-:Y:S01]  /*19260*/  R2UR UR19, R7 ;  /* 0x00000000071372ca */ /* 0x000fe200000e0000 */
[----:B------:R-:W-:Y:S01]  /*19270*/  UMOV UR16, UR42 ;  /* 0x0000002a00107c82 */ /* 0x000fe20008000000 */
[----:B------:R-:W-:Y:S01]  /*19280*/  UMOV UR17, UR43 ;  /* 0x0000002b00117c82 */ /* 0x000fe20008000000 */
[----:B------:R-:W-:Y:S02]  /*19290*/  WARPGROUP.DEPBAR.LE gsb0, 0x0 ;  /* 0x00008000000079c5 */ /* 0x000fe40000010000 */
[----:B------:R-:W-:-:S08]  /*192a0*/  WARPGROUP.ARRIVE ;  /* 0x00000000000079c5 */ /* 0x000fd00000000000 */
[----:B------:R-:W-:Y:S01]  /*192b0*/  HGMMA.64x16x16.F32 R184, gdesc[UR16], R184, gsb0 ;  /* 0x0020000010b879f0 */ /* 0x000fe200080008b8 */
[----:B------:R-:W-:Y:S02]  /*192c0*/  VIADD R6, R4, 0x86 ;  /* 0x0000008604067836 */ /* 0x000fe40000000000 */
[----:B------:R-:W-:-:S03]  /*192d0*/  IMAD.MOV.U32 R7, RZ, RZ, 0x40000040 ;  /* 0x40000040ff077424 */ /* 0x000fc600078e00ff */
[----:B------:R-:W-:Y:S02]  /*192e0*/  R2UR UR14, R6 ;  /* 0x00000000060e72ca */ /* 0x000fe400000e0000 */
        /* <DEDUP_REMOVED lines=10> */
[----:B------:R-:W-:Y:S01]  /*19390*/  UMOV UR8, UR42 ;  /* 0x0000002a00087c82 */ /* 0x000fe20008000000 */
[----:B------:R-:W-:Y:S01]  /*193a0*/  UMOV UR9, UR43 ;  /* 0x0000002b00097c82 */ /* 0x000fe20008000000 */
[----:B------:R-:W-:Y:S02]  /*193b0*/  WARPGROUP.DEPBAR.LE gsb0, 0x0 ;  /* 0x00008000000079c5 */ /* 0x000fe40000010000 */
[----:B------:R-:W-:-:S08]  /*193c0*/  WARPGROUP.ARRIVE ;  /* 0x00000000000079c5 */ /* 0x000fd00000000000 */
        /* <DEDUP_REMOVED lines=20> */
[----:B------:R-:W-:Y:S02]  /*19510*/  IADD3 R6, R4, 0x280, RZ ;  /* 0x0000028004067810 */ /* 0x000fe40007ffe0ff */
[----:B--2---:R-:W-:Y:S02]  /*19520*/  R2UR UR50, R20 ;  /* 0x00000000143272ca */ /* 0x004fe400000e0000 */
[----:B------:R-:W-:Y:S02]  /*19530*/  R2UR UR51, R21 ;  /* 0x00000000153372ca */ /* 0x000fe400000e0000 */
[----:B------:R-:W-:Y:S01]  /*19540*/  R2UR UR26, R6 ;  /* 0x00000000061a72ca */ /* 0x000fe200000e0000 */
[----:B------:R-:W2:Y:S01]  /*19550*/  LDL.64 R20, [R1+0x28] ;  /* 0x0000280001147983 */ /* 0x000ea20000100a00 */
[----:B------:R-:W-:-:S07]  /*19560*/  R2UR UR27, R7 ;  /* 0x00000000071b72ca */ /* 0x000fce00000e0000 */
[----:B------:R-:W-:Y:S02]  /*19570*/  UMOV UR24, UR50 ;  /* 0x0000003200187c82 */ /* 0x000fe40008000000 */
[----:B------:R-:W-:Y:S01]  /*19580*/  UMOV UR25, UR51 ;  /* 0x0000003300197c82 */ /* 0x000fe20008000000 */
[----:B------:R-:W-:Y:S02]  /*19590*/  WARPGROUP.DEPBAR.LE gsb0, 0x0 ;  /* 0x00008000000079c5 */ /* 0x000fe40000010000 */
[----:B------:R-:W-:-:S06]  /*195a0*/  WARPGROUP.ARRIVE ;  /* 0x00000000000079c5 */ /* 0x000fcc0000000000 */
        /* <DEDUP_REMOVED lines=38> */
[----:B------:R-:W-:Y:S01]  /*19810*/  IMAD.MOV.U32 R7, RZ, RZ, 0x40000040 ;  /* 0x40000040ff077424 */ /* 0x000fe200078e00ff */
[----:B---3--:R-:W-:Y:S02]  /*19820*/  R2UR UR46, R10 ;  /* 0x000000000a2e72ca */ /* 0x008fe400000e0000 */
[----:B------:R-:W-:Y:S02]  /*19830*/  R2UR UR47, R11 ;  /* 0x000000000b2f72ca */ /* 0x000fe400000e0000 */
[----:B------:R-:W-:Y:S01]  /*19840*/  R2UR UR10, R6 ;  /* 0x00000000060a72ca */ /* 0x000fe200000e0000 */
[----:B------:R-:W3:Y:S01]  /*19850*/  LDL.64 R10, [R1+0x20] ;  /* 0x00002000010a7983 */ /* 0x000ee20000100a00 */
[----:B------:R-:W-:-:S07]  /*19860*/  R2UR UR11, R7 ;  /* 0x00000000070b72ca */ /* 0x000fce00000e0000 */
[----:B------:R-:W-:Y:S02]  /*19870*/  UMOV UR8, UR46 ;  /* 0x0000002e00087c82 */ /* 0x000fe40008000000 */
[----:B------:R-:W-:Y:S01]  /*19880*/  UMOV UR9, UR47 ;  /* 0x0000002f00097c82 */ /* 0x000fe20008000000 */
[----:B------:R-:W-:Y:S02]  /*19890*/  WARPGROUP.DEPBAR.LE gsb0, 0x0 ;  /* 0x00008000000079c5 */ /* 0x000fe40000010000 */
[----:B------:R-:W-:-:S06]  /*198a0*/  WARPGROUP.ARRIVE ;  /* 0x00000000000079c5 */ /* 0x000fcc0000000000 */
        /* <DEDUP_REMOVED lines=38> */
[----:B------:R-:W-:Y:S02]  /*19b10*/  MOV R7, 0x40000040 ;  /* 0x4000004000077802 */ /* 0x000fe40000000f00 */
        /* <DEDUP_REMOVED lines=96> */
[----:B--2---:R-:W-:Y:S02]  /*1a120*/  R2UR UR46, R20 ;  /* 0x00000000142e72ca */ /* 0x004fe400000e0000 */
[----:B------:R-:W-:Y:S02]  /*1a130*/  R2UR UR47, R21 ;  /* 0x00000000152f72ca */ /* 0x000fe400000e0000 */
[----:B------:R-:W-:Y:S02]  /*1a140*/  R2UR UR10, R6 ;  /* 0x00000000060a72ca */ /* 0x000fe400000e0000 */
        /* <DEDUP_REMOVED lines=44> */
[----:B---3--:R-:W-:Y:S02]  /*1a410*/  R2UR UR42, R10 ;  /* 0x000000000a2a72ca */ /* 0x008fe400000e0000 */
        /* <DEDUP_REMOVED lines=445> */
.L_x_643:
[----:B------:R-:W-:Y:S02]  /*1bff0*/  SHF.L.U32 R0, R12, 0x1f, RZ ;  /* 0x0000001f0c007819 */ /* 0x000fe400000006ff */
[----:B------:R-:W-:-:S04]  /*1c000*/  LEA R6, R8, R23, 0x3 ;  /* 0x0000001708067211 */ /* 0x000fc800078e18ff */
[----:B------:R2:W3:Y:S01]  /*1c010*/  SYNCS.PHASECHK.TRANS64.TRYWAIT P1, [R6+URZ+0x38850], R0 ;  /* 0x03885000060075a7 */ /* 0x0004e2000802017f */
[----:B------:R-:W-:Y:S05]  /*1c020*/  @!P0 BRA `(.L_x_644) ;  /* 0x0000000000048947 */ /* 0x000fea0003800000 */
[----:B------:R-:W-:Y:S01]  /*1c030*/  BPT.TRAP 0x1 ;  /* 0x000000040000795c */ /* 0x000fe20000300000 */
.L_x_644:
[----:B------:R-:W-:Y:S04]  /*1c040*/  BSSY B1, `(.L_x_645) ;  /* 0x0000004000017945 */ /* 0x000fe80003800000 */
[----:B---3--:R-:W-:Y:S05]  /*1c050*/  @P1 BRA `(.L_x_646) ;  /* 0x0000000000081947 */ /* 0x008fea0003800000 */
[----:B------:R-:W3:Y:S02]  /*1c060*/  SYNCS.PHASECHK.TRANS64.TRYWAIT P1, [R6+URZ+0x38850], R0 ;  /* 0x03885000060075a7 */ /* 0x000ee4000802017f */
[----:B---3--:R-:W-:Y:S05]  /*1c070*/  @!P1 BRA `(.L_x_647) ;  /* 0x000000fc00889947 */ /* 0x008fea0003800000 */
.L_x_646:
[----:B------:R-:W-:Y:S05]  /*1c080*/  BSYNC B1 ;  /* 0x0000000000017941 */ /* 0x000fea0003800000 */
.L_x_645:
[----:B--23--:R-:W-:Y:S01]  /*1c090*/  VIADD R0, R23, 0x400 ;  /* 0x0000040017007836 */ /* 0x00cfe20000000000 */
[----:B------:R-:W-:Y:S01]  /*1c0a0*/  WARPGROUP.ARRIVE ;  /* 0x00000000000079c5 */ /* 0x000fe20000000000 */
[----:B01----:R-:W-:Y:S02]  /*1c0b0*/  IMAD.MOV.U32 R3, RZ, RZ, 0x40000040 ;  /* 0x40000040ff037424 */ /* 0x003fe400078e00ff */
[----:B------:R-:W-:Y:S01]  /*1c0c0*/  IMAD.MOV.U32 R5, RZ, RZ, 0x40000040 ;  /* 0x40000040ff057424 */ /* 0x000fe200078e00ff */
[----:B------:R-:W-:Y:S02]  /*1c0d0*/  SHF.R.U32.HI R0, RZ, 0x4, R0 ;  /* 0x00000004ff007819 */ /* 0x000fe40000011600 */
[----:B------:R-:W-:Y:S01]  /*1c0e0*/  R2UR UR7, R3 ;  /* 0x00000000030772ca */ /* 0x000fe200000e0000 */
[----:B------:R-:W-:Y:S01]  /*1c0f0*/  IMAD.MOV.U32 R3, RZ, RZ, 0x40000040 ;  /* 0x40000040ff037424 */ /* 0x000fe200078e00ff */
[----:B------:R-:W-:-:S04]  /*1c100*/  LOP3.LUT R0, R0, 0x3fff, RZ, 0xc0, !PT ;  /* 0x00003fff00007812 */ /* 0x000fc800078ec0ff */
[----:B------:R-:W-:-:S05]  /*1c110*/  LOP3.LUT R0, R0, 0x2800000, RZ, 0xfc, !PT ;  /* 0x0280000000007812 */ /* 0x000fca00078efcff */
[----:B------:R-:W-:-:S05]  /*1c120*/  IMAD R2, R8, 0xa00, R0 ;  /* 0x00000a0008027824 */ /* 0x000fca00078e0200 */
[C---:B------:R-:W-:Y:S02]  /*1c130*/  R2UR UR6, R2.reuse ;  /* 0x00000000020672ca */ /* 0x040fe400000e0000 */
[----:B------:R-:W-:-:S11]  /*1c140*/  IADD3 R4, R2, 0x80, RZ ;  /* 0x0000008002047810 */ /* 0x000fd60007ffe0ff */
[----:B------:R-:W-:Y:S01]  /*1c150*/  HGMMA.64x256x16.F32 R24, R208, gdesc[UR4].tnspB, R24, gsb0 ;  /* 0x43e00004d0187df0 */ /* 0x000fe20008000818 */
[----:B------:R-:W-:Y:S01]  /*1c160*/  R2UR UR6, R4 ;  /* 0x00000000040672ca */ /* 0x000fe200000e0000 */
[----:B------:R-:W-:Y:S01]  /*1c170*/  VIADD R4, R2, 0x100 ;  /* 0x0000010002047836 */ /* 0x000fe20000000000 */
[----:B------:R-:W-:Y:S02]  /*1c180*/  R2UR UR7, R5 ;  /* 0x00000000050772ca */ /* 0x000fe400000e0000 */
[----:B------:R-:W-:Y:S01]  /*1c190*/  MOV R5, 0x40000040 ;  /* 0x4000004000057802 */ /* 0x000fe20000000f00 */
[----:B------:R-:W-:Y:S02]  /*1c1a0*/  WARPGROUP.DEPBAR.LE gsb0, 0x0 ;  /* 0x00008000000079c5 */ /* 0x000fe40000010000 */
[----:B------:R-:W-:-:S15]  /*1c1b0*/  WARPGROUP.ARRIVE ;  /* 0x00000000000079c5 */ /* 0x000fde0000000000 */
[----:B------:R-:W-:-:S05]  /*1c1c0*/  NOP ;  /* 0x0000000000007918 */ /* 0x000fca0000000000 */
[----:B------:R-:W-:Y:S01]  /*1c1d0*/  HGMMA.64x256x16.F32 R24, R204, gdesc[UR4].tnspB, R24, gsb0 ;  /* 0x43e00004cc187df0 */ /* 0x000fe20008000818 */
[----:B------:R-:W-:Y:S01]  /*1c1e0*/  R2UR UR6, R4 ;  /* 0x00000000040672ca */ /* 0x000fe200000e0000 */
[C---:B------:R-:W-:Y:S01]  /*1c1f0*/  VIADD R4, R2.reuse, 0x180 ;  /* 0x0000018002047836 */ /* 0x040fe20000000000 */
[----:B------:R-:W-:Y:S01]  /*1c200*/  R2UR UR7, R5 ;  /* 0x00000000050772ca */ /* 0x000fe200000e0000 */
[----:B------:R-:W-:Y:S01]  /*1c210*/  IMAD.MOV.U32 R5, RZ, RZ, 0x40000040 ;  /* 0x40000040ff057424 */ /* 0x000fe200078e00ff */
[----:B------:R-:W-:Y:S01]  /*1c220*/  IADD3 R2, R2, 0x200, RZ ;  /* 0x0000020002027810 */ /* 0x000fe20007ffe0ff */
[----:B------:R-:W-:Y:S02]  /*1c230*/  WARPGROUP.DEPBAR.LE gsb0, 0x0 ;  /* 0x00008000000079c5 */ /* 0x000fe40000010000 */
[----:B------:R-:W-:-:S15]  /*1c240*/  WARPGROUP.ARRIVE ;  /* 0x00000000000079c5 */ /* 0x000fde0000000000 */
[----:B------:R-:W-:-:S05]  /*1c250*/  NOP ;  /* 0x0000000000007918 */ /* 0x000fca0000000000 */
[----:B------:R-:W-:Y:S01]  /*1c260*/  HGMMA.64x256x16.F32 R24, R200, gdesc[UR4].tnspB, R24, gsb0 ;  /* 0x43e00004c8187df0 */ /* 0x000fe20008000818 */
[----:B------:R-:W-:Y:S02]  /*1c270*/  R2UR UR6, R4 ;  /* 0x00000000040672ca */ /* 0x000fe400000e0000 */
[----:B------:R-:W-:Y:S01]  /*1c280*/  R2UR UR7, R5 ;  /* 0x00000000050772ca */ /* 0x000fe200000e0000 */
[----:B------:R-:W-:Y:S02]  /*1c290*/  WARPGROUP.DEPBAR.LE gsb0, 0x0 ;  /* 0x00008000000079c5 */ /* 0x000fe40000010000 */
[----:B------:R-:W-:-:S15]  /*1c2a0*/  WARPGROUP.ARRIVE ;  /* 0x00000000000079c5 */ /* 0x000fde0000000000 */
[----:B------:R-:W-:-:S07]  /*1c2b0*/  NOP ;  /* 0x0000000000007918 */ /* 0x000fce0000000000 */
[----:B------:R-:W-:Y:S01]  /*1c2c0*/  HGMMA.64x256x16.F32 R24, R196, gdesc[UR4].tnspB, R24, gsb0 ;  /* 0x43e00004c4187df0 */ /* 0x000fe20008000818 */
[----:B------:R-:W-:Y:S02]  /*1c2d0*/  R2UR UR6, R2 ;  /* 0x00000000020672ca */ /* 0x000fe400000e0000 */
[----:B------:R-:W-:Y:S01]  /*1c2e0*/  R2UR UR7, R3 ;  /* 0x00000000030772ca */ /* 0x000fe200000e0000 */
[----:B------:R-:W-:Y:S02]  /*1c2f0*/  WARPGROUP.DEPBAR.LE gsb0, 0x0 ;  /* 0x00008000000079c5 */ /* 0x000fe40000010000 */
[----:B------:R-:W-:-:S15]  /*1c300*/  WARPGROUP.ARRIVE ;  /* 0x00000000000079c5 */ /* 0x000fde0000000000 */
[----:B------:R-:W-:-:S07]  /*1c310*/  NOP ;  /* 0x0000000000007918 */ /* 0x000fce0000000000 */
[----:B------:R-:W-:Y:S03]  /*1c320*/  HGMMA.64x256x16.F32 R24, R192, gdesc[UR4].tnspB, R24, gsb0 ;  /* 0x43e00004c0187df0 */ /* 0x000fe60008000818 */
[----:B------:R-:W-:Y:S02]  /*1c330*/  WARPGROUP.DEPBAR.LE gsb0, 0x0 ;  /* 0x00008000000079c5 */ /* 0x000fe40000010000 */
[----:B------:R-:W-:Y:S05]  /*1c340*/  @!P0 BRA `(.L_x_648) ;  /* 0x0000000000048947 */ /* 0x000fea0003800000 */
[----:B------:R-:W-:Y:S01]  /*1c350*/  BPT.TRAP 0x1 ;  /* 0x000000040000795c */ /* 0x000fe20000300000 */
.L_x_648:
[----:B------:R-:W-:Y:S02]  /*1c360*/  FMUL.FTZ R0, R184, UR39 ;  /* 0x00000027b8007c20 */ /* 0x000fe40008410000 */
[----:B------:R-:W2:Y:S01]  /*1c370*/  LDL R184, [R1+0x60] ;  /* 0x0000600001b87983 */ /* 0x000ea20000100800 */
        /* <DEDUP_REMOVED lines=20> */
[----:B0-----:R-:W-:Y:S01]  /*1c4c0*/  FMNMX.FTZ R3, R0, R13, !PT ;  /* 0x0000000d00037209 */ /* 0x001fe20007810000 */
[----:B------:R-:W-:Y:S01]  /*1c4d0*/  FMUL.FTZ R156, R156, UR39 ;  /* 0x000000279c9c7c20 */ /* 0x000fe20008410000 */
[----:B------:R-:W-:Y:S01]  /*1c4e0*/  FMUL.FTZ R157, R157, UR39 ;  /* 0x000000279d9d7c20 */ /* 0x000fe20008410000 */
[----:B------:R-:W-:Y:S01]  /*1c4f0*/  FMUL.FTZ R165, R186, UR39 ;  /* 0x00000027baa57c20 */ /* 0x000fe20008410000 */
[----:B------:R-:W-:Y:S01]  /*1c500*/  FMUL.FTZ R187, R187, UR39 ;  /* 0x00000027bbbb7c20 */ /* 0x000fe20008410000 */
[----:B------:R-:W-:Y:S01]  /*1c510*/  FMUL.FTZ R176, R190, UR39 ;  /* 0x00000027beb07c20 */ /* 0x000fe20008410000 */
[----:B------:R-:W-:Y:S01]  /*1c520*/  VIADD R4, R9, 0x38840 ;  /* 0x0003884009047836 */ /* 0x000fe20000000000 */
[----:B------:R-:W0:Y:S01]  /*1c530*/  MUFU.TANH R8, R8 ;  /* 0x0000000800087308 */ /* 0x000e220000002400 */
        /* <DEDUP_REMOVED lines=21> */
[----:B------:R-:W-:-:S02]  /*1c690*/  FMUL.FTZ R154, R159, UR39 ;  /* 0x000000279f9a7c20 */ /* 0x000fc40008410000 */
[----:B------:R-:W0:Y:S01]  /*1c6a0*/  MUFU.TANH R11, R11 ;  /* 0x0000000b000b7308 */ /* 0x000e220000002400 */
[----:B-1----:R-:W-:-:S07]  /*1c6b0*/  FMNMX.FTZ R3, R10, R3, !PT ;  /* 0x000000030a037209 */ /* 0x002fce0007810000 */
[----:B------:R-:W1:Y:S01]  /*1c6c0*/  MUFU.TANH R20, R20 ;  /* 0x0000001400147308 */ /* 0x000e620000002400 */
[----:B---3--:R-:W-:-:S07]  /*1c6d0*/  FMNMX.FTZ R3, R12, R3, !PT ;  /* 0x000000030c037209 */ /* 0x008fce0007810000 */
[----:B------:R-:W3:Y:S01]  /*1c6e0*/  MUFU.TANH R21, R21 ;  /* 0x0000001500157308 */ /* 0x000ee20000002400 */
[----:B0-----:R-:W-:-:S07]  /*1c6f0*/  FMNMX.FTZ R3, R11, R3, !PT ;  /* 0x000000030b037209 */ /* 0x001fce0007810000 */
        /* <DEDUP_REMOVED lines=25> */
[----:B-1----:R-:W-:-:S05]  /*1c890*/  FMNMX.FTZ R5, R157, R3, !PT ;  /* 0x000000039d057209 */ /* 0x002fca0007810000 */
[----:B------:R-:W1:Y:S02]  /*1c8a0*/  SHFL.BFLY PT, R3, R5, 0x2, 0x1f ;  /* 0x0c401f0005037f89 */ /* 0x000e6400000e0000 */
[----:B------:R-:W4:Y:S08]  /*1c8b0*/  MUFU.TANH R176, R176 ;  /* 0x000000b000b07308 */ /* 0x000f300000002400 */
[----:B------:R-:W5:Y:S08]  /*1c8c0*/  MUFU.TANH R177, R177 ;  /* 0x000000b100b17308 */ /* 0x000f700000002400 */
[----:B------:R-:W5:Y:S01]  /*1c8d0*/  MUFU.TANH R178, R178 ;  /* 0x000000b200b27308 */ /* 0x000f620000002400 */
[----:B-1----:R-:W-:-:S07]  /*1c8e0*/  FMNMX.FTZ R5, R5, R3, !PT ;  /* 0x0000000305057209 */ /* 0x002fce0007810000 */
[----:B------:R-:W1:Y:S01]  /*1c8f0*/  MUFU.TANH R179, R179 ;  /* 0x000000b300b37308 */ /* 0x000e620000002400 */
[----:B------:R-:W3:Y:S07]  /*1c900*/  SHFL.BFLY PT, R3, R5, 0x1, 0x1f ;  /* 0x0c201f0005037f89 */ /* 0x000eee00000e0000 */
[----:B------:R-:W1:Y:S08]  /*1c910*/  MUFU.TANH R180, R180 ;  /* 0x000000b400b47308 */ /* 0x000e700000002400 */
[----:B------:R-:W1:Y:S08]  /*1c920*/  MUFU.TANH R181, R181 ;  /* 0x000000b500b57308 */ /* 0x000e700000002400 */
[----:B------:R-:W1:Y:S01]  /*1c930*/  MUFU.TANH R170, R170 ;  /* 0x000000aa00aa7308 */ /* 0x000e620000002400 */
[----:B---3--:R-:W-:-:S02]  /*1c940*/  FMNMX.FTZ R5, R5, R3, !PT ;  /* 0x0000000305057209 */ /* 0x008fc40007810000 */
[----:B------:R-:W-:-:S05]  /*1c950*/  FMNMX.FTZ R3, R165, R14, !PT ;  /* 0x0000000ea5037209 */ /* 0x000fca0007810000 */
[----:B------:R-:W3:Y:S01]  /*1c960*/  MUFU.TANH R171, R171 ;  /* 0x000000ab00ab7308 */ /* 0x000ee20000002400 */
[----:B0-----:R-:W-:Y:S01]  /*1c970*/  FMNMX.FTZ R3, R9, R3, !PT ;  /* 0x0000000309037209 */ /* 0x001fe20007810000 */
[----:B------:R-:W-:-:S03]  /*1c980*/  FADD.FTZ R159, -R5, R13 ;  /* 0x0000000d059f7221 */ /* 0x000fc60000010100 */
[----:B----4-:R-:W-:-:S03]  /*1c990*/  FMNMX.FTZ R3, R176, R3, !PT ;  /* 0x00000003b0037209 */ /* 0x010fc60007810000 */
[----:B------:R-:W0:Y:S01]  /*1c9a0*/  MUFU.TANH R174, R174 ;  /* 0x000000ae00ae7308 */ /* 0x000e220000002400 */
[----:B-----5:R-:W-:-:S04]  /*1c9b0*/  FMNMX.FTZ R3, R177, R3, !PT ;  /* 0x00000003b1037209 */ /* 0x020fc80007810000 */
[----:B------:R-:W-:-:S03]  /*1c9c0*/  FMNMX.FTZ R3, R178, R3, !PT ;  /* 0x00000003b2037209 */ /* 0x000fc60007810000 */
[----:B------:R-:W4:Y:S01]  /*1c9d0*/  MUFU.TANH R175, R175 ;  /* 0x000000af00af7308 */ /* 0x000f220000002400 */
[----:B-1----:R-:W-:-:S04]  /*1c9e0*/  FMNMX.FTZ R3, R179, R3, !PT ;  /* 0x00000003b3037209 */ /* 0x002fc80007810000 */
[----:B------:R-:W-:-:S03]  /*1c9f0*/  FMNMX.FTZ R3, R180, R3, !PT ;  /* 0x00000003b4037209 */ /* 0x000fc60007810000 */
[----:B------:R-:W1:Y:S01]  /*1ca00*/  MUFU.TANH R162, R162 ;  /* 0x000000a200a27308 */ /* 0x000e620000002400 */
[----:B------:R-:W-:-:S04]  /*1ca10*/  FMNMX.FTZ R3, R181, R3, !PT ;  /* 0x00000003b5037209 */ /* 0x000fc80007810000 */
[----:B------:R-:W-:-:S03]  /*1ca20*/  FMNMX.FTZ R3, R170, R3, !PT ;  /* 0x00000003aa037209 */ /* 0x000fc60007810000 */
[----:B------:R-:W5:Y:S01]  /*1ca30*/  MUFU.TANH R197, R197 ;  /* 0x000000c500c57308 */ /* 0x000f620000002400 */
[----:B---3--:R-:W-:-:S04]  /*1ca40*/  FMNMX.FTZ R3, R171, R3, !PT ;  /* 0x00000003ab037209 */ /* 0x008fc80007810000 */
[----:B0-----:R-:W-:-:S03]  /*1ca50*/  FMNMX.FTZ R3, R174, R3, !PT ;  /* 0x00000003ae037209 */ /* 0x001fc60007810000 */
[----:B------:R-:W0:Y:S01]  /*1ca60*/  MUFU.TANH R199, R199 ;  /* 0x000000c700c77308 */ /* 0x000e220000002400 */
[----:B----4-:R-:W-:-:S04]  /*1ca70*/  FMNMX.FTZ R3, R175, R3, !PT ;  /* 0x00000003af037209 */ /* 0x010fc80007810000 */
[----:B-1----:R-:W-:-:S03]  /*1ca80*/  FMNMX.FTZ R3, R162, R3, !PT ;  /* 0x00000003a2037209 */ /* 0x002fc60007810000 */
[----:B------:R-:W1:Y:S01]  /*1ca90*/  MUFU.TANH R166, R166 ;  /* 0x000000a600a67308 */ /* 0x000e620000002400 */
[----:B-----5:R-:W-:-:S07]  /*1caa0*/  FMNMX.FTZ R3, R197, R3, !PT ;  /* 0x00000003c5037209 */ /* 0x020fce0007810000 */
[----:B------:R-:W3:Y:S01]  /*1cab0*/  MUFU.TANH R193, R193 ;  /* 0x000000c100c17308 */ /* 0x000ee20000002400 */
[----:B0-----:R-:W-:-:S07]  /*1cac0*/  FMNMX.FTZ R3, R199, R3, !PT ;  /* 0x00000003c7037209 */ /* 0x001fce0007810000 */
[----:B------:R-:W0:Y:S01]  /*1cad0*/  MUFU.TANH R163, R163 ;  /* 0x000000a300a37308 */ /* 0x000e220000002400 */
[----:B-1----:R-:W-:Y:S02]  /*1cae0*/  FMNMX.FTZ R3, R166, R3, !PT ;  /* 0x00000003a6037209 */ /* 0x002fe40007810000 */
[----:B--2---:R-:W-:-:S04]  /*1caf0*/  PRMT R4, R184, 0x654, R4 ;  /* 0x00000654b8047816 */ /* 0x004fc80000000004 */
[----:B------:R1:W-:Y:S01]  /*1cb00*/  SYNCS.ARRIVE.TRANS64.RED.A1T0 RZ, [R4+URZ], RZ ;  /* 0x000000ff04ff79a7 */ /* 0x0003e2000810043f */
[----:B------:R-:W2:Y:S01]  /*1cb10*/  MUFU.TANH R195, R195 ;  /* 0x000000c300c37308 */ /* 0x000ea20000002400 */
[----:B---3--:R-:W-:-:S07]  /*1cb20*/  FMNMX.FTZ R3, R193, R3, !PT ;  /* 0x00000003c1037209 */ /* 0x008fce0007810000 */
[----:B------:R-:W3:Y:S01]  /*1cb30*/  MUFU.TANH R154, R154 ;  /* 0x0000009a009a7308 */ /* 0x000ee20000002400 */
[----:B0-----:R-:W-:-:S04]  /*1cb40*/  FMNMX.FTZ R3, R163, R3, !PT ;  /* 0x00000003a3037209 */ /* 0x001fc80007810000 */
[----:B--2---:R-:W-:-:S04]  /*1cb50*/  FMNMX.FTZ R3, R195, R3, !PT ;  /* 0x00000003c3037209 */ /* 0x004fc80007810000 */
[----:B---3--:R-:W-:-:S05]  /*1cb60*/  FMNMX.FTZ R3, R154, R3, !PT ;  /* 0x000000039a037209 */ /* 0x008fca0007810000 */
[----:B-1----:R-:W0:Y:S02]  /*1cb70*/  SHFL.BFLY PT, R4, R3, 0x2, 0x1f ;  /* 0x0c401f0003047f89 */ /* 0x002e2400000e0000 */
[----:B0-----:R-:W-:-:S05]  /*1cb80*/  FMNMX.FTZ R4, R3, R4, !PT ;  /* 0x0000000403047209 */ /* 0x001fca0007810000 */
[----:B------:R-:W0:Y:S02]  /*1cb90*/  SHFL.BFLY PT, R3, R4, 0x1, 0x1f ;  /* 0x0c201f0004037f89 */ /* 0x000e2400000e0000 */
[----:B0-----:R-:W-:Y:S02]  /*1cba0*/  FMNMX.FTZ R4, R4, R3, !PT ;  /* 0x0000000304047209 */ /* 0x001fe40007810000 */
[----:B------:R-:W-:-:S03]  /*1cbb0*/  MOV R3, UR38 ;  /* 0x0000002600037c02 */ /* 0x000fc60008000f00 */
[----:B------:R-:W-:Y:S02]  /*1cbc0*/  FADD.FTZ R158, -R4, R14 ;  /* 0x0000000e049e7221 */ /* 0x000fe40000010100 */
[-C--:B------:R-:W-:Y:S01]  /*1cbd0*/  FMUL.FTZ R13, R5, R3.reuse ;  /* 0x00000003050d7220 */ /* 0x080fe20000410000 */
[-C--:B------:R-:W-:Y:S01]  /*1cbe0*/  FMUL.FTZ R159, R159, R3.reuse ;  /* 0x000000039f9f7220 */ /* 0x080fe20000410000 */
[-C--:B------:R-:W-:Y:S02]  /*1cbf0*/  FMUL.FTZ R158, R158, R3.reuse ;  /* 0x000000039e9e7220 */ /* 0x080fe40000410000 */
[-CC-:B------:R-:W-:Y:S01]  /*1cc00*/  FFMA.FTZ R14, R7, R3.reuse, -R13.reuse ;  /* 0x00000003070e7223 */ /* 0x180fe2000001080d */
[-CC-:B------:R-:W-:Y:S01]  /*1cc10*/  FFMA.FTZ R192, R152, R3.reuse, -R13.reuse ;  /* 0x0000000398c07223 */ /* 0x180fe2000001080d */
[-CC-:B------:R-:W-:Y:S01]  /*1cc20*/  FFMA.FTZ R208, R0, R3.reuse, -R13.reuse ;  /* 0x0000000300d07223 */ /* 0x180fe2000001080d */
[-CC-:B------:R-:W-:Y:S01]  /*1cc30*/  FFMA.FTZ R210, R8, R3.reuse, -R13.reuse ;  /* 0x0000000308d27223 */ /* 0x180fe2000001080d */
[----:B------:R0:W-:Y:S01]  /*1cc40*/  MUFU.EX2 R152, R14 ;  /* 0x0000000e00987308 */ /* 0x0001e20000000800 */
[-CC-:B------:R-:W-:Y:S01]  /*1cc50*/  FFMA.FTZ R8, R161, R3.reuse, -R13.reuse ;  /* 0x00000003a1087223 */ /* 0x180fe2000001080d */
[-CC-:B------:R-:W-:Y:S01]  /*1cc60*/  FFMA.FTZ R155, R2, R3.reuse, -R13.reuse ;  /* 0x00000003029b7223 */ /* 0x180fe2000001080d */
[-CC-:B------:R-:W-:Y:S01]  /*1cc70*/  FFMA.FTZ R196, R160, R3.reuse, -R13.reuse ;  /* 0x00000003a0c47223 */ /* 0x180fe2000001080d */
[-CC-:B------:R-:W-:Y:S01]  /*1cc80*/  FFMA.FTZ R204, R12, R3.reuse, -R13.reuse ;  /* 0x000000030ccc7223 */ /* 0x180fe2000001080d */
[-CC-:B------:R-:W-:Y:S01]  /*1cc90*/  FFMA.FTZ R10, R10, R3.reuse, -R13.reuse ;  /* 0x000000030a0a7223 */ /* 0x180fe2000001080d */
[-CC-:B------:R-:W-:Y:S01]  /*1cca0*/  FFMA.FTZ R12, R21, R3.reuse, -R13.reuse ;  /* 0x00000003150c7223 */ /* 0x180fe2000001080d */
[-CC-:B------:R-:W-:Y:S01]  /*1ccb0*/  FFMA.FTZ R21, R157, R3.reuse, -R13.reuse ;  /* 0x000000039d157223 */ /* 0x180fe2000001080d */
[----:B------:R1:W-:Y:S01]  /*1ccc0*/  MUFU.EX2 R0, R159 ;  /* 0x0000009f00007308 */ /* 0x0003e20000000800 */
[-C--:B0-----:R-:W-:Y:S01]  /*1ccd0*/  FMUL.FTZ R14, R4, R3.reuse ;  /* 0x00000003040e7220 */ /* 0x081fe20000410000 */
[-CC-:B------:R-:W-:Y:S01]  /*1cce0*/  FFMA.FTZ R206, R20, R3.reuse, -R13.reuse ;  /* 0x0000000314ce7223 */ /* 0x180fe2000001080d */
[-CC-:B------:R-:W-:Y:S01]  /*1ccf0*/  FFMA.FTZ R7, R153, R3.reuse, -R13.reuse ;  /* 0x0000000399077223 */ /* 0x180fe2000001080d */
[-CC-:B------:R-:W-:Y:S01]  /*1cd00*/  FFMA.FTZ R194, R156, R3.reuse, -R13.reuse ;  /* 0x000000039cc27223 */ /* 0x180fe2000001080d */
[-CC-:B------:R-:W-:Y:S01]  /*1cd10*/  FFMA.FTZ R209, R165, R3.reuse, -R14.reuse ;  /* 0x00000003a5d17223 */ /* 0x180fe2000001080e */
[-CC-:B------:R-:W-:Y:S01]  /*1cd20*/  FFMA.FTZ R161, R9, R3.reuse, -R14.reuse ;  /* 0x0000000309a17223 */ /* 0x180fe2000001080e */
[-CC-:B------:R-:W-:Y:S01]  /*1cd30*/  FFMA.FTZ R211, R176, R3.reuse, -R14.reuse ;  /* 0x00000003b0d37223 */ /* 0x180fe2000001080e */
[----:B------:R0:W-:Y:S01]  /*1cd40*/  MUFU.EX2 R2, R158 ;  /* 0x0000009e00027308 */ /* 0x0001e20000000800 */
[-CC-:B------:R-:W-:Y:S01]  /*1cd50*/  FFMA.FTZ R160, R177, R3.reuse, -R14.reuse ;  /* 0x00000003b1a07223 */ /* 0x180fe2000001080e */
[-CC-:B------:R-:W-:Y:S01]  /*1cd60*/  FFMA.FTZ R205, R178, R3.reuse, -R14.reuse ;  /* 0x00000003b2cd7223 */ /* 0x180fe2000001080e */
[-CC-:B-1----:R-:W-:Y:S01]  /*1cd70*/  FFMA.FTZ R159, R179, R3.reuse, -R14.reuse ;  /* 0x00000003b39f7223 */ /* 0x182fe2000001080e */
[-CC-:B------:R-:W-:Y:S01]  /*1cd80*/  FFMA.FTZ R162, R162, R3.reuse, -R14.reuse ;  /* 0x00000003a2a27223 */ /* 0x180fe2000001080e */
[-CC-:B------:R-:W-:Y:S01]  /*1cd90*/  FFMA.FTZ R207, R180, R3.reuse, -R14.reuse ;  /* 0x00000003b4cf7223 */ /* 0x180fe2000001080e */
[-CC-:B------:R-:W-:Y:S01]  /*1cda0*/  FFMA.FTZ R157, R170, R3.reuse, -R14.reuse ;  /* 0x00000003aa9d7223 */ /* 0x180fe2000001080e */
[-CC-:B------:R-:W-:Y:S01]  /*1cdb0*/  FFMA.FTZ R201, R171, R3.reuse, -R14.reuse ;  /* 0x00000003abc97223 */ /* 0x180fe2000001080e */
[----:B------:R-:W1:Y:S01]  /*1cdc0*/  MUFU.EX2 R208, R208 ;  /* 0x000000d000d07308 */ /* 0x000e620000000800 */
[-CC-:B0-----:R-:W-:Y:S01]  /*1cdd0*/  FFMA.FTZ R158, R181, R3.reuse, -R14.reuse ;  /* 0x00000003b59e7223 */ /* 0x181fe2000001080e */
[-CC-:B------:R-:W-:Y:S01]  /*1cde0*/  FFMA.FTZ R156, R174, R3.reuse, -R14.reuse ;  /* 0x00000003ae9c7223 */ /* 0x180fe2000001080e */
[-CC-:B------:R-:W-:Y:S01]  /*1cdf0*/  FFMA.FTZ R203, R175, R3.reuse, -R14.reuse ;  /* 0x00000003afcb7223 */ /* 0x180fe2000001080e */
[-CC-:B------:R-:W-:Y:S01]  /*1ce00*/  FFMA.FTZ R197, R197, R3.reuse, -R14.reuse ;  /* 0x00000003c5c57223 */ /* 0x180fe2000001080e */
[-CC-:B------:R-:W-:Y:S01]  /*1ce10*/  FFMA.FTZ R199, R199, R3.reuse, -R14.reuse ;  /* 0x00000003c7c77223 */ /* 0x180fe2000001080e */
[-CC-:B------:R-:W-:Y:S01]  /*1ce20*/  FFMA.FTZ R153, R166, R3.reuse, -R14.reuse ;  /* 0x00000003a6997223 */ /* 0x180fe2000001080e */
[-CC-:B------:R-:W-:Y:S01]  /*1ce30*/  FFMA.FTZ R193, R193, R3.reuse, -R14.reuse ;  /* 0x00000003c1c17223 */ /* 0x180fe2000001080e */
[----:B------:R-:W0:Y:S01]  /*1ce40*/  MUFU.EX2 R209, R209 ;  /* 0x000000d100d17308 */ /* 0x000e220000000800 */
[-C--:B------:R-:W-:Y:S01]  /*1ce50*/  FFMA.FTZ R195, R195, R3.reuse, -R14 ;  /* 0x00000003c3c37223 */ /* 0x080fe2000001080e */
[-CC-:B------:R-:W-:Y:S01]  /*1ce60*/  FFMA.FTZ R11, R11, R3.reuse, -R13.reuse ;  /* 0x000000030b0b7223 */ /* 0x180fe2000001080d */
[-CC-:B------:R-:W-:Y:S01]  /*1ce70*/  FFMA.FTZ R200, R168, R3.reuse, -R13.reuse ;  /* 0x00000003a8c87223 */ /* 0x180fe2000001080d */
[-CC-:B------:R-:W-:Y:S01]  /*1ce80*/  FFMA.FTZ R169, R169, R3.reuse, -R13.reuse ;  /* 0x00000003a9a97223 */ /* 0x180fe2000001080d */
[-CC-:B------:R-:W-:Y:S01]  /*1ce90*/  FFMA.FTZ R202, R172, R3.reuse, -R13.reuse ;  /* 0x00000003acca7223 */ /* 0x180fe2000001080d */
[-CC-:B------:R-:W-:Y:S01]  /*1cea0*/  FFMA.FTZ R173, R173, R3.reuse, -R13.reuse ;  /* 0x00000003adad7223 */ /* 0x180fe2000001080d */
[----:B------:R-:W-:Y:S01]  /*1ceb0*/  FFMA.FTZ R198, R164, R3, -R13 ;  /* 0x00000003a4c67223 */ /* 0x000fe2000001080d */
[----:B------:R-:W-:Y:S01]  /*1cec0*/  MUFU.EX2 R155, R155 ;  /* 0x0000009b009b7308 */ /* 0x000fe20000000800 */
[----:B-1----:R-:W-:-:S07]  /*1ced0*/  FFMA.FTZ R228, R0, R228, R208 ;  /* 0x000000e400e47223 */ /* 0x002fce00000100d0 */
[----:B------:R-:W1:Y:S01]  /*1cee0*/  MUFU.EX2 R161, R161 ;  /* 0x000000a100a17308 */ /* 0x000e620000000800 */
[----:B0-----:R-:W-:-:S07]  /*1cef0*/  FFMA.FTZ R227, R2, R227, R209 ;  /* 0x000000e302e37223 */ /* 0x001fce00000100d1 */
[----:B------:R-:W0:Y:S08]  /*1cf00*/  MUFU.EX2 R211, R211 ;  /* 0x000000d300d37308 */ /* 0x000e300000000800 */
[----:B------:R-:W-:Y:S08]  /*1cf10*/  MUFU.EX2 R210, R210 ;  /* 0x000000d200d27308 */ /* 0x000ff00000000800 */
[----:B------:R-:W2:Y:S08]  /*1cf20*/  MUFU.EX2 R160, R160 ;  /* 0x000000a000a07308 */ /* 0x000eb00000000800 */
[----:B------:R-:W-:Y:S08]  /*1cf30*/  MUFU.EX2 R20, R10 ;  /* 0x0000000a00147308 */ /* 0x000ff00000000800 */
[----:B------:R-:W3:Y:S08]  /*1cf40*/  MUFU.EX2 R205, R205 ;  /* 0x000000cd00cd7308 */ /* 0x000ef00000000800 */
[----:B------:R4:W-:Y:S08]  /*1cf50*/  MUFU.EX2 R9, R21 ;  /* 0x0000001500097308 */ /* 0x0009f00000000800 */
[----:B------:R-:W-:Y:S01]  /*1cf60*/  MUFU.EX2 R204, R204 ;  /* 0x000000cc00cc7308 */ /* 0x000fe20000000800 */
[-CC-:B----4-:R-:W-:Y:S01]  /*1cf70*/  FFMA.FTZ R21, R163, R3.reuse, -R14.reuse ;  /* 0x00000003a3157223 */ /* 0x190fe2000001080e */
[----:B------:R-:W-:Y:S01]  /*1cf80*/  FFMA.FTZ R14, R154, R3, -R14 ;  /* 0x000000039a0e7223 */ /* 0x000fe2000001080e */
[----:B-1----:R-:W-:-:S04]  /*1cf90*/  FADD.FTZ R163, R161, R227 ;  /* 0x000000e3a1a37221 */ /* 0x002fc80000010000 */
[----:B0-----:R-:W-:Y:S01]  /*1cfa0*/  FADD.FTZ R163, R211, R163 ;  /* 0x000000a3d3a37221 */ /* 0x001fe20000010000 */
[----:B------:R-:W0:Y:S03]  /*1cfb0*/  MUFU.EX2 R159, R159 ;  /* 0x0000009f009f7308 */ /* 0x000e260000000800 */
[----:B--2---:R-:W-:-:S04]  /*1cfc0*/  FADD.FTZ R163, R160, R163 ;  /* 0x000000a3a0a37221 */ /* 0x004fc80000010000 */
[----:B---3--:R-:W-:Y:S01]  /*1cfd0*/  FADD.FTZ R163, R205, R163 ;  /* 0x000000a3cda37221 */ /* 0x008fe20000010000 */
[----:B------:R1:W-:Y:S08]  /*1cfe0*/  MUFU.EX2 R154, R162 ;  /* 0x000000a2009a7308 */ /* 0x0003f00000000800 */
[----:B------:R-:W2:Y:S01]  /*1cff0*/  MUFU.EX2 R13, R11 ;  /* 0x0000000b000d7308 */ /* 0x000ea20000000800 */
[----:B-1----:R-:W-:Y:S01]  /*1d000*/  FADD.FTZ R162, R155, R228 ;  /* 0x000000e49ba27221 */ /* 0x002fe20000010000 */
[----:B0-----:R-:W-:-:S03]  /*1d010*/  FADD.FTZ R163, R159, R163 ;  /* 0x000000a39fa37221 */ /* 0x001fc60000010000 */
[----:B------:R-:W-:-:S03]  /*1d020*/  FADD.FTZ R162, R152, R162 ;  /* 0x000000a298a27221 */ /* 0x000fc60000010000 */
[----:B------:R-:W0:Y:S01]  /*1d030*/  MUFU.EX2 R207, R207 ;  /* 0x000000cf00cf7308 */ /* 0x000e220000000800 */
[----:B------:R-:W-:-:S04]  /*1d040*/  FADD.FTZ R162, R210, R162 ;  /* 0x000000a2d2a27221 */ /* 0x000fc80000010000 */
[----:B------:R-:W-:-:S03]  /*1d050*/  FADD.FTZ R162, R20, R162 ;  /* 0x000000a214a27221 */ /* 0x000fc60000010000 */
[----:B------:R-:W1:Y:S01]  /*1d060*/  MUFU.EX2 R206, R206 ;  /* 0x000000ce00ce7308 */ /* 0x000e620000000800 */
[----:B------:R-:W-:-:S04]  /*1d070*/  FADD.FTZ R162, R204, R162 ;  /* 0x000000a2cca27221 */ /* 0x000fc80000010000 */
[----:B--2---:R-:W-:-:S03]  /*1d080*/  FADD.FTZ R162, R13, R162 ;  /* 0x000000a20da27221 */ /* 0x004fc60000010000 */
        /* <DEDUP_REMOVED lines=21> */
[----:B-1----:R-:W-:-:S04]  /*1d1e0*/  FADD.FTZ R163, R203, R163 ;  /* 0x000000a3cba37221 */ /* 0x002fc80000010000 */
[----:B------:R-:W-:-:S03]  /*1d1f0*/  FADD.FTZ R163, R154, R163 ;  /* 0x000000a39aa37221 */ /* 0x000fc60000010000 */
        /* <DEDUP_REMOVED lines=24> */
[----:B------:R-:W-:Y:S01]  /*1d380*/  FADD.FTZ R228, R9, R162 ;  /* 0x000000a209e47221 */ /* 0x000fe20000010000 */
[----:B--2---:R-:W-:-:S04]  /*1d390*/  FADD.FTZ R163, R195, R163 ;  /* 0x000000a3c3a37221 */ /* 0x004fc80000010000 */
[----:B0-----:R-:W-:Y:S01]  /*1d3a0*/  FADD.FTZ R227, R14, R163 ;  /* 0x000000a30ee37221 */ /* 0x001fe20000010000 */
[----:B------:R-:W-:Y:S06]  /*1d3b0*/  @!P0 BRA `(.L_x_649) ;  /* 0x0000000000048947 */ /* 0x000fec0003800000 */
[----:B------:R-:W-:Y:S01]  /*1d3c0*/  BPT.TRAP 0x1 ;  /* 0x000000040000795c */ /* 0x000fe20000300000 */
.L_x_649:
[----:B------:R-:W2:Y:S01]  /*1d3d0*/  LDL R162, [R1+0x64] ;  /* 0x0000640001a27983 */ /* 0x000ea20000100800 */
[----:B------:R-:W-:Y:S01]  /*1d3e0*/  VIADD R6, R6, 0x38860 ;  /* 0x0003886006067836 */ /* 0x000fe20000000000 */
[----:B------:R-:W-:Y:S01]  /*1d3f0*/  F2FP.F16.F32.PACK_AB R206, R206, R13 ;  /* 0x0000000dcece723e */ /* 0x000fe200000000ff */
[----:B------:R-:W-:Y:S01]  /*1d400*/  IMAD.MOV.U32 R13, RZ, RZ, R5 ;  /* 0x000000ffff0d7224 */ /* 0x000fe200078e0005 */
[----:B------:R-:W-:Y:S01]  /*1d410*/  F2FP.F16.F32.PACK_AB R200, R200, R12 ;  /* 0x0000000cc8c8723e */ /* 0x000fe200000000ff */
[----:B------:R-:W-:Y:S01]  /*1d420*/  IMAD.MOV.U32 R12, RZ, RZ, R229 ;  /* 0x000000ffff0c7224 */ /* 0x000fe200078e00e5 */
[----:B------:R-:W-:Y:S02]  /*1d430*/  PRMT R6, R184, 0x654, R6 ;  /* 0x00000654b8067816 */ /* 0x000fe40000000006 */
[----:B------:R-:W-:Y:S02]  /*1d440*/  F2FP.F16.F32.PACK_AB R198, R198, R8 ;  /* 0x00000008c6c6723e */ /* 0x000fe400000000ff */
[----:B------:R0:W-:Y:S01]  /*1d450*/  SYNCS.ARRIVE.TRANS64.RED.A1T0 RZ, [R6+URZ], RZ ;  /* 0x000000ff06ff79a7 */ /* 0x0001e2000810043f */
        /* <DEDUP_REMOVED lines=17> */
[----:B------:R-:W-:Y:S02]  /*1d570*/  MOV R14, R4 ;  /* 0x00000004000e7202 */ /* 0x000fe40000000f00 */
[----:B------:R-:W-:-:S02]  /*1d580*/  MOV R8, R226 ;  /* 0x000000e200087202 */ /* 0x000fc40000000f00 */
[C---:B--2---:R-:W-:Y:S01]  /*1d590*/  ISETP.GT.AND P1, PT, R15.reuse, R162, PT ;  /* 0x000000a20f00720c */ /* 0x044fe20003f24270 */
[----:B------:R-:W-:-:S12]  /*1d5a0*/  VIADD R15, R15, 0xffffffff ;  /* 0xffffffff0f0f7836 */ /* 0x000fd80000000000 */
[----:B0-----:R-:W-:Y:S05]  /*1d5b0*/  @P1 BRA `(.L_x_650) ;  /* 0xffffffb0008c1947 */ /* 0x001fea000383ffff */
.L_x_637:
[----:B------:R-:W-:Y:S05]  /*1d5c0*/  BSYNC B0 ;  /* 0x0000000000007941 */ /* 0x000fea0003800000 */
.L_x_636:
        /* <DEDUP_REMOVED lines=131> */
.L_x_651:
[----:B------:R-:W-:Y:S01]  /*1de00*/  IMAD R2, R226, 0x8, R23 ;  /* 0x00000008e2027824 */ /* 0x000fe200078e0217 */
[----:B------:R-:W-:-:S04]  /*1de10*/  SHF.L.U32 R0, R229, 0x1f, RZ ;  /* 0x0000001fe5007819 */ /* 0x000fc800000006ff */
[----:B------:R0:W1:Y:S01]  /*1de20*/  SYNCS.PHASECHK.TRANS64.TRYWAIT P1, [R2+URZ+0x38850], R0 ;  /* 0x03885000020075a7 */ /* 0x000062000802017f */
[----:B------:R-:W-:Y:S05]  /*1de30*/  @!P0 BRA `(.L_x_652) ;  /* 0x0000000000048947 */ /* 0x000fea0003800000 */
[----:B------:R-:W-:Y:S01]  /*1de40*/  BPT.TRAP 0x1 ;  /* 0x000000040000795c */ /* 0x000fe20000300000 */
.L_x_652:
[----:B------:R-:W-:Y:S04]  /*1de50*/  BSSY B0, `(.L_x_653) ;  /* 0x0000004000007945 */ /* 0x000fe80003800000 */
[----:B-1----:R-:W-:Y:S05]  /*1de60*/  @P1 BRA `(.L_x_654) ;  /* 0x0000000000081947 */ /* 0x002fea0003800000 */
[----:B------:R-:W1:Y:S02]  /*1de70*/  SYNCS.PHASECHK.TRANS64.TRYWAIT P1, [R2+URZ+0x38850], R0 ;  /* 0x03885000020075a7 */ /* 0x000e64000802017f */
[----:B-1----:R-:W-:Y:S05]  /*1de80*/  @!P1 BRA `(.L_x_655) ;  /* 0x000000e000189947 */ /* 0x002fea0003800000 */
.L_x_654:
[----:B------:R-:W-:Y:S05]  /*1de90*/  BSYNC B0 ;  /* 0x0000000000007941 */ /* 0x000fea0003800000 */
.L_x_653:
[----:B------:R-:W-:Y:S01]  /*1dea0*/  VIADD R23, R23, 0x400 ;  /* 0x0000040017177836 */ /* 0x000fe20000000000 */
[----:B------:R-:W-:Y:S01]  /*1deb0*/  MOV R7, 0x40000040 ;  /* 0x4000004000077802 */ /* 0x000fe20000000f00 */
[----:B------:R-:W-:Y:S01]  /*1dec0*/  WARPGROUP.ARRIVE ;  /* 0x00000000000079c5 */ /* 0x000fe20000000000 */
[----:B------:R-:W-:Y:S01]  /*1ded0*/  IMAD.MOV.U32 R9, RZ, RZ, 0x40000040 ;  /* 0x40000040ff097424 */ /* 0x000fe200078e00ff */
[----:B01----:R-:W0:Y:S01]  /*1dee0*/  SHFL.BFLY PT, R0, R228, 0x2, 0x1f ;  /* 0x0c401f00e4007f89 */ /* 0x003e2200000e0000 */
[----:B------:R-:W-:Y:S02]  /*1def0*/  SHF.R.U32.HI R23, RZ, 0x4, R23 ;  /* 0x00000004ff177819 */ /* 0x000fe40000011617 */
[----:B------:R-:W-:Y:S01]  /*1df00*/  R2UR UR7, R7 ;  /* 0x00000000070772ca */ /* 0x000fe200000e0000 */
[----:B------:R-:W-:Y:S01]  /*1df10*/  IMAD.MOV.U32 R7, RZ, RZ, 0x40000040 ;  /* 0x40000040ff077424 */ /* 0x000fe200078e00ff */
[----:B------:R-:W-:Y:S02]  /*1df20*/  LOP3.LUT R23, R23, 0x3fff, RZ, 0xc0, !PT ;  /* 0x00003fff17177812 */ /* 0x000fe400078ec0ff */
[----:B------:R-:W-:-:S02]  /*1df30*/  MOV R184, 0xff800000 ;  /* 0xff80000000b87802 */ /* 0x000fc40000000f00 */
[----:B------:R-:W-:Y:S02]  /*1df40*/  LOP3.LUT R23, R23, 0x2800000, RZ, 0xfc, !PT ;  /* 0x0280000017177812 */ /* 0x000fe400078efcff */
[----:B------:R-:W-:-:S03]  /*1df50*/  MOV R185, 0xff800000 ;  /* 0xff80000000b97802 */ /* 0x000fc60000000f00 */
[----:B------:R-:W-:Y:S02]  /*1df60*/  IMAD R6, R226, 0xa00, R23 ;  /* 0x00000a00e2067824 */ /* 0x000fe400078e0217 */
[----:B------:R-:W-:Y:S02]  /*1df70*/  IMAD.MOV.U32 R23, RZ, RZ, RZ ;  /* 0x000000ffff177224 */ /* 0x000fe400078e00ff */
[C---:B------:R-:W-:Y:S01]  /*1df80*/  VIADD R8, R6.reuse, 0x80 ;  /* 0x0000008006087836 */ /* 0x040fe20000000000 */
[----:B------:R-:W-:Y:S01]  /*1df90*/  R2UR UR6, R6 ;  /* 0x00000000060672ca */ /* 0x000fe200000e0000 */
[----:B0-----:R-:W-:-:S12]  /*1dfa0*/  FADD.FTZ R0, R0, R228 ;  /* 0x000000e400007221 */ /* 0x001fd80000010000 */
[----:B------:R-:W-:Y:S01]  /*1dfb0*/  HGMMA.64x256x16.F32 R24, R208, gdesc[UR4].tnspB, R24, gsb0 ;  /* 0x43e00004d0187df0 */ /* 0x000fe20008000818 */
[----:B------:R-:W-:Y:S02]  /*1dfc0*/  R2UR UR6, R8 ;  /* 0x00000000080672ca */ /* 0x000fe400000e0000 */
[----:B------:R-:W-:Y:S01]  /*1dfd0*/  R2UR UR7, R9 ;  /* 0x00000000090772ca */ /* 0x000fe200000e0000 */
[----:B------:R-:W-:Y:S01]  /*1dfe0*/  IMAD.MOV.U32 R9, RZ, RZ, 0x40000040 ;  /* 0x40000040ff097424 */ /* 0x000fe200078e00ff */
[----:B------:R-:W-:Y:S01]  /*1dff0*/  IADD3 R8, R6, 0x100, RZ ;  /* 0x0000010006087810 */ /* 0x000fe20007ffe0ff */
[----:B------:R-:W-:Y:S02]  /*1e000*/  WARPGROUP.DEPBAR.LE gsb0, 0x0 ;  /* 0x00008000000079c5 */ /* 0x000fe40000010000 */
[----:B------:R-:W-:-:S15]  /*1e010*/  WARPGROUP.ARRIVE ;  /* 0x00000000000079c5 */ /* 0x000fde0000000000 */
[----:B------:R-:W-:-:S05]  /*1e020*/  NOP ;  /* 0x0000000000007918 */ /* 0x000fca0000000000 */
[----:B------:R-:W-:Y:S01]  /*1e030*/  HGMMA.64x256x16.F32 R24, R204, gdesc[UR4].tnspB, R24, gsb0 ;  /* 0x43e00004cc187df0 */ /* 0x000fe20008000818 */
[----:B------:R-:W-:Y:S01]  /*1e040*/  R2UR UR6, R8 ;  /* 0x00000000080672ca */ /* 0x000fe200000e0000 */
[C---:B------:R-:W-:Y:S01]  /*1e050*/  VIADD R8, R6.reuse, 0x180 ;  /* 0x0000018006087836 */ /* 0x040fe20000000000 */
[----:B------:R-:W-:Y:S01]  /*1e060*/  R2UR UR7, R9 ;  /* 0x00000000090772ca */ /* 0x000fe200000e0000 */
[----:B------:R-:W-:Y:S01]  /*1e070*/  VIADD R6, R6, 0x200 ;  /* 0x0000020006067836 */ /* 0x000fe20000000000 */
[----:B------:R-:W-:Y:S01]  /*1e080*/  MOV R9, 0x40000040 ;  /* 0x4000004000097802 */ /* 0x000fe20000000f00 */
        /* <DEDUP_REMOVED lines=12> */
[----:B------:R-:W0:Y:S04]  /*1e150*/  SHFL.BFLY PT, R6, R227, 0x2, 0x1f ;  /* 0x0c401f00e3067f89 */ /* 0x000e2800000e0000 */
[----:B------:R-:W1:Y:S01]  /*1e160*/  SHFL.BFLY PT, R7, R0, 0x1, 0x1f ;  /* 0x0c201f0000077f89 */ /* 0x000e6200000e0000 */
[----:B0-----:R-:W-:Y:S01]  /*1e170*/  FADD.FTZ R6, R6, R227 ;  /* 0x000000e306067221 */ /* 0x001fe20000010000 */
[----:B-1----:R-:W-:-:S04]  /*1e180*/  FADD.FTZ R0, R0, R7 ;  /* 0x0000000700007221 */ /* 0x002fc80000010000 */
[----:B------:R-:W0:Y:S01]  /*1e190*/  SHFL.BFLY PT, R8, R6, 0x1, 0x1f ;  /* 0x0c201f0006087f89 */ /* 0x000e2200000e0000 */
[----:B------:R-:W-:-:S13]  /*1e1a0*/  FSETP.NE.FTZ.AND P1, PT, R0, RZ, PT ;  /* 0x000000ff0000720b */ /* 0x000fda0003f35000 */
[----:B------:R-:W1:Y:S01]  /*1e1b0*/  @P1 MUFU.LG2 R7, R0 ;  /* 0x0000000000071308 */ /* 0x000e620000000c00 */
[----:B0-----:R-:W-:Y:S01]  /*1e1c0*/  FADD.FTZ R6, R6, R8 ;  /* 0x0000000806067221 */ /* 0x001fe20000010000 */
[----:B------:R-:W-:-:S06]  /*1e1d0*/  @P1 FMUL.FTZ R8, R3, 0.69314718246459960938 ;  /* 0x3f31721803081820 */ /* 0x000fcc0000410000 */
[----:B------:R0:W-:Y:S01]  /*1e1e0*/  @P1 MUFU.RCP R23, R0 ;  /* 0x0000000000171308 */ /* 0x0001e20000001000 */
[----:B------:R-:W-:Y:S01]  /*1e1f0*/  FSETP.NE.FTZ.AND P2, PT, R6, RZ, PT ;  /* 0x000000ff0600720b */ /* 0x000fe20003f55000 */
[----:B-1----:R-:W-:Y:S01]  /*1e200*/  @P1 FMUL.FTZ R7, R7, 0.69314718246459960938 ;  /* 0x3f31721807071820 */ /* 0x002fe20000410000 */
[----:B0-----:R-:W-:-:S03]  /*1e210*/  IMAD.MOV.U32 R0, RZ, RZ, RZ ;  /* 0x000000ffff007224 */ /* 0x001fc600078e00ff */
        /* <DEDUP_REMOVED lines=12> */
.L_x_656:
[----:B------:R-:W2:Y:S01]  /*1e2e0*/  LDL.LU R3, [R1+0x60] ;  /* 0x0000600001037983 */ /* 0x000ea20000300800 */
[----:B------:R-:W-:-:S03]  /*1e2f0*/  VIADD R2, R2, 0x38860 ;  /* 0x0003886002027836 */ /* 0x000fc60000000000 */
[----:B------:R-:W3:Y:S01]  /*1e300*/  LDL.LU R186, [R1+0x84] ;  /* 0x0000840001ba7983 */ /* 0x000ee20000300800 */
[----:B------:R-:W-:Y:S02]  /*1e310*/  VIADD R226, R226, 0x1 ;  /* 0x00000001e2e27836 */ /* 0x000fe40000000000 */
        /* <DEDUP_REMOVED lines=8> */
[----:B------:R-:W-:Y:S01]  /*1e3a0*/  ISETP.NE.AND P1, PT, R226, 0x2, PT ;  /* 0x00000002e200780c */ /* 0x000fe20003f25270 */
        /* <DEDUP_REMOVED lines=114> */
[----:B------:R-:W-:-:S02]  /*1ead0*/  PLOP3.LUT P0, PT, PT, PT, PT, 0x8, 0x0 ;  /* 0x000000000000781c */ /* 0x000fc40003f0e170 */
[----:B------:R-:W-:Y:S02]  /*1eae0*/  SEL R226, R226, RZ, P1 ;  /* 0x000000ffe2e27207 */ /* 0x000fe40000800000 */
[----:B--2---:R-:W-:Y:S02]  /*1eaf0*/  PRMT R2, R3, 0x654, R2 ;  /* 0x0000065403027816 */ /* 0x004fe40000000002 */
[----:B---3--:R-:W-:Y:S02]  /*1eb00*/  IADD3 R186, R186, 0x1, RZ ;  /* 0x00000001baba7810 */ /* 0x008fe40007ffe0ff */
[----:B------:R0:W-:Y:S03]  /*1eb10*/  SYNCS.ARRIVE.TRANS64.RED.A1T0 RZ, [R2+URZ], RZ ;  /* 0x000000ff02ff79a7 */ /* 0x0001e6000810043f */
[----:B------:R1:W-:Y:S01]  /*1eb20*/  STL [R1+0x84], R186 ;  /* 0x000084ba01007387 */ /* 0x0003e20000100800 */
[-C--:B------:R-:W-:Y:S01]  /*1eb30*/  FMUL.FTZ R3, R89, R23.reuse ;  /* 0x0000001759037220 */ /* 0x080fe20000410000 */
[-C--:B------:R-:W-:Y:S01]  /*1eb40*/  FMUL.FTZ R89, R107, R0.reuse ;  /* 0x000000006b597220 */ /* 0x080fe20000410000 */
[----:B0-----:R-:W-:Y:S01]  /*1eb50*/  FMUL.FTZ R2, R88, R23 ;  /* 0x0000001758027220 */ /* 0x001fe20000410000 */
[-C--:B------:R-:W-:Y:S01]  /*1eb60*/  FMUL.FTZ R88, R106, R0.reuse ;  /* 0x000000006a587220 */ /* 0x080fe20000410000 */
[-C--:B------:R-:W-:Y:S01]  /*1eb70*/  FMUL.FTZ R106, R142, R0.reuse ;  /* 0x000000008e6a7220 */ /* 0x080fe20000410000 */
[----:B------:R-:W-:Y:S01]  /*1eb80*/  FMUL.FTZ R107, R143, R0 ;  /* 0x000000008f6b7220 */ /* 0x000fe20000410000 */
[----:B------:R-:W-:-:S04]  /*1eb90*/  SEL R0, RZ, 0x1, P1 ;  /* 0x00000001ff007807 */ /* 0x000fc80000800000 */
[----:B-1----:R-:W-:-:S07]  /*1eba0*/  LOP3.LUT R229, R229, R0, RZ, 0x3c, !PT ;  /* 0x00000000e5e57212 */ /* 0x002fce00078e3cff */
.L_x_566:
[----:B------:R-:W0:Y:S08]  /*1ebb0*/  S2UR UR4, SR_CgaCtaId ;  /* 0x00000000000479c3 */ /* 0x000e300000008800 */
[----:B------:R-:W-:Y:S01]  /*1ebc0*/  BAR.SYNC.DEFER_BLOCKING 0x5, 0x180 ;  /* 0x0146000000007b1d */ /* 0x000fe20000010000 */
[----:B------:R-:W-:-:S05]  /*1ebd0*/  MOV R23, 0x400 ;  /* 0x0000040000177802 */ /* 0x000fca0000000f00 */
[----:B------:R-:W-:Y:S01]  /*1ebe0*/  BSSY B0, `(.L_x_657) ;  /* 0x0000478000007945 */ /* 0x000fe20003800000 */
[----:B0-----:R-:W-:-:S05]  /*1ebf0*/  IMAD.U32 R0, RZ, RZ, UR4 ;  /* 0x00000004ff007e24 */ /* 0x001fca000f8e00ff */
[----:B------:R0:W-:Y:S01]  /*1ec00*/  STL [R1+0x60], R0 ;  /* 0x0000600001007387 */ /* 0x0001e20000100800 */
[----:B------:R-:W-:-:S05]  /*1ec10*/  LEA R23, R0, R23, 0x18 ;  /* 0x0000001700177211 */ /* 0x000fca00078ec0ff */
[----:B------:R0:W1:Y:S01]  /*1ec20*/  LDS.128 R128, [R23+0x388d0] ;  /* 0x0388d00017807984 */ /* 0x0000620000000c00 */
[----:B------:R-:W-:Y:S06]  /*1ec30*/  BAR.ARV 0x4, 0x180 ;  /* 0x0106000000007b1d */ /* 0x000fec0000002000 */
[----:B------:R-:W-:Y:S05]  /*1ec40*/  @P0 BRA `(.L_x_658) ;  /* 0x00000038001c0947 */ /* 0x000fea0003800000 */
[----:B------:R-:W2:Y:S01]  /*1ec50*/  LDL R56, [R1+0x1c0] ;  /* 0x0001c00001387983 */ /* 0x000ea20000100800 */
[----:B0-----:R-:W0:Y:S01]  /*1ec60*/  S2R R0, SR_SWINHI ;  /* 0x0000000000007919 */ /* 0x001e220000002f00 */
[----:B------:R-:W-:Y:S01]  /*1ec70*/  F2FP.F16.F32.PACK_AB R58, R181, R180 ;  /* 0x000000b4b53a723e */ /* 0x000fe200000000ff */
[----:B------:R-:W-:Y:S01]  /*1ec80*/  ULDC.64 UR6, c[0x0][0xc00] ;  /* 0x0003000000067ab9 */ /* 0x000fe20000000a00 */
[----:B------:R-:W-:Y:S01]  /*1ec90*/  F2FP.F16.F32.PACK_AB R59, R31, R30 ;  /* 0x0000001e1f3b723e */ /* 0x000fe200000000ff */
[----:B------:R-:W3:Y:S01]  /*1eca0*/  LDL.LU R118, [R1+0x7c] ;  /* 0x00007c0001767983 */ /* 0x000ee20000300800 */
[----:B------:R-:W-:Y:S01]  /*1ecb0*/  F2FP.F16.F32.PACK_AB R60, R179, R178 ;  /* 0x000000b2b33c723e */ /* 0x000fe200000000ff */
[----:B------:R-:W-:Y:S01]  /*1ecc0*/  ULDC.64 UR4, c[0x0][0xc08] ;  /* 0x0003020000047ab9 */ /* 0x000fe20000000a00 */
[----:B------:R-:W-:Y:S01]  /*1ecd0*/  F2FP.F16.F32.PACK_AB R61, R35, R34 ;  /* 0x00000022233d723e */ /* 0x000fe200000000ff */
[----:B------:R-:W4:Y:S01]  /*1ece0*/  LDL.LU R117, [R1+0x80] ;  /* 0x0000800001757983 */ /* 0x000f220000300800 */
[----:B------:R-:W-:-:S02]  /*1ecf0*/  F2FP.F16.F32.PACK_AB R62, R177, R176 ;  /* 0x000000b0b13e723e */ /* 0x000fc400000000ff */
[----:B------:R-:W-:Y:S01]  /*1ed00*/  F2FP.F16.F32.PACK_AB R63, R39, R38 ;  /* 0x00000026273f723e */ /* 0x000fe200000000ff */
[----:B------:R-:W4:Y:S01]  /*1ed10*/  LDL.LU R116, [R1+0x74] ;  /* 0x0000740001747983 */ /* 0x000f220000300800 */
[----:B------:R-:W-:Y:S02]  /*1ed20*/  MOV R114, R23 ;  /* 0x0000001700727202 */ /* 0x000fe40000000f00 */
[----:B0-----:R-:W-:Y:S01]  /*1ed30*/  MOV R115, R0 ;  /* 0x0000000000737202 */ /* 0x001fe20000000f00 */
[----:B------:R-:W-:Y:S02]  /*1ed40*/  BAR.SYNC.DEFER_BLOCKING 0x1, 0x100 ;  /* 0x0044000000007b1d */ /* 0x000fe40000010000 */
[----:B--2---:R-:W-:-:S03]  /*1ed50*/  IMAD.WIDE R112, R56, 0x2, R114 ;  /* 0x0000000238707825 */ /* 0x004fc600078e0272 */
[----:B------:R-:W-:Y:S01]  /*1ed60*/  LOP3.LUT R0, R112, 0x380, RZ, 0xc0, !PT ;  /* 0x0000038070007812 */ /* 0x000fe200078ec0ff */
[----:B------:R-:W-:-:S03]  /*1ed70*/  IMAD.MOV.U32 R57, RZ, RZ, R113 ;  /* 0x000000ffff397224 */ /* 0x000fc600078e0071 */
[----:B------:R-:W-:-:S04]  /*1ed80*/  SHF.R.U64 R0, R0, 0x3, RZ ;  /* 0x0000000300007819 */ /* 0x000fc800000012ff */
[----:B------:R-:W-:-:S04]  /*1ed90*/  LOP3.LUT R56, R0, R112, RZ, 0x3c, !PT ;  /* 0x0000007000387212 */ /* 0x000fc800078e3cff */
[----:B------:R-:W-:Y:S02]  /*1eda0*/  MOV R0, R56 ;  /* 0x0000003800007202 */ /* 0x000fe40000000f00 */
[----:B------:R-:W-:Y:S02]  /*1edb0*/  F2FP.F16.F32.PACK_AB R56, R183, R182 ;  /* 0x000000b6b738723e */ /* 0x000fe400000000ff */
[----:B------:R-:W-:-:S05]  /*1edc0*/  F2FP.F16.F32.PACK_AB R57, R27, R26 ;  /* 0x0000001a1b39723e */ /* 0x000fca00000000ff */
[----:B------:R0:W-:Y:S02]  /*1edd0*/  STSM.16.M88.4 [R0], R56 ;  /* 0x0000003800007844 */ /* 0x0001e40000000200 */
[----:B0-----:R-:W-:-:S04]  /*1ede0*/  IADD3 R56, P0, R112, 0x20, RZ ;  /* 0x0000002070387810 */ /* 0x001fc80007f1e0ff */
[----:B------:R-:W-:-:S04]  /*1edf0*/  LOP3.LUT R0, R56, 0x380, RZ, 0xc0, !PT ;  /* 0x0000038038007812 */ /* 0x000fc800078ec0ff */
[----:B------:R-:W-:Y:S02]  /*1ee00*/  SHF.R.U64 R0, R0, 0x3, RZ ;  /* 0x0000000300007819 */ /* 0x000fe400000012ff */
[----:B------:R-:W-:Y:S02]  /*1ee10*/  IADD3.X R57, RZ, R113, RZ, P0, !PT ;  /* 0x00000071ff397210 */ /* 0x000fe400007fe4ff */
[----:B------:R-:W-:-:S04]  /*1ee20*/  LOP3.LUT R56, R0, R56, RZ, 0x3c, !PT ;  /* 0x0000003800387212 */ /* 0x000fc800078e3cff */
[----:B------:R-:W-:-:S05]  /*1ee30*/  MOV R56, R56 ;  /* 0x0000003800387202 */ /* 0x000fca0000000f00 */
[----:B------:R0:W-:Y:S02]  /*1ee40*/  STSM.16.M88.4 [R56], R60 ;  /* 0x0000003c38007844 */ /* 0x0001e40000000200 */
[----:B0-----:R-:W-:-:S04]  /*1ee50*/  IADD3 R56, P0, R112, 0x40, RZ ;  /* 0x0000004070387810 */ /* 0x001fc80007f1e0ff */
[----:B------:R-:W-:Y:S01]  /*1ee60*/  LOP3.LUT R0, R56, 0x380, RZ, 0xc0, !PT ;  /* 0x0000038038007812 */ /* 0x000fe200078ec0ff */
[----:B------:R-:W-:-:S03]  /*1ee70*/  IMAD.X R57, RZ, RZ, R113, P0 ;  /* 0x000000ffff397224 */ /* 0x000fc600000e0671 */
[----:B------:R-:W-:-:S04]  /*1ee80*/  SHF.R.U64 R0, R0, 0x3, RZ ;  /* 0x0000000300007819 */ /* 0x000fc800000012ff */
[----:B------:R-:W-:Y:S02]  /*1ee90*/  LOP3.LUT R56, R0, R56, RZ, 0x3c, !PT ;  /* 0x0000003800387212 */ /* 0x000fe400078e3cff */
[----:B------:R-:W-:Y:S02]  /*1eea0*/  F2FP.F16.F32.PACK_AB R58, R173, R172 ;  /* 0x000000acad3a723e */ /* 0x000fe400000000ff */
[----:B------:R-:W-:Y:S02]  /*1eeb0*/  MOV R0, R56 ;  /* 0x0000003800007202 */ /* 0x000fe40000000f00 */
[----:B------:R-:W-:Y:S02]  /*1eec0*/  F2FP.F16.F32.PACK_AB R56, R175, R174 ;  /* 0x000000aeaf38723e */ /* 0x000fe400000000ff */
[----:B------:R-:W-:Y:S02]  /*1eed0*/  F2FP.F16.F32.PACK_AB R57, R43, R42 ;  /* 0x0000002a2b39723e */ /* 0x000fe400000000ff */
[----:B------:R-:W-:-:S05]  /*1eee0*/  F2FP.F16.F32.PACK_AB R59, R47, R46 ;  /* 0x0000002e2f3b723e */ /* 0x000fca00000000ff */
        /* <DEDUP_REMOVED lines=13> */
[----:B------:R-:W-:-:S04]  /*1efc0*/  LOP3.LUT R0, R56, 0x380, RZ, 0xc0, !PT ;  /* 0x0000038038007812 */ /* 0x000fc800078ec0ff */
[----:B------:R-:W-:Y:S02]  /*1efd0*/  SHF.R.U64 R0, R0, 0x3, RZ ;  /* 0x0000000300007819 */ /* 0x000fe400000012ff */
[----:B------:R-:W-:Y:S02]  /*1efe0*/  IADD3.X R57, RZ, R113, RZ, P0, !PT ;  /* 0x00000071ff397210 */ /* 0x000fe400007fe4ff */
[----:B------:R-:W-:Y:S02]  /*1eff0*/  LOP3.LUT R56, R0, R56, RZ, 0x3c, !PT ;  /* 0x0000003800387212 */ /* 0x000fe400078e3cff */
[----:B------:R-:W-:Y:S02]  /*1f000*/  F2FP.F16.F32.PACK_AB R58, R165, R164 ;  /* 0x000000a4a53a723e */ /* 0x000fe400000000ff */
[----:B------:R-:W-:Y:S02]  /*1f010*/  MOV R0, R56 ;  /* 0x0000003800007202 */ /* 0x000fe40000000f00 */
[----:B------:R-:W-:-:S02]  /*1f020*/  F2FP.F16.F32.PACK_AB R56, R167, R166 ;  /* 0x000000a6a738723e */ /* 0x000fc400000000ff */
        /* <DEDUP_REMOVED lines=123> */
[----:B------:R3:W-:Y:S01]  /*1f7e0*/  STSM.16.M88.4 [R112], R60 ;  /* 0x0000003c70007844 */ /* 0x0007e20000000200 */
[----:B------:R-:W-:Y:S01]  /*1f7f0*/  BAR.SYNC.DEFER_BLOCKING 0x1, 0x100 ;  /* 0x0044000000007b1d */ /* 0x000fe20000010000 */
[----:B---3--:R-:W-:-:S04]  /*1f800*/  IADD3 R62, P0, R118, UR6, RZ ;  /* 0x00000006763e7c10 */ /* 0x008fc8000ff1e0ff */
[----:B----4-:R-:W-:Y:S02]  /*1f810*/  IADD3.X R63, R117, UR7, RZ, P0, !PT ;  /* 0x00000007753f7c10 */ /* 0x010fe400087fe4ff */
[----:B------:R-:W-:-:S04]  /*1f820*/  ISETP.NE.U32.AND P0, PT, RZ, UR4, PT ;  /* 0x00000004ff007c0c */ /* 0x000fc8000bf05070 */
[----:B------:R-:W-:Y:S01]  /*1f830*/  ISETP.NE.AND.EX P0, PT, RZ, UR5, PT, P0 ;  /* 0x00000005ff007c0c */ /* 0x000fe2000bf05300 */
[----:B------:R-:W-:-:S12]  /*1f840*/  IMAD.MOV.U32 R112, RZ, RZ, 0x9b8 ;  /* 0x000009b8ff707424 */ /* 0x000fd800078e00ff */
[----:B------:R-:W-:Y:S01]  /*1f850*/  @P0 IADD3 R58, P2, R118, UR4, RZ ;  /* 0x00000004763a0c10 */ /* 0x000fe2000ff5e0ff */
[----:B------:R-:W-:-:S03]  /*1f860*/  ULDC UR4, c[0x0][0xa88] ;  /* 0x0002a20000047ab9 */ /* 0x000fc60000000800 */
[----:B------:R-:W-:Y:S01]  /*1f870*/  @P0 IADD3.X R59, R117, UR5, RZ, P2, !PT ;  /* 0x00000005753b0c10 */ /* 0x000fe200097fe4ff */
[----:B------:R-:W-:Y:S01]  /*1f880*/  IMAD.U32 R0, RZ, RZ, UR4 ;  /* 0x00000004ff007e24 */ /* 0x000fe2000f8e00ff */
[----:B------:R-:W-:Y:S01]  /*1f890*/  ISETP.NE.AND P2, PT, R116, RZ, PT ;  /* 0x000000ff7400720c */ /* 0x000fe20003f45270 */
[----:B------:R-:W-:-:S03]  /*1f8a0*/  ULDC UR4, c[0x0][0xad4] ;  /* 0x0002b50000047ab9 */ /* 0x000fc60000000800 */
[----:B------:R-:W-:-:S04]  /*1f8b0*/  SEL R56, R116, UR4, P2 ;  /* 0x0000000474387c07 */ /* 0x000fc80009000000 */
[----:B------:R-:W-:Y:S01]  /*1f8c0*/  ISETP.GT.AND P2, PT, R56, 0x1, PT ;  /* 0x000000013800780c */ /* 0x000fe20003f44270 */
[----:B------:R-:W-:Y:S02]  /*1f8d0*/  ULDC.64 UR8, c[0x0][0x208] ;  /* 0x0000820000087ab9 */ /* 0x000fe40000000a00 */
[----:B------:R0:W5:Y:S01]  /*1f8e0*/  @P0 LDG.E R0, desc[UR8][R58.64] ;  /* 0x000000083a000981 */ /* 0x000162000c1e1900 */
[----:B------:R-:W-:-:S04]  /*1f8f0*/  SEL R112, R112, 0x978, P2 ;  /* 0x0000097870707807 */ /* 0x000fc80001000000 */
[----:B------:R2:W3:Y:S08]  /*1f900*/  LDC.64 R60, c[0x0][R112+0x220] ;  /* 0x00008800703c7b82 */ /* 0x0004f00000000a00 */
[----:B0-----:R2:W0:Y:S01]  /*1f910*/  LDC.64 R58, c[0x0][R112+0x218] ;  /* 0x00008600703a7b82 */ /* 0x0014220000000a00 */
[----:B------:R-:W-:-:S04]  /*1f920*/  ISETP.NE.U32.AND P1, PT, RZ, UR6, PT ;  /* 0x00000006ff007c0c */ /* 0x000fc8000bf25070 */
[----:B------:R-:W-:Y:S02]  /*1f930*/  ISETP.NE.AND.EX P1, PT, RZ, UR7, PT, P1 ;  /* 0x00000007ff007c0c */ /* 0x000fe4000bf25310 */
[----:B------:R-:W-:-:S11]  /*1f940*/  MOV R57, RZ ;  /* 0x000000ff00397202 */ /* 0x000fd60000000f00 */
[----:B------:R2:W5:Y:S01]  /*1f950*/  @P1 LDG.E R57, desc[UR8][R62.64] ;  /* 0x000000083e391981 */ /* 0x000562000c1e1900 */
[----:B------:R-:W-:Y:S05]  /*1f960*/  @P0 BRA `(.L_x_659) ;  /* 0x0000000000140947 */ /* 0x000fea0003800000 */
[----:B------:R-:W-:Y:S05]  /*1f970*/  @!P1 BRA `(.L_x_659) ;  /* 0x0000000000109947 */ /* 0x000fea0003800000 */
[----:B------:R-:W-:Y:S02]  /*1f980*/  ULDC.64 UR4, c[0x0][0x208] ;  /* 0x0000820000047ab9 */ /* 0x000fe40000000a00 */
[----:B-----5:R-:W4:Y:S04]  /*1f990*/  LDG.E R0, desc[UR4][R62.64] ;  /* 0x000000043e007981 */ /* 0x020f28000c1e1900 */
[----:B--2---:R-:W4:Y:S02]  /*1f9a0*/  LDG.E R62, desc[UR4][R62.64+0x4] ;  /* 0x000004043e3e7981 */ /* 0x004f24000c1e1900 */
[----:B----4-:R-:W-:-:S07]  /*1f9b0*/  IADD3 R0, -R0, R62, RZ ;  /* 0x0000003e00007210 */ /* 0x010fce0007ffe1ff */
.L_x_659:
[----:B------:R-:W4:Y:S01]  /*1f9c0*/  LDL.LU R56, [R1+0x78] ;  /* 0x0000780001387983 */ /* 0x000f220000300800 */
[----:B------:R-:W1:Y:S03]  /*1f9d0*/  LDC R119, c[0x0][0xbe8] ;  /* 0x0002fa00ff777b82 */ /* 0x000e660000000800 */
[----:B------:R-:W3:Y:S04]  /*1f9e0*/  LDL.LU R113, [R1+0x110] ;  /* 0x0001100001717983 */ /* 0x000ee80000300800 */
[----:B------:R-:W3:Y:S04]  /*1f9f0*/  LDL R120, [R1+0x8c] ;  /* 0x00008c0001787983 */ /* 0x000ee80000100800 */
[----:B------:R-:W3:Y:S04]  /*1fa00*/  LDL R124, [R1+0x1bc] ;  /* 0x0001bc00017c7983 */ /* 0x000ee80000100800 */
[----:B------:R-:W3:Y:S04]  /*1fa10*/  LDL R121, [R1+0x88] ;  /* 0x0000880001797983 */ /* 0x000ee80000100800 */
[----:B------:R-:W3:Y:S04]  /*1fa20*/  LDL R123, [R1+0x1b8] ;  /* 0x0001b800017b7983 */ /* 0x000ee80000100800 */
[----:B------:R-:W3:Y:S01]  /*1fa30*/  LDL R122, [R1+0x120] ;  /* 0x00012000017a7983 */ /* 0x000ee20000100800 */
[----:B--2---:R-:W2:Y:S01]  /*1fa40*/  LDC.64 R62, c[0x0][R112+0x228] ;  /* 0x00008a00703e7b82 */ /* 0x004ea20000000a00 */
[----:B------:R-:W-:-:S02]  /*1fa50*/  ISETP.NE.U32.AND P0, PT, RZ, UR6, PT ;  /* 0x00000006ff007c0c */ /* 0x000fc4000bf05070 */
[----:B-1----:R-:W-:Y:S02]  /*1fa60*/  ISETP.NE.AND P1, PT, R119, 0x1, PT ;  /* 0x000000017700780c */ /* 0x002fe40003f25270 */
[----:B------:R-:W-:Y:S01]  /*1fa70*/  ISETP.NE.AND.EX P0, PT, RZ, UR7, PT, P0 ;  /* 0x00000007ff007c0c */ /* 0x000fe2000bf05300 */
[-C--:B0-----:R-:W-:Y:S02]  /*1fa80*/  IMAD R116, R59, R223.reuse, RZ ;  /* 0x000000df3b747224 */ /* 0x081fe400078e02ff */
[----:B------:R-:W-:-:S08]  /*1fa90*/  IMAD.WIDE.U32 R58, R58, R223, RZ ;  /* 0x000000df3a3a7225 */ /* 0x000fd000078e00ff */
[----:B------:R-:W0:Y:S01]  /*1faa0*/  @P1 LDC R118, c[0x0][0xbec] ;  /* 0x0002fb00ff761b82 */ /* 0x000e220000000800 */
[----:B------:R-:W-:Y:S02]  /*1fab0*/  IMAD.IADD R116, R59, 0x1, R116 ;  /* 0x000000013b747824 */ /* 0x000fe400078e0274 */
[----:B-----5:R-:W-:Y:S01]  /*1fac0*/  IMAD R0, R0, R119, RZ ;  /* 0x0000007700007224 */ /* 0x020fe200078e02ff */
[----:B------:R-:W-:Y:S01]  /*1fad0*/  ULDC.64 UR4, c[0x0][0x208] ;  /* 0x0000820000047ab9 */ /* 0x000fe20000000a00 */
[----:B----4-:R-:W-:Y:S02]  /*1fae0*/  SEL R56, R56, RZ, !P0 ;  /* 0x000000ff38387207 */ /* 0x010fe40004000000 */
[----:B---3--:R-:W-:-:S03]  /*1faf0*/  SEL R113, R113, RZ, !P0 ;  /* 0x000000ff71717207 */ /* 0x008fc60004000000 */
[----:B------:R-:W-:-:S04]  /*1fb00*/  IMAD R61, R61, R56, RZ ;  /* 0x000000383d3d7224 */ /* 0x000fc800078e02ff */
[C---:B------:R-:W-:Y:S02]  /*1fb10*/  IMAD R113, R60.reuse, R113, R61 ;  /* 0x000000713c717224 */ /* 0x040fe400078e023d */
[----:B------:R-:W-:-:S04]  /*1fb20*/  IMAD.WIDE.U32 R60, R60, R56, RZ ;  /* 0x000000383c3c7225 */ /* 0x000fc800078e00ff */
[----:B------:R-:W-:Y:S01]  /*1fb30*/  IMAD.IADD R61, R61, 0x1, R113 ;  /* 0x000000013d3d7824 */ /* 0x000fe200078e0271 */
[----:B------:R-:W-:Y:S02]  /*1fb40*/  IADD3 R113, P0, P3, R60, R58, R57 ;  /* 0x0000003a3c717210 */ /* 0x000fe40007b1e039 */
[----:B------:R-:W1:Y:S01]  /*1fb50*/  @P1 LDC R60, c[0x0][0xbf0] ;  /* 0x0002fc00ff3c1b82 */ /* 0x000e620000000800 */
[----:B------:R-:W-:-:S05]  /*1fb60*/  SEL R58, R120, RZ, P2 ;  /* 0x000000ff783a7207 */ /* 0x000fca0001000000 */
[-C--:B--2---:R-:W-:Y:S02]  /*1fb70*/  IMAD R59, R63, R58.reuse, RZ ;  /* 0x0000003a3f3b7224 */ /* 0x084fe400078e02ff */
[----:B------:R-:W-:Y:S01]  /*1fb80*/  IMAD.WIDE.U32 R62, R62, R58, RZ ;  /* 0x0000003a3e3e7225 */ /* 0x000fe200078e00ff */
[----:B------:R-:W-:-:S04]  /*1fb90*/  SHF.R.S32.HI R58, RZ, 0x1f, R57 ;  /* 0x0000001fff3a7819 */ /* 0x000fc80000011439 */
[----:B------:R-:W-:Y:S02]  /*1fba0*/  IADD3.X R117, R61, R116, R58, P0, P3 ;  /* 0x000000743d757210 */ /* 0x000fe400007e643a */
[----:B------:R-:W-:-:S05]  /*1fbb0*/  LEA R116, R121, R124, 0x7 ;  /* 0x0000007c79747211 */ /* 0x000fca00078e38ff */
[----:B0-----:R-:W-:-:S04]  /*1fbc0*/  @P1 IMAD.HI.U32 R61, R116, R118, RZ ;  /* 0x00000076743d1227 */ /* 0x001fc800078e00ff */
[----:B------:R-:W-:Y:S01]  /*1fbd0*/  IMAD.MOV.U32 R118, RZ, RZ, R116 ;  /* 0x000000ffff767224 */ /* 0x000fe200078e0074 */
[----:B-1----:R-:W-:Y:S02]  /*1fbe0*/  @P1 SHF.R.U32.HI R118, RZ, R60, R61 ;  /* 0x0000003cff761219 */ /* 0x002fe4000001163d */
[----:B------:R0:W1:Y:S02]  /*1fbf0*/  LDC.64 R60, c[0x0][R112+0x210] ;  /* 0x00008400703c7b82 */ /* 0x0000640000000a00 */
[----:B------:R-:W-:-:S06]  /*1fc00*/  IADD3 R62, P0, P3, R118, R113, R62 ;  /* 0x00000071763e7210 */ /* 0x000fcc0007b1e03e */
[----:B0-----:R-:W0:Y:S01]  /*1fc10*/  LDC.64 R112, c[0x0][0xba8] ;  /* 0x0002ea00ff707b82 */ /* 0x001e220000000a00 */
[----:B------:R-:W-:Y:S01]  /*1fc20*/  IMAD.IADD R59, R63, 0x1, R59 ;  /* 0x000000013f3b7824 */ /* 0x000fe200078e023b */
[----:B------:R-:W-:-:S04]  /*1fc30*/  SHF.R.S32.HI R63, RZ, 0x1f, R118 ;  /* 0x0000001fff3f7819 */ /* 0x000fc80000011476 */
[----:B------:R-:W-:Y:S02]  /*1fc40*/  IADD3.X R63, R63, R117, R59, P0, P3 ;  /* 0x000000753f3f7210 */ /* 0x000fe400007e643b */
[----:B------:R-:W-:-:S05]  /*1fc50*/  IADD3 R117, -R118, RZ, RZ ;  /* 0x000000ff76757210 */ /* 0x000fca0007ffe1ff */
[----:B------:R-:W-:Y:S01]  /*1fc60*/  IMAD R117, R119, R117, R116 ;  /* 0x0000007577757224 */ /* 0x000fe200078e0274 */
[----:B0-----:R-:W0:Y:S08]  /*1fc70*/  @!P2 LDC R112, c[0x0][0xb50] ;  /* 0x0002d400ff70ab82 */ /* 0x001e300000000800 */
[----:B------:R-:W2:Y:S01]  /*1fc80*/  @!P2 LDC R113, c[0x0][0xb54] ;  /* 0x0002d500ff71ab82 */ /* 0x000ea20000000800 */
[----:B------:R-:W-:Y:S01]  /*1fc90*/  SHF.R.S32.HI R59, RZ, 0x1f, R117 ;  /* 0x0000001fff3b7819 */ /* 0x000fe20000011475 */
[----:B-1----:R-:W-:-:S02]  /*1fca0*/  IMAD R61, R61, R117, RZ ;  /* 0x000000753d3d7224 */ /* 0x002fc400078e02ff */
[----:B------:R-:W-:-:S04]  /*1fcb0*/  IMAD.WIDE.U32 R62, R60, R117, R62 ;  /* 0x000000753c3e7225 */ /* 0x000fc800078e003e */
[----:B------:R-:W-:Y:S01]  /*1fcc0*/  IMAD R59, R60, R59, R61 ;  /* 0x0000003b3c3b7224 */ /* 0x000fe200078e023d */
[----:B0-----:R-:W-:-:S03]  /*1fcd0*/  LEA R112, P0, R62, R112, 0x2 ;  /* 0x000000703e707211 */ /* 0x001fc600078010ff */
[----:B------:R-:W-:-:S05]  /*1fce0*/  IMAD.IADD R59, R63, 0x1, R59 ;  /* 0x000000013f3b7824 */ /* 0x000fca00078e023b */
[----:B--2---:R-:W-:Y:S01]  /*1fcf0*/  LEA.HI.X R59, R62, R113, R59, 0x2, P0 ;  /* 0x000000713e3b7211 */ /* 0x004fe200000f143b */
[----:B------:R-:W-:Y:S01]  /*1fd00*/  SHFL.IDX PT, R60, R112, RZ, 0x1c1f ;  /* 0x001c1fff703c7589 */ /* 0x000fe200000e0000 */
[----:B------:R-:W-:-:S03]  /*1fd10*/  IMAD R113, R121, 0x80, R123 ;  /* 0x0000008079717824 */ /* 0x000fc600078e027b */
[----:B------:R-:W0:Y:S04]  /*1fd20*/  SHFL.IDX PT, R61, R59, RZ, 0x1c1f ;  /* 0x001c1fff3b3d7589 */ /* 0x000e2800000e0000 */
[----:B------:R1:W-:Y:S04]  /*1fd30*/  SHFL.IDX PT, R62, R112, 0x1, 0x1c1f ;  /* 0x003c1f00703e7f89 */ /* 0x0003e800000e0000 */
[----:B------:R-:W2:Y:S01]  /*1fd40*/  SHFL.IDX PT, R63, R59, 0x1, 0x1c1f ;  /* 0x003c1f003b3f7f89 */ /* 0x000ea200000e0000 */
[----:B------:R-:W-:Y:S02]  /*1fd50*/  LOP3.LUT P0, RZ, R122, 0x3, RZ, 0xc0, !PT ;  /* 0x000000037aff7812 */ /* 0x000fe4000780c0ff */
[----:B-1----:R-:W-:-:S02]  /*1fd60*/  IADD3 R112, R113, 0x8, RZ ;  /* 0x0000000871707810 */ /* 0x002fc40007ffe0ff */
[-C--:B------:R-:W-:Y:S02]  /*1fd70*/  ISETP.GE.OR P3, PT, R113, R0.reuse, P0 ;  /* 0x000000007100720c */ /* 0x080fe40000766670 */
[----:B------:R-:W-:-:S11]  /*1fd80*/  ISETP.GE.OR P0, PT, R112, R0, P0 ;  /* 0x000000007000720c */ /* 0x000fd60000706670 */
[----:B0-----:R0:W-:Y:S04]  /*1fd90*/  @!P3 ST.E desc[UR4][R60.64], R184 ;  /* 0x000000b83c00b985 */ /* 0x0011e8000c101904 */
[----:B--2---:R0:W-:Y:S01]  /*1fda0*/  @!P0 ST.E desc[UR4][R62.64], R185 ;  /* 0x000000b93e008985 */ /* 0x0041e2000c101904 */
[----:B------:R-:W-:Y:S05]  /*1fdb0*/  @P2 BRA `(.L_x_660) ;  /* 0x0000000c00e02947 */ /* 0x000fea0003800000 */
[----:B------:R-:W2:Y:S01]  /*1fdc0*/  LDL R122, [R1+0x70] ;  /* 0x00007000017a7983 */ /* 0x000ea20000100800 */
[----:B------:R-:W1:Y:S01]  /*1fdd0*/  @P1 LDC R59, c[0x0][0xbec] ;  /* 0x0002fb00ff3b1b82 */ /* 0x000e620000000800 */
[----:B------:R-:W-:-:S07]  /*1fde0*/  ULDC.64 UR4, c[0x0][0x208] ;  /* 0x0000820000047ab9 */ /* 0x000fce0000000a00 */
[----:B------:R-:W3:Y:S01]  /*1fdf0*/  @P1 LDC R81, c[0x0][0xbf0] ;  /* 0x0002fc00ff511b82 */ /* 0x000ee20000000800 */
[----:B------:R-:W-:Y:S01]  /*1fe00*/  IMAD R80, R121, 0x80, R224 ;  /* 0x0000008079507824 */ /* 0x000fe200078e02e0 */
[----:B------:R-:W-:Y:S01]  /*1fe10*/  BSSY B1, `(.L_x_661) ;  /* 0x00000aa000017945 */ /* 0x000fe20003800000 */
[----:B--2---:R-:W-:-:S04]  /*1fe20*/  IMAD R3, R224, 0x8, R122 ;  /* 0x00000008e0037824 */ /* 0x004fc800078e027a */
[----:B------:R-:W-:-:S04]  /*1fe30*/  IMAD.SHL.U32 R3, R3, 0x8, RZ ;  /* 0x0000000803037824 */ /* 0x000fc800078e00ff */
[----:B------:R-:W-:-:S03]  /*1fe40*/  IMAD.WIDE R114, R3, 0x2, R114 ;  /* 0x0000000203727825 */ /* 0x000fc600078e0272 */
        /* <DEDUP_REMOVED lines=9> */
[----:B------:R-:W-:Y:S02]  /*1fee0*/  LOP3.LUT R8, R8, R9, RZ, 0x3c, !PT ;  /* 0x0000000908087212 */ /* 0x000fe400078e3cff */
[----:B------:R-:W-:Y:S01]  /*1fef0*/  LOP3.LUT R12, R12, R13, RZ, 0x3c, !PT ;  /* 0x0000000d0c0c7212 */ /* 0x000fe200078e3cff */
[--C-:B------:R-:W-:Y:S01]  /*1ff00*/  IMAD.X R13, RZ, RZ, R115.reuse, P3 ;  /* 0x000000ffff0d7224 */ /* 0x100fe200018e0673 */
[----:B------:R-:W-:Y:S01]  /*1ff10*/  LOP3.LUT R24, R24, R25, RZ, 0x3c, !PT ;  /* 0x0000001918187212 */ /* 0x000fe200078e3cff */
[----:B------:R-:W-:Y:S01]  /*1ff20*/  IMAD.X R25, RZ, RZ, R115, P2 ;  /* 0x000000ffff197224 */ /* 0x000fe200010e0673 */
[----:B------:R-:W-:-:S02]  /*1ff30*/  IADD3.X R9, RZ, R115, RZ, P4, !PT ;  /* 0x00000073ff097210 */ /* 0x000fc400027fe4ff */
[C---:B------:R-:W-:Y:S01]  /*1ff40*/  IADD3 R29, P0, R114.reuse, 0x4000, RZ ;  /* 0x00004000721d7810 */ /* 0x040fe20007f1e0ff */
[----:B------:R-:W5:Y:S01]  /*1ff50*/  LD.E.128 R12, desc[UR4][R12.64] ;  /* 0x000000040c0c7980 */ /* 0x000f62000c101d00 */
[C---:B------:R-:W-:Y:S02]  /*1ff60*/  IADD3 R33, P6, R114.reuse, 0x5000, RZ ;  /* 0x0000500072217810 */ /* 0x040fe40007fde0ff */
[C---:B------:R-:W-:Y:S01]  /*1ff70*/  IADD3 R37, P5, R114.reuse, 0x6000, RZ ;  /* 0x0000600072257810 */ /* 0x040fe20007fbe0ff */
[----:B------:R-:W5:Y:S01]  /*1ff80*/  LD.E.128 R8, desc[UR4][R8.64] ;  /* 0x0000000408087980 */ /* 0x000f62000c101d00 */
[C---:B------:R-:W-:Y:S02]  /*1ff90*/  IADD3 R41, P4, R114.reuse, 0x7000, RZ ;  /* 0x0000700072297810 */ /* 0x040fe40007f9e0ff */
[C---:B------:R-:W-:Y:S01]  /*1ffa0*/  IADD3 R45, P3, R114.reuse, 0x8000, RZ ;  /* 0x00008000722d7810 */ /* 0x040fe20007f7e0ff */
[----:B------:R-:W5:Y:S01]  /*1ffb0*/  LD.E.128 R24, desc[UR4][R24.64] ;  /* 0x0000000418187980 */ /* 0x000f62000c101d00 */
[----:B------:R-:W-:-:S02]  /*1ffc0*/  IADD3 R49, P2, R114, 0x9000, RZ ;  /* 0x0000900072317810 */ /* 0x000fc40007f5e0ff */
[----:B------:R-:W-:Y:S02]  /*1ffd0*/  LOP3.LUT R28, R29, 0x380, RZ, 0xc0, !PT ;  /* 0x000003801d1c7812 */ /* 0x000fe400078ec0ff */
[----:B------:R-:W-:Y:S02]  /*1ffe0*/  LOP3.LUT R32, R33, 0x380, RZ, 0xc0, !PT ;  /* 0x0000038021207812 */ /* 0x000fe400078ec0ff */
[----:B------:R-:W-:Y:S02]  /*1fff0*/  LOP3.LUT R36, R37, 0x380, RZ, 0xc0, !PT ;  /* 0x0000038025247812 */ /* 0x000fe400078ec0ff */
[----:B------:R-:W-:Y:S02]  /*20000*/  LOP3.LUT R40, R41, 0x380, RZ, 0xc0, !PT ;  /* 0x0000038029287812 */ /* 0x000fe400078ec0ff */
[----:B------:R-:W-:Y:S02]  /*20010*/  LOP3.LUT R44, R45, 0x380, RZ, 0xc0, !PT ;  /* 0x000003802d2c7812 */ /* 0x000fe400078ec0ff */
[----:B------:R-:W-:-:S02]  /*20020*/  LOP3.LUT R48, R49, 0x380, RZ, 0xc0, !PT ;  /* 0x0000038031307812 */ /* 0x000fc400078ec0ff */
[----:B------:R-:W-:Y:S02]  /*20030*/  SHF.R.U64 R28, R28, 0x3, RZ ;  /* 0x000000031c1c7819 */ /* 0x000fe400000012ff */
[----:B------:R-:W-:Y:S02]  /*20040*/  SHF.R.U64 R32, R32, 0x3, RZ ;  /* 0x0000000320207819 */ /* 0x000fe400000012ff */
[----:B------:R-:W-:Y:S02]  /*20050*/  SHF.R.U64 R36, R36, 0x3, RZ ;  /* 0x0000000324247819 */ /* 0x000fe400000012ff */
[----:B------:R-:W-:Y:S02]  /*20060*/  SHF.R.U64 R40, R40, 0x3, RZ ;  /* 0x0000000328287819 */ /* 0x000fe400000012ff */
[----:B------:R-:W-:Y:S02]  /*20070*/  SHF.R.U64 R44, R44, 0x3, RZ ;  /* 0x000000032c2c7819 */ /* 0x000fe400000012ff */
[----:B------:R-:W-:-:S02]  /*20080*/  SHF.R.U64 R48, R48, 0x3, RZ ;  /* 0x0000000330307819 */ /* 0x000fc400000012ff */
[----:B------:R-:W-:Y:S02]  /*20090*/  LOP3.LUT R28, R28, R29, RZ, 0x3c, !PT ;  /* 0x0000001d1c1c7212 */ /* 0x000fe400078e3cff */
[----:B------:R-:W-:Y:S01]  /*200a0*/  LOP3.LUT R32, R32, R33, RZ, 0x3c, !PT ;  /* 0x0000002120207212 */ /* 0x000fe200078e3cff */
[--C-:B------:R-:W-:Y:S01]  /*200b0*/  IMAD.X R33, RZ, RZ, R115.reuse, P6 ;  /* 0x000000ffff217224 */ /* 0x100fe200030e0673 */
[----:B------:R-:W-:Y:S01]  /*200c0*/  LOP3.LUT R36, R36, R37, RZ, 0x3c, !PT ;  /* 0x0000002524247212 */ /* 0x000fe200078e3cff */
[--C-:B------:R-:W-:Y:S01]  /*200d0*/  IMAD.X R37, RZ, RZ, R115.reuse, P5 ;  /* 0x000000ffff257224 */ /* 0x100fe200028e0673 */
[----:B------:R-:W-:Y:S02]  /*200e0*/  LOP3.LUT R40, R40, R41, RZ, 0x3c, !PT ;  /* 0x0000002928287212 */ /* 0x000fe400078e3cff */
[----:B------:R-:W-:Y:S01]  /*200f0*/  LOP3.LUT R44, R44, R45, RZ, 0x3c, !PT ;  /* 0x0000002d2c2c7212 */ /* 0x000fe200078e3cff */
[--C-:B------:R-:W-:Y:S01]  /*20100*/  IMAD.X R45, RZ, RZ, R115.reuse, P3 ;  /* 0x000000ffff2d7224 */ /* 0x100fe200018e0673 */
[----:B------:R-:W-:Y:S01]  /*20110*/  IADD3.X R29, RZ, R115, RZ, P0, !PT ;  /* 0x00000073ff1d7210 */ /* 0x000fe200007fe4ff */
[----:B------:R-:W5:Y:S01]  /*20120*/  LD.E.128 R32, desc[UR4][R32.64] ;  /* 0x0000000420207980 */ /* 0x000f62000c101d00 */
[----:B------:R-:W-:Y:S01]  /*20130*/  LOP3.LUT R48, R48, R49, RZ, 0x3c, !PT ;  /* 0x0000003130307212 */ /* 0x000fe200078e3cff */
[----:B------:R-:W-:Y:S01]  /*20140*/  IMAD.X R49, RZ, RZ, R115, P2 ;  /* 0x000000ffff317224 */ /* 0x000fe200010e0673 */
[----:B------:R-:W-:Y:S01]  /*20150*/  IADD3.X R41, RZ, R115, RZ, P4, !PT ;  /* 0x00000073ff297210 */ /* 0x000fe200027fe4ff */
[----:B------:R-:W5:Y:S01]  /*20160*/  LD.E.128 R36, desc[UR4][R36.64] ;  /* 0x0000000424247980 */ /* 0x000f62000c101d00 */
[----:B------:R-:W-:-:S02]  /*20170*/  IADD3 R53, P0, R114, 0xa000, RZ ;  /* 0x0000a00072357810 */ /* 0x000fc40007f1e0ff */
[C---:B0-----:R-:W-:Y:S01]  /*20180*/  IADD3 R61, P6, R114.reuse, 0xb000, RZ ;  /* 0x0000b000723d7810 */ /* 0x041fe20007fde0ff */
[----:B------:R-:W5:Y:S01]  /*20190*/  LD.E.128 R28, desc[UR4][R28.64] ;  /* 0x000000041c1c7980 */ /* 0x000f62000c101d00 */
[C---:B------:R-:W-:Y:S02]  /*201a0*/  IADD3 R65, P5, R114.reuse, 0xc000, RZ ;  /* 0x0000c00072417810 */ /* 0x040fe40007fbe0ff */
[C---:B------:R-:W-:Y:S01]  /*201b0*/  IADD3 R69, P4, R114.reuse, 0xd000, RZ ;  /* 0x0000d00072457810 */ /* 0x040fe20007f9e0ff */
[----:B------:R-:W5:Y:S01]  /*201c0*/  LD.E.128 R40, desc[UR4][R40.64] ;  /* 0x0000000428287980 */ /* 0x000f62000c101d00 */
[C---:B------:R-:W-:Y:S02]  /*201d0*/  IADD3 R73, P3, R114.reuse, 0xe000, RZ ;  /* 0x0000e00072497810 */ /* 0x040fe40007f7e0ff */
[----:B------:R-:W-:Y:S01]  /*201e0*/  IADD3 R3, P2, R114, 0xf000, RZ ;  /* 0x0000f00072037810 */ /* 0x000fe20007f5e0ff */
[----:B------:R-:W5:Y:S01]  /*201f0*/  LD.E.128 R44, desc[UR4][R44.64] ;  /* 0x000000042c2c7980 */ /* 0x000f62000c101d00 */
[----:B------:R-:W-:-:S02]  /*20200*/  LOP3.LUT R52, R53, 0x380, RZ, 0xc0, !PT ;  /* 0x0000038035347812 */ /* 0x000fc400078ec0ff */
[----:B------:R-:W-:Y:S01]  /*20210*/  LOP3.LUT R60, R61, 0x380, RZ, 0xc0, !PT ;  /* 0x000003803d3c7812 */ /* 0x000fe200078ec0ff */
[----:B------:R-:W-:Y:S01]  /*20220*/  IMAD.X R77, RZ, RZ, R115, P2 ;  /* 0x000000ffff4d7224 */ /* 0x000fe200010e0673 */
[----:B------:R-:W-:Y:S01]  /*20230*/  LOP3.LUT R64, R65, 0x380, RZ, 0xc0, !PT ;  /* 0x0000038041407812 */ /* 0x000fe200078ec0ff */
[----:B------:R-:W5:Y:S01]  /*20240*/  LD.E.128 R48, desc[UR4][R48.64] ;  /* 0x0000000430307980 */ /* 0x000f62000c101d00 */
        /* <DEDUP_REMOVED lines=10> */
[----:B------:R-:W-:Y:S02]  /*202f0*/  SHF.R.U64 R2, R2, 0x3, RZ ;  /* 0x0000000302027819 */ /* 0x000fe400000012ff */
[----:B------:R-:W-:Y:S02]  /*20300*/  LOP3.LUT R52, R52, R53, RZ, 0x3c, !PT ;  /* 0x0000003534347212 */ /* 0x000fe400078e3cff */
[----:B------:R-:W-:Y:S01]  /*20310*/  LOP3.LUT R60, R60, R61, RZ, 0x3c, !PT ;  /* 0x0000003d3c3c7212 */ /* 0x000fe200078e3cff */
[--C-:B------:R-:W-:Y:S01]  /*20320*/  IMAD.X R61, RZ, RZ, R115.reuse, P6 ;  /* 0x000000ffff3d7224 */ /* 0x100fe200030e0673 */
[----:B------:R-:W-:Y:S01]  /*20330*/  LOP3.LUT R64, R64, R65, RZ, 0x3c, !PT ;  /* 0x0000004140407212 */ /* 0x000fe200078e3cff */
[--C-:B------:R-:W-:Y:S01]  /*20340*/  IMAD.X R65, RZ, RZ, R115.reuse, P5 ;  /* 0x000000ffff417224 */ /* 0x100fe200028e0673 */
[----:B------:R-:W-:Y:S02]  /*20350*/  LOP3.LUT R68, R68, R69, RZ, 0x3c, !PT ;  /* 0x0000004544447212 */ /* 0x000fe400078e3cff */
[----:B------:R-:W-:Y:S01]  /*20360*/  LOP3.LUT R72, R72, R73, RZ, 0x3c, !PT ;  /* 0x0000004948487212 */ /* 0x000fe200078e3cff */
[----:B------:R-:W-:Y:S01]  /*20370*/  IMAD.X R73, RZ, RZ, R115, P3 ;  /* 0x000000ffff497224 */ /* 0x000fe200018e0673 */
[----:B------:R-:W-:Y:S01]  /*20380*/  LOP3.LUT R4, R5, R114, RZ, 0x3c, !PT ;  /* 0x0000007205047212 */ /* 0x000fe200078e3cff */
[----:B------:R-:W5:Y:S01]  /*20390*/  LD.E.128 R60, desc[UR4][R60.64] ;  /* 0x000000043c3c7980 */ /* 0x000f62000c101d00 */
[----:B------:R-:W-:-:S02]  /*203a0*/  IADD3.X R53, RZ, R115, RZ, P0, !PT ;  /* 0x00000073ff357210 */ /* 0x000fc400007fe4ff */
[-C--:B------:R-:W-:Y:S01]  /*203b0*/  IADD3.X R69, RZ, R115.reuse, RZ, P4, !PT ;  /* 0x00000073ff457210 */ /* 0x080fe200027fe4ff */
[----:B------:R-:W5:Y:S01]  /*203c0*/  LD.E.128 R64, desc[UR4][R64.64] ;  /* 0x0000000440407980 */ /* 0x000f62000c101d00 */
[----:B------:R-:W-:Y:S02]  /*203d0*/  MOV R5, R115 ;  /* 0x0000007300057202 */ /* 0x000fe40000000f00 */
[----:B------:R-:W-:Y:S01]  /*203e0*/  LOP3.LUT R76, R2, R3, RZ, 0x3c, !PT ;  /* 0x00000003024c7212 */ /* 0x000fe200078e3cff */
[----:B------:R-:W5:Y:S04]  /*203f0*/  LD.E.128 R52, desc[UR4][R52.64] ;  /* 0x0000000434347980 */ /* 0x000f68000c101d00 */
[----:B------:R-:W5:Y:S04]  /*20400*/  LD.E.128 R4, desc[UR4][R4.64] ;  /* 0x0000000404047980 */ /* 0x000f68000c101d00 */
[----:B------:R-:W5:Y:S04]  /*20410*/  LD.E.128 R68, desc[UR4][R68.64] ;  /* 0x0000000444447980 */ /* 0x000f68000c101d00 */
[----:B------:R-:W5:Y:S04]  /*20420*/  LD.E.128 R72, desc[UR4][R72.64] ;  /* 0x0000000448487980 */ /* 0x000f68000c101d00 */
[----:B------:R-:W5:Y:S01]  /*20430*/  LD.E.128 R76, desc[UR4][R76.64] ;  /* 0x000000044c4c7980 */ /* 0x000f62000c101d00 */
[----:B------:R-:W-:-:S02]  /*20440*/  ULDC.64 UR4, c[0x0][0xaa0] ;  /* 0x0002a80000047ab9 */ /* 0x000fc40000000a00 */
[----:B------:R-:W-:Y:S01]  /*20450*/  IMAD R58, R58, UR4, RZ ;  /* 0x000000043a3a7c24 */ /* 0x000fe2000f8e02ff */
[----:B------:R-:W-:Y:S01]  /*20460*/  @!PT LDS RZ, [RZ] ;  /* 0x00000000fffff984 */ /* 0x000fe20000000800 */
[----:B------:R-:W-:Y:S01]  /*20470*/  @!PT LDS RZ, [RZ] ;  /* 0x00000000fffff984 */ /* 0x000fe20000000800 */
[----:B------:R-:W-:Y:S01]  /*20480*/  @!PT LDS RZ, [RZ] ;  /* 0x00000000fffff984 */ /* 0x000fe20000000800 */
[----:B------:R-:W-:Y:S01]  /*20490*/  @!PT LDS RZ, [RZ] ;  /* 0x00000000fffff984 */ /* 0x000fe20000000800 */
[----:B------:R0:W-:Y:S06]  /*204a0*/  MEMBAR.ALL.CTA ;  /* 0x0000000000007992 */ /* 0x0001ec0000008000 */
[----:B0-----:R-:W0:Y:S01]  /*204b0*/  FENCE.VIEW.ASYNC.S ;  /* 0x00000000000073c6 */ /* 0x001e220000000000 */
[----:B------:R-:W-:-:S04]  /*204c0*/  IMAD.WIDE.U32 R2, R57, UR4, RZ ;  /* 0x0000000439027c25 */ /* 0x000fc8000f8e00ff */
[----:B------:R-:W-:Y:S01]  /*204d0*/  IMAD R21, R57, UR5, R58 ;  /* 0x0000000539157c24 */ /* 0x000fe2000f8e023a */
[----:B------:R-:W-:Y:S01]  /*204e0*/  ULDC.64 UR4, c[0x0][0xae8] ;  /* 0x0002ba0000047ab9 */ /* 0x000fe20000000a00 */
[----:B------:R-:W-:Y:S02]  /*204f0*/  IMAD R58, R122, 0x20, R224 ;  /* 0x000000207a3a7824 */ /* 0x000fe400078e02e0 */
[----:B------:R-:W-:-:S03]  /*20500*/  IMAD.IADD R3, R3, 0x1, R21 ;  /* 0x0000000103037824 */ /* 0x000fc600078e0215 */
[----:B------:R-:W-:Y:S01]  /*20510*/  LEA R58, R121, R58, 0x7 ;  /* 0x0000003a793a7211 */ /* 0x000fe200078e38ff */
[----:B------:R-:W-:Y:S01]  /*20520*/  IMAD.WIDE.U32 R2, R223, UR4, R2 ;  /* 0x00000004df027c25 */ /* 0x000fe2000f8e0002 */
[----:B------:R-:W-:-:S03]  /*20530*/  SHF.R.S32.HI R57, RZ, 0x1f, R56 ;  /* 0x0000001fff397819 */ /* 0x000fc60000011438 */
[----:B-1----:R-:W-:-:S04]  /*20540*/  @P1 IMAD.HI.U32 R20, R58, R59, RZ ;  /* 0x0000003b3a141227 */ /* 0x002fc800078e00ff */
[----:B------:R-:W-:Y:S01]  /*20550*/  IMAD R3, R223, UR5, R3 ;  /* 0x00000005df037c24 */ /* 0x000fe2000f8e0203 */
[----:B------:R-:W-:Y:S01]  /*20560*/  ULDC.64 UR4, c[0x0][0xaf0] ;  /* 0x0002bc0000047ab9 */ /* 0x000fe20000000a00 */
[----:B------:R-:W-:Y:S01]  /*20570*/  IMAD.MOV.U32 R21, RZ, RZ, R58 ;  /* 0x000000ffff157224 */ /* 0x000fe200078e003a */
[----:B---3--:R-:W-:Y:S01]  /*20580*/  @P1 SHF.R.U32.HI R21, RZ, R81, R20 ;  /* 0x00000051ff151219 */ /* 0x008fe20000011614 */
[----:B------:R-:W-:Y:S02]  /*20590*/  IMAD R57, R57, UR4, RZ ;  /* 0x0000000439397c24 */ /* 0x000fe4000f8e02ff */
[----:B------:R-:W-:Y:S01]  /*205a0*/  IMAD.WIDE.U32 R2, R56, UR4, R2 ;  /* 0x0000000438027c25 */ /* 0x000fe2000f8e0002 */
[----:B------:R-:W-:-:S03]  /*205b0*/  SHF.R.S32.HI R20, RZ, 0x1f, R21 ;  /* 0x0000001fff147819 */ /* 0x000fc60000011415 */
[----:B------:R-:W-:Y:S01]  /*205c0*/  IMAD R57, R56, UR5, R57 ;  /* 0x0000000538397c24 */ /* 0x000fe2000f8e0239 */
[----:B------:R-:W-:Y:S01]  /*205d0*/  ULDC.64 UR4, c[0x0][0xae0] ;  /* 0x0002b80000047ab9 */ /* 0x000fe20000000a00 */
[----:B------:R-:W-:Y:S02]  /*205e0*/  IMAD.MOV R56, RZ, RZ, -R21 ;  /* 0x000000ffff387224 */ /* 0x000fe400078e0a15 */
[----:B------:R-:W-:Y:S01]  /*205f0*/  IMAD R20, R20, UR4, RZ ;  /* 0x0000000414147c24 */ /* 0x000fe2000f8e02ff */
[----:B------:R-:W-:Y:S01]  /*20600*/  IADD3 R3, R3, R57, RZ ;  /* 0x0000003903037210 */ /* 0x000fe20007ffe0ff */
[----:B------:R-:W-:Y:S02]  /*20610*/  IMAD R119, R119, R56, R58 ;  /* 0x0000003877777224 */ /* 0x000fe400078e023a */
[C---:B------:R-:W-:Y:S02]  /*20620*/  IMAD R57, R21.reuse, UR5, R20 ;  /* 0x0000000515397c24 */ /* 0x040fe4000f8e0214 */
[----:B------:R-:W-:Y:S01]  /*20630*/  IMAD.WIDE.U32 R2, R21, UR4, R2 ;  /* 0x0000000415027c25 */ /* 0x000fe2000f8e0002 */
[----:B------:R-:W-:Y:S01]  /*20640*/  SHF.R.S32.HI R20, RZ, 0x1f, R119 ;  /* 0x0000001fff147819 */ /* 0x000fe20000011477 */
[----:B------:R-:W-:-:S02]  /*20650*/  ULDC.64 UR4, c[0x0][0xad8] ;  /* 0x0002b60000047ab9 */ /* 0x000fc40000000a00 */
[----:B------:R-:W-:Y:S02]  /*20660*/  IMAD.IADD R3, R3, 0x1, R57 ;  /* 0x0000000103037824 */ /* 0x000fe400078e0239 */
[----:B------:R-:W-:Y:S02]  /*20670*/  IMAD R20, R20, UR4, RZ ;  /* 0x0000000414147c24 */ /* 0x000fe4000f8e02ff */
[----:B------:R-:W-:Y:S01]  /*20680*/  IMAD.WIDE.U32 R2, R119, UR4, R2 ;  /* 0x0000000477027c25 */ /* 0x000fe2000f8e0002 */
[----:B------:R-:W-:-:S03]  /*20690*/  ISETP.GE.AND P2, PT, R80, R0, PT ;  /* 0x000000005000720c */ /* 0x000fc60003f46270 */
[----:B------:R-:W-:Y:S01]  /*206a0*/  IMAD R57, R119, UR5, R20 ;  /* 0x0000000577397c24 */ /* 0x000fe2000f8e0214 */
[----:B------:R-:W-:Y:S01]  /*206b0*/  ULDC.64 UR4, c[0x0][0xa80] ;  /* 0x0002a00000047ab9 */ /* 0x000fe20000000a00 */
[----:B------:R-:W-:Y:S01]  /*206c0*/  VIADD R20, R23, 0x38820 ;  /* 0x0003882017147836 */ /* 0x000fe20000000000 */
[----:B------:R-:W-:Y:S02]  /*206d0*/  LEA R81, P3, R2, UR4, 0x1 ;  /* 0x0000000402517c11 */ /* 0x000fe4000f8608ff */
[----:B------:R-:W-:Y:S02]  /*206e0*/  IADD3 R3, R3, R57, RZ ;  /* 0x0000003903037210 */ /* 0x000fe40007ffe0ff */
[----:B------:R-:W-:Y:S02]  /*206f0*/  IADD3 R21, R80, 0x20, RZ ;  /* 0x0000002050157810 */ /* 0x000fe40007ffe0ff */
[----:B------:R-:W-:Y:S02]  /*20700*/  LEA.HI.X R82, R2, UR5, R3, 0x1, P3 ;  /* 0x0000000502527c11 */ /* 0x000fe400098f0c03 */
[----:B------:R-:W-:-:S02]  /*20710*/  PRMT R20, RZ, 0x654, R20 ;  /* 0x00000654ff147816 */ /* 0x000fc40000000014 */
[-C--:B------:R-:W-:Y:S01]  /*20720*/  ISETP.GE.AND P1, PT, R21, R0.reuse, PT ;  /* 0x000000001500720c */ /* 0x080fe20003f26270 */
[----:B------:R-:W-:Y:S01]  /*20730*/  VIADD R21, R80, 0x40 ;  /* 0x0000004050157836 */ /* 0x000fe20000000000 */
[----:B0-----:R0:W-:Y:S01]  /*20740*/  SYNCS.ARRIVE.TRANS64.RED.A1T0 RZ, [R20+URZ], RZ ;  /* 0x000000ff14ff79a7 */ /* 0x0011e2000810043f */
[----:B------:R0:W1:Y:S04]  /*20750*/  SHFL.IDX PT, R83, R81, RZ, 0x181f ;  /* 0x00181fff51537589 */ /* 0x00006800000e0000 */
[----:B------:R0:W2:Y:S01]  /*20760*/  SHFL.IDX PT, R59, R82, RZ, 0x181f ;  /* 0x00181fff523b7589 */ /* 0x0000a200000e0000 */
[----:B------:R-:W-:Y:S01]  /*20770*/  ISETP.GE.AND P0, PT, R21, R0, PT ;  /* 0x000000001500720c */ /* 0x000fe20003f06270 */
[----:B------:R-:W-:-:S12]  /*20780*/  @P2 BRA `(.L_x_662) ;  /* 0x0000000000482947 */ /* 0x000fd80003800000 */
[----:B------:R-:W-:Y:S01]  /*20790*/  ULDC UR4, c[0x0][0xac8] ;  /* 0x0002b20000047ab9 */ /* 0x000fe20000000800 */
[----:B------:R-:W-:Y:S01]  /*207a0*/  ULDC.64 UR6, c[0x0][0x208] ;  /* 0x0000820000067ab9 */ /* 0x000fe20000000a00 */
[----:B------:R-:W-:Y:S02]  /*207b0*/  ISETP.GE.AND P5, PT, R16, UR4, PT ;  /* 0x0000000410007c0c */ /* 0x000fe4000bfa6270 */
[----:B------:R-:W-:Y:S02]  /*207c0*/  ISETP.GE.AND P4, PT, R214, UR4, PT ;  /* 0x00000004d6007c0c */ /* 0x000fe4000bf86270 */
[----:B------:R-:W-:Y:S02]  /*207d0*/  ISETP.GE.AND P3, PT, R19, UR4, PT ;  /* 0x0000000413007c0c */ /* 0x000fe4000bf66270 */
[----:B------:R-:W-:-:S07]  /*207e0*/  ISETP.GE.AND P2, PT, R22, UR4, PT ;  /* 0x0000000416007c0c */ /* 0x000fce000bf46270 */
[----:B-1----:R-:W-:-:S04]  /*207f0*/  @!P5 LEA R2, P6, R16, R83, 0x1 ;  /* 0x000000531002d211 */ /* 0x002fc800078c08ff */
[----:B--2---:R-:W-:Y:S02]  /*20800*/  @!P5 LEA.HI.X R3, R16, R59, R17, 0x1, P6 ;  /* 0x0000003b1003d211 */ /* 0x004fe400030f0c11 */
[----:B0-----:R-:W-:-:S03]  /*20810*/  @!P4 LEA R20, P6, R212, R83, 0x1 ;  /* 0x00000053d414c211 */ /* 0x001fc600078c08ff */
        /* <DEDUP_REMOVED lines=9> */
.L_x_662:
[----:B------:R-:W-:Y:S05]  /*208b0*/  BSYNC B1 ;  /* 0x0000000000017941 */ /* 0x000fea0003800000 */
.L_x_661:
[----:B---3--:R3:W4:Y:S01]  /*208c0*/  SHFL.IDX PT, R21, R82, 0x1, 0x181f ;  /* 0x00381f0052157f89 */ /* 0x00872200000e0000 */
[----:B------:R-:W-:Y:S03]  /*208d0*/  BSSY B1, `(.L_x_663) ;  /* 0x0000015000017945 */ /* 0x000fe60003800000 */
[----:B-----5:R3:W0:Y:S01]  /*208e0*/  SHFL.IDX PT, R7, R81, 0x1, 0x181f ;  /* 0x00381f0051077f89 */ /* 0x02062200000e0000 */
[----:B------:R-:W-:Y:S05]  /*208f0*/  @P1 BRA `(.L_x_664) ;  /* 0x0000000000481947 */ /* 0x000fea0003800000 */
[----:B------:R-:W-:Y:S01]  /*20900*/  ULDC UR4, c[0x0][0xac8] ;  /* 0x0002b20000047ab9 */ /* 0x000fe20000000800 */
[----:B------:R-:W-:Y:S01]  /*20910*/  ULDC.64 UR6, c[0x0][0x208] ;  /* 0x0000820000067ab9 */ /* 0x000fe20000000a00 */
[----:B------:R-:W-:Y:S02]  /*20920*/  ISETP.GE.AND P4, PT, R16, UR4, PT ;  /* 0x0000000410007c0c */ /* 0x000fe4000bf86270 */
[----:B------:R-:W-:Y:S02]  /*20930*/  ISETP.GE.AND P3, PT, R214, UR4, PT ;  /* 0x00000004d6007c0c */ /* 0x000fe4000bf66270 */
[----:B------:R-:W-:Y:S02]  /*20940*/  ISETP.GE.AND P2, PT, R19, UR4, PT ;  /* 0x0000000413007c0c */ /* 0x000fe4000bf46270 */
[----:B------:R-:W-:-:S07]  /*20950*/  ISETP.GE.AND P1, PT, R22, UR4, PT ;  /* 0x0000000416007c0c */ /* 0x000fce000bf26270 */
[-C--:B0-----:R-:W-:Y:S02]  /*20960*/  @!P4 LEA R2, P6, R16, R7.reuse, 0x1 ;  /* 0x000000071002c211 */ /* 0x081fe400078c08ff */
[----:B------:R-:W-:Y:S02]  /*20970*/  @!P3 LEA R4, P5, R212, R7, 0x1 ;  /* 0x00000007d404b211 */ /* 0x000fe400078a08ff */
[----:B----4-:R-:W-:Y:S02]  /*20980*/  @!P4 LEA.HI.X R3, R16, R21, R17, 0x1, P6 ;  /* 0x000000151003c211 */ /* 0x010fe400030f0c11 */
        /* <DEDUP_REMOVED lines=9> */
.L_x_664:
[----:B------:R-:W-:Y:S05]  /*20a20*/  BSYNC B1 ;  /* 0x0000000000017941 */ /* 0x000fea0003800000 */
.L_x_663:
[----:B0-----:R0:W0:Y:S01]  /*20a30*/  SHFL.IDX PT, R9, R82, 0x2, 0x181f ;  /* 0x00581f0052097f89 */ /* 0x00102200000e0000 */
[----:B------:R-:W-:Y:S03]  /*20a40*/  BSSY B1, `(.L_x_665) ;  /* 0x0000015000017945 */ /* 0x000fe60003800000 */
[----:B------:R0:W0:Y:S01]  /*20a50*/  SHFL.IDX PT, R5, R81, 0x2, 0x181f ;  /* 0x00581f0051057f89 */ /* 0x00002200000e0000 */
        /* <DEDUP_REMOVED lines=8> */
[-C--:B------:R-:W-:Y:S02]  /*20ae0*/  @!P2 LEA R4, P5, R212, R5.reuse, 0x1 ;  /* 0x00000005d404a211 */ /* 0x080fe400078a08ff */
[C---:B------:R-:W-:Y:S02]  /*20af0*/  @!P1 LEA R6, P4, R19.reuse, R5, 0x1 ;  /* 0x0000000513069211 */ /* 0x040fe400078808ff */
[----:B------:R-:W-:Y:S02]  /*20b00*/  @!P3 LEA.HI.X R3, R16, R9, R17, 0x1, P6 ;  /* 0x000000091003b211 */ /* 0x000fe400030f0c11 */
[----:B------:R-:W-:Y:S02]  /*20b10*/  @!P0 LEA R8, P6, R22, R5, 0x1 ;  /* 0x0000000516088211 */ /* 0x000fe400078c08ff */
[-C--:B------:R-:W-:Y:S01]  /*20b20*/  @!P2 LEA.HI.X R5, R212, R9.reuse, R215, 0x1, P5 ;  /* 0x00000009d405a211 */ /* 0x080fe200028f0cd7 */
[----:B------:R0:W-:Y:S01]  /*20b30*/  @!P3 ST.E.128 desc[UR6][R2.64], R12 ;  /* 0x0000000c0200b985 */ /* 0x0001e2000c101d06 */
[----:B------:R-:W-:-:S02]  /*20b40*/  @!P1 LEA.HI.X R7, R19, R9, R219, 0x1, P4 ;  /* 0x0000000913079211 */ /* 0x000fc400020f0cdb */
[----:B------:R-:W-:Y:S01]  /*20b50*/  @!P0 LEA.HI.X R9, R22, R9, R218, 0x1, P6 ;  /* 0x0000000916098211 */ /* 0x000fe200030f0cda */
[----:B------:R0:W-:Y:S04]  /*20b60*/  @!P2 ST.E.128 desc[UR6][R4.64], R36 ;  /* 0x000000240400a985 */ /* 0x0001e8000c101d06 */
[----:B------:R0:W-:Y:S04]  /*20b70*/  @!P1 ST.E.128 desc[UR6][R6.64], R52 ;  /* 0x0000003406009985 */ /* 0x0001e8000c101d06 */
[----:B------:R0:W-:Y:S02]  /*20b80*/  @!P0 ST.E.128 desc[UR6][R8.64], R72 ;  /* 0x0000004808008985 */ /* 0x0001e4000c101d06 */
.L_x_666:
[----:B------:R-:W-:Y:S05]  /*20b90*/  BSYNC B1 ;  /* 0x0000000000017941 */ /* 0x000fea0003800000 */
.L_x_665:
[----:B0-----:R-:W-:Y:S01]  /*20ba0*/  VIADD R3, R80, 0x60 ;  /* 0x0000006050037836 */ /* 0x001fe20000000000 */
[----:B------:R0:W0:Y:S04]  /*20bb0*/  SHFL.IDX PT, R9, R82, 0x3, 0x181f ;  /* 0x00781f0052097f89 */ /* 0x00002800000e0000 */
[----:B------:R-:W-:Y:S01]  /*20bc0*/  ISETP.GE.AND P0, PT, R3, R0, PT ;  /* 0x000000000300720c */ /* 0x000fe20003f06270 */
[----:B---3--:R-:W3:-:S12]  /*20bd0*/  SHFL.IDX PT, R81, R81, 0x3, 0x181f ;  /* 0x00781f0051517f89 */ /* 0x008ed800000e0000 */
[----:B------:R-:W-:Y:S05]  /*20be0*/  @P0 BRA `(.L_x_667) ;  /* 0x0000002400dc0947 */ /* 0x000fea0003800000 */
[----:B------:R-:W-:Y:S01]  /*20bf0*/  ULDC UR4, c[0x0][0xac8] ;  /* 0x0002b20000047ab9 */ /* 0x000fe20000000800 */
[----:B------:R-:W-:Y:S01]  /*20c00*/  ULDC.64 UR6, c[0x0][0x208] ;  /* 0x0000820000067ab9 */ /* 0x000fe20000000a00 */
[----:B------:R-:W-:Y:S02]  /*20c10*/  ISETP.GE.AND P3, PT, R16, UR4, PT ;  /* 0x0000000410007c0c */ /* 0x000fe4000bf66270 */
[----:B------:R-:W-:Y:S02]  /*20c20*/  ISETP.GE.AND P4, PT, R214, UR4, PT ;  /* 0x00000004d6007c0c */ /* 0x000fe4000bf86270 */
[----:B------:R-:W-:-:S09]  /*20c30*/  ISETP.GE.AND P5, PT, R19, UR4, PT ;  /* 0x0000000413007c0c */ /* 0x000fd2000bfa6270 */
[-C--:B---3--:R-:W-:Y:S02]  /*20c40*/  @!P3 LEA R2, P0, R16, R81.reuse, 0x1 ;  /* 0x000000511002b211 */ /* 0x088fe400078008ff */
[----:B------:R-:W-:Y:S02]  /*20c50*/  @!P4 LEA R4, P1, R212, R81, 0x1 ;  /* 0x00000051d404c211 */ /* 0x000fe400078208ff */
[----:B0-----:R-:W-:Y:S02]  /*20c60*/  @!P3 LEA.HI.X R3, R16, R9, R17, 0x1, P0 ;  /* 0x000000091003b211 */ /* 0x001fe400000f0c11 */
[----:B------:R-:W-:Y:S02]  /*20c70*/  ISETP.GE.AND P0, PT, R22, UR4, PT ;  /* 0x0000000416007c0c */ /* 0x000fe4000bf06270 */
[----:B------:R-:W-:Y:S01]  /*20c80*/  @!P5 LEA R6, P2, R19, R81, 0x1 ;  /* 0x000000511306d211 */ /* 0x000fe200078408ff */
[----:B------:R0:W-:Y:S01]  /*20c90*/  @!P3 ST.E.128 desc[UR6][R2.64], R24 ;  /* 0x000000180200b985 */ /* 0x0001e2000c101d06 */
[----:B------:R-:W-:-:S02]  /*20ca0*/  @!P4 LEA.HI.X R5, R212, R9, R215, 0x1, P1 ;  /* 0x00000009d405c211 */ /* 0x000fc400008f0cd7 */
[----:B------:R-:W-:-:S03]  /*20cb0*/  @!P5 LEA.HI.X R7, R19, R9, R219, 0x1, P2 ;  /* 0x000000091307d211 */ /* 0x000fc600010f0cdb */
[----:B------:R0:W-:Y:S04]  /*20cc0*/  @!P4 ST.E.128 desc[UR6][R4.64], R40 ;  /* 0x000000280400c985 */ /* 0x0001e8000c101d06 */
[----:B------:R0:W-:Y:S01]  /*20cd0*/  @!P5 ST.E.128 desc[UR6][R6.64], R60 ;  /* 0x0000003c0600d985 */ /* 0x0001e2000c101d06 */
[----:B------:R-:W-:Y:S05]  /*20ce0*/  @P0 BRA `(.L_x_667) ;  /* 0x00000024009c0947 */ /* 0x000fea0003800000 */
[----:B0-----:R-:W-:Y:S01]  /*20cf0*/  LEA R2, P0, R22, R81, 0x1 ;  /* 0x0000005116027211 */ /* 0x001fe200078008ff */
[----:B------:R-:W-:-:S03]  /*20d00*/  ULDC.64 UR4, c[0x0][0x208] ;  /* 0x0000820000047ab9 */ /* 0x000fc60000000a00 */
[----:B------:R-:W-:-:S05]  /*20d10*/  LEA.HI.X R3, R22, R9, R218, 0x1, P0 ;  /* 0x0000000916037211 */ /* 0x000fca00000f0cda */
[----:B------:R0:W-:Y:S01]  /*20d20*/  ST.E.128 desc[UR4][R2.64], R76 ;  /* 0x0000004c02007985 */ /* 0x0001e2000c101d04 */
[----:B------:R-:W-:Y:S05]  /*20d30*/  BRA `(.L_x_667) ;  /* 0x0000002400887947 */ /* 0x000fea0003800000 */
.L_x_660:
[----:B0-----:R-:W0:Y:S01]  /*20d40*/  @P1 LDC R61, c[0x0][0xbec] ;  /* 0x0002fb00ff3d1b82 */ /* 0x001e220000000800 */
[----:B------:R-:W-:Y:S01]  /*20d50*/  IMAD.MOV.U32 R60, RZ, RZ, R116 ;  /* 0x000000ffff3c7224 */ /* 0x000fe200078e0074 */
[----:B------:R-:W-:Y:S01]  /*20d60*/  ULDC.64 UR4, c[0x0][0xb08] ;  /* 0x0002c20000047ab9 */ /* 0x000fe20000000a00 */
[----:B------:R1:W5:Y:S04]  /*20d70*/  LDL R227, [R1+0x90] ;  /* 0x0000900001e37983 */ /* 0x0003680000100800 */
[----:B------:R1:W5:Y:S01]  /*20d80*/  LDL R211, [R1+0x10c] ;  /* 0x00010c0001d37983 */ /* 0x0003620000100800 */
[----:B------:R-:W2:Y:S03]  /*20d90*/  @P1 LDC R59, c[0x0][0xbf0] ;  /* 0x0002fc00ff3b1b82 */ /* 0x000ea60000000800 */
[----:B------:R1:W5:Y:S04]  /*20da0*/  LDL R210, [R1+0x198] ;  /* 0x0001980001d27983 */ /* 0x0003680000100800 */
[----:B------:R1:W5:Y:S04]  /*20db0*/  LDL R209, [R1+0x108] ;  /* 0x0001080001d17983 */ /* 0x0003680000100800 */
[----:B------:R1:W5:Y:S04]  /*20dc0*/  LDL R208, [R1+0x194] ;  /* 0x0001940001d07983 */ /* 0x0003680000100800 */
[----:B------:R1:W5:Y:S01]  /*20dd0*/  LDL R207, [R1+0x104] ;  /* 0x0001040001cf7983 */ /* 0x0003620000100800 */
[----:B0-----:R-:W-:-:S03]  /*20de0*/  @P1 IMAD.HI.U32 R61, R116, R61, RZ ;  /* 0x0000003d743d1227 */ /* 0x001fc600078e00ff */
[----:B------:R1:W5:Y:S04]  /*20df0*/  LDL R206, [R1+0x190] ;  /* 0x0001900001ce7983 */ /* 0x0003680000100800 */
[----:B------:R1:W5:Y:S01]  /*20e00*/  LDL R205, [R1+0x100] ;  /* 0x0001000001cd7983 */ /* 0x0003620000100800 */
[----:B--2---:R-:W-:Y:S01]  /*20e10*/  @P1 SHF.R.U32.HI R60, RZ, R59, R61 ;  /* 0x0000003bff3c1219 */ /* 0x004fe2000001163d */
[----:B------:R-:W-:Y:S02]  /*20e20*/  IMAD R61, R58, UR4, RZ ;  /* 0x000000043a3d7c24 */ /* 0x000fe4000f8e02ff */
[C---:B------:R-:W-:Y:S01]  /*20e30*/  IMAD.WIDE.U32 R58, R57.reuse, UR4, RZ ;  /* 0x00000004393a7c25 */ /* 0x040fe2000f8e00ff */
[----:B------:R1:W5:Y:S03]  /*20e40*/  LDL R204, [R1+0x18c] ;  /* 0x00018c0001cc7983 */ /* 0x0003660000100800 */
[----:B------:R-:W-:Y:S01]  /*20e50*/  IMAD R61, R57, UR5, R61 ;  /* 0x00000005393d7c24 */ /* 0x000fe2000f8e023d */
[----:B------:R-:W-:Y:S01]  /*20e60*/  ULDC.64 UR4, c[0x0][0xb38] ;  /* 0x0002ce0000047ab9 */ /* 0x000fe20000000a00 */
[----:B------:R-:W-:Y:S01]  /*20e70*/  SHF.R.S32.HI R57, RZ, 0x1f, R56 ;  /* 0x0000001fff397819 */ /* 0x000fe20000011438 */
[----:B------:R1:W5:Y:S02]  /*20e80*/  LDL R203, [R1+0xfc] ;  /* 0x0000fc0001cb7983 */ /* 0x0003640000100800 */
[----:B------:R-:W-:-:S02]  /*20e90*/  IADD3 R59, R59, R61, RZ ;  /* 0x0000003d3b3b7210 */ /* 0x000fc40007ffe0ff */
[----:B------:R1:W5:Y:S01]  /*20ea0*/  LDL R202, [R1+0x188] ;  /* 0x0001880001ca7983 */ /* 0x0003620000100800 */
[----:B------:R-:W-:-:S03]  /*20eb0*/  IMAD.WIDE.U32 R58, R223, UR4, R58 ;  /* 0x00000004df3a7c25 */ /* 0x000fc6000f8e003a */
[----:B------:R1:W5:Y:S01]  /*20ec0*/  LDL R201, [R1+0xf8] ;  /* 0x0000f80001c97983 */ /* 0x0003620000100800 */
[----:B------:R-:W-:Y:S01]  /*20ed0*/  IMAD R59, R223, UR5, R59 ;  /* 0x00000005df3b7c24 */ /* 0x000fe2000f8e023b */
[----:B------:R-:W-:Y:S02]  /*20ee0*/  ULDC.64 UR4, c[0x0][0xb40] ;  /* 0x0002d00000047ab9 */ /* 0x000fe40000000a00 */
[----:B------:R1:W5:Y:S01]  /*20ef0*/  LDL R223, [R1+0x19c] ;  /* 0x00019c0001df7983 */ /* 0x0003620000100800 */
[----:B------:R-:W-:Y:S02]  /*20f00*/  IMAD R57, R57, UR4, RZ ;  /* 0x0000000439397c24 */ /* 0x000fe4000f8e02ff */
[C---:B------:R-:W-:Y:S01]  /*20f10*/  IMAD.WIDE.U32 R58, R56.reuse, UR4, R58 ;  /* 0x00000004383a7c25 */ /* 0x040fe2000f8e003a */
[----:B------:R1:W5:Y:S03]  /*20f20*/  LDL R200, [R1+0x184] ;  /* 0x0001840001c87983 */ /* 0x0003660000100800 */
[----:B------:R-:W-:Y:S01]  /*20f30*/  IMAD R57, R56, UR5, R57 ;  /* 0x0000000538397c24 */ /* 0x000fe2000f8e0239 */
[----:B------:R-:W-:Y:S01]  /*20f40*/  ULDC.64 UR4, c[0x0][0xb48] ;  /* 0x0002d20000047ab9 */ /* 0x000fe20000000a00 */
[--C-:B------:R-:W-:Y:S01]  /*20f50*/  IMAD.MOV R56, RZ, RZ, -R60.reuse ;  /* 0x000000ffff387224 */ /* 0x100fe200078e0a3c */
[----:B------:R1:W5:Y:S01]  /*20f60*/  LDL R199, [R1+0xf4] ;  /* 0x0000f40001c77983 */ /* 0x0003620000100800 */
[----:B------:R-:W-:Y:S01]  /*20f70*/  IMAD.IADD R59, R59, 0x1, R57 ;  /* 0x000000013b3b7824 */ /* 0x000fe200078e0239 */
[----:B------:R-:W-:Y:S01]  /*20f80*/  SHF.R.S32.HI R57, RZ, 0x1f, R60 ;  /* 0x0000001fff397819 */ /* 0x000fe2000001143c */
[----:B------:R-:W-:Y:S01]  /*20f90*/  IMAD R56, R119, R56, R116 ;  /* 0x0000003877387224 */ /* 0x000fe200078e0274 */
[----:B------:R1:W5:Y:S01]  /*20fa0*/  LDL R198, [R1+0x180] ;  /* 0x0001800001c67983 */ /* 0x0003620000100800 */
[----:B------:R-:W-:-:S03]  /*20fb0*/  IMAD.WIDE.U32 R58, R120, UR4, R58 ;  /* 0x00000004783a7c25 */ /* 0x000fc6000f8e003a */
[----:B------:R1:W5:Y:S01]  /*20fc0*/  LDL R197, [R1+0xf0] ;  /* 0x0000f00001c57983 */ /* 0x0003620000100800 */
[----:B------:R-:W-:Y:S01]  /*20fd0*/  IMAD R59, R120, UR5, R59 ;  /* 0x00000005783b7c24 */ /* 0x000fe2000f8e023b */
[----:B------:R-:W-:Y:S02]  /*20fe0*/  ULDC.64 UR4, c[0x0][0xb30] ;  /* 0x0002cc0000047ab9 */ /* 0x000fe40000000a00 */
[----:B------:R1:W5:Y:S04]  /*20ff0*/  LDL R196, [R1+0x17c] ;  /* 0x00017c0001c47983 */ /* 0x0003680000100800 */
        /* <DEDUP_REMOVED lines=44> */
[----:B------:R1:W5:Y:S01]  /*212c0*/  LDL R116, [R1+0x94] ;  /* 0x0000940001747983 */ /* 0x0003620000100800 */
[----:B------:R-:W-:-:S02]  /*212d0*/  IMAD R57, R57, UR4, RZ ;  /* 0x0000000439397c24 */ /* 0x000fc4000f8e02ff */
        /* <DEDUP_REMOVED lines=11> */
[----:B------:R-:W-:-:S03]  /*21390*/  VIADD R56, R23, 0x38820 ;  /* 0x0003882017387836 */ /* 0x000fc60000000000 */
[----:B------:R-:W-:Y:S02]  /*213a0*/  LEA.HI.X R61, R58, UR5, R61, 0x2, P0 ;  /* 0x000000053a3d7c11 */ /* 0x000fe400080f143d */
[----:B------:R-:W-:Y:S02]  /*213b0*/  ISETP.GE.AND P0, PT, R113, R0, PT ;  /* 0x000000007100720c */ /* 0x000fe40003f06270 */
[----:B------:R-:W-:Y:S01]  /*213c0*/  PRMT R56, RZ, 0x654, R56 ;  /* 0x00000654ff387816 */ /* 0x000fe20000000038 */
[----:B------:R1:W0:Y:S01]  /*213d0*/  SHFL.IDX PT, R57, R61, RZ, 0x1c1f ;  /* 0x001c1fff3d397589 */ /* 0x00022200000e0000 */
[----:B------:R-:W-:Y:S02]  /*213e0*/  BSSY B1, `(.L_x_668) ;  /* 0x0000085000017945 */ /* 0x000fe40003800000 */
[----:B------:R2:W-:Y:S02]  /*213f0*/  SYNCS.ARRIVE.TRANS64.RED.A1T0 RZ, [R56+URZ], RZ ;  /* 0x000000ff38ff79a7 */ /* 0x0005e4000810043f */
[----:B--2---:R1:W2:Y:S05]  /*21400*/  SHFL.IDX PT, R56, R60, RZ, 0x1c1f ;  /* 0x001c1fff3c387589 */ /* 0x0042aa00000e0000 */
[----:B------:R-:W-:Y:S05]  /*21410*/  @P0 BRA `(.L_x_669) ;  /* 0x0000000800040947 */ /* 0x000fea0003800000 */
[----:B------:R-:W-:Y:S01]  /*21420*/  ULDC UR4, c[0x0][0xac8] ;  /* 0x0002b20000047ab9 */ /* 0x000fe20000000800 */
[----:B------:R-:W-:Y:S01]  /*21430*/  ULDC.64 UR6, c[0x0][0x208] ;  /* 0x0000820000067ab9 */ /* 0x000fe20000000a00 */
[----:B-----5:R-:W-:Y:S02]  /*21440*/  ISETP.GE.AND P0, PT, R227, UR4, PT ;  /* 0x00000004e3007c0c */ /* 0x020fe4000bf06270 */
[----:B------:R-:W-:Y:S02]  /*21450*/  ISETP.GE.AND P5, PT, R191, UR4, PT ;  /* 0x00000004bf007c0c */ /* 0x000fe4000bfa6270 */
[----:B------:R-:W-:Y:S02]  /*21460*/  ISETP.GE.AND P4, PT, R189, UR4, PT ;  /* 0x00000004bd007c0c */ /* 0x000fe4000bf86270 */
[----:B------:R-:W-:-:S07]  /*21470*/  ISETP.GE.AND P3, PT, R187, UR4, PT ;  /* 0x00000004bb007c0c */ /* 0x000fce000bf66270 */
[----:B0-2---:R-:W-:-:S05]  /*21480*/  @!P0 IMAD.WIDE R58, R227, 0x4, R56 ;  /* 0x00000004e33a8825 */ /* 0x005fca00078e0238 */
[----:B------:R0:W-:Y:S01]  /*21490*/  @!P0 ST.E.64 desc[UR6][R58.64], R182 ;  /* 0x000000b63a008985 */ /* 0x0001e2000c101b06 */
[----:B------:R-:W-:-:S13]  /*214a0*/  ISETP.GE.AND P0, PT, R211, UR4, PT ;  /* 0x00000004d3007c0c */ /* 0x000fda000bf06270 */
[----:B0-----:R-:W-:-:S04]  /*214b0*/  @!P0 LEA R58, P1, R211, R56, 0x2 ;  /* 0x00000038d33a8211 */ /* 0x001fc800078210ff */
[----:B------:R-:W-:Y:S02]  /*214c0*/  @!P0 LEA.HI.X R59, R211, R57, R223, 0x2, P1 ;  /* 0x00000039d33b8211 */ /* 0x000fe400008f14df */
[----:B------:R-:W-:-:S03]  /*214d0*/  ISETP.GE.AND P1, PT, R207, UR4, PT ;  /* 0x00000004cf007c0c */ /* 0x000fc6000bf26270 */
[----:B------:R0:W-:Y:S01]  /*214e0*/  @!P0 ST.E.64 desc[UR6][R58.64], R180 ;  /* 0x000000b43a008985 */ /* 0x0001e2000c101b06 */
[----:B------:R-:W-:-:S13]  /*214f0*/  ISETP.GE.AND P0, PT, R209, UR4, PT ;  /* 0x00000004d1007c0c */ /* 0x000fda000bf06270 */
[----:B0-----:R-:W-:-:S04]  /*21500*/  @!P0 LEA R58, P2, R209, R56, 0x2 ;  /* 0x00000038d13a8211 */ /* 0x001fc800078410ff */
[----:B------:R-:W-:-:S05]  /*21510*/  @!P0 LEA.HI.X R59, R209, R57, R210, 0x2, P2 ;  /* 0x00000039d13b8211 */ /* 0x000fca00010f14d2 */
[----:B------:R0:W-:Y:S01]  /*21520*/  @!P0 ST.E.64 desc[UR6][R58.64], R178 ;  /* 0x000000b23a008985 */ /* 0x0001e2000c101b06 */
[----:B------:R-:W-:Y:S02]  /*21530*/  ISETP.GE.AND P0, PT, R205, UR4, PT ;  /* 0x00000004cd007c0c */ /* 0x000fe4000bf06270 */
        /* <DEDUP_REMOVED lines=25> */
[----:B------:R-:W-:Y:S02]  /*216d0*/  @!P1 LEA.HI.X R59, R195, R57, R196, 0x2, P2 ;  /* 0x00000039c33b9211 */ /* 0x000fe400010f14c4 */
[----:B------:R-:W-:-:S03]  /*216e0*/  @!P4 LEA R62, P2, R189, R56, 0x2 ;  /* 0x00000038bd3ec211 */ /* 0x000fc600078410ff */
[----:B------:R0:W-:Y:S01]  /*216f0*/  @!P1 ST.E.64 desc[UR6][R58.64], R164 ;  /* 0x000000a43a009985 */ /* 0x0001e2000c101b06 */
[----:B------:R-:W-:Y:S02]  /*21700*/  @!P4 LEA.HI.X R63, R189, R57, R190, 0x2, P2 ;  /* 0x00000039bd3fc211 */ /* 0x000fe400010f14be */
[----:B------:R-:W-:Y:S02]  /*21710*/  ISETP.GE.AND P2, PT, R149, UR4, PT ;  /* 0x0000000495007c0c */ /* 0x000fe4000bf46270 */
[----:B0-----:R-:W-:-:S04]  /*21720*/  @!P0 LEA R58, P1, R193, R56, 0x2 ;  /* 0x00000038c13a8211 */ /* 0x001fc800078210ff */
[----:B------:R-:W-:Y:S02]  /*21730*/  @!P0 LEA.HI.X R59, R193, R57, R194, 0x2, P1 ;  /* 0x00000039c13b8211 */ /* 0x000fe400008f14c2 */
[----:B------:R-:W-:-:S03]  /*21740*/  ISETP.GE.AND P1, PT, R151, UR4, PT ;  /* 0x0000000497007c0c */ /* 0x000fc6000bf26270 */
[----:B------:R0:W-:Y:S01]  /*21750*/  @!P0 ST.E.64 desc[UR6][R58.64], R162 ;  /* 0x000000a23a008985 */ /* 0x0001e2000c101b06 */
[----:B------:R-:W-:Y:S02]  /*21760*/  ISETP.GE.AND P0, PT, R185, UR4, PT ;  /* 0x00000004b9007c0c */ /* 0x000fe4000bf06270 */
[----:B0-----:R-:W-:-:S04]  /*21770*/  @!P5 LEA R58, P6, R191, R56, 0x2 ;  /* 0x00000038bf3ad211 */ /* 0x001fc800078c10ff */
[----:B------:R-:W-:Y:S02]  /*21780*/  @!P5 LEA.HI.X R59, R191, R57, R192, 0x2, P6 ;  /* 0x00000039bf3bd211 */ /* 0x000fe400030f14c0 */
[----:B------:R-:W-:-:S03]  /*21790*/  @!P3 LEA R114, P6, R187, R56, 0x2 ;  /* 0x00000038bb72b211 */ /* 0x000fc600078c10ff */
[----:B------:R0:W-:Y:S01]  /*217a0*/  @!P5 ST.E.64 desc[UR6][R58.64], R160 ;  /* 0x000000a03a00d985 */ /* 0x0001e2000c101b06 */
[----:B------:R-:W-:-:S03]  /*217b0*/  @!P3 LEA.HI.X R115, R187, R57, R188, 0x2, P6 ;  /* 0x00000039bb73b211 */ /* 0x000fc600030f14bc */
[----:B------:R2:W-:Y:S04]  /*217c0*/  @!P4 ST.E.64 desc[UR6][R62.64], R158 ;  /* 0x0000009e3e00c985 */ /* 0x0005e8000c101b06 */
[----:B------:R3:W-:Y:S01]  /*217d0*/  @!P3 ST.E.64 desc[UR6][R114.64], R156 ;  /* 0x0000009c7200b985 */ /* 0x0007e2000c101b06 */
[----:B------:R-:W-:Y:S02]  /*217e0*/  ISETP.GE.AND P3, PT, R147, UR4, PT ;  /* 0x0000000493007c0c */ /* 0x000fe4000bf66270 */
[----:B0-----:R-:W-:-:S04]  /*217f0*/  @!P0 LEA R58, P4, R185, R56, 0x2 ;  /* 0x00000038b93a8211 */ /* 0x001fc800078810ff */
[-C--:B------:R-:W-:Y:S02]  /*21800*/  @!P0 LEA.HI.X R59, R185, R57.reuse, R186, 0x2, P4 ;  /* 0x00000039b93b8211 */ /* 0x080fe400020f14ba */
[----:B------:R-:W-:Y:S02]  /*21810*/  ISETP.GE.AND P4, PT, R145, UR4, PT ;  /* 0x0000000491007c0c */ /* 0x000fe4000bf86270 */
[-C--:B--2---:R-:W-:Y:S01]  /*21820*/  @!P1 LEA R62, P5, R151, R56.reuse, 0x2 ;  /* 0x00000038973e9211 */ /* 0x084fe200078a10ff */
[----:B------:R0:W-:Y:S01]  /*21830*/  @!P0 ST.E.64 desc[UR6][R58.64], R154 ;  /* 0x0000009a3a008985 */ /* 0x0001e2000c101b06 */
[----:B---3--:R-:W-:Y:S02]  /*21840*/  @!P2 LEA R114, P6, R149, R56, 0x2 ;  /* 0x000000389572a211 */ /* 0x008fe400078c10ff */
[----:B------:R-:W-:Y:S02]  /*21850*/  @!P1 LEA.HI.X R63, R151, R57, R184, 0x2, P5 ;  /* 0x00000039973f9211 */ /* 0x000fe400028f14b8 */
[----:B------:R-:W-:-:S02]  /*21860*/  ISETP.GE.AND P5, PT, R143, UR4, PT ;  /* 0x000000048f007c0c */ /* 0x000fc4000bfa6270 */
[----:B------:R-:W-:Y:S01]  /*21870*/  @!P2 LEA.HI.X R115, R149, R57, R150, 0x2, P6 ;  /* 0x000000399573a211 */ /* 0x000fe200030f1496 */
[----:B------:R-:W-:Y:S01]  /*21880*/  @!P1 ST.E.64 desc[UR6][R62.64], R152 ;  /* 0x000000983e009985 */ /* 0x000fe2000c101b06 */
[----:B------:R-:W-:-:S03]  /*21890*/  ISETP.GE.AND P1, PT, R139, UR4, PT ;  /* 0x000000048b007c0c */ /* 0x000fc6000bf26270 */
[----:B------:R2:W-:Y:S01]  /*218a0*/  @!P2 ST.E.64 desc[UR6][R114.64], R2 ;  /* 0x000000027200a985 */ /* 0x0005e2000c101b06 */
[----:B------:R-:W-:Y:S02]  /*218b0*/  ISETP.GE.AND P2, PT, R141, UR4, PT ;  /* 0x000000048d007c0c */ /* 0x000fe4000bf46270 */
[----:B0-----:R-:W-:-:S04]  /*218c0*/  @!P4 LEA R58, P0, R145, R56, 0x2 ;  /* 0x00000038913ac211 */ /* 0x001fc800078010ff */
[----:B------:R-:W-:Y:S02]  /*218d0*/  @!P4 LEA.HI.X R59, R145, R57, R146, 0x2, P0 ;  /* 0x00000039913bc211 */ /* 0x000fe400000f1492 */
[----:B------:R-:W-:Y:S02]  /*218e0*/  ISETP.GE.AND P0, PT, R137, UR4, PT ;  /* 0x0000000489007c0c */ /* 0x000fe4000bf06270 */
[----:B--2---:R-:W-:-:S04]  /*218f0*/  @!P3 LEA R2, P6, R147, R56, 0x2 ;  /* 0x000000389302b211 */ /* 0x004fc800078c10ff */
[----:B------:R-:W-:Y:S02]  /*21900*/  @!P3 LEA.HI.X R3, R147, R57, R148, 0x2, P6 ;  /* 0x000000399303b211 */ /* 0x000fe400030f1494 */
[----:B------:R-:W-:-:S03]  /*21910*/  @!P5 LEA R62, P6, R143, R56, 0x2 ;  /* 0x000000388f3ed211 */ /* 0x000fc600078c10ff */
[----:B------:R0:W-:Y:S01]  /*21920*/  @!P3 ST.E.64 desc[UR6][R2.64], R4 ;  /* 0x000000040200b985 */ /* 0x0001e2000c101b06 */
[----:B------:R-:W-:-:S03]  /*21930*/  @!P5 LEA.HI.X R63, R143, R57, R144, 0x2, P6 ;  /* 0x000000398f3fd211 */ /* 0x000fc600030f1490 */
[----:B------:R2:W-:Y:S01]  /*21940*/  @!P4 ST.E.64 desc[UR6][R58.64], R6 ;  /* 0x000000063a00c985 */ /* 0x0005e2000c101b06 */
[----:B------:R-:W-:-:S03]  /*21950*/  ISETP.GE.AND P4, PT, R133, UR4, PT ;  /* 0x0000000485007c0c */ /* 0x000fc6000bf86270 */
[----:B------:R-:W-:Y:S01]  /*21960*/  @!P5 ST.E.64 desc[UR6][R62.64], R8 ;  /* 0x000000083e00d985 */ /* 0x000fe2000c101b06 */
[----:B------:R-:W-:Y:S02]  /*21970*/  ISETP.GE.AND P5, PT, R135, UR4, PT ;  /* 0x0000000487007c0c */ /* 0x000fe4000bfa6270 */
[-C--:B0-----:R-:W-:Y:S02]  /*21980*/  @!P2 LEA R2, P6, R141, R56.reuse, 0x2 ;  /* 0x000000388d02a211 */ /* 0x081fe400078c10ff */
[-C--:B------:R-:W-:Y:S02]  /*21990*/  @!P1 LEA R4, P3, R139, R56.reuse, 0x2 ;  /* 0x000000388b049211 */ /* 0x080fe400078610ff */
[-C--:B------:R-:W-:Y:S02]  /*219a0*/  @!P2 LEA.HI.X R3, R141, R57.reuse, R142, 0x2, P6 ;  /* 0x000000398d03a211 */ /* 0x080fe400030f148e */
[----:B--2---:R-:W-:Y:S02]  /*219b0*/  @!P0 LEA R6, P6, R137, R56, 0x2 ;  /* 0x0000003889068211 */ /* 0x004fe400078c10ff */
[----:B------:R-:W-:Y:S01]  /*219c0*/  @!P1 LEA.HI.X R5, R139, R57, R140, 0x2, P3 ;  /* 0x000000398b059211 */ /* 0x000fe200018f148c */
[----:B------:R0:W-:Y:S01]  /*219d0*/  @!P2 ST.E.64 desc[UR6][R2.64], R10 ;  /* 0x0000000a0200a985 */ /* 0x0001e2000c101b06 */
[----:B------:R-:W-:-:S02]  /*219e0*/  ISETP.GE.AND P3, PT, R128, UR4, PT ;  /* 0x0000000480007c0c */ /* 0x000fc4000bf66270 */
[----:B------:R-:W-:Y:S01]  /*219f0*/  @!P0 LEA.HI.X R7, R137, R57, R138, 0x2, P6 ;  /* 0x0000003989078211 */ /* 0x000fe200030f148a */
[----:B------:R2:W-:Y:S04]  /*21a00*/  @!P1 ST.E.64 desc[UR6][R4.64], R12 ;  /* 0x0000000c04009985 */ /* 0x0005e8000c101b06 */
[----:B------:R3:W-:Y:S01]  /*21a10*/  @!P0 ST.E.64 desc[UR6][R6.64], R14 ;  /* 0x0000000e06008985 */ /* 0x0007e2000c101b06 */
[----:B------:R-:W-:Y:S02]  /*21a20*/  ISETP.GE.AND P0, PT, R126, UR4, PT ;  /* 0x000000047e007c0c */ /* 0x000fe4000bf06270 */
[-C--:B0-----:R-:W-:Y:S02]  /*21a30*/  @!P5 LEA R2, P1, R135, R56.reuse, 0x2 ;  /* 0x000000388702d211 */ /* 0x081fe400078210ff */
[----:B--2---:R-:W-:-:S02]  /*21a40*/  @!P4 LEA R4, P2, R133, R56, 0x2 ;  /* 0x000000388504c211 */ /* 0x004fc400078410ff */
[-C--:B------:R-:W-:Y:S02]  /*21a50*/  @!P5 LEA.HI.X R3, R135, R57.reuse, R136, 0x2, P1 ;  /* 0x000000398703d211 */ /* 0x080fe400008f1488 */
[----:B---3--:R-:W-:Y:S02]  /*21a60*/  @!P3 LEA R6, P6, R128, R56, 0x2 ;  /* 0x000000388006b211 */ /* 0x008fe400078c10ff */
[----:B------:R-:W-:Y:S01]  /*21a70*/  ISETP.GE.AND P1, PT, R124, UR4, PT ;  /* 0x000000047c007c0c */ /* 0x000fe2000bf26270 */
[----:B------:R0:W-:Y:S01]  /*21a80*/  @!P5 ST.E.64 desc[UR6][R2.64], R20 ;  /* 0x000000140200d985 */ /* 0x0001e2000c101b06 */
[-C--:B------:R-:W-:Y:S02]  /*21a90*/  @!P4 LEA.HI.X R5, R133, R57.reuse, R134, 0x2, P2 ;  /* 0x000000398505c211 */ /* 0x080fe400010f1486 */
[----:B------:R-:W-:Y:S02]  /*21aa0*/  @!P3 LEA.HI.X R7, R128, R57, R132, 0x2, P6 ;  /* 0x000000398007b211 */ /* 0x000fe400030f1484 */
[----:B------:R-:W-:Y:S01]  /*21ab0*/  ISETP.GE.AND P2, PT, R118, UR4, PT ;  /* 0x0000000476007c0c */ /* 0x000fe2000bf46270 */
[----:B------:R2:W-:Y:S01]  /*21ac0*/  @!P4 ST.E.64 desc[UR6][R4.64], R24 ;  /* 0x000000180400c985 */ /* 0x0005e2000c101b06 */
[----:B------:R-:W-:-:S03]  /*21ad0*/  ISETP.GE.AND P4, PT, R122, UR4, PT ;  /* 0x000000047a007c0c */ /* 0x000fc6000bf86270 */
[----:B------:R3:W-:Y:S01]  /*21ae0*/  @!P3 ST.E.64 desc[UR6][R6.64], R28 ;  /* 0x0000001c0600b985 */ /* 0x0007e2000c101b06 */
[----:B------:R-:W-:Y:S02]  /*21af0*/  ISETP.GE.AND P3, PT, R120, UR4, PT ;  /* 0x0000000478007c0c */ /* 0x000fe4000bf66270 */
[----:B0-----:R-:W-:-:S04]  /*21b00*/  @!P0 LEA R2, P5, R126, R56, 0x2 ;  /* 0x000000387e028211 */ /* 0x001fc800078a10ff */
[-C--:B------:R-:W-:Y:S02]  /*21b10*/  @!P0 LEA.HI.X R3, R126, R57.reuse, R127, 0x2, P5 ;  /* 0x000000397e038211 */ /* 0x080fe400028f147f */
[----:B------:R-:W-:Y:S02]  /*21b20*/  ISETP.GE.AND P5, PT, R116, UR4, PT ;  /* 0x0000000474007c0c */ /* 0x000fe4000bfa6270 */
[CC--:B--2---:R-:W-:Y:S01]  /*21b30*/  @!P1 LEA R4, P6, R124.reuse, R56.reuse, 0x2 ;  /* 0x000000387c049211 */ /* 0x0c4fe200078c10ff */
[----:B------:R0:W-:Y:S03]  /*21b40*/  @!P0 ST.E.64 desc[UR6][R2.64], R32 ;  /* 0x0000002002008985 */ /* 0x0001e6000c101b06 */
[----:B------:R-:W-:Y:S02]  /*21b50*/  @!P1 LEA.HI.X R5, R124, R57, R125, 0x2, P6 ;  /* 0x000000397c059211 */ /* 0x000fe400030f147d */
[----:B---3--:R-:W-:-:S03]  /*21b60*/  @!P3 LEA R6, P6, R120, R56, 0x2 ;  /* 0x000000387806b211 */ /* 0x008fc600078c10ff */
[----:B------:R2:W-:Y:S01]  /*21b70*/  @!P1 ST.E.64 desc[UR6][R4.64], R36 ;  /* 0x0000002404009985 */ /* 0x0005e2000c101b06 */
[----:B------:R-:W-:Y:S02]  /*21b80*/  @!P3 LEA.HI.X R7, R120, R57, R121, 0x2, P6 ;  /* 0x000000397807b211 */ /* 0x000fe400030f1479 */
[----:B0-----:R-:W-:-:S04]  /*21b90*/  @!P4 LEA R2, P0, R122, R56, 0x2 ;  /* 0x000000387a02c211 */ /* 0x001fc800078010ff */
[-C--:B------:R-:W-:Y:S02]  /*21ba0*/  @!P4 LEA.HI.X R3, R122, R57.reuse, R123, 0x2, P0 ;  /* 0x000000397a03c211 */ /* 0x080fe400000f147b */
[-C--:B------:R-:W-:Y:S02]  /*21bb0*/  @!P5 LEA R8, P0, R116, R56.reuse, 0x2 ;  /* 0x000000387408d211 */ /* 0x080fe400078010ff */
[----:B--2---:R-:W-:Y:S01]  /*21bc0*/  @!P2 LEA R4, P1, R118, R56, 0x2 ;  /* 0x000000387604a211 */ /* 0x004fe200078210ff */
[----:B------:R3:W-:Y:S01]  /*21bd0*/  @!P4 ST.E.64 desc[UR6][R2.64], R40 ;  /* 0x000000280200c985 */ /* 0x0007e2000c101b06 */
[-C--:B------:R-:W-:Y:S02]  /*21be0*/  @!P5 LEA.HI.X R9, R116, R57.reuse, R117, 0x2, P0 ;  /* 0x000000397409d211 */ /* 0x080fe400000f1475 */
[----:B------:R-:W-:Y:S01]  /*21bf0*/  @!P2 LEA.HI.X R5, R118, R57, R119, 0x2, P1 ;  /* 0x000000397605a211 */ /* 0x000fe200008f1477 */
[----:B------:R3:W-:Y:S04]  /*21c00*/  @!P3 ST.E.64 desc[UR6][R6.64], R44 ;  /* 0x0000002c0600b985 */ /* 0x0007e8000c101b06 */
[----:B------:R3:W-:Y:S04]  /*21c10*/  @!P2 ST.E.64 desc[UR6][R4.64], R48 ;  /* 0x000000300400a985 */ /* 0x0007e8000c101b06 */
[----:B------:R3:W-:Y:S02]  /*21c20*/  @!P5 ST.E.64 desc[UR6][R8.64], R52 ;  /* 0x000000340800d985 */ /* 0x0007e4000c101b06 */
.L_x_669:
[----:B------:R-:W-:Y:S05]  /*21c30*/  BSYNC B1 ;  /* 0x0000000000017941 */ /* 0x000fea0003800000 */
.L_x_668:
[----:B------:R-:W-:Y:S01]  /*21c40*/  ISETP.GE.AND P0, PT, R112, R0, PT ;  /* 0x000000007000720c */ /* 0x000fe20003f06270 */
[----:B---3--:R3:W4:Y:S04]  /*21c50*/  SHFL.IDX PT, R3, R61, 0x1, 0x1c1f ;  /* 0x003c1f003d037f89 */ /* 0x00872800000e0000 */
[----:B------:R3:W0:Y:S08]  /*21c60*/  SHFL.IDX PT, R2, R60, 0x1, 0x1c1f ;  /* 0x003c1f003c027f89 */ /* 0x00063000000e0000 */
[----:B---3--:R-:W-:Y:S05]  /*21c70*/  @P0 BRA `(.L_x_667) ;  /* 0x0000001400b80947 */ /* 0x008fea0003800000 */
[----:B------:R-:W-:Y:S01]  /*21c80*/  ULDC UR4, c[0x0][0xac8] ;  /* 0x0002b20000047ab9 */ /* 0x000fe20000000800 */
[----:B------:R-:W-:Y:S01]  /*21c90*/  ULDC.64 UR6, c[0x0][0x208] ;  /* 0x0000820000067ab9 */ /* 0x000fe20000000a00 */
[----:B-----5:R-:W-:Y:S02]  /*21ca0*/  ISETP.GE.AND P3, PT, R227, UR4, PT ;  /* 0x00000004e3007c0c */ /* 0x020fe4000bf66270 */
[----:B------:R-:W-:Y:S02]  /*21cb0*/  ISETP.GE.AND P2, PT, R211, UR4, PT ;  /* 0x00000004d3007c0c */ /* 0x000fe4000bf46270 */
[----:B------:R-:W-:Y:S02]  /*21cc0*/  ISETP.GE.AND P1, PT, R209, UR4, PT ;  /* 0x00000004d1007c0c */ /* 0x000fe4000bf26270 */
[----:B------:R-:W-:Y:S02]  /*21cd0*/  ISETP.GE.AND P0, PT, R207, UR4, PT ;  /* 0x00000004cf007c0c */ /* 0x000fe4000bf06270 */
[----:B------:R-:W-:-:S05]  /*21ce0*/  ISETP.GE.AND P4, PT, R203, UR4, PT ;  /* 0x00000004cb007c0c */ /* 0x000fca000bf86270 */
[----:B0---4-:R-:W-:-:S04]  /*21cf0*/  @!P3 IMAD.WIDE R4, R227, 0x4, R2 ;  /* 0x00000004e304b825 */ /* 0x011fc800078e0202 */
[-C--:B------:R-:W-:Y:S01]  /*21d00*/  @!P1 LEA R6, P5, R209, R2.reuse, 0x2 ;  /* 0x00000002d1069211 */ /* 0x080fe200078a10ff */
[----:B------:R0:W-:Y:S01]  /*21d10*/  @!P3 ST.E.64 desc[UR6][R4.64], R26 ;  /* 0x0000001a0400b985 */ /* 0x0001e2000c101b06 */
[----:B------:R-:W-:Y:S02]  /*21d20*/  ISETP.GE.AND P3, PT, R205, UR4, PT ;  /* 0x00000004cd007c0c */ /* 0x000fe4000bf66270 */
[----:B------:R-:W-:Y:S02]  /*21d30*/  @!P1 LEA.HI.X R7, R209, R3, R210, 0x2, P5 ;  /* 0x00000003d1079211 */ /* 0x000fe400028f14d2 */
        /* <DEDUP_REMOVED lines=9> */
[-C--:B0-----:R-:W-:Y:S02]  /*21dd0*/  @!P3 LEA R4, P1, R205, R2.reuse, 0x2 ;  /* 0x00000002cd04b211 */ /* 0x081fe400078210ff */
[----:B---3--:R-:W-:Y:S02]  /*21de0*/  @!P4 LEA R6, P2, R203, R2, 0x2 ;  /* 0x00000002cb06c211 */ /* 0x008fe400078410ff */
[----:B------:R-:W-:-:S02]  /*21df0*/  @!P3 LEA.HI.X R5, R205, R3, R206, 0x2, P1 ;  /* 0x00000003cd05b211 */ /* 0x000fc400008f14ce */
[----:B------:R-:W-:Y:S02]  /*21e00*/  ISETP.GE.AND P1, PT, R197, UR4, PT ;  /* 0x00000004c5007c0c */ /* 0x000fe4000bf26270 */
[-C--:B------:R-:W-:Y:S01]  /*21e10*/  @!P4 LEA.HI.X R7, R203, R3.reuse, R204, 0x2, P2 ;  /* 0x00000003cb07c211 */ /* 0x080fe200010f14cc */
[----:B------:R0:W-:Y:S01]  /*21e20*/  @!P3 ST.E.64 desc[UR6][R4.64], R42 ;  /* 0x0000002a0400b985 */ /* 0x0001e2000c101b06 */
[----:B------:R-:W-:Y:S02]  /*21e30*/  ISETP.GE.AND P2, PT, R195, UR4, PT ;  /* 0x00000004c3007c0c */ /* 0x000fe4000bf46270 */
[----:B----4-:R-:W-:Y:S01]  /*21e40*/  @!P5 LEA R8, P6, R201, R2, 0x2 ;  /* 0x00000002c908d211 */ /* 0x010fe200078c10ff */
[----:B------:R3:W-:Y:S01]  /*21e50*/  @!P4 ST.E.64 desc[UR6][R6.64], R46 ;  /* 0x0000002e0600c985 */ /* 0x0007e2000c101b06 */
[----:B------:R-:W-:Y:S02]  /*21e60*/  ISETP.GE.AND P3, PT, R193, UR4, PT ;  /* 0x00000004c1007c0c */ /* 0x000fe4000bf66270 */
[----:B------:R-:W-:-:S02]  /*21e70*/  @!P5 LEA.HI.X R9, R201, R3, R202, 0x2, P6 ;  /* 0x00000003c909d211 */ /* 0x000fc400030f14ca */
[----:B------:R-:W-:-:S03]  /*21e80*/  ISETP.GE.AND P4, PT, R191, UR4, PT ;  /* 0x00000004bf007c0c */ /* 0x000fc6000bf86270 */
[----:B------:R4:W-:Y:S01]  /*21e90*/  @!P5 ST.E.64 desc[UR6][R8.64], R50 ;  /* 0x000000320800d985 */ /* 0x0009e2000c101b06 */
[-C--:B0-----:R-:W-:Y:S02]  /*21ea0*/  @!P0 LEA R4, P6, R199, R2.reuse, 0x2 ;  /* 0x00000002c7048211 */ /* 0x081fe400078c10ff */
[-C--:B---3--:R-:W-:Y:S02]  /*21eb0*/  @!P1 LEA R6, P5, R197, R2.reuse, 0x2 ;  /* 0x00000002c5069211 */ /* 0x088fe400078a10ff */
[-C--:B------:R-:W-:Y:S02]  /*21ec0*/  @!P0 LEA.HI.X R5, R199, R3.reuse, R200, 0x2, P6 ;  /* 0x00000003c7058211 */ /* 0x080fe400030f14c8 */
[----:B------:R-:W-:Y:S02]  /*21ed0*/  @!P1 LEA.HI.X R7, R197, R3, R198, 0x2, P5 ;  /* 0x00000003c5079211 */ /* 0x000fe400028f14c6 */
[----:B------:R-:W-:Y:S01]  /*21ee0*/  ISETP.GE.AND P5, PT, R189, UR4, PT ;  /* 0x00000004bd007c0c */ /* 0x000fe2000bfa6270 */
[----:B------:R0:W-:Y:S01]  /*21ef0*/  @!P0 ST.E.64 desc[UR6][R4.64], R54 ;  /* 0x0000003604008985 */ /* 0x0001e2000c101b06 */
[----:B----4-:R-:W-:-:S02]  /*21f00*/  @!P2 LEA R8, P6, R195, R2, 0x2 ;  /* 0x00000002c308a211 */ /* 0x010fc400078c10ff */
[----:B------:R-:W-:Y:S01]  /*21f10*/  ISETP.GE.AND P0, PT, R187, UR4, PT ;  /* 0x00000004bb007c0c */ /* 0x000fe2000bf06270 */
[----:B------:R3:W-:Y:S01]  /*21f20*/  @!P1 ST.E.64 desc[UR6][R6.64], R64 ;  /* 0x0000004006009985 */ /* 0x0007e2000c101b06 */
[----:B------:R-:W-:Y:S02]  /*21f30*/  @!P2 LEA.HI.X R9, R195, R3, R196, 0x2, P6 ;  /* 0x00000003c309a211 */ /* 0x000fe400030f14c4 */
        /* <DEDUP_REMOVED lines=8> */
[----:B----4-:R-:W-:-:S03]  /*21fc0*/  @!P5 LEA R8, P6, R189, R2, 0x2 ;  /* 0x00000002bd08d211 */ /* 0x010fc600078c10ff */
[----:B------:R3:W-:Y:S01]  /*21fd0*/  @!P4 ST.E.64 desc[UR6][R6.64], R70 ;  /* 0x000000460600c985 */ /* 0x0007e2000c101b06 */
[----:B------:R-:W-:-:S05]  /*21fe0*/  @!P5 LEA.HI.X R9, R189, R3, R190, 0x2, P6 ;  /* 0x00000003bd09d211 */ /* 0x000fca00030f14be */
[----:B------:R4:W-:Y:S01]  /*21ff0*/  @!P5 ST.E.64 desc[UR6][R8.64], R74 ;  /* 0x0000004a0800d985 */ /* 0x0009e2000c101b06 */
[----:B------:R-:W-:Y:S02]  /*22000*/  ISETP.GE.AND P5, PT, R149, UR4, PT ;  /* 0x0000000495007c0c */ /* 0x000fe4000bfa6270 */
[----:B0-----:R-:W-:-:S04]  /*22010*/  @!P0 LEA R4, P4, R187, R2, 0x2 ;  /* 0x00000002bb048211 */ /* 0x001fc800078810ff */
[-C--:B------:R-:W-:Y:S02]  /*22020*/  @!P0 LEA.HI.X R5, R187, R3.reuse, R188, 0x2, P4 ;  /* 0x00000003bb058211 */ /* 0x080fe400020f14bc */
[----:B------:R-:W-:Y:S02]  /*22030*/  ISETP.GE.AND P4, PT, R147, UR4, PT ;  /* 0x0000000493007c0c */ /* 0x000fe4000bf86270 */
[-C--:B---3--:R-:W-:Y:S01]  /*22040*/  @!P1 LEA R6, P3, R185, R2.reuse, 0x2 ;  /* 0x00000002b9069211 */ /* 0x088fe200078610ff */
[----:B------:R0:W-:Y:S01]  /*22050*/  @!P0 ST.E.64 desc[UR6][R4.64], R72 ;  /* 0x0000004804008985 */ /* 0x0001e2000c101b06 */
[----:B----4-:R-:W-:Y:S02]  /*22060*/  @!P2 LEA R8, P6, R151, R2, 0x2 ;  /* 0x000000029708a211 */ /* 0x010fe400078c10ff */
[----:B------:R-:W-:Y:S02]  /*22070*/  @!P1 LEA.HI.X R7, R185, R3, R186, 0x2, P3 ;  /* 0x00000003b9079211 */ /* 0x000fe400018f14ba */
[----:B------:R-:W-:-:S02]  /*22080*/  ISETP.GE.AND P3, PT, R145, UR4, PT ;  /* 0x0000000491007c0c */ /* 0x000fc4000bf66270 */
[----:B------:R-:W-:Y:S01]  /*22090*/  @!P2 LEA.HI.X R9, R151, R3, R184, 0x2, P6 ;  /* 0x000000039709a211 */ /* 0x000fe200030f14b8 */
[----:B------:R3:W-:Y:S01]  /*220a0*/  @!P1 ST.E.64 desc[UR6][R6.64], R76 ;  /* 0x0000004c06009985 */ /* 0x0007e2000c101b06 */
[----:B------:R-:W-:-:S03]  /*220b0*/  ISETP.GE.AND P1, PT, R141, UR4, PT ;  /* 0x000000048d007c0c */ /* 0x000fc6000bf26270 */
[----:B------:R4:W-:Y:S01]  /*220c0*/  @!P2 ST.E.64 desc[UR6][R8.64], R78 ;  /* 0x0000004e0800a985 */ /* 0x0009e2000c101b06 */
[----:B------:R-:W-:Y:S02]  /*220d0*/  ISETP.GE.AND P2, PT, R143, UR4, PT ;  /* 0x000000048f007c0c */ /* 0x000fe4000bf46270 */
[----:B0-----:R-:W-:-:S04]  /*220e0*/  @!P5 LEA R4, P6, R149, R2, 0x2 ;  /* 0x000000029504d211 */ /* 0x001fc800078c10ff */
[----:B------:R-:W-:Y:S02]  /*220f0*/  @!P5 LEA.HI.X R5, R149, R3, R150, 0x2, P6 ;  /* 0x000000039505d211 */ /* 0x000fe400030f1496 */
[----:B---3--:R-:W-:-:S03]  /*22100*/  @!P4 LEA R6, P0, R147, R2, 0x2 ;  /* 0x000000029306c211 */ /* 0x008fc600078010ff */
[----:B------:R0:W-:Y:S01]  /*22110*/  @!P5 ST.E.64 desc[UR6][R4.64], R80 ;  /* 0x000000500400d985 */ /* 0x0001e2000c101b06 */
[----:B------:R-:W-:Y:S02]  /*22120*/  ISETP.GE.AND P5, PT, R137, UR4, PT ;  /* 0x0000000489007c0c */ /* 0x000fe4000bfa6270 */
[-C--:B------:R-:W-:Y:S02]  /*22130*/  @!P4 LEA.HI.X R7, R147, R3.reuse, R148, 0x2, P0 ;  /* 0x000000039307c211 */ /* 0x080fe400000f1494 */
[----:B------:R-:W-:Y:S02]  /*22140*/  ISETP.GE.AND P0, PT, R139, UR4, PT ;  /* 0x000000048b007c0c */ /* 0x000fe4000bf06270 */
[----:B----4-:R-:W-:Y:S01]  /*22150*/  @!P3 LEA R8, P6, R145, R2, 0x2 ;  /* 0x000000029108b211 */ /* 0x010fe200078c10ff */
[----:B------:R3:W-:Y:S01]  /*22160*/  @!P4 ST.E.64 desc[UR6][R6.64], R82 ;  /* 0x000000520600c985 */ /* 0x0007e2000c101b06 */
[----:B------:R-:W-:Y:S02]  /*22170*/  ISETP.GE.AND P4, PT, R135, UR4, PT ;  /* 0x0000000487007c0c */ /* 0x000fe4000bf86270 */
[----:B------:R-:W-:-:S02]  /*22180*/  @!P3 LEA.HI.X R9, R145, R3, R146, 0x2, P6 ;  /* 0x000000039109b211 */ /* 0x000fc400030f1492 */
[----:B0-----:R-:W-:-:S03]  /*22190*/  @!P2 LEA R4, P6, R143, R2, 0x2 ;  /* 0x000000028f04a211 */ /* 0x001fc600078c10ff */
[----:B------:R0:W-:Y:S01]  /*221a0*/  @!P3 ST.E.64 desc[UR6][R8.64], R84 ;  /* 0x000000540800b985 */ /* 0x0001e2000c101b06 */
[----:B------:R-:W-:Y:S02]  /*221b0*/  @!P2 LEA.HI.X R5, R143, R3, R144, 0x2, P6 ;  /* 0x000000038f05a211 */ /* 0x000fe400030f1490 */
[----:B---3--:R-:W-:-:S03]  /*221c0*/  @!P1 LEA R6, P3, R141, R2, 0x2 ;  /* 0x000000028d069211 */ /* 0x008fc600078610ff */
[----:B------:R3:W-:Y:S01]  /*221d0*/  @!P2 ST.E.64 desc[UR6][R4.64], R86 ;  /* 0x000000560400a985 */ /* 0x0007e2000c101b06 */
[-C--:B------:R-:W-:Y:S02]  /*221e0*/  @!P1 LEA.HI.X R7, R141, R3.reuse, R142, 0x2, P3 ;  /* 0x000000038d079211 */ /* 0x080fe400018f148e */
[----:B------:R-:W-:Y:S02]  /*221f0*/  ISETP.GE.AND P3, PT, R133, UR4, PT ;  /* 0x0000000485007c0c */ /* 0x000fe4000bf66270 */
[CC--:B0-----:R-:W-:Y:S01]  /*22200*/  @!P0 LEA R8, P6, R139.reuse, R2.reuse, 0x2 ;  /* 0x000000028b088211 */ /* 0x0c1fe200078c10ff */
[----:B------:R0:W-:Y:S03]  /*22210*/  @!P1 ST.E.64 desc[UR6][R6.64], R88 ;  /* 0x0000005806009985 */ /* 0x0001e6000c101b06 */
[----:B------:R-:W-:Y:S02]  /*22220*/  @!P0 LEA.HI.X R9, R139, R3, R140, 0x2, P6 ;  /* 0x000000038b098211 */ /* 0x000fe400030f148c */
[----:B---3--:R-:W-:-:S03]  /*22230*/  @!P5 LEA R4, P1, R137, R2, 0x2 ;  /* 0x000000028904d211 */ /* 0x008fc600078210ff */
[----:B------:R3:W-:Y:S01]  /*22240*/  @!P0 ST.E.64 desc[UR6][R8.64], R90 ;  /* 0x0000005a08008985 */ /* 0x0007e2000c101b06 */
[----:B------:R-:W-:Y:S02]  /*22250*/  ISETP.GE.AND P0, PT, R128, UR4, PT ;  /* 0x0000000480007c0c */ /* 0x000fe4000bf06270 */
[-C--:B------:R-:W-:Y:S02]  /*22260*/  @!P5 LEA.HI.X R5, R137, R3.reuse, R138, 0x2, P1 ;  /* 0x000000038905d211 */ /* 0x080fe400008f148a */
[----:B------:R-:W-:Y:S02]  /*22270*/  ISETP.GE.AND P1, PT, R126, UR4, PT ;  /* 0x000000047e007c0c */ /* 0x000fe4000bf26270 */
[C---:B0-----:R-:W-:Y:S01]  /*22280*/  @!P4 LEA R6, P2, R135.reuse, R2, 0x2 ;  /* 0x000000028706c211 */ /* 0x041fe200078410ff */
[----:B------:R0:W-:Y:S03]  /*22290*/  @!P5 ST.E.64 desc[UR6][R4.64], R92 ;  /* 0x0000005c0400d985 */ /* 0x0001e6000c101b06 */
[----:B------:R-:W-:-:S02]  /*222a0*/  @!P4 LEA.HI.X R7, R135, R3, R136, 0x2, P2 ;  /* 0x000000038707c211 */ /* 0x000fc400010f1488 */
[----:B------:R-:W-:Y:S02]  /*222b0*/  ISETP.GE.AND P2, PT, R120, UR4, PT ;  /* 0x0000000478007c0c */ /* 0x000fe4000bf46270 */
[CC--:B---3--:R-:W-:Y:S01]  /*222c0*/  @!P3 LEA R8, P6, R133.reuse, R2.reuse, 0x2 ;  /* 0x000000028508b211 */ /* 0x0c8fe200078c10ff */
[----:B------:R3:W-:Y:S01]  /*222d0*/  @!P4 ST.E.64 desc[UR6][R6.64], R94 ;  /* 0x0000005e0600c985 */ /* 0x0007e2000c101b06 */
[----:B------:R-:W-:Y:S02]  /*222e0*/  ISETP.GE.AND P4, PT, R124, UR4, PT ;  /* 0x000000047c007c0c */ /* 0x000fe4000bf86270 */
[----:B------:R-:W-:Y:S02]  /*222f0*/  @!P3 LEA.HI.X R9, R133, R3, R134, 0x2, P6 ;  /* 0x000000038509b211 */ /* 0x000fe400030f1486 */
[----:B0-----:R-:W-:-:S03]  /*22300*/  @!P1 LEA R4, P6, R126, R2, 0x2 ;  /* 0x000000027e049211 */ /* 0x001fc600078c10ff */
[----:B------:R0:W-:Y:S01]  /*22310*/  @!P3 ST.E.64 desc[UR6][R8.64], R96 ;  /* 0x000000600800b985 */ /* 0x0001e2000c101b06 */
[----:B------:R-:W-:Y:S02]  /*22320*/  ISETP.GE.AND P3, PT, R122, UR4, PT ;  /* 0x000000047a007c0c */ /* 0x000fe4000bf66270 */
[----:B------:R-:W-:Y:S02]  /*22330*/  @!P1 LEA.HI.X R5, R126, R3, R127, 0x2, P6 ;  /* 0x000000037e059211 */ /* 0x000fe400030f147f */
[----:B---3--:R-:W-:-:S04]  /*22340*/  @!P0 LEA R6, P5, R128, R2, 0x2 ;  /* 0x0000000280068211 */ /* 0x008fc800078a10ff */
[----:B------:R-:W-:Y:S02]  /*22350*/  @!P0 LEA.HI.X R7, R128, R3, R132, 0x2, P5 ;  /* 0x0000000380078211 */ /* 0x000fe400028f1484 */
[----:B------:R-:W-:-:S03]  /*22360*/  ISETP.GE.AND P5, PT, R118, UR4, PT ;  /* 0x0000000476007c0c */ /* 0x000fc6000bfa6270 */
[----:B------:R3:W-:Y:S04]  /*22370*/  @!P0 ST.E.64 desc[UR6][R6.64], R98 ;  /* 0x0000006206008985 */ /* 0x0007e8000c101b06 */
[----:B------:R4:W-:Y:S01]  /*22380*/  @!P1 ST.E.64 desc[UR6][R4.64], R100 ;  /* 0x0000006404009985 */ /* 0x0009e2000c101b06 */
[----:B0-----:R-:W-:-:S04]  /*22390*/  @!P2 LEA R8, P1, R120, R2, 0x2 ;  /* 0x000000027808a211 */ /* 0x001fc800078210ff */
[----:B------:R-:W-:Y:S02]  /*223a0*/  @!P2 LEA.HI.X R9, R120, R3, R121, 0x2, P1 ;  /* 0x000000037809a211 */ /* 0x000fe400008f1479 */
[----:B---3--:R-:W-:-:S04]  /*223b0*/  @!P4 LEA R6, P0, R124, R2, 0x2 ;  /* 0x000000027c06c211 */ /* 0x008fc800078010ff */
[-C--:B------:R-:W-:Y:S02]  /*223c0*/  @!P4 LEA.HI.X R7, R124, R3.reuse, R125, 0x2, P0 ;  /* 0x000000037c07c211 */ /* 0x080fe400000f147d */
[-C--:B------:R-:W-:Y:S02]  /*223d0*/  @!P5 LEA R10, P0, R118, R2.reuse, 0x2 ;  /* 0x00000002760ad211 */ /* 0x080fe400078010ff */
[----:B----4-:R-:W-:Y:S01]  /*223e0*/  @!P3 LEA R4, P6, R122, R2, 0x2 ;  /* 0x000000027a04b211 */ /* 0x010fe200078c10ff */
[----:B------:R0:W-:Y:S01]  /*223f0*/  @!P4 ST.E.64 desc[UR6][R6.64], R102 ;  /* 0x000000660600c985 */ /* 0x0001e2000c101b06 */
[-C--:B------:R-:W-:Y:S02]  /*22400*/  @!P5 LEA.HI.X R11, R118, R3.reuse, R119, 0x2, P0 ;  /* 0x00000003760bd211 */ /* 0x080fe400000f1477 */
[----:B------:R-:W-:Y:S02]  /*22410*/  ISETP.GE.AND P0, PT, R116, UR4, PT ;  /* 0x0000000474007c0c */ /* 0x000fe4000bf06270 */
[----:B------:R-:W-:-:S05]  /*22420*/  @!P3 LEA.HI.X R5, R122, R3, R123, 0x2, P6 ;  /* 0x000000037a05b211 */ /* 0x000fca00030f147b */
[----:B------:R0:W-:Y:S04]  /*22430*/  @!P3 ST.E.64 desc[UR6][R4.64], R104 ;  /* 0x000000680400b985 */ /* 0x0001e8000c101b06 */
[----:B------:R0:W-:Y:S04]  /*22440*/  @!P2 ST.E.64 desc[UR6][R8.64], R106 ;  /* 0x0000006a0800a985 */ /* 0x0001e8000c101b06 */
[----:B------:R0:W-:Y:S01]  /*22450*/  @!P5 ST.E.64 desc[UR6][R10.64], R108 ;  /* 0x0000006c0a00d985 */ /* 0x0001e2000c101b06 */
[----:B------:R-:W-:Y:S05]  /*22460*/  @P0 BRA `(.L_x_667) ;  /* 0x0000000c00bc0947 */ /* 0x000fea0003800000 */
[----:B------:R-:W-:Y:S01]  /*22470*/  LEA R2, P0, R116, R2, 0x2 ;  /* 0x0000000274027211 */ /* 0x000fe200078010ff */
[----:B------:R-:W-:-:S03]  /*22480*/  ULDC.64 UR4, c[0x0][0x208] ;  /* 0x0000820000047ab9 */ /* 0x000fc60000000a00 */
[----:B------:R-:W-:-:S05]  /*22490*/  LEA.HI.X R3, R116, R3, R117, 0x2, P0 ;  /* 0x0000000374037211 */ /* 0x000fca00000f1475 */
[----:B------:R3:W-:Y:S01]  /*224a0*/  ST.E.64 desc[UR4][R2.64], R110 ;  /* 0x0000006e02007985 */ /* 0x0007e2000c101b04 */
[----:B------:R-:W-:Y:S05]  /*224b0*/  BRA `(.L_x_667) ;  /* 0x0000000c00a87947 */ /* 0x000fea0003800000 */
.L_x_658:
[----:B------:R-:W2:Y:S01]  /*224c0*/  LDL.LU R4, [R1+0x7c] ;  /* 0x00007c0001047983 */ /* 0x000ea20000300800 */
[----:B------:R-:W-:Y:S01]  /*224d0*/  ULDC.64 UR6, c[0x0][0xc08] ;  /* 0x0003020000067ab9 */ /* 0x000fe20000000a00 */
[----:B------:R-:W-:Y:S02]  /*224e0*/  ULDC.64 UR4, c[0x0][0xc00] ;  /* 0x0003000000047ab9 */ /* 0x000fe40000000a00 */
[----:B0-----:R-:W3:Y:S04]  /*224f0*/  LDL.LU R0, [R1+0x80] ;  /* 0x0000800001007983 */ /* 0x001ee80000300800 */
[----:B------:R-:W4:Y:S01]  /*22500*/  LDL R8, [R1+0x74] ;  /* 0x0000740001087983 */ /* 0x000f220000100800 */
[----:B------:R-:W-:Y:S01]  /*22510*/  ISETP.NE.U32.AND P1, PT, RZ, UR6, PT ;  /* 0x00000006ff007c0c */ /* 0x000fe2000bf25070 */
[----:B------:R-:W-:Y:S01]  /*22520*/  ULDC.64 UR8, c[0x0][0x208] ;  /* 0x0000820000087ab9 */ /* 0x000fe20000000a00 */
[----:B------:R-:W-:-:S02]  /*22530*/  ISETP.NE.U32.AND P0, PT, RZ, UR4, PT ;  /* 0x00000004ff007c0c */ /* 0x000fc4000bf05070 */
[----:B------:R-:W-:Y:S01]  /*22540*/  ISETP.NE.AND.EX P1, PT, RZ, UR7, PT, P1 ;  /* 0x00000007ff007c0c */ /* 0x000fe2000bf25310 */
[----:B------:R-:W0:Y:S01]  /*22550*/  S2R R6, SR_TID.X ;  /* 0x0000000000067919 */ /* 0x000e220000002100 */
[----:B------:R-:W-:Y:S02]  /*22560*/  ISETP.NE.AND.EX P0, PT, RZ, UR5, PT, P0 ;  /* 0x00000005ff007c0c */ /* 0x000fe4000bf05300 */
[----:B------:R-:W-:Y:S01]  /*22570*/  MOV R15, RZ ;  /* 0x000000ff000f7202 */ /* 0x000fe20000000f00 */
[----:B0-----:R-:W-:-:S05]  /*22580*/  VIADD R7, R6, 0xffffff80 ;  /* 0xffffff8006077836 */ /* 0x001fca0000000000 */
[----:B------:R-:W-:Y:S02]  /*22590*/  ISETP.GT.AND P3, PT, R7, 0x7f, PT ;  /* 0x0000007f0700780c */ /* 0x000fe40003f64270 */
[----:B--2---:R-:W-:-:S04]  /*225a0*/  IADD3 R2, P2, R4, UR4, RZ ;  /* 0x0000000404027c10 */ /* 0x004fc8000ff5e0ff */
[----:B---3--:R-:W-:Y:S02]  /*225b0*/  IADD3.X R3, R0, UR5, RZ, P2, !PT ;  /* 0x0000000500037c10 */ /* 0x008fe400097fe4ff */
[----:B------:R-:W-:Y:S01]  /*225c0*/  @P1 IADD3 R4, P2, R4, UR6, RZ ;  /* 0x0000000604041c10 */ /* 0x000fe2000ff5e0ff */
[----:B------:R-:W-:Y:S02]  /*225d0*/  ULDC UR4, c[0x0][0xa88] ;  /* 0x0002a20000047ab9 */ /* 0x000fe40000000800 */
[----:B------:R0:W5:Y:S01]  /*225e0*/  @P0 LDG.E R15, desc[UR8][R2.64] ;  /* 0x00000008020f0981 */ /* 0x000162000c1e1900 */
[----:B------:R-:W-:Y:S01]  /*225f0*/  @P1 IADD3.X R5, R0, UR7, RZ, P2, !PT ;  /* 0x0000000700051c10 */ /* 0x000fe200097fe4ff */
[----:B------:R-:W-:Y:S01]  /*22600*/  IMAD.U32 R0, RZ, RZ, UR4 ;  /* 0x00000004ff007e24 */ /* 0x000fe2000f8e00ff */
[----:B----4-:R-:W-:-:S05]  /*22610*/  ISETP.NE.AND P2, PT, R8, RZ, PT ;  /* 0x000000ff0800720c */ /* 0x010fca0003f45270 */
[----:B------:R0:W5:Y:S08]  /*22620*/  @P1 LDG.E R0, desc[UR8][R4.64] ;  /* 0x0000000804001981 */ /* 0x000170000c1e1900 */
[----:B------:R-:W2:Y:S02]  /*22630*/  @!P2 LDC R8, c[0x0][0xad4] ;  /* 0x0002b500ff08ab82 */ /* 0x000ea40000000800 */
[----:B--2---:R0:W-:Y:S01]  /*22640*/  @!P2 STL [R1+0x74], R8 ;  /* 0x000074080100a387 */ /* 0x0041e20000100800 */
[----:B------:R-:W-:Y:S01]  /*22650*/  ISETP.GT.AND P2, PT, R8, 0x1, PT ;  /* 0x000000010800780c */ /* 0x000fe20003f44270 */
[----:B------:R-:W-:-:S12]  /*22660*/  @P1 BRA `(.L_x_670) ;  /* 0x0000000000141947 */ /* 0x000fd80003800000 */
[----:B------:R-:W-:Y:S05]  /*22670*/  @!P0 BRA `(.L_x_670) ;  /* 0x0000000000108947 */ /* 0x000fea0003800000 */
[----:B------:R-:W-:Y:S02]  /*22680*/  ULDC.64 UR4, c[0x0][0x208] ;  /* 0x0000820000047ab9 */ /* 0x000fe40000000a00 */
[----:B0-----:R-:W2:Y:S04]  /*22690*/  LDG.E R5, desc[UR4][R2.64] ;  /* 0x0000000402057981 */ /* 0x001ea8000c1e1900 */
[----:B-----5:R-:W2:Y:S02]  /*226a0*/  LDG.E R0, desc[UR4][R2.64+0x4] ;  /* 0x0000040402007981 */ /* 0x020ea4000c1e1900 */
[----:B--2---:R-:W-:-:S07]  /*226b0*/  IADD3 R0, -R5, R0, RZ ;  /* 0x0000000005007210 */ /* 0x004fce0007ffe1ff */
.L_x_670:
[----:B0-----:R-:W2:Y:S04]  /*226c0*/  LDL.LU R3, [R1+0x78] ;  /* 0x0000780001037983 */ /* 0x001ea80000300800 */
[----:B------:R-:W3:Y:S01]  /*226d0*/  LDL.LU R2, [R1+0x110] ;  /* 0x0001100001027983 */ /* 0x000ee20000300800 */
[----:B------:R-:W-:Y:S01]  /*226e0*/  BSSY B1, `(.L_x_671) ;  /* 0x0000039000017945 */ /* 0x000fe20003800000 */
[----:B-----5:R-:W-:Y:S02]  /*226f0*/  SHF.R.S32.HI R24, RZ, 0x1f, R15 ;  /* 0x0000001fff187819 */ /* 0x020fe4000001140f */
[----:B--2---:R-:W-:Y:S02]  /*22700*/  SEL R29, R3, RZ, !P0 ;  /* 0x000000ff031d7207 */ /* 0x004fe40004000000 */
[----:B---3--:R-:W-:Y:S01]  /*22710*/  SEL R26, R2, RZ, !P0 ;  /* 0x000000ff021a7207 */ /* 0x008fe20004000000 */
[----:B------:R-:W-:Y:S06]  /*22720*/  @P3 BRA `(.L_x_672) ;  /* 0x0000000000d03947 */ /* 0x000fec0003800000 */
[----:B------:R-:W2:Y:S01]  /*22730*/  LDL R2, [R1+0x88] ;  /* 0x0000880001027983 */ /* 0x000ea20000100800 */
[----:B------:R-:W0:Y:S02]  /*22740*/  LDC R31, c[0x0][0xbe8] ;  /* 0x0002fa00ff1f7b82 */ /* 0x000e240000000800 */
[----:B0-----:R-:W-:Y:S02]  /*22750*/  IMAD R3, R0, R31, RZ ;  /* 0x0000001f00037224 */ /* 0x001fe400078e02ff */
[----:B--2---:R-:W-:-:S04]  /*22760*/  IMAD R2, R2, 0x80, R6 ;  /* 0x0000008002027824 */ /* 0x004fc800078e0206 */
[----:B------:R-:W-:-:S05]  /*22770*/  VIADD R28, R2, 0xffffff80 ;  /* 0xffffff80021c7836 */ /* 0x000fca0000000000 */
[----:B------:R-:W-:-:S13]  /*22780*/  ISETP.GE.AND P0, PT, R28, R3, PT ;  /* 0x000000031c00720c */ /* 0x000fda0003f06270 */
[----:B------:R-:W-:Y:S05]  /*22790*/  @P0 BRA `(.L_x_672) ;  /* 0x0000000000b40947 */ /* 0x000fea0003800000 */
[----:B------:R-:W2:Y:S01]  /*227a0*/  LDL.LU R30, [R1+0x8c] ;  /* 0x00008c00011e7983 */ /* 0x000ea20000300800 */
[----:B------:R-:W-:Y:S01]  /*227b0*/  ISETP.GT.AND P0, PT, R8, 0x1, PT ;  /* 0x000000010800780c */ /* 0x000fe20003f04270 */
[----:B------:R-:W-:Y:S01]  /*227c0*/  IMAD.MOV.U32 R21, RZ, RZ, R28 ;  /* 0x000000ffff157224 */ /* 0x000fe200078e001c */
[----:B------:R-:W-:Y:S01]  /*227d0*/  MOV R20, 0x9b8 ;  /* 0x000009b800147802 */ /* 0x000fe20000000f00 */
[----:B------:R-:W0:Y:S01]  /*227e0*/  LDC.64 R8, c[0x0][0xba8] ;  /* 0x0002ea00ff087b82 */ /* 0x000e220000000a00 */
[----:B------:R-:W-:Y:S01]  /*227f0*/  ISETP.NE.AND P1, PT, R31, 0x1, PT ;  /* 0x000000011f00780c */ /* 0x000fe20003f25270 */
[----:B------:R-:W-:Y:S01]  /*22800*/  ULDC.64 UR4, c[0x0][0x208] ;  /* 0x0000820000047ab9 */ /* 0x000fe20000000a00 */
[----:B------:R-:W-:-:S05]  /*22810*/  SEL R20, R20, 0x978, P0 ;  /* 0x0000097814147807 */ /* 0x000fca0000000000 */
[----:B------:R-:W3:Y:S08]  /*22820*/  LDC.64 R2, c[0x0][R20+0x220] ;  /* 0x0000880014027b82 */ /* 0x000ef00000000a00 */
[----:B------:R-:W4:Y:S08]  /*22830*/  LDC.64 R10, c[0x0][R20+0x218] ;  /* 0x00008600140a7b82 */ /* 0x000f300000000a00 */
[----:B------:R-:W5:Y:S08]  /*22840*/  LDC.64 R4, c[0x0][R20+0x228] ;  /* 0x00008a0014047b82 */ /* 0x000f700000000a00 */
[----:B------:R-:W1:Y:S08]  /*22850*/  @P1 LDC R13, c[0x0][0xbec] ;  /* 0x0002fb00ff0d1b82 */ /* 0x000e700000000800 */
[----:B------:R-:W5:Y:S08]  /*22860*/  LDC.64 R6, c[0x0][R20+0x210] ;  /* 0x0000840014067b82 */ /* 0x000f700000000a00 */
[----:B------:R-:W5:Y:S01]  /*22870*/  @P1 LDC R27, c[0x0][0xbf0] ;  /* 0x0002fc00ff1b1b82 */ /* 0x000f620000000800 */
[----:B-1----:R-:W-:-:S07]  /*22880*/  @P1 IMAD.HI.U32 R14, R28, R13, RZ ;  /* 0x0000000d1c0e1227 */ /* 0x002fce00078e00ff */
[----:B0-----:R-:W0:Y:S01]  /*22890*/  @!P0 LDC R8, c[0x0][0xb50] ;  /* 0x0002d400ff088b82 */ /* 0x001e220000000800 */
[-C--:B---3--:R-:W-:Y:S02]  /*228a0*/  IMAD R3, R3, R29.reuse, RZ ;  /* 0x0000001d03037224 */ /* 0x088fe400078e02ff */
[----:B------:R-:W-:-:S05]  /*228b0*/  IMAD.WIDE.U32 R12, R2, R29, RZ ;  /* 0x0000001d020c7225 */ /* 0x000fca00078e00ff */
[----:B------:R-:W1:Y:S01]  /*228c0*/  @!P0 LDC R9, c[0x0][0xb54] ;  /* 0x0002d500ff098b82 */ /* 0x000e620000000800 */
[-C--:B----4-:R-:W-:Y:S02]  /*228d0*/  IMAD R25, R11, R223.reuse, RZ ;  /* 0x000000df0b197224 */ /* 0x090fe400078e02ff */
[----:B------:R-:W-:Y:S01]  /*228e0*/  IMAD.WIDE.U32 R10, R10, R223, RZ ;  /* 0x000000df0a0a7225 */ /* 0x000fe200078e00ff */
[----:B-----5:R-:W-:-:S03]  /*228f0*/  @P1 SHF.R.U32.HI R21, RZ, R27, R14 ;  /* 0x0000001bff151219 */ /* 0x020fc6000001160e */
[----:B------:R-:W-:Y:S01]  /*22900*/  IMAD R27, R2, R26, R3 ;  /* 0x0000001a021b7224 */ /* 0x000fe200078e0203 */
[----:B------:R-:W-:Y:S01]  /*22910*/  IADD3 R10, P1, P3, R12, R10, R15 ;  /* 0x0000000a0c0a7210 */ /* 0x000fe20007b3e00f */
[----:B------:R-:W-:Y:S01]  /*22920*/  IMAD.IADD R25, R11, 0x1, R25 ;  /* 0x000000010b197824 */ /* 0x000fe200078e0219 */
[----:B------:R-:W-:Y:S01]  /*22930*/  IADD3 R2, -R21, RZ, RZ ;  /* 0x000000ff15027210 */ /* 0x000fe20007ffe1ff */
[----:B------:R-:W-:Y:S01]  /*22940*/  IMAD.IADD R27, R13, 0x1, R27 ;  /* 0x000000010d1b7824 */ /* 0x000fe200078e021b */
[----:B--2---:R-:W-:-:S05]  /*22950*/  SEL R3, R30, RZ, P0 ;  /* 0x000000ff1e037207 */ /* 0x004fca0000000000 */
[-C--:B------:R-:W-:Y:S02]  /*22960*/  IMAD R11, R5, R3.reuse, RZ ;  /* 0x00000003050b7224 */ /* 0x080fe400078e02ff */
[----:B------:R-:W-:-:S04]  /*22970*/  IMAD.WIDE.U32 R4, R4, R3, RZ ;  /* 0x0000000304047225 */ /* 0x000fc800078e00ff */
[----:B------:R-:W-:Y:S01]  /*22980*/  IMAD R3, R31, R2, R28 ;  /* 0x000000021f037224 */ /* 0x000fe200078e021c */
[----:B------:R-:W-:Y:S01]  /*22990*/  IADD3.X R2, R27, R25, R24, P1, P3 ;  /* 0x000000191b027210 */ /* 0x000fe20000fe6418 */
[----:B------:R-:W-:Y:S01]  /*229a0*/  IMAD.IADD R11, R5, 0x1, R11 ;  /* 0x00000001050b7824 */ /* 0x000fe200078e020b */
[----:B------:R-:W-:Y:S02]  /*229b0*/  IADD3 R4, P0, P1, R21, R10, R4 ;  /* 0x0000000a15047210 */ /* 0x000fe4000791e004 */
[----:B------:R-:W-:-:S04]  /*229c0*/  SHF.R.S32.HI R21, RZ, 0x1f, R21 ;  /* 0x0000001fff157819 */ /* 0x000fc80000011415 */
[----:B------:R-:W-:Y:S01]  /*229d0*/  IADD3.X R5, R21, R2, R11, P0, P1 ;  /* 0x0000000215057210 */ /* 0x000fe200007e240b */
[-C--:B------:R-:W-:Y:S01]  /*229e0*/  IMAD R2, R7, R3.reuse, RZ ;  /* 0x0000000307027224 */ /* 0x080fe200078e02ff */
[----:B------:R-:W-:Y:S01]  /*229f0*/  SHF.R.S32.HI R11, RZ, 0x1f, R3 ;  /* 0x0000001fff0b7819 */ /* 0x000fe20000011403 */
[----:B------:R-:W-:-:S04]  /*22a00*/  IMAD.WIDE.U32 R4, R6, R3, R4 ;  /* 0x0000000306047225 */ /* 0x000fc800078e0004 */
[----:B------:R-:W-:Y:S01]  /*22a10*/  IMAD R11, R6, R11, R2 ;  /* 0x0000000b060b7224 */ /* 0x000fe200078e0202 */
[----:B0-----:R-:W-:Y:S01]  /*22a20*/  LEA R8, P0, R4, R8, 0x2 ;  /* 0x0000000804087211 */ /* 0x001fe200078010ff */
[----:B------:R-:W-:-:S03]  /*22a30*/  IMAD.MOV.U32 R3, RZ, RZ, -0x800000 ;  /* 0xff800000ff037424 */ /* 0x000fc600078e00ff */
[----:B------:R-:W-:-:S04]  /*22a40*/  IADD3 R2, R5, R11, RZ ;  /* 0x0000000b05027210 */ /* 0x000fc80007ffe0ff */
[----:B-1----:R-:W-:-:S05]  /*22a50*/  LEA.HI.X R9, R4, R9, R2, 0x2, P0 ;  /* 0x0000000904097211 */ /* 0x002fca00000f1402 */
[----:B------:R0:W-:Y:S02]  /*22a60*/  STG.E desc[UR4][R8.64], R3 ;  /* 0x0000000308007986 */ /* 0x0001e4000c101904 */
.L_x_672:
[----:B------:R-:W-:Y:S05]  /*22a70*/  BSYNC B1 ;  /* 0x0000000000017941 */ /* 0x000fea0003800000 */
.L_x_671:
[----:B------:R-:W-:Y:S05]  /*22a80*/  @P2 BRA `(.L_x_667) ;  /* 0x0000000800342947 */ /* 0x000fea0003800000 */
[----:B------:R-:W0:Y:S01]  /*22a90*/  LDL.LU R2, [R1+0x88] ;  /* 0x0000880001027983 */ /* 0x000e220000300800 */
[----:B------:R-:W2:Y:S01]  /*22aa0*/  LDC R11, c[0x0][0xbe8] ;  /* 0x0002fa00ff0b7b82 */ /* 0x000ea20000000800 */
[----:B------:R-:W-:Y:S01]  /*22ab0*/  ULDC.64 UR4, c[0x0][0xaa0] ;  /* 0x0002a80000047ab9 */ /* 0x000fe20000000a00 */
[----:B------:R-:W-:Y:S01]  /*22ac0*/  ULDC.64 UR6, c[0x0][0xaf0] ;  /* 0x0002bc0000067ab9 */ /* 0x000fe20000000a00 */
[----:B------:R-:W3:Y:S01]  /*22ad0*/  LDL R4, [R1+0x70] ;  /* 0x0000700001047983 */ /* 0x000ee20000100800 */
[----:B------:R-:W-:Y:S01]  /*22ae0*/  BSSY B1, `(.L_x_673) ;  /* 0x0000042000017945 */ /* 0x000fe20003800000 */
[----:B--2---:R-:W-:-:S13]  /*22af0*/  ISETP.NE.AND P0, PT, R11, 0x1, PT ;  /* 0x000000010b00780c */ /* 0x004fda0003f05270 */
[----:B------:R-:W2:Y:S08]  /*22b00*/  @P0 LDC R6, c[0x0][0xbec] ;  /* 0x0002fb00ff060b82 */ /* 0x000eb00000000800 */
[----:B------:R-:W4:Y:S01]  /*22b10*/  @P0 LDC R7, c[0x0][0xbf0] ;  /* 0x0002fc00ff070b82 */ /* 0x000f220000000800 */
[----:B0-----:R-:W-:Y:S02]  /*22b20*/  IMAD.MOV.U32 R8, RZ, RZ, R2 ;  /* 0x000000ffff087224 */ /* 0x001fe400078e0002 */
[----:B------:R-:W-:Y:S01]  /*22b30*/  IMAD R2, R24, UR4, RZ ;  /* 0x0000000418027c24 */ /* 0x000fe2000f8e02ff */
[----:B---3--:R-:W-:Y:S01]  /*22b40*/  LEA R4, R4, R224, 0x5 ;  /* 0x000000e004047211 */ /* 0x008fe200078e28ff */
[----:B------:R-:W-:-:S02]  /*22b50*/  IMAD R12, R8, 0x80, R224 ;  /* 0x00000080080c7824 */ /* 0x000fc400078e02e0 */
[C---:B------:R-:W-:Y:S02]  /*22b60*/  IMAD R5, R15.reuse, UR5, R2 ;  /* 0x000000050f057c24 */ /* 0x040fe4000f8e0202 */
[----:B------:R-:W-:Y:S01]  /*22b70*/  IMAD.WIDE.U32 R2, R15, UR4, RZ ;  /* 0x000000040f027c25 */ /* 0x000fe2000f8e00ff */
[----:B------:R-:W-:-:S03]  /*22b80*/  ULDC.64 UR4, c[0x0][0xae8] ;  /* 0x0002ba0000047ab9 */ /* 0x000fc60000000a00 */
[----:B------:R-:W-:Y:S02]  /*22b90*/  IMAD R9, R8, 0x80, R4 ;  /* 0x0000008008097824 */ /* 0x000fe400078e0204 */
[----:B------:R-:W-:Y:S02]  /*22ba0*/  IMAD.IADD R3, R3, 0x1, R5 ;  /* 0x0000000103037824 */ /* 0x000fe400078e0205 */
[----:B--2---:R-:W-:Y:S01]  /*22bb0*/  @P0 IMAD.HI.U32 R4, R9, R6, RZ ;  /* 0x0000000609040227 */ /* 0x004fe200078e00ff */
[----:B------:R-:W-:-:S03]  /*22bc0*/  MOV R5, R9 ;  /* 0x0000000900057202 */ /* 0x000fc60000000f00 */
[----:B------:R-:W-:Y:S01]  /*22bd0*/  IMAD.WIDE.U32 R2, R223, UR4, R2 ;  /* 0x00000004df027c25 */ /* 0x000fe2000f8e0002 */
[----:B----4-:R-:W-:-:S03]  /*22be0*/  @P0 SHF.R.U32.HI R5, RZ, R7, R4 ;  /* 0x00000007ff050219 */ /* 0x010fc60000011604 */
[----:B------:R-:W-:Y:S01]  /*22bf0*/  IMAD R6, R26, UR6, RZ ;  /* 0x000000061a067c24 */ /* 0x000fe2000f8e02ff */
[----:B------:R-:W-:Y:S01]  /*22c00*/  SHF.R.S32.HI R4, RZ, 0x1f, R5 ;  /* 0x0000001fff047819 */ /* 0x000fe20000011405 */
[----:B------:R-:W-:Y:S01]  /*22c10*/  IMAD R3, R223, UR5, R3 ;  /* 0x00000005df037c24 */ /* 0x000fe2000f8e0203 */
[----:B------:R-:W-:Y:S01]  /*22c20*/  ULDC.64 UR4, c[0x0][0xae0] ;  /* 0x0002b80000047ab9 */ /* 0x000fe20000000a00 */
[C---:B------:R-:W-:Y:S02]  /*22c30*/  IMAD R7, R29.reuse, UR7, R6 ;  /* 0x000000071d077c24 */ /* 0x040fe4000f8e0206 */
[----:B------:R-:W-:-:S04]  /*22c40*/  IMAD.WIDE.U32 R2, R29, UR6, R2 ;  /* 0x000000061d027c25 */ /* 0x000fc8000f8e0002 */
[----:B------:R-:W-:Y:S02]  /*22c50*/  IMAD.MOV R6, RZ, RZ, -R5 ;  /* 0x000000ffff067224 */ /* 0x000fe400078e0a05 */
[----:B------:R-:W-:Y:S02]  /*22c60*/  IMAD.IADD R3, R3, 0x1, R7 ;  /* 0x0000000103037824 */ /* 0x000fe400078e0207 */
[----:B------:R-:W-:Y:S02]  /*22c70*/  IMAD R4, R4, UR4, RZ ;  /* 0x0000000404047c24 */ /* 0x000fe4000f8e02ff */
[----:B------:R-:W-:Y:S02]  /*22c80*/  IMAD R7, R11, R6, R9 ;  /* 0x000000060b077224 */ /* 0x000fe400078e0209 */
[C---:B------:R-:W-:Y:S02]  /*22c90*/  IMAD R9, R5.reuse, UR5, R4 ;  /* 0x0000000505097c24 */ /* 0x040fe4000f8e0204 */
[----:B------:R-:W-:Y:S01]  /*22ca0*/  IMAD.WIDE.U32 R2, R5, UR4, R2 ;  /* 0x0000000405027c25 */ /* 0x000fe2000f8e0002 */
[----:B------:R-:W-:Y:S01]  /*22cb0*/  SHF.R.S32.HI R4, RZ, 0x1f, R7 ;  /* 0x0000001fff047819 */ /* 0x000fe20000011407 */
[----:B------:R-:W-:-:S02]  /*22cc0*/  ULDC.64 UR4, c[0x0][0xad8] ;  /* 0x0002b60000047ab9 */ /* 0x000fc40000000a00 */
[----:B------:R-:W-:Y:S01]  /*22cd0*/  IMAD R15, R0, R11, RZ ;  /* 0x0000000b000f7224 */ /* 0x000fe200078e02ff */
[----:B------:R-:W-:Y:S01]  /*22ce0*/  IADD3 R3, R3, R9, RZ ;  /* 0x0000000903037210 */ /* 0x000fe20007ffe0ff */
[----:B------:R-:W-:Y:S02]  /*22cf0*/  IMAD R4, R4, UR4, RZ ;  /* 0x0000000404047c24 */ /* 0x000fe4000f8e02ff */
[C---:B------:R-:W-:Y:S01]  /*22d00*/  VIADD R0, R12.reuse, 0x20 ;  /* 0x000000200c007836 */ /* 0x040fe20000000000 */
[-C--:B------:R-:W-:Y:S01]  /*22d10*/  ISETP.GE.AND P2, PT, R12, R15.reuse, PT ;  /* 0x0000000f0c00720c */ /* 0x080fe20003f46270 */
[C---:B------:R-:W-:Y:S02]  /*22d20*/  IMAD R5, R7.reuse, UR5, R4 ;  /* 0x0000000507057c24 */ /* 0x040fe4000f8e0204 */
[----:B------:R-:W-:Y:S01]  /*22d30*/  IMAD.WIDE.U32 R2, R7, UR4, R2 ;  /* 0x0000000407027c25 */ /* 0x000fe2000f8e0002 */
[----:B------:R-:W-:Y:S01]  /*22d40*/  ULDC.64 UR4, c[0x0][0xa80] ;  /* 0x0002a00000047ab9 */ /* 0x000fe20000000a00 */
[----:B------:R-:W-:-:S02]  /*22d50*/  ISETP.GE.AND P1, PT, R0, R15, PT ;  /* 0x0000000f0000720c */ /* 0x000fc40003f26270 */
[----:B------:R-:W-:Y:S01]  /*22d60*/  IMAD.IADD R3, R3, 0x1, R5 ;  /* 0x0000000103037824 */ /* 0x000fe200078e0205 */
[----:B------:R-:W-:Y:S02]  /*22d70*/  LEA R10, P3, R2, UR4, 0x1 ;  /* 0x00000004020a7c11 */ /* 0x000fe4000f8608ff */
[----:B------:R-:W-:Y:S02]  /*22d80*/  IADD3 R0, R12, 0x40, RZ ;  /* 0x000000400c007810 */ /* 0x000fe40007ffe0ff */
[----:B------:R-:W-:Y:S01]  /*22d90*/  LEA.HI.X R11, R2, UR5, R3, 0x1, P3 ;  /* 0x00000005020b7c11 */ /* 0x000fe200098f0c03 */
[----:B------:R0:W2:Y:S01]  /*22da0*/  SHFL.IDX PT, R13, R10, RZ, 0x181f ;  /* 0x00181fff0a0d7589 */ /* 0x0000a200000e0000 */
[----:B------:R-:W-:-:S03]  /*22db0*/  ISETP.GE.AND P0, PT, R0, R15, PT ;  /* 0x0000000f0000720c */ /* 0x000fc60003f06270 */
[----:B------:R0:W3:Y:S01]  /*22dc0*/  SHFL.IDX PT, R9, R11, RZ, 0x181f ;  /* 0x00181fff0b097589 */ /* 0x0000e200000e0000 */
[----:B------:R-:W-:Y:S09]  /*22dd0*/  @P2 BRA `(.L_x_674) ;  /* 0x0000000000482947 */ /* 0x000ff20003800000 */
[----:B------:R-:W-:Y:S01]  /*22de0*/  ULDC UR4, c[0x0][0xac8] ;  /* 0x0002b20000047ab9 */ /* 0x000fe20000000800 */
[----:B------:R-:W-:Y:S01]  /*22df0*/  ULDC.64 UR6, c[0x0][0x208] ;  /* 0x0000820000067ab9 */ /* 0x000fe20000000a00 */
[----:B------:R-:W-:Y:S02]  /*22e00*/  ISETP.GE.AND P5, PT, R16, UR4, PT ;  /* 0x0000000410007c0c */ /* 0x000fe4000bfa6270 */
[----:B------:R-:W-:Y:S02]  /*22e10*/  ISETP.GE.AND P4, PT, R214, UR4, PT ;  /* 0x00000004d6007c0c */ /* 0x000fe4000bf86270 */
[----:B------:R-:W-:Y:S02]  /*22e20*/  ISETP.GE.AND P3, PT, R19, UR4, PT ;  /* 0x0000000413007c0c */ /* 0x000fe4000bf66270 */
[----:B------:R-:W-:-:S07]  /*22e30*/  ISETP.GE.AND P2, PT, R22, UR4, PT ;  /* 0x0000000416007c0c */ /* 0x000fce000bf46270 */
[----:B--2---:R-:W-:-:S04]  /*22e40*/  @!P5 LEA R2, P6, R16, R13, 0x1 ;  /* 0x0000000d1002d211 */ /* 0x004fc800078c08ff */
[----:B---3--:R-:W-:Y:S02]  /*22e50*/  @!P5 LEA.HI.X R3, R16, R9, R17, 0x1, P6 ;  /* 0x000000091003d211 */ /* 0x008fe400030f0c11 */
        /* <DEDUP_REMOVED lines=10> */
.L_x_674:
[----:B------:R-:W-:Y:S05]  /*22f00*/  BSYNC B1 ;  /* 0x0000000000017941 */ /* 0x000fea0003800000 */
.L_x_673:
[----:B---34-:R3:W4:Y:S01]  /*22f10*/  SHFL.IDX PT, R9, R11, 0x1, 0x181f ;  /* 0x00381f000b097f89 */ /* 0x01872200000e0000 */
        /* <DEDUP_REMOVED lines=21> */
.L_x_676:
[----:B------:R-:W-:Y:S05]  /*23070*/  BSYNC B1 ;  /* 0x0000000000017941 */ /* 0x000fea0003800000 */
.L_x_675:
[----:B0---4-:R0:W4:Y:S01]  /*23080*/  SHFL.IDX PT, R9, R11, 0x2, 0x181f ;  /* 0x00581f000b097f89 */ /* 0x01112200000e0000 */
        /* <DEDUP_REMOVED lines=12> */
[----:B----4-:R-:W-:Y:S02]  /*23150*/  @!P3 LEA.HI.X R3, R16, R9, R17, 0x1, P6 ;  /* 0x000000091003b211 */ /* 0x010fe400030f0c11 */
        /* <DEDUP_REMOVED lines=8> */
.L_x_678:
[----:B------:R-:W-:Y:S05]  /*231e0*/  BSYNC B1 ;  /* 0x0000000000017941 */ /* 0x000fea0003800000 */
.L_x_677:
[----:B------:R-:W-:Y:S01]  /*231f0*/  VIADD R0, R12, 0x60 ;  /* 0x000000600c007836 */ /* 0x000fe20000000000 */
[----:B0--3--:R-:W0:Y:S04]  /*23200*/  SHFL.IDX PT, R11, R11, 0x3, 0x181f ;  /* 0x00781f000b0b7f89 */ /* 0x009e2800000e0000 */
[----:B------:R-:W-:Y:S01]  /*23210*/  ISETP.GE.AND P0, PT, R0, R15, PT ;  /* 0x0000000f0000720c */ /* 0x000fe20003f06270 */
[----:B----4-:R3:W4:-:S12]  /*23220*/  SHFL.IDX PT, R9, R10, 0x3, 0x181f ;  /* 0x00781f000a097f89 */ /* 0x01071800000e0000 */
[----:B---3--:R-:W-:Y:S05]  /*23230*/  @P0 BRA `(.L_x_667) ;  /* 0x0000000000480947 */ /* 0x008fea0003800000 */
[----:B------:R-:W-:Y:S01]  /*23240*/  ULDC UR4, c[0x0][0xac8] ;  /* 0x0002b20000047ab9 */ /* 0x000fe20000000800 */
[----:B------:R-:W-:Y:S01]  /*23250*/  ULDC.64 UR6, c[0x0][0x208] ;  /* 0x0000820000067ab9 */ /* 0x000fe20000000a00 */
[----:B------:R-:W-:Y:S02]  /*23260*/  ISETP.GE.AND P3, PT, R16, UR4, PT ;  /* 0x0000000410007c0c */ /* 0x000fe4000bf66270 */
[----:B------:R-:W-:Y:S02]  /*23270*/  ISETP.GE.AND P2, PT, R214, UR4, PT ;  /* 0x00000004d6007c0c */ /* 0x000fe4000bf46270 */
[----:B------:R-:W-:Y:S02]  /*23280*/  ISETP.GE.AND P1, PT, R19, UR4, PT ;  /* 0x0000000413007c0c */ /* 0x000fe4000bf26270 */
[----:B------:R-:W-:-:S07]  /*23290*/  ISETP.GE.AND P0, PT, R22, UR4, PT ;  /* 0x0000000416007c0c */ /* 0x000fce000bf06270 */
[-C--:B----4-:R-:W-:Y:S02]  /*232a0*/  @!P3 LEA R2, P6, R16, R9.reuse, 0x1 ;  /* 0x000000091002b211 */ /* 0x090fe400078c08ff */
[-C--:B------:R-:W-:Y:S02]  /*232b0*/  @!P2 LEA R4, P5, R212, R9.reuse, 0x1 ;  /* 0x00000009d404a211 */ /* 0x080fe400078a08ff */
[C---:B------:R-:W-:Y:S02]  /*232c0*/  @!P1 LEA R6, P4, R19.reuse, R9, 0x1 ;  /* 0x0000000913069211 */ /* 0x040fe400078808ff */
        /* <DEDUP_REMOVED lines=9> */
.L_x_667:
[----:B------:R-:W-:Y:S05]  /*23360*/  BSYNC B0 ;  /* 0x0000000000007941 */ /* 0x000fea0003800000 */
.L_x_657:
[----:B------:R-:W-:Y:S02]  /*23370*/  ULDC UR4, c[0x0][0xc3c] ;  /* 0x00030f0000047ab9 */ /* 0x000fe40000000800 */
[----:B-1----:R-:W-:-:S13]  /*23380*/  ISETP.GE.AND P0, PT, R131, UR4, PT ;  /* 0x0000000483007c0c */ /* 0x002fda000bf06270 */
[----:B------:R-:W-:Y:S05]  /*23390*/  @!P0 BRA `(.L_x_679) ;  /* 0xfffffde400f88947 */ /* 0x000fea000383ffff */
[----:B------:R-:W-:Y:S05]  /*233a0*/  BRA `(.L_x_434) ;  /* 0x0000007800807947 */ /* 0x000fea0003800000 */
.L_x_432:
[----:B------:R-:W-:-:S08]  /*233b0*/  NOP ;  /* 0x0000000000007918 */ /* 0x000fd00000000000 */
[----:B------:R-:W0:-:S00]  /*233c0*/  USETMAXREG.DEALLOC.CTAPOOL 0x28 ;  /* 0x00000028000079c8 */ /* 0x000e0000080e0500 */
[----:B0-----:R-:W-:Y:S02]  /*233d0*/  LOP3.LUT R2, R2, 0x3, RZ, 0xc0, !PT ;  /* 0x0000000302027812 */ /* 0x001fe400078ec0ff */
[----:B------:R-:W-:Y:S02]  /*233e0*/  LOP3.LUT R18, R18, 0xffffffbf, RZ, 0xc0, !PT ;  /* 0xffffffbf12127812 */ /* 0x000fe400078ec0ff */
[----:B------:R-:W-:Y:S02]  /*233f0*/  MOV R6, RZ ;  /* 0x000000ff00067202 */ /* 0x000fe40000000f00 */
        /* <DEDUP_REMOVED lines=11> */
.L_x_680:
[----:B------:R-:W-:Y:S01]  /*234b0*/  LOP3.LUT R7, R0, 0x1f, RZ, 0xc0, !PT ;  /* 0x0000001f00077812 */ /* 0x000fe200078ec0ff */
[----:B------:R-:W-:Y:S01]  /*234c0*/  ULDC UR4, c[0x0][0xc3c] ;  /* 0x00030f0000047ab9 */ /* 0x000fe20000000800 */
[----:B------:R-:W-:Y:S01]  /*234d0*/  IMAD.MOV.U32 R9, RZ, RZ, RZ ;  /* 0x000000ffff097224 */ /* 0x000fe200078e00ff */
[----:B------:R-:W-:Y:S01]  /*234e0*/  ULDC.64 UR6, c[0x0][0x208] ;  /* 0x0000820000067ab9 */ /* 0x000fe20000000a00 */
[----:B------:R-:W-:Y:S01]  /*234f0*/  ISETP.NE.AND P0, PT, R7, 0x1f, PT ;  /* 0x0000001f0700780c */ /* 0x000fe20003f05270 */
[----:B------:R-:W-:-:S03]  /*23500*/  ULDC UR5, c[0x0][0xc38] ;  /* 0x00030e0000057ab9 */ /* 0x000fc60000000800 */
[----:B------:R-:W-:-:S13]  /*23510*/  ISETP.GE.OR P1, PT, R7, UR4, !P0 ;  /* 0x0000000407007c0c */ /* 0x000fda000c726670 */
[----:B------:R-:W0:Y:S08]  /*23520*/  @!P1 LDC.64 R4, c[0x0][0xc80] ;  /* 0x00032000ff049b82 */ /* 0x000e300000000a00 */
[----:B------:R-:W1:Y:S01]  /*23530*/  @!P1 LDC.64 R2, c[0x0][0xc78] ;  /* 0x00031e00ff029b82 */ /* 0x000e620000000a00 */
[----:B0-----:R-:W-:-:S05]  /*23540*/  @!P1 IMAD.WIDE.U32 R4, R7, 0x4, R4 ;  /* 0x0000000407049825 */ /* 0x001fca00078e0004 */
[----:B------:R-:W2:Y:S01]  /*23550*/  @!P1 LDG.E R6, desc[UR6][R4.64] ;  /* 0x0000000604069981 */ /* 0x000ea2000c1e1900 */
[----:B-1----:R-:W-:-:S05]  /*23560*/  @!P1 IMAD.WIDE.U32 R2, R7, 0x4, R2 ;  /* 0x0000000407029825 */ /* 0x002fca00078e0002 */
[----:B------:R-:W2:Y:S01]  /*23570*/  @!P1 LDG.E R9, desc[UR6][R2.64] ;  /* 0x0000000602099981 */ /* 0x000ea2000c1e1900 */
[C---:B------:R-:W-:Y:S02]  /*23580*/  ISETP.NE.AND P1, PT, R7.reuse, RZ, PT ;  /* 0x000000ff0700720c */ /* 0x040fe40003f25270 */
[C---:B------:R-:W-:Y:S02]  /*23590*/  ISETP.GE.U32.AND P2, PT, R7.reuse, 0x2, PT ;  /* 0x000000020700780c */ /* 0x040fe40003f46070 */
[C---:B------:R-:W-:Y:S02]  /*235a0*/  ISETP.GE.U32.AND P3, PT, R7.reuse, 0x4, PT ;  /* 0x000000040700780c */ /* 0x040fe40003f66070 */
[C---:B------:R-:W-:Y:S02]  /*235b0*/  ISETP.GE.U32.AND P4, PT, R7.reuse, 0x8, PT ;  /* 0x000000080700780c */ /* 0x040fe40003f86070 */
[----:B------:R-:W-:Y:S01]  /*235c0*/  ISETP.GE.U32.AND P5, PT, R7, 0x10, PT ;  /* 0x000000100700780c */ /* 0x000fe20003fa6070 */
[----:B------:R-:W0:Y:S01]  /*235d0*/  S2UR UR6, SR_CTAID.X ;  /* 0x00000000000679c3 */ /* 0x000e220000002500 */
[----:B------:R-:W-:Y:S01]  /*235e0*/  UMOV UR4, URZ ;  /* 0x0000003f00047c82 */ /* 0x000fe20008000000 */
[----:B--2---:R-:W-:-:S05]  /*235f0*/  IMAD R8, R6, R9, RZ ;  /* 0x0000000906087224 */ /* 0x004fca00078e02ff */
[----:B------:R-:W1:Y:S02]  /*23600*/  SHFL.UP PT, R10, R8, 0x1, RZ ;  /* 0x04200000080a7989 */ /* 0x000e6400000e00ff */
[----:B-1----:R-:W-:-:S05]  /*23610*/  SEL R11, R10, RZ, P1 ;  /* 0x000000ff0a0b7207 */ /* 0x002fca0000800000 */
[----:B------:R-:W-:-:S05]  /*23620*/  IMAD.IADD R11, R8, 0x1, R11 ;  /* 0x00000001080b7824 */ /* 0x000fca00078e020b */
[----:B------:R-:W1:Y:S02]  /*23630*/  SHFL.UP PT, R10, R11, 0x2, RZ ;  /* 0x044000000b0a7989 */ /* 0x000e6400000e00ff */
[----:B-1----:R-:W-:-:S04]  /*23640*/  SEL R10, R10, RZ, P2 ;  /* 0x000000ff0a0a7207 */ /* 0x002fc80001000000 */
[----:B------:R-:W-:-:S05]  /*23650*/  IADD3 R10, R11, R10, RZ ;  /* 0x0000000a0b0a7210 */ /* 0x000fca0007ffe0ff */
        /* <DEDUP_REMOVED lines=17> */
.L_x_684:
[----:B------:R-:W0:Y:S01]  /*23770*/  LDC R2, c[0x0][0xc3c] ;  /* 0x00030f00ff027b82 */ /* 0x000e220000000800 */
[----:B------:R-:W-:Y:S01]  /*23780*/  UIADD3 UR4, UR4, 0x1f, URZ ;  /* 0x0000001f04047890 */ /* 0x000fe2000fffe03f */
[----:B------:R-:W-:Y:S02]  /*23790*/  ULDC UR7, c[0x0][0xc3c] ;  /* 0x00030f0000077ab9 */ /* 0x000fe40000000800 */
[----:B------:R-:W-:-:S03]  /*237a0*/  MOV R27, UR7 ;  /* 0x00000007001b7c02 */ /* 0x000fc60008000f00 */
[----:B0-----:R-:W-:-:S13]  /*237b0*/  ISETP.LE.AND P6, PT, R2, UR4, PT ;  /* 0x0000000402007c0c */ /* 0x001fda000bfc3270 */
[----:B------:R-:W-:Y:S05]  /*237c0*/  @P6 BRA `(.L_x_683) ;  /* 0x0000000400b06947 */ /* 0x000fea0003800000 */
[----:B------:R-:W-:Y:S01]  /*237d0*/  VIADD R9, R7, UR4 ;  /* 0x0000000407097c36 */ /* 0x000fe20008000000 */
[----:B------:R-:W-:Y:S01]  /*237e0*/  ULDC.64 UR8, c[0x0][0x208] ;  /* 0x0000820000087ab9 */ /* 0x000fe20000000a00 */
[----:B------:R-:W-:-:S03]  /*237f0*/  IMAD.MOV.U32 R6, RZ, RZ, RZ ;  /* 0x000000ffff067224 */ /* 0x000fc600078e00ff */
[----:B------:R-:W-:-:S13]  /*23800*/  ISETP.GE.OR P6, PT, R9, R2, !P0 ;  /* 0x000000020900720c */ /* 0x000fda00047c6670 */
[----:B------:R-:W0:Y:S08]  /*23810*/  @!P6 LDC.64 R4, c[0x0][0xc80] ;  /* 0x00032000ff04eb82 */ /* 0x000e300000000a00 */
[----:B------:R-:W1:Y:S01]  /*23820*/  @!P6 LDC.64 R2, c[0x0][0xc78] ;  /* 0x00031e00ff02eb82 */ /* 0x000e620000000a00 */
[----:B0-----:R-:W-:-:S05]  /*23830*/  @!P6 IMAD.WIDE R4, R9, 0x4, R4 ;  /* 0x000000040904e825 */ /* 0x001fca00078e0204 */
[----:B------:R-:W2:Y:S01]  /*23840*/  @!P6 LDG.E R6, desc[UR8][R4.64] ;  /* 0x000000080406e981 */ /* 0x000ea2000c1e1900 */
[----:B-1----:R-:W-:Y:S01]  /*23850*/  @!P6 IMAD.WIDE R2, R9, 0x4, R2 ;  /* 0x000000040902e825 */ /* 0x002fe200078e0202 */
[----:B------:R-:W-:-:S06]  /*23860*/  MOV R9, RZ ;  /* 0x000000ff00097202 */ /* 0x000fcc0000000f00 */
        /* <DEDUP_REMOVED lines=9> */
[----:B0-----:R-:W-:-:S04]  /*23900*/  SEL R12, R12, RZ, P3 ;  /* 0x000000ff0c0c7207 */ /* 0x001fc80001800000 */
[----:B------:R-:W-:-:S05]  /*23910*/  IADD3 R12, R11, R12, RZ ;  /* 0x0000000c0b0c7210 */ /* 0x000fca0007ffe0ff */
[----:B------:R-:W0:Y:S02]  /*23920*/  SHFL.UP PT, R2, R12, 0x8, RZ ;  /* 0x050000000c027989 */ /* 0x000e2400000e00ff */
[----:B0-----:R-:W-:-:S05]  /*23930*/  SEL R3, R2, RZ, P4 ;  /* 0x000000ff02037207 */ /* 0x001fca0002000000 */
[----:B------:R-:W-:-:S05]  /*23940*/  IMAD.IADD R3, R12, 0x1, R3 ;  /* 0x000000010c037824 */ /* 0x000fca00078e0203 */
[----:B------:R-:W0:Y:S02]  /*23950*/  SHFL.UP PT, R2, R3, 0x10, RZ ;  /* 0x0600000003027989 */ /* 0x000e2400000e00ff */
[----:B0-----:R-:W-:-:S05]  /*23960*/  SEL R2, R2, RZ, P5 ;  /* 0x000000ff02027207 */ /* 0x001fca0002800000 */
[----:B------:R-:W-:-:S05]  /*23970*/  IMAD.IADD R5, R3, 0x1, R2 ;  /* 0x0000000103057824 */ /* 0x000fca00078e0202 */
[----:B------:R-:W0:Y:S02]  /*23980*/  SHFL.IDX PT, R2, R5, 0x1f, 0x1f ;  /* 0x03e01f0005027f89 */ /* 0x000e2400000e0000 */
[----:B0-----:R-:W-:-:S05]  /*23990*/  IMAD R3, R2, UR5, RZ ;  /* 0x0000000502037c24 */ /* 0x001fca000f8e02ff */
[----:B------:R-:W-:-:S04]  /*239a0*/  IADD3 R8, R3, R8, RZ ;  /* 0x0000000803087210 */ /* 0x000fc80007ffe0ff */
[----:B------:R-:W-:-:S13]  /*239b0*/  ISETP.GT.AND P6, PT, R8, UR6, PT ;  /* 0x0000000608007c0c */ /* 0x000fda000bfc4270 */
[----:B------:R-:W-:Y:S05]  /*239c0*/  @!P6 BRA `(.L_x_684) ;  /* 0xfffffffc0068e947 */ /* 0x000fea000383ffff */
.L_x_682:
        /* <DEDUP_REMOVED lines=14> */
[----:B0-----:R-:W-:Y:S01]  /*23ab0*/  IADD3 R12, RZ, -R3, RZ ;  /* 0x80000003ff0c7210 */ /* 0x001fe20007ffe0ff */
[----:B-12---:R-:W-:Y:S06]  /*23ac0*/  @!P0 BRA `(.L_x_685) ;  /* 0x0000000000088947 */ /* 0x006fec0003800000 */
[----:B------:R-:W-:-:S06]  /*23ad0*/  VIADD R24, R27, 0xffffffff ;  /* 0xffffffff1b187836 */ /* 0x000fcc0000000000 */
[----:B------:R0:W1:Y:S02]  /*23ae0*/  SHFL.IDX PT, R24, R5, R24, 0x1f ;  /* 0x00001f1805187589 */ /* 0x00006400000e0000 */
.L_x_685:
[----:B-1----:R-:W-:Y:S01]  /*23af0*/  IMAD R24, R24, UR5, R11 ;  /* 0x0000000518187c24 */ /* 0x002fe2000f8e020b */
[----:B------:R-:W-:Y:S01]  /*23b00*/  MOV R11, R12 ;  /* 0x0000000c000b7202 */ /* 0x000fe20000000f00 */
[----:B------:R-:W-:Y:S01]  /*23b10*/  IMAD.MOV.U32 R2, RZ, RZ, RZ ;  /* 0x000000ffff027224 */ /* 0x000fe200078e00ff */
[----:B------:R-:W-:Y:S01]  /*23b20*/  IABS R12, R6 ;  /* 0x00000006000c7213 */ /* 0x000fe20000000000 */
[----:B------:R-:W-:Y:S01]  /*23b30*/  VIADD R27, R27, UR4 ;  /* 0x000000041b1b7c36 */ /* 0x000fe20008000000 */
[----:B------:R-:W-:Y:S01]  /*23b40*/  IADD3 R25, -R24, UR6, RZ ;  /* 0x0000000618197c10 */ /* 0x000fe2000fffe1ff */
[----:B------:R-:W-:Y:S01]  /*23b50*/  IMAD R11, R11, R4, RZ ;  /* 0x000000040b0b7224 */ /* 0x000fe200078e02ff */
[----:B0-----:R-:W-:Y:S01]  /*23b60*/  IABS R5, R9 ;  /* 0x0000000900057213 */ /* 0x001fe20000000000 */
[----:B------:R-:W-:Y:S01]  /*23b70*/  IMAD.MOV R12, RZ, RZ, -R12 ;  /* 0x000000ffff0c7224 */ /* 0x000fe200078e0a0c */
[----:B------:R-:W-:Y:S01]  /*23b80*/  IABS R10, R25 ;  /* 0x00000019000a7213 */ /* 0x000fe20000000000 */
[----:B------:R-:W-:Y:S01]  /*23b90*/  IMAD.HI.U32 R2, R3, R11, R2 ;  /* 0x0000000b03027227 */ /* 0x000fe200078e0002 */
[----:B------:R-:W0:Y:S02]  /*23ba0*/  I2F.RP R8, R5 ;  /* 0x0000000500087306 */ /* 0x000e240000209400 */
[----:B------:R-:W-:Y:S01]  /*23bb0*/  MOV R3, R10 ;  /* 0x0000000a00037202 */ /* 0x000fe20000000f00 */
[----:B------:R-:W-:-:S04]  /*23bc0*/  IMAD.MOV.U32 R10, RZ, RZ, R12 ;  /* 0x000000ffff0a7224 */ /* 0x000fc800078e000c */
[----:B------:R-:W-:-:S04]  /*23bd0*/  IMAD.HI.U32 R2, R2, R3, RZ ;  /* 0x0000000302027227 */ /* 0x000fc800078e00ff */
[----:B------:R-:W-:Y:S01]  /*23be0*/  IMAD R3, R2, R10, R3 ;  /* 0x0000000a02037224 */ /* 0x000fe200078e0203 */
[----:B0-----:R-:W0:Y:S04]  /*23bf0*/  MUFU.RCP R8, R8 ;  /* 0x0000000800087308 */ /* 0x001e280000001000 */
[----:B------:R-:W-:-:S13]  /*23c00*/  ISETP.GT.U32.AND P1, PT, R4, R3, PT ;  /* 0x000000030400720c */ /* 0x000fda0003f24070 */
[----:B------:R-:W-:Y:S02]  /*23c10*/  @!P1 IMAD.IADD R3, R3, 0x1, -R4 ;  /* 0x0000000103039824 */ /* 0x000fe400078e0a04 */
[----:B------:R-:W-:Y:S01]  /*23c20*/  @!P1 VIADD R2, R2, 0x1 ;  /* 0x0000000102029836 */ /* 0x000fe20000000000 */
[----:B0-----:R-:W-:Y:S02]  /*23c30*/  IADD3 R10, R8, 0xffffffe, RZ ;  /* 0x0ffffffe080a7810 */ /* 0x001fe40007ffe0ff */
[----:B------:R-:W-:Y:S02]  /*23c40*/  ISETP.GE.U32.AND P0, PT, R3, R4, PT ;  /* 0x000000040300720c */ /* 0x000fe40003f06070 */
[----:B------:R-:W-:Y:S01]  /*23c50*/  LOP3.LUT R4, R25, R6, RZ, 0x3c, !PT ;  /* 0x0000000619047212 */ /* 0x000fe200078e3cff */
[----:B------:R0:W1:Y:S01]  /*23c60*/  F2I.FTZ.U32.TRUNC.NTZ R3, R10 ;  /* 0x0000000a00037305 */ /* 0x000062000021f000 */
[----:B------:R-:W-:Y:S02]  /*23c70*/  ISETP.NE.AND P1, PT, R6, RZ, PT ;  /* 0x000000ff0600720c */ /* 0x000fe40003f25270 */
[----:B------:R-:W-:-:S02]  /*23c80*/  ISETP.GE.AND P2, PT, R4, RZ, PT ;  /* 0x000000ff0400720c */ /* 0x000fc40003f46270 */
[----:B0-----:R-:W-:-:S05]  /*23c90*/  IABS R10, R9 ;  /* 0x00000009000a7213 */ /* 0x001fca0000000000 */
[----:B------:R-:W-:Y:S01]  /*23ca0*/  @P0 VIADD R2, R2, 0x1 ;  /* 0x0000000102020836 */ /* 0x000fe20000000000 */
[----:B------:R-:W-:-:S04]  /*23cb0*/  IADD3 R10, RZ, -R10, RZ ;  /* 0x8000000aff0a7210 */ /* 0x000fc80007ffe0ff */
[----:B------:R-:W-:Y:S01]  /*23cc0*/  MOV R8, R2 ;  /* 0x0000000200087202 */ /* 0x000fe20000000f00 */
[----:B-1----:R-:W-:-:S04]  /*23cd0*/  IMAD.MOV R2, RZ, RZ, -R3 ;  /* 0x000000ffff027224 */ /* 0x002fc800078e0a03 */
[----:B------:R-:W-:Y:S01]  /*23ce0*/  @!P2 IMAD.MOV R8, RZ, RZ, -R8 ;  /* 0x000000ffff08a224 */ /* 0x000fe200078e0a08 */
[----:B------:R-:W-:Y:S01]  /*23cf0*/  @!P1 LOP3.LUT R8, RZ, R6, RZ, 0x33, !PT ;  /* 0x00000006ff089212 */ /* 0x000fe200078e33ff */
[----:B------:R-:W-:Y:S02]  /*23d00*/  IMAD R11, R2, R5, RZ ;  /* 0x00000005020b7224 */ /* 0x000fe400078e02ff */
[----:B------:R-:W-:Y:S01]  /*23d10*/  IMAD.MOV.U32 R2, RZ, RZ, RZ ;  /* 0x000000ffff027224 */ /* 0x000fe200078e00ff */
[-C--:B------:R-:W-:Y:S01]  /*23d20*/  IABS R4, R8.reuse ;  /* 0x0000000800047213 */ /* 0x080fe20000000000 */
[----:B------:R-:W-:Y:S02]  /*23d30*/  IMAD R6, R6, R8, RZ ;  /* 0x0000000806067224 */ /* 0x000fe400078e02ff */
[----:B------:R-:W-:-:S04]  /*23d40*/  IMAD.HI.U32 R2, R3, R11, R2 ;  /* 0x0000000b03027227 */ /* 0x000fc800078e0002 */
[----:B------:R-:W-:Y:S01]  /*23d50*/  IMAD.MOV.U32 R3, RZ, RZ, R4 ;  /* 0x000000ffff037224 */ /* 0x000fe200078e0004 */
[----:B------:R-:W-:Y:S01]  /*23d60*/  MOV R4, R10 ;  /* 0x0000000a00047202 */ /* 0x000fe20000000f00 */
[----:B------:R-:W-:Y:S02]  /*23d70*/  IMAD.IADD R25, R25, 0x1, -R6 ;  /* 0x0000000119197824 */ /* 0x000fe400078e0a06 */
[----:B------:R-:W-:-:S04]  /*23d80*/  IMAD.HI.U32 R2, R2, R3, RZ ;  /* 0x0000000302027227 */ /* 0x000fc800078e00ff */
[----:B------:R-:W-:Y:S01]  /*23d90*/  IMAD R4, R2, R4, R3 ;  /* 0x0000000402047224 */ /* 0x000fe200078e0203 */
[----:B------:R-:W-:-:S04]  /*23da0*/  LOP3.LUT R3, R8, R9, RZ, 0x3c, !PT ;  /* 0x0000000908037212 */ /* 0x000fc800078e3cff */
[----:B------:R-:W-:Y:S02]  /*23db0*/  ISETP.GT.U32.AND P1, PT, R5, R4, PT ;  /* 0x000000040500720c */ /* 0x000fe40003f24070 */
[----:B------:R-:W-:-:S11]  /*23dc0*/  ISETP.GE.AND P2, PT, R3, RZ, PT ;  /* 0x000000ff0300720c */ /* 0x000fd60003f46270 */
[----:B------:R-:W-:Y:S02]  /*23dd0*/  @!P1 IMAD.IADD R4, R4, 0x1, -R5 ;  /* 0x0000000104049824 */ /* 0x000fe400078e0a05 */
[----:B------:R-:W-:Y:S01]  /*23de0*/  @!P1 VIADD R2, R2, 0x1 ;  /* 0x0000000102029836 */ /* 0x000fe20000000000 */
[----:B------:R-:W-:Y:S02]  /*23df0*/  ISETP.NE.AND P1, PT, R9, RZ, PT ;  /* 0x000000ff0900720c */ /* 0x000fe40003f25270 */
[----:B------:R-:W-:-:S13]  /*23e00*/  ISETP.GE.U32.AND P0, PT, R4, R5, PT ;  /* 0x000000050400720c */ /* 0x000fda0003f06070 */
[----:B------:R-:W-:-:S05]  /*23e10*/  @P0 IADD3 R2, R2, 0x1, RZ ;  /* 0x0000000102020810 */ /* 0x000fca0007ffe0ff */
[----:B------:R-:W-:Y:S01]  /*23e20*/  @!P2 IMAD.MOV R2, RZ, RZ, -R2 ;  /* 0x000000ffff02a224 */ /* 0x000fe200078e0a02 */
[----:B------:R-:W-:-:S05]  /*23e30*/  @!P1 LOP3.LUT R2, RZ, R9, RZ, 0x33, !PT ;  /* 0x00000009ff029212 */ /* 0x000fca00078e33ff */
[----:B------:R-:W-:-:S04]  /*23e40*/  IMAD.MOV R26, RZ, RZ, -R2 ;  /* 0x000000ffff1a7224 */ /* 0x000fc800078e0a02 */
[C---:B------:R-:W-:Y:S01]  /*23e50*/  IMAD R26, R9.reuse, R26, R8 ;  /* 0x0000001a091a7224 */ /* 0x040fe200078e0208 */
[----:B------:R-:W-:-:S04]  /*23e60*/  LEA R9, R9, R2, 0x18 ;  /* 0x0000000209097211 */ /* 0x000fc800078ec0ff */
[----:B------:R-:W-:Y:S01]  /*23e70*/  LEA R26, R26, R9, 0x10 ;  /* 0x000000091a1a7211 */ /* 0x000fe200078e80ff */
[----:B------:R-:W-:Y:S06]  /*23e80*/  BRA `(.L_x_686) ;  /* 0x00000000000c7947 */ /* 0x000fec0003800000 */
.L_x_683:
[----:B------:R-:W-:Y:S01]  /*23e90*/  IMAD.MOV.U32 R25, RZ, RZ, RZ ;  /* 0x000000ffff197224 */ /* 0x000fe200078e00ff */
[----:B------:R-:W-:Y:S01]  /*23ea0*/  MOV R26, RZ ;  /* 0x000000ff001a7202 */ /* 0x000fe20000000f00 */
[----:B------:R-:W-:-:S07]  /*23eb0*/  IMAD.U32 R24, RZ, RZ, UR6 ;  /* 0x00000006ff187e24 */ /* 0x000fce000f8e00ff */
.L_x_686:
[----:B------:R-:W-:-:S13]  /*23ec0*/  ISETP.NE.AND P0, PT, R7, RZ, PT ;  /* 0x000000ff0700720c */ /* 0x000fda0003f05270 */
[----:B------:R-:W0:Y:S01]  /*23ed0*/  @!P0 S2R R3, SR_CgaCtaId ;  /* 0x0000000000038919 */ /* 0x000e220000008800 */
[----:B------:R-:W-:-:S04]  /*23ee0*/  @!P0 MOV R2, 0x400 ;  /* 0x0000040000028802 */ /* 0x000fc80000000f00 */
[----:B0-----:R-:W-:-:S05]  /*23ef0*/  @!P0 LEA R2, R3, R2, 0x18 ;  /* 0x0000000203028211 */ /* 0x001fca00078ec0ff */
[----:B------:R1:W-:Y:S01]  /*23f00*/  @!P0 STS.128 [R2+0x388d0], R24 ;  /* 0x0388d01802008388 */ /* 0x0003e20000000c00 */
[----:B------:R-:W-:Y:S06]  /*23f10*/  BAR.ARV 0x5, 0x180 ;  /* 0x0146000000007b1d */ /* 0x000fec0000002000 */
.L_x_681:
[----:B------:R2:W-:Y:S01]  /*23f20*/  STL [R1+0x2c], RZ ;  /* 0x00002cff01007387 */ /* 0x0005e20000100800 */
[----:B------:R-:W-:Y:S01]  /*23f30*/  ULDC UR4, c[0x0][0xc3c] ;  /* 0x00030f0000047ab9 */ /* 0x000fe20000000800 */
[----:B------:R-:W-:Y:S01]  /*23f40*/  IMAD.MOV.U32 R29, RZ, RZ, 0x1 ;  /* 0x00000001ff1d7424 */ /* 0x000fe200078e00ff */
[----:B0-----:R-:W-:Y:S01]  /*23f50*/  ISETP.GE.AND P0, PT, R27, UR4, PT ;  /* 0x000000041b007c0c */ /* 0x001fe2000bf06270 */
[----:B------:R-:W-:-:S12]  /*23f60*/  IMAD.MOV.U32 R23, RZ, RZ, RZ ;  /* 0x000000ffff177224 */ /* 0x000fd800078e00ff */
[----:B--2---:R-:W-:Y:S05]  /*23f70*/  @P0 BRA `(.L_x_687) ;  /* 0x0000006800b00947 */ /* 0x004fea0003800000 */
[----:B------:R-:W0:Y:S01]  /*23f80*/  S2UR UR5, SR_CgaCtaId ;  /* 0x00000000000579c3 */ /* 0x000e220000008800 */
[----:B------:R2:W-:Y:S01]  /*23f90*/  STL [R1+0x2c], RZ ;  /* 0x00002cff01007387 */ /* 0x0005e20000100800 */
[C---:B------:R-:W-:Y:S01]  /*23fa0*/  SHF.L.U32 R34, R0.reuse, 0x3, RZ ;  /* 0x0000000300227819 */ /* 0x040fe200000006ff */
[----:B------:R-:W-:Y:S01]  /*23fb0*/  UMOV UR4, 0x400 ;  /* 0x0000040000047882 */ /* 0x000fe20000000000 */
[----:B------:R-:W-:Y:S01]  /*23fc0*/  LOP3.LUT R4, R0, 0x7f, RZ, 0xc0, !PT ;  /* 0x0000007f00047812 */ /* 0x000fe200078ec0ff */
[----:B------:R-:W-:Y:S01]  /*23fd0*/  BSSY B8, `(.L_x_687) ;  /* 0x00006a6000087945 */ /* 0x000fe20003800000 */
[C---:B------:R-:W-:Y:S01]  /*23fe0*/  LOP3.LUT R3, R34.reuse, 0x1f8, RZ, 0xc0, !PT ;  /* 0x000001f822037812 */ /* 0x040fe200078ec0ff */
[----:B------:R-:W-:Y:S01]  /*23ff0*/  IMAD.MOV.U32 R28, RZ, RZ, RZ ;  /* 0x000000ffff1c7224 */ /* 0x000fe200078e00ff */
[----:B------:R-:W-:Y:S01]  /*24000*/  LOP3.LUT R34, R34, 0x38, RZ, 0xc0, !PT ;  /* 0x0000003822227812 */ /* 0x000fe200078ec0ff */
[----:B------:R-:W-:Y:S01]  /*24010*/  IMAD.SHL.U32 R33, R4, 0x8, RZ ;  /* 0x0000000804217824 */ /* 0x000fe200078e00ff */
[----:B-1----:R-:W-:Y:S01]  /*24020*/  LOP3.LUT R2, R3, 0x38, R0, 0x78, !PT ;  /* 0x0000003803027812 */ /* 0x002fe200078e7800 */
[----:B------:R-:W-:Y:S01]  /*24030*/  IMAD.SHL.U32 R0, R0, 0x10, RZ ;  /* 0x0000001000007824 */ /* 0x000fe200078e00ff */
[----:B------:R-:W-:Y:S01]  /*24040*/  MOV R30, 0x1 ;  /* 0x00000001001e7802 */ /* 0x000fe20000000f00 */
[----:B------:R-:W-:Y:S01]  /*24050*/  IMAD.MOV.U32 R23, RZ, RZ, RZ ;  /* 0x000000ffff177224 */ /* 0x000fe200078e00ff */
[----:B------:R-:W-:Y:S01]  /*24060*/  LOP3.LUT R33, R2, 0x200, R33, 0xf8, !PT ;  /* 0x0000020002217812 */ /* 0x000fe200078ef821 */
[----:B------:R-:W-:Y:S01]  /*24070*/  ULDC.64 UR38, c[0x0][0x198] ;  /* 0x0000660000267ab9 */ /* 0x000fe20000000a00 */
[----:B------:R-:W-:Y:S01]  /*24080*/  SHF.R.U32.HI R2, RZ, 0x3, R4 ;  /* 0x00000003ff027819 */ /* 0x000fe20000011604 */
[----:B------:R-:W-:Y:S01]  /*24090*/  ULOP3.LUT UR37, UR60, 0x2, URZ, 0xfc, !UPT ;  /* 0x000000023c257892 */ /* 0x000fe2000f8efc3f */
[----:B------:R-:W-:Y:S01]  /*240a0*/  MOV R29, 0x1 ;  /* 0x00000001001d7802 */ /* 0x000fe20000000f00 */
[----:B------:R-:W-:Y:S01]  /*240b0*/  ULDC UR36, c[0x0][0xc] ;  /* 0x0000030000247ab9 */ /* 0x000fe20000000800 */
[----:B------:R-:W-:-:S02]  /*240c0*/  LOP3.LUT R0, R2, 0x70, R0, 0xf8, !PT ;  /* 0x0000007002007812 */ /* 0x000fc400078ef800 */
[C---:B------:R-:W-:Y:S01]  /*240d0*/  LOP3.LUT R2, R34.reuse, 0x40, RZ, 0xfc, !PT ;  /* 0x0000004022027812 */ /* 0x040fe200078efcff */
[----:B0-----:R-:W-:Y:S01]  /*240e0*/  ULEA UR4, UR5, UR4, 0x18 ;  /* 0x0000000405047291 */ /* 0x001fe2000f8ec03f */
[C---:B------:R-:W-:Y:S02]  /*240f0*/  LOP3.LUT R0, R34.reuse, 0x80, RZ, 0xfc, !PT ;  /* 0x0000008022007812 */ /* 0x040fe400078efcff */
[----:B------:R-:W-:-:S03]  /*24100*/  LOP3.LUT R37, R34, 0xc0, RZ, 0xfc, !PT ;  /* 0x000000c022257812 */ /* 0x000fc600078efcff */
[----:B------:R-:W-:-:S04]  /*24110*/  IMAD.U32 R16, RZ, RZ, UR4 ;  /* 0x00000004ff107e24 */ /* 0x000fc8000f8e00ff */
[----:B--2---:R-:W-:-:S07]  /*24120*/  IMAD R36, R33, 0x2, R16 ;  /* 0x0000000221247824 */ /* 0x004fce00078e0210 */
.L_x_798:
[----:B0-----:R-:W0:Y:S01]  /*24130*/  LDC.64 R2, c[0x0][0xc88] ;  /* 0x00032200ff027b82 */ /* 0x001e220000000a00 */
[----:B------:R-:W-:Y:S01]  /*24140*/  ULDC.64 UR4, c[0x0][0x208] ;  /* 0x0000820000047ab9 */ /* 0x000fe20000000a00 */
[----:B0-----:R-:W-:-:S05]  /*24150*/  IMAD.WIDE R2, R27, 0x4, R2 ;  /* 0x000000041b027825 */ /* 0x001fca00078e0202 */
[----:B--2---:R-:W2:Y:S01]  /*24160*/  LDG.E R31, desc[UR4][R2.64] ;  /* 0x00000004021f7981 */ /* 0x004ea2000c1e1900 */
[----:B------:R-:W-:Y:S05]  /*24170*/  YIELD ;  /* 0x0000000000007946 */ /* 0x000fea0003800000 */
[----:B------:R-:W-:Y:S01]  /*24180*/  ULDC.64 UR4, c[0x0][0xa28] ;  /* 0x00028a0000047ab9 */ /* 0x000fe20000000a00 */
[----:B------:R-:W-:Y:S01]  /*24190*/  ULDC.64 UR8, c[0x0][0xa18] ;  /* 0x0002860000087ab9 */ /* 0x000fe20000000a00 */
[----:B------:R-:W-:Y:S01]  /*241a0*/  ISETP.NE.U32.AND P0, PT, RZ, UR4, PT ;  /* 0x00000004ff007c0c */ /* 0x000fe2000bf05070 */
[----:B------:R-:W-:Y:S01]  /*241b0*/  ULDC.64 UR10, c[0x0][0x208] ;  /* 0x00008200000a7ab9 */ /* 0x000fe20000000a00 */
[----:B------:R-:W-:Y:S01]  /*241c0*/  MOV R11, RZ ;  /* 0x000000ff000b7202 */ /* 0x000fe20000000f00 */
[----:B------:R-:W-:Y:S01]  /*241d0*/  ULDC.64 UR6, c[0x0][0xa10] ;  /* 0x0002840000067ab9 */ /* 0x000fe20000000a00 */
[----:B------:R-:W-:-:S02]  /*241e0*/  ISETP.NE.AND.EX P0, PT, RZ, UR5, PT, P0 ;  /* 0x00000005ff007c0c */ /* 0x000fc4000bf05300 */
[----:B--2---:R-:W-:-:S11]  /*241f0*/  SHF.R.S32.HI R0, RZ, 0x1f, R31 ;  /* 0x0000001fff007819 */ /* 0x004fd6000001141f */
[C---:B------:R-:W-:Y:S01]  /*24200*/  @P0 LEA R2, P1, R31.reuse, UR4, 0x2 ;  /* 0x000000041f020c11 */ /* 0x040fe2000f8210ff */
[C---:B------:R-:W-:Y:S01]  /*24210*/  IMAD.SHL.U32 R17, R31.reuse, 0x4, RZ ;  /* 0x000000041f117824 */ /* 0x040fe200078e00ff */
[C-C-:B------:R-:W-:Y:S01]  /*24220*/  SHF.L.U64.HI R19, R31.reuse, 0x2, R0.reuse ;  /* 0x000000021f137819 */ /* 0x140fe20000010200 */
[----:B------:R0:W-:Y:S01]  /*24230*/  STL [R1+0x20], R0 ;  /* 0x0000200001007387 */ /* 0x0001e20000100800 */
[----:B------:R-:W-:Y:S01]  /*24240*/  @P0 LEA.HI.X R3, R31, UR5, R0, 0x2, P1 ;  /* 0x000000051f030c11 */ /* 0x000fe200088f1400 */
[----:B------:R-:W-:Y:S01]  /*24250*/  ULDC.64 UR4, c[0x0][0xa00] ;  /* 0x0002800000047ab9 */ /* 0x000fe20000000a00 */
[----:B------:R-:W-:-:S03]  /*24260*/  ISETP.NE.U32.AND P1, PT, RZ, UR8, PT ;  /* 0x00000008ff007c0c */ /* 0x000fc6000bf25070 */
[----:B------:R1:W2:Y:S01]  /*24270*/  @P0 LDG.E R11, desc[UR10][R2.64] ;  /* 0x0000000a020b0981 */ /* 0x0002a2000c1e1900 */
[----:B------:R-:W-:Y:S01]  /*24280*/  ISETP.NE.AND.EX P1, PT, RZ, UR9, PT, P1 ;  /* 0x00000009ff007c0c */ /* 0x000fe2000bf25310 */
[----:B------:R-:W-:Y:S01]  /*24290*/  IMAD.MOV.U32 R35, RZ, RZ, RZ ;  /* 0x000000ffff237224 */ /* 0x000fe200078e00ff */
[----:B------:R-:W-:Y:S02]  /*242a0*/  ISETP.NE.U32.AND P0, PT, RZ, UR4, PT ;  /* 0x00000004ff007c0c */ /* 0x000fe4000bf05070 */
[----:B------:R-:W-:Y:S02]  /*242b0*/  ISETP.NE.U32.AND P2, PT, RZ, UR6, PT ;  /* 0x00000006ff007c0c */ /* 0x000fe4000bf45070 */
[----:B------:R-:W-:Y:S02]  /*242c0*/  ISETP.NE.AND.EX P0, PT, RZ, UR5, PT, P0 ;  /* 0x00000005ff007c0c */ /* 0x000fe4000bf05300 */
[----:B------:R-:W-:Y:S02]  /*242d0*/  ISETP.NE.AND.EX P2, PT, RZ, UR7, PT, P2 ;  /* 0x00000007ff007c0c */ /* 0x000fe4000bf45320 */
[C---:B-1----:R-:W-:Y:S01]  /*242e0*/  IADD3 R2, P3, R17.reuse, UR4, RZ ;  /* 0x0000000411027c10 */ /* 0x042fe2000ff7e0ff */
[----:B------:R-:W-:Y:S01]  /*242f0*/  ULDC UR4, c[0x0][0x288] ;  /* 0x0000a20000047ab9 */ /* 0x000fe20000000800 */
[----:B------:R-:W-:-:S02]  /*24300*/  IADD3 R4, P4, R17, UR6, RZ ;  /* 0x0000000611047c10 */ /* 0x000fc4000ff9e0ff */
[----:B------:R-:W-:Y:S02]  /*24310*/  IADD3.X R3, R19, UR5, RZ, P3, !PT ;  /* 0x0000000513037c10 */ /* 0x000fe40009ffe4ff */
[----:B------:R-:W-:Y:S01]  /*24320*/  @P1 IADD3 R6, P3, R17, UR8, RZ ;  /* 0x0000000811061c10 */ /* 0x000fe2000ff7e0ff */
[----:B------:R-:W-:Y:S01]  /*24330*/  IMAD.U32 R8, RZ, RZ, UR4 ;  /* 0x00000004ff087e24 */ /* 0x000fe2000f8e00ff */
[----:B------:R-:W-:Y:S01]  /*24340*/  ULDC.64 UR4, c[0x0][0x418] ;  /* 0x0001060000047ab9 */ /* 0x000fe20000000a00 */
[----:B0-----:R-:W-:Y:S01]  /*24350*/  MOV R0, RZ ;  /* 0x000000ff00007202 */ /* 0x001fe20000000f00 */
[----:B------:R-:W5:Y:S01]  /*24360*/  @P0 LDG.E R35, desc[UR10][R2.64] ;  /* 0x0000000a02230981 */ /* 0x000f62000c1e1900 */
[C---:B------:R-:W-:Y:S02]  /*24370*/  @P1 IADD3.X R7, R19.reuse, UR9, RZ, P3, !PT ;  /* 0x0000000913071c10 */ /* 0x040fe40009ffe4ff */
[----:B------:R-:W-:-:S03]  /*24380*/  IADD3.X R5, R19, UR7, RZ, P4, !PT ;  /* 0x0000000713057c10 */ /* 0x000fc6000a7fe4ff */
[----:B------:R0:W3:Y:S01]  /*24390*/  @P1 LDG.E R8, desc[UR10][R6.64] ;  /* 0x0000000a06081981 */ /* 0x0000e2000c1e1900 */
[----:B------:R-:W-:-:S03]  /*243a0*/  UISETP.NE.U32.AND UP0, UPT, UR4, URZ, UPT ;  /* 0x0000003f0400728c */ /* 0x000fc6000bf05070 */
[----:B------:R-:W-:Y:S01]  /*243b0*/  ULDC UR4, c[0x0][0x424] ;  /* 0x0001090000047ab9 */ /* 0x000fe20000000800 */
[----:B------:R-:W-:Y:S01]  /*243c0*/  UISETP.NE.AND.EX UP0, UPT, UR5, URZ, UPT, UP0 ;  /* 0x0000003f0500728c */ /* 0x000fe2000bf05300 */
[----:B------:R1:W5:Y:S02]  /*243d0*/  @P2 LDG.E R0, desc[UR10][R4.64] ;  /* 0x0000000a04002981 */ /* 0x000364000c1e1900 */
[----:B------:R-:W-:Y:S01]  /*243e0*/  ULDC UR5, c[0x0][0x2f0] ;  /* 0x0000bc0000057ab9 */ /* 0x000fe20000000800 */
[----:B------:R-:W-:-:S04]  /*243f0*/  USEL UR4, UR4, 0x1, UP0 ;  /* 0x0000000104047887 */ /* 0x000fc80008000000 */
[----:B------:R-:W-:-:S03]  /*24400*/  UIMAD UR4, UR4, UR5, URZ ;  /* 0x00000005040472a4 */ /* 0x000fc6000f8e023f */
[----:B------:R-:W-:Y:S02]  /*24410*/  ULDC UR5, c[0x0][0x348] ;  /* 0x0000d20000057ab9 */ /* 0x000fe40000000800 */
[----:B0-----:R-:W-:Y:S01]  /*24420*/  IMAD.U32 R6, RZ, RZ, UR5 ;  /* 0x00000005ff067e24 */ /* 0x001fe2000f8e00ff */
[----:B------:R-:W-:Y:S01]  /*24430*/  MOV R9, UR4 ;  /* 0x0000000400097c02 */ /* 0x000fe20008000f00 */
[----:B--2---:R1:W-:Y:S04]  /*24440*/  STL [R1+0x10], R11 ;  /* 0x0000100b01007387 */ /* 0x0043e80000100800 */
[----:B---3--:R1:W-:Y:S01]  /*24450*/  STL [R1+0x28], R8 ;  /* 0x0000280801007387 */ /* 0x0083e20000100800 */
[----:B------:R-:W-:Y:S05]  /*24460*/  @P1 BRA `(.L_x_688) ;  /* 0x0000000000181947 */ /* 0x000fea0003800000 */
[----:B------:R-:W-:Y:S05]  /*24470*/  @!P0 BRA `(.L_x_688) ;  /* 0x0000000000148947 */ /* 0x000fea0003800000 */
[----:B------:R-:W-:Y:S02]  /*24480*/  ULDC.64 UR4, c[0x0][0x208] ;  /* 0x0000820000047ab9 */ /* 0x000fe40000000a00 */
[----:B-1----:R-:W2:Y:S04]  /*24490*/  LDG.E R8, desc[UR4][R2.64] ;  /* 0x0000000402087981 */ /* 0x002ea8000c1e1900 */
[----:B------:R-:W2:Y:S02]  /*244a0*/  LDG.E R7, desc[UR4][R2.64+0x4] ;  /* 0x0000040402077981 */ /* 0x000ea4000c1e1900 */
[----:B--2---:R-:W-:-:S05]  /*244b0*/  IMAD.IADD R2, R7, 0x1, -R8 ;  /* 0x0000000107027824 */ /* 0x004fca00078e0a08 */
[----:B------:R0:W-:Y:S02]  /*244c0*/  STL [R1+0x28], R2 ;  /* 0x0000280201007387 */ /* 0x0001e40000100800 */
.L_x_688:
[----:B------:R-:W-:Y:S01]  /*244d0*/  ULDC.64 UR4, c[0x0][0xa20] ;  /* 0x0002880000047ab9 */ /* 0x000fe20000000a00 */
[C---:B0-----:R-:W-:Y:S01]  /*244e0*/  LOP3.LUT R2, R26.reuse, 0xff000000, RZ, 0xc0, !PT ;  /* 0xff0000001a027812 */ /* 0x041fe200078ec0ff */
[----:B------:R-:W-:Y:S01]  /*244f0*/  IMAD.MOV.U32 R32, RZ, RZ, R31 ;  /* 0x000000ffff207224 */ /* 0x000fe200078e001f */
[----:B------:R-:W-:Y:S02]  /*24500*/  ISETP.NE.U32.AND P0, PT, RZ, UR4, PT ;  /* 0x00000004ff007c0c */ /* 0x000fe4000bf05070 */
[----:B------:R-:W-:Y:S02]  /*24510*/  SHF.R.U32.HI R3, RZ, 0x8, R2 ;  /* 0x00000008ff037819 */ /* 0x000fe40000011602 */
[----:B------:R-:W-:Y:S02]  /*24520*/  ISETP.NE.AND.EX P0, PT, RZ, UR5, PT, P0 ;  /* 0x00000005ff007c0c */ /* 0x000fe4000bf05300 */
[C---:B-1----:R-:W-:Y:S02]  /*24530*/  LOP3.LUT R8, R26.reuse, 0xff0000, RZ, 0xc0, !PT ;  /* 0x00ff00001a087812 */ /* 0x042fe400078ec0ff */
[----:B------:R-:W-:-:S02]  /*24540*/  LOP3.LUT R26, R26, 0xffff, RZ, 0xc0, !PT ;  /* 0x0000ffff1a1a7812 */ /* 0x000fc400078ec0ff */
[----:B------:R-:W-:-:S07]  /*24550*/  LEA.HI R8, R8, R3, RZ, 0x10 ;  /* 0x0000000308087211 */ /* 0x000fce00078f80ff */
[----:B------:R-:W-:Y:S05]  /*24560*/  @!P0 BRA `(.L_x_689) ;  /* 0x0000000000148947 */ /* 0x000fea0003800000 */
[----:B------:R-:W-:Y:S01]  /*24570*/  IADD3 R2, P0, R17, UR4, RZ ;  /* 0x0000000411027c10 */ /* 0x000fe2000ff1e0ff */
[----:B------:R-:W-:-:S03]  /*24580*/  ULDC.64 UR6, c[0x0][0x208] ;  /* 0x0000820000067ab9 */ /* 0x000fc60000000a00 */
[----:B------:R-:W-:-:S05]  /*24590*/  IADD3.X R3, R19, UR5, RZ, P0, !PT ;  /* 0x0000000513037c10 */ /* 0x000fca00087fe4ff */
[----:B------:R0:W5:Y:S01]  /*245a0*/  LDG.E R9, desc[UR6][R2.64] ;  /* 0x0000000602097981 */ /* 0x000162000c1e1900 */
[----:B------:R-:W-:Y:S05]  /*245b0*/  BRA `(.L_x_690) ;  /* 0x0000000000287947 */ /* 0x000fea0003800000 */
.L_x_689:
[----:B------:R-:W-:Y:S02]  /*245c0*/  ULDC.64 UR4, c[0x0][0xa08] ;  /* 0x0002820000047ab9 */ /* 0x000fe40000000a00 */
[----:B------:R-:W-:-:S04]  /*245d0*/  ISETP.NE.U32.AND P0, PT, RZ, UR4, PT ;  /* 0x00000004ff007c0c */ /* 0x000fc8000bf05070 */
[----:B------:R-:W-:-:S13]  /*245e0*/  ISETP.NE.AND.EX P0, PT, RZ, UR5, PT, P0 ;  /* 0x00000005ff007c0c */ /* 0x000fda000bf05300 */
[----:B------:R-:W-:Y:S05]  /*245f0*/  @!P0 BRA `(.L_x_690) ;  /* 0x0000000000188947 */ /* 0x000fea0003800000 */
[----:B------:R-:W0:Y:S01]  /*24600*/  LDC.64 R2, c[0x0][0xa08] ;  /* 0x00028200ff027b82 */ /* 0x000e220000000a00 */
[----:B------:R-:W-:Y:S01]  /*24610*/  ULDC.64 UR4, c[0x0][0x208] ;  /* 0x0000820000047ab9 */ /* 0x000fe20000000a00 */
[----:B0-----:R-:W-:-:S05]  /*24620*/  IMAD.WIDE R2, R32, 0x4, R2 ;  /* 0x0000000420027825 */ /* 0x001fca00078e0202 */
[----:B------:R-:W2:Y:S04]  /*24630*/  LDG.E R9, desc[UR4][R2.64] ;  /* 0x0000000402097981 */ /* 0x000ea8000c1e1900 */
[----:B------:R-:W2:Y:S02]  /*24640*/  LDG.E R10, desc[UR4][R2.64+0x4] ;  /* 0x00000404020a7981 */ /* 0x000ea4000c1e1900 */
[----:B--2---:R-:W-:-:S07]  /*24650*/  IADD3 R9, -R9, R10, RZ ;  /* 0x0000000a09097210 */ /* 0x004fce0007ffe1ff */
.L_x_690:
[----:B------:R-:W-:Y:S02]  /*24660*/  ULDC.64 UR4, c[0x0][0x208] ;  /* 0x0000820000047ab9 */ /* 0x000fe40000000a00 */
[----:B0-----:R-:W2:Y:S04]  /*24670*/  @P2 LDG.E R2, desc[UR4][R4.64] ;  /* 0x0000000404022981 */ /* 0x001ea8000c1e1900 */
[----:B------:R0:W2:Y:S01]  /*24680*/  @P2 LDG.E R3, desc[UR4][R4.64+0x4] ;  /* 0x0000040404032981 */ /* 0x0000a2000c1e1900 */
[----:B-----5:R-:W-:Y:S01]  /*24690*/  IMAD.IADD R9, R9, 0x1, -R11 ;  /* 0x0000000109097824 */ /* 0x020fe200078e0a0b */
[----:B------:R-:W-:Y:S01]  /*246a0*/  BSSY B0, `(.L_x_691) ;  /* 0x000002a000007945 */ /* 0x000fe20003800000 */
[----:B------:R-:W-:Y:S02]  /*246b0*/  LOP3.LUT R7, R8, 0xff, RZ, 0xc0, !PT ;  /* 0x000000ff08077812 */ /* 0x000fe400078ec0ff */
[----:B0-----:R-:W-:Y:S01]  /*246c0*/  SHF.R.U32.HI R5, RZ, 0x10, R8 ;  /* 0x00000010ff057819 */ /* 0x001fe20000011608 */
[----:B--2---:R-:W-:-:S05]  /*246d0*/  @P2 IMAD.IADD R6, R3, 0x1, -R2 ;  /* 0x0000000103062824 */ /* 0x004fca00078e0a02 */
[----:B------:R-:W-:-:S04]  /*246e0*/  IADD3 R3, R9, R6, RZ ;  /* 0x0000000609037210 */ /* 0x000fc80007ffe0ff */
[C---:B------:R-:W-:Y:S01]  /*246f0*/  ISETP.GE.AND P1, PT, R3.reuse, 0x1, PT ;  /* 0x000000010300780c */ /* 0x040fe20003f26270 */
[----:B------:R-:W-:Y:S01]  /*24700*/  VIADD R2, R3, 0x4f ;  /* 0x0000004f03027836 */ /* 0x000fe20000000000 */
[----:B------:R0:W-:Y:S03]  /*24710*/  STL [R1+0x8], R3 ;  /* 0x0000080301007387 */ /* 0x0001e60000100800 */
[----:B------:R-:W-:-:S05]  /*24720*/  IMAD.HI R2, R2, 0x66666667, RZ ;  /* 0x6666666702027827 */ /* 0x000fca00078e02ff */
[----:B0-----:R-:W-:-:S04]  /*24730*/  SHF.R.U32.HI R3, RZ, 0x1f, R2 ;  /* 0x0000001fff037819 */ /* 0x001fc80000011602 */
[----:B------:R-:W-:Y:S01]  /*24740*/  LEA.HI.SX32 R4, R2, R3, 0x1b ;  /* 0x0000000302047211 */ /* 0x000fe200078fdaff */
[----:B------:R-:W-:Y:S01]  /*24750*/  IMAD.MOV.U32 R3, RZ, RZ, RZ ;  /* 0x000000ffff037224 */ /* 0x000fe200078e00ff */
[----:B------:R-:W-:Y:S06]  /*24760*/  @!P1 BRA `(.L_x_692) ;  /* 0x0000000000749947 */ /* 0x000fec0003800000 */
[----:B------:R-:W-:Y:S01]  /*24770*/  ISETP.NE.AND P0, PT, R5, RZ, PT ;  /* 0x000000ff0500720c */ /* 0x000fe20003f05270 */
[----:B------:R-:W-:-:S03]  /*24780*/  ULDC UR4, c[0x0][0x9f0] ;  /* 0x00027c0000047ab9 */ /* 0x000fc60000000800 */
[----:B------:R-:W-:-:S04]  /*24790*/  SEL R8, R5, UR4, P0 ;  /* 0x0000000405087c07 */ /* 0x000fc80008000000 */
[----:B------:R-:W-:Y:S02]  /*247a0*/  IABS R10, R8 ;  /* 0x00000008000a7213 */ /* 0x000fe40000000000 */
[----:B------:R-:W-:Y:S02]  /*247b0*/  IADD3 R11, R8, -0x1, R4 ;  /* 0xffffffff080b7810 */ /* 0x000fe40007ffe004 */
[----:B------:R-:W0:Y:S08]  /*247c0*/  I2F.RP R2, R10 ;  /* 0x0000000a00027306 */ /* 0x000e300000209400 */
[----:B0-----:R-:W0:Y:S02]  /*247d0*/  MUFU.RCP R2, R2 ;  /* 0x0000000200027308 */ /* 0x001e240000001000 */
[----:B0-----:R-:W-:-:S06]  /*247e0*/  IADD3 R2, R2, 0xffffffe, RZ ;  /* 0x0ffffffe02027810 */ /* 0x001fcc0007ffe0ff */
[----:B------:R0:W1:Y:S02]  /*247f0*/  F2I.FTZ.U32.TRUNC.NTZ R3, R2 ;  /* 0x0000000200037305 */ /* 0x000064000021f000 */
[----:B0-----:R-:W-:-:S04]  /*24800*/  LOP3.LUT R2, R11, R8, RZ, 0x3c, !PT ;  /* 0x000000080b027212 */ /* 0x001fc800078e3cff */
[----:B------:R-:W-:Y:S01]  /*24810*/  ISETP.GE.AND P4, PT, R2, RZ, PT ;  /* 0x000000ff0200720c */ /* 0x000fe20003f86270 */
[----:B-1----:R-:W-:-:S04]  /*24820*/  IMAD.MOV R2, RZ, RZ, -R3 ;  /* 0x000000ffff027224 */ /* 0x002fc800078e0a03 */
[----:B------:R-:W-:Y:S02]  /*24830*/  IMAD R12, R2, R10, RZ ;  /* 0x0000000a020c7224 */ /* 0x000fe400078e02ff */
[----:B------:R-:W-:-:S04]  /*24840*/  IMAD.MOV.U32 R2, RZ, RZ, RZ ;  /* 0x000000ffff027224 */ /* 0x000fc800078e00ff */
[----:B------:R-:W-:Y:S01]  /*24850*/  IMAD.HI.U32 R2, R3, R12, R2 ;  /* 0x0000000c03027227 */ /* 0x000fe200078e0002 */
[----:B------:R-:W-:Y:S02]  /*24860*/  IABS R3, R11 ;  /* 0x0000000b00037213 */ /* 0x000fe40000000000 */
[----:B------:R-:W-:-:S03]  /*24870*/  IABS R11, R8 ;  /* 0x00000008000b7213 */ /* 0x000fc60000000000 */
[----:B------:R-:W-:Y:S01]  /*24880*/  IMAD.HI.U32 R2, R2, R3, RZ ;  /* 0x0000000302027227 */ /* 0x000fe200078e00ff */
[----:B------:R-:W-:-:S05]  /*24890*/  IADD3 R11, RZ, -R11, RZ ;  /* 0x8000000bff0b7210 */ /* 0x000fca0007ffe0ff */
        /* <DEDUP_REMOVED lines=8> */
[----:B------:R-:W-:-:S05]  /*24920*/  @!P3 LOP3.LUT R2, RZ, R8, RZ, 0x33, !PT ;  /* 0x00000008ff02b212 */ /* 0x000fca00078e33ff */
[----:B------:R-:W-:-:S07]  /*24930*/  IMAD.MOV.U32 R3, RZ, RZ, R2 ;  /* 0x000000ffff037224 */ /* 0x000fce00078e0002 */
.L_x_692:
[----:B------:R-:W-:Y:S05]  /*24940*/  BSYNC B0 ;  /* 0x0000000000007941 */ /* 0x000fea0003800000 */
.L_x_691:
[-C--:B------:R-:W-:Y:S01]  /*24950*/  IMAD R2, R7, R3.reuse, RZ ;  /* 0x0000000307027224 */ /* 0x080fe200078e02ff */
[----:B------:R-:W-:Y:S04]  /*24960*/  BSSY B0, `(.L_x_693) ;  /* 0x0000191000007945 */ /* 0x000fe80003800000 */
[C---:B------:R-:W-:Y:S01]  /*24970*/  VIADDMNMX R3, R2.reuse, R3, R4, PT ;  /* 0x0000000302037246 */ /* 0x040fe20003800104 */
[----:B------:R-:W-:-:S04]  /*24980*/  IMAD R2, R2, 0x50, -R9 ;  /* 0x0000005002027824 */ /* 0x000fc800078e0a09 */
[----:B------:R-:W-:Y:S01]  /*24990*/  IMAD R3, R3, 0x50, -R9 ;  /* 0x0000005003037824 */ /* 0x000fe200078e0a09 */
[----:B------:R-:W-:-:S04]  /*249a0*/  VIMNMX R2, RZ, R2, !PT ;  /* 0x00000002ff027248 */ /* 0x000fc80007fe0100 */
[----:B------:R-:W-:-:S04]  /*249b0*/  VIMNMX R3, R3, R6, PT ;  /* 0x0000000603037248 */ /* 0x000fc80003fe0100 */
[----:B------:R-:W-:-:S13]  /*249c0*/  ISETP.GT.AND P0, PT, R3, R2, PT ;  /* 0x000000020300720c */ /* 0x000fda0003f04270 */
[----:B------:R-:W-:Y:S01]  /*249d0*/  @P0 IADD3 R8, R3, 0x4f, RZ ;  /* 0x0000004f03080810 */ /* 0x000fe20007ffe0ff */
[----:B------:R-:W-:-:S04]  /*249e0*/  IMAD.WIDE.U32 R2, R2, -0x33333333, RZ ;  /* 0xcccccccd02027825 */ /* 0x000fc800078e00ff */
[----:B------:R-:W-:Y:S01]  /*249f0*/  @P0 IMAD.HI R8, R8, 0x66666667, RZ ;  /* 0x6666666708080827 */ /* 0x000fe200078e02ff */
[----:B------:R-:W-:-:S04]  /*24a00*/  SHF.R.U32.HI R6, RZ, 0x6, R3 ;  /* 0x00000006ff067819 */ /* 0x000fc80000011603 */
[----:B------:R-:W-:Y:S01]  /*24a10*/  @P0 SHF.R.U32.HI R2, RZ, 0x1f, R8 ;  /* 0x0000001fff020819 */ /* 0x000fe20000011608 */
[----:B------:R-:W-:-:S03]  /*24a20*/  IMAD.MOV.U32 R3, RZ, RZ, R6 ;  /* 0x000000ffff037224 */ /* 0x000fc600078e0006 */
[----:B------:R-:W-:Y:S02]  /*24a30*/  @P0 LEA.HI.SX32 R3, R8, R2, 0x1b ;  /* 0x0000000208030211 */ /* 0x000fe400078fdaff */
[----:B------:R-:W-:Y:S02]  /*24a40*/  PLOP3.LUT P0, PT, PT, PT, PT, 0x80, 0x0 ;  /* 0x000000000000781c */ /* 0x000fe40003f0f070 */
[----:B------:R-:W-:-:S13]  /*24a50*/  ISETP.GT.AND P3, PT, R3, R6, PT ;  /* 0x000000060300720c */ /* 0x000fda0003f64270 */
[----:B------:R-:W-:Y:S05]  /*24a60*/  @!P3 BRA `(.L_x_694) ;  /* 0x000000180000b947 */ /* 0x000fea0003800000 */
[----:B------:R-:W-:Y:S01]  /*24a70*/  UMOV UR4, 0xffffffff ;  /* 0xffffffff00047882 */ /* 0x000fe20000000000 */
[----:B------:R-:W-:Y:S02]  /*24a80*/  SEL R2, R32, RZ, !P2 ;  /* 0x000000ff20027207 */ /* 0x000fe40005000000 */
[----:B------:R-:W-:Y:S05]  /*24a90*/  BRA.DIV UR4, `(.L_x_695) ;  /* 0x0000007604287947 */ /* 0x000fea000b800000 */
[----:B------:R-:W0:Y:S02]  /*24aa0*/  S2R R8, SR_TID.X ;  /* 0x0000000000087919 */ /* 0x000e240000002100 */
[----:B0-----:R-:W-:-:S04]  /*24ab0*/  SHF.R.U32.HI R8, RZ, 0x5, R8 ;  /* 0x00000005ff087819 */ /* 0x001fc80000011608 */
[----:B------:R-:W-:-:S05]  /*24ac0*/  LOP3.LUT R8, R8, 0x3, RZ, 0xc0, !PT ;  /* 0x0000000308087812 */ /* 0x000fca00078ec0ff */
[----:B------:R0:W1:Y:S02]  /*24ad0*/  SHFL.IDX PT, R14, R8, RZ, 0x1f ;  /* 0x00001fff080e7589 */ /* 0x00006400000e0000 */
.L_x_866:
[----:B-1----:R-:W-:Y:S02]  /*24ae0*/  ISETP.NE.AND P0, PT, R14, RZ, PT ;  /* 0x000000ff0e00720c */ /* 0x002fe40003f05270 */
[----:B------:R-:W-:-:S11]  /*24af0*/  PLOP3.LUT P6, PT, PT, PT, PT, 0x8, 0x0 ;  /* 0x000000000000781c */ /* 0x000fd60003fce170 */
[----:B------:R-:W-:Y:S05]  /*24b00*/  @P0 BRA `(.L_x_696) ;  /* 0x00000000000c0947 */ /* 0x000fea0003800000 */
[----:B------:R-:W-:-:S03]  /*24b10*/  UMOV UR4, 0xffffffff ;  /* 0xffffffff00047882 */ /* 0x000fc60000000000 */
[----:B------:R-:W-:Y:S05]  /*24b20*/  BRA.DIV UR4, `(.L_x_697) ;  /* 0x0000007604387947 */ /* 0x000fea000b800000 */
[----:B------:R-:W-:-:S13]  /*24b30*/  ELECT P6, URZ, PT ;  /* 0x00000000003f782f */ /* 0x000fda00038c0000 */
.L_x_696:
[----:B0-----:R-:W2:Y:S01]  /*24b40*/  LDL R8, [R1+0x2c] ;  /* 0x00002c0001087983 */ /* 0x001ea20000100800 */
[----:B------:R-:W-:Y:S01]  /*24b50*/  BSSY B1, `(.L_x_698) ;  /* 0x0000008000017945 */ /* 0x000fe20003800000 */
[----:B--2---:R-:W-:-:S05]  /*24b60*/  VIADD R8, R8, 0x1 ;  /* 0x0000000108087836 */ /* 0x004fca0000000000 */
[----:B------:R-:W-:-:S04]  /*24b70*/  LEA.HI R9, R8, R8, RZ, 0x1 ;  /* 0x0000000808097211 */ /* 0x000fc800078f08ff */
[----:B------:R-:W-:-:S04]  /*24b80*/  LOP3.LUT R9, R9, 0xfffffffe, RZ, 0xc0, !PT ;  /* 0xfffffffe09097812 */ /* 0x000fc800078ec0ff */
[----:B------:R-:W-:-:S04]  /*24b90*/  IADD3 R8, R8, -R9, RZ ;  /* 0x8000000908087210 */ /* 0x000fc80007ffe0ff */
[----:B------:R-:W-:-:S04]  /*24ba0*/  SHF.L.U32 R8, R8, 0x1f, RZ ;  /* 0x0000001f08087819 */ /* 0x000fc800000006ff */
[----:B------:R-:W0:Y:S02]  /*24bb0*/  SYNCS.PHASECHK.TRANS64.TRYWAIT P0, [R16+URZ+0x38820], R8 ;  /* 0x03882008100075a7 */ /* 0x000e24000800017f */
[----:B0-----:R-:W-:Y:S05]  /*24bc0*/  @!P0 BRA `(.L_x_699) ;  /* 0x0000007400308947 */ /* 0x001fea0003800000 */
.L_x_869:
[----:B------:R-:W-:Y:S05]  /*24bd0*/  BSYNC B1 ;  /* 0x0000000000017941 */ /* 0x000fea0003800000 */
.L_x_698:
[----:B------:R-:W-:Y:S04]  /*24be0*/  BSSY B1, `(.L_x_700) ;  /* 0x00000ab000017945 */ /* 0x000fe80003800000 */
[----:B------:R-:W-:Y:S05]  /*24bf0*/  @!P6 BRA `(.L_x_701) ;  /* 0x0000000800a4e947 */ /* 0x000fea0003800000 */
[----:B------:R-:W-:Y:S01]  /*24c00*/  IMAD R12, R28, 0x8, R16 ;  /* 0x000000081c0c7824 */ /* 0x000fe200078e0210 */
[----:B------:R-:W-:Y:S01]  /*24c10*/  SHF.L.U32 R11, R30, 0x1f, RZ ;  /* 0x0000001f1e0b7819 */ /* 0x000fe200000006ff */
[----:B------:R-:W1:Y:S01]  /*24c20*/  S2R R9, SR_TID.X ;  /* 0x0000000000097919 */ /* 0x000e620000002100 */
[----:B------:R-:W-:Y:S02]  /*24c30*/  BSSY B2, `(.L_x_702) ;  /* 0x0000005000027945 */ /* 0x000fe40003800000 */
[----:B------:R-:W2:Y:S01]  /*24c40*/  SYNCS.PHASECHK.TRANS64.TRYWAIT P0, [R12+URZ+0x388a0], R11 ;  /* 0x0388a00b0c0075a7 */ /* 0x000ea2000800017f */
[----:B-1----:R-:W-:-:S04]  /*24c50*/  LOP3.LUT R9, R9, 0x7f, RZ, 0xc0, !PT ;  /* 0x0000007f09097812 */ /* 0x002fc800078ec0ff */
[----:B------:R-:W-:Y:S01]  /*24c60*/  ISETP.NE.AND P2, PT, R9, RZ, PT ;  /* 0x000000ff0900720c */ /* 0x000fe20003f45270 */
[----:B--2---:R-:W-:-:S12]  /*24c70*/  @!P0 BRA `(.L_x_703) ;  /* 0x0000007400188947 */ /* 0x004fd80003800000 */
.L_x_870:
[----:B------:R-:W-:Y:S05]  /*24c80*/  BSYNC B2 ;  /* 0x0000000000027941 */ /* 0x000fea0003800000 */
.L_x_702:
[----:B------:R-:W-:Y:S04]  /*24c90*/  BSSY B2, `(.L_x_704) ;  /* 0x0000009000027945 */ /* 0x000fe80003800000 */
[----:B------:R-:W-:Y:S05]  /*24ca0*/  @P2 BRA `(.L_x_705) ;  /* 0x00000000001c2947 */ /* 0x000fea0003800000 */
[----:B------:R-:W2:Y:S01]  /*24cb0*/  S2R R9, SR_TID.X ;  /* 0x0000000000097919 */ /* 0x000ea20000002100 */
[----:B0-----:R-:W-:-:S04]  /*24cc0*/  IMAD.MOV.U32 R8, RZ, RZ, 0xa000 ;  /* 0x0000a000ff087424 */ /* 0x001fc800078e00ff */
[----:B------:R3:W-:Y:S01]  /*24cd0*/  SYNCS.ARRIVE.TRANS64 RZ, [R12+URZ+0x38890], R8 ;  /* 0x038890080cff79a7 */ /* 0x0007e2000800003f */
[----:B--2---:R-:W-:-:S04]  /*24ce0*/  LOP3.LUT R9, R9, 0x1f, RZ, 0xc0, !PT ;  /* 0x0000001f09097812 */ /* 0x004fc800078ec0ff */
[----:B------:R-:W-:-:S13]  /*24cf0*/  ISETP.NE.AND P0, PT, R9, RZ, PT ;  /* 0x000000ff0900720c */ /* 0x000fda0003f05270 */
[----:B---3--:R-:W-:Y:S05]  /*24d00*/  @!P0 BRA `(.L_x_705) ;  /* 0x0000000000048947 */ /* 0x008fea0003800000 */
[----:B------:R-:W-:Y:S01]  /*24d10*/  BPT.TRAP 0x1 ;  /* 0x000000040000795c */ /* 0x000fe20000300000 */
.L_x_705:
[----:B------:R-:W-:Y:S05]  /*24d20*/  BSYNC B2 ;  /* 0x0000000000027941 */ /* 0x000fea0003800000 */
.L_x_704:
[----:B0-----:R-:W-:Y:S01]  /*24d30*/  MOV R8, RZ ;  /* 0x000000ff00087202 */ /* 0x001fe20000000f00 */
[----:B------:R-:W-:Y:S01]  /*24d40*/  IMAD R10, R28, 0xa000, R16 ;  /* 0x0000a0001c0a7824 */ /* 0x000fe200078e0210 */
[----:B------:R-:W-:Y:S01]  /*24d50*/  UIADD3 UR4, UP0, UR38, 0x570, URZ ;  /* 0x0000057026047890 */ /* 0x000fe2000ff1e03f */
[----:B------:R-:W-:Y:S01]  /*24d60*/  IMAD R9, R3, 0x50, R0 ;  /* 0x0000005003097824 */ /* 0x000fe200078e0200 */
[----:B------:R-:W-:Y:S01]  /*24d70*/  R2UR UR10, R8 ;  /* 0x00000000080a72ca */ /* 0x000fe200000e0000 */
[----:B------:R-:W-:Y:S01]  /*24d80*/  VIADD R8, R12, 0x38890 ;  /* 0x000388900c087836 */ /* 0x000fe20000000000 */
[----:B------:R-:W-:Y:S01]  /*24d90*/  PLOP3.LUT P0, PT, PT, PT, PT, 0x80, 0x0 ;  /* 0x000000000000781c */ /* 0x000fe20003f0f070 */
[----:B------:R-:W-:Y:S01]  /*24da0*/  VIADD R9, R9, 0xffffffb0 ;  /* 0xffffffb009097836 */ /* 0x000fe20000000000 */
[----:B------:R-:W-:Y:S01]  /*24db0*/  IADD3 R13, R10, 0x24400, RZ ;  /* 0x000244000a0d7810 */ /* 0x000fe20007ffe0ff */
[----:B------:R-:W-:Y:S01]  /*24dc0*/  UIADD3.X UR5, URZ, UR39, URZ, UP0, !UPT ;  /* 0x000000273f057290 */ /* 0x000fe200087fe43f */
[----:B------:R-:W-:Y:S01]  /*24dd0*/  UMOV UR6, 0x0 ;  /* 0x0000000000067882 */ /* 0x000fe20000000000 */
[----:B------:R-:W-:-:S10]  /*24de0*/  UMOV UR7, 0x12f00000 ;  /* 0x12f0000000077882 */ /* 0x000fd40000000000 */
.L_x_706:
[----:B------:R-:W-:-:S13]  /*24df0*/  @P0 ELECT P3, URZ, PT ;  /* 0x00000000003f082f */ /* 0x000fda0003860000 */
[----:B------:R-:W-:Y:S02]  /*24e00*/  @P3 R2UR UR13, R2 ;  /* 0x00000000020d32ca */ /* 0x000fe400000e0000 */
[----:B------:R-:W-:Y:S02]  /*24e10*/  @P3 R2UR UR12, R26 ;  /* 0x000000001a0c32ca */ /* 0x000fe400000e0000 */
[----:B------:R-:W-:Y:S02]  /*24e20*/  @P3 R2UR UR11, R9 ;  /* 0x00000000090b32ca */ /* 0x000fe400000e0000 */
[----:B------:R-:W-:Y:S02]  /*24e30*/  @P3 R2UR UR9, R8 ;  /* 0x00000000080932ca */ /* 0x000fe400000e0000 */
[----:B------:R-:W-:Y:S02]  /*24e40*/  @P3 R2UR UR8, R13 ;  /* 0x000000000d0832ca */ /* 0x000fe400000e0000 */
[----:B------:R-:W-:-:S02]  /*24e50*/  @P3 PLOP3.LUT P0, PT, P3, PT, PT, 0x8, 0x0 ;  /* 0x000000000000381c */ /* 0x000fc40001f0e170 */
[----:B------:R-:W-:-:S09]  /*24e60*/  PLOP3.LUT P3, PT, PT, PT, PT, 0x8, 0x0 ;  /* 0x000000000000781c */ /* 0x000fd20003f6e170 */
[----:B------:R0:W-:Y:S02]  /*24e70*/  UTMALDG.4D [UR8], [UR4], desc[UR6] ;  /* 0x00000608040075b4 */ /* 0x0001e40008019000 */
[----:B0-----:R-:W-:Y:S05]  /*24e80*/  @P0 BRA.U.ANY `(.L_x_706) ;  /* 0xfffffffd00d80947 */ /* 0x001fea000393ffff */
[----:B------:R-:W-:Y:S01]  /*24e90*/  IMAD.MOV.U32 R22, RZ, RZ, 0x40 ;  /* 0x00000040ff167424 */ /* 0x000fe200078e00ff */
[----:B------:R-:W-:Y:S01]  /*24ea0*/  PLOP3.LUT P0, PT, PT, PT, PT, 0x80, 0x0 ;  /* 0x000000000000781c */ /* 0x000fe20003f0f070 */
[----:B------:R-:W-:Y:S01]  /*24eb0*/  VIADD R13, R10, 0x26c00 ;  /* 0x00026c000a0d7836 */ /* 0x000fe20000000000 */
[----:B------:R-:W-:Y:S01]  /*24ec0*/  UMOV UR6, 0x0 ;  /* 0x0000000000067882 */ /* 0x000fe20000000000 */
[----:B------:R-:W-:Y:S01]  /*24ed0*/  UMOV UR7, 0x12f00000 ;  /* 0x12f0000000077882 */ /* 0x000fe20000000000 */
[----:B------:R-:W-:-:S15]  /*24ee0*/  R2UR UR10, R22 ;  /* 0x00000000160a72ca */ /* 0x000fde00000e0000 */
.L_x_707:
        /* <DEDUP_REMOVED lines=10> */
[----:B------:R-:W-:Y:S01]  /*24f90*/  MOV R21, 0x80 ;  /* 0x0000008000157802 */ /* 0x000fe20000000f00 */
[----:B------:R-:W-:Y:S01]  /*24fa0*/  VIADD R13, R10, 0x29400 ;  /* 0x000294000a0d7836 */ /* 0x000fe20000000000 */
[----:B------:R-:W-:Y:S01]  /*24fb0*/  PLOP3.LUT P0, PT, PT, PT, PT, 0x80, 0x0 ;  /* 0x000000000000781c */ /* 0x000fe20003f0f070 */
[----:B------:R-:W-:Y:S01]  /*24fc0*/  UMOV UR6, 0x0 ;  /* 0x0000000000067882 */ /* 0x000fe20000000000 */
[----:B------:R-:W-:Y:S01]  /*24fd0*/  R2UR UR10, R21 ;  /* 0x00000000150a72ca */ /* 0x000fe200000e0000 */
[----:B------:R-:W-:-:S14]  /*24fe0*/  UMOV UR7, 0x12f00000 ;  /* 0x12f0000000077882 */ /* 0x000fdc0000000000 */
.L_x_708:
        /* <DEDUP_REMOVED lines=12> */
[----:B------:R-:W-:Y:S01]  /*250b0*/  UMOV UR6, 0x0 ;  /* 0x0000000000067882 */ /* 0x000fe20000000000 */
[----:B------:R-:W-:Y:S01]  /*250c0*/  IADD3 R13, R10, 0x2bc00, RZ ;  /* 0x0002bc000a0d7810 */ /* 0x000fe20007ffe0ff */
[----:B------:R-:W-:Y:S01]  /*250d0*/  UMOV UR7, 0x12f00000 ;  /* 0x12f0000000077882 */ /* 0x000fe20000000000 */
[----:B------:R-:W-:-:S15]  /*250e0*/  R2UR UR10, R20 ;  /* 0x00000000140a72ca */ /* 0x000fde00000e0000 */
.L_x_709:
        /* <DEDUP_REMOVED lines=10> */
[----:B------:R-:W0:Y:S01]  /*25190*/  SYNCS.PHASECHK.TRANS64.TRYWAIT P0, [R12+URZ+0x388c0], R11 ;  /* 0x0388c00b0c0075a7 */ /* 0x000e22000800017f */
[----:B------:R-:W-:Y:S04]  /*251a0*/  BSSY B2, `(.L_x_710) ;  /* 0x0000002000027945 */ /* 0x000fe80003800000 */
[----:B0-----:R-:W-:Y:S05]  /*251b0*/  @!P0 BRA `(.L_x_711) ;  /* 0x0000006c00dc8947 */ /* 0x001fea0003800000 */
.L_x_871:
[----:B------:R-:W-:Y:S05]  /*251c0*/  BSYNC B2 ;  /* 0x0000000000027941 */ /* 0x000fea0003800000 */
.L_x_710:
[----:B------:R-:W-:Y:S01]  /*251d0*/  BSSY B2, `(.L_x_712) ;  /* 0x000000b000027945 */ /* 0x000fe20003800000 */
[----:B------:R-:W-:Y:S02]  /*251e0*/  IMAD.MOV.U32 R14, RZ, RZ, 0x0 ;  /* 0x00000000ff0e7424 */ /* 0x000fe400078e00ff */
[----:B------:R-:W-:Y:S01]  /*251f0*/  IMAD.MOV.U32 R15, RZ, RZ, 0x12f00000 ;  /* 0x12f00000ff0f7424 */ /* 0x000fe200078e00ff */
[----:B------:R-:W-:Y:S06]  /*25200*/  @P2 BRA `(.L_x_713) ;  /* 0x00000000001c2947 */ /* 0x000fec0003800000 */
[----:B------:R-:W2:Y:S01]  /*25210*/  S2R R13, SR_TID.X ;  /* 0x00000000000d7919 */ /* 0x000ea20000002100 */
[----:B------:R-:W-:-:S04]  /*25220*/  MOV R8, 0xa000 ;  /* 0x0000a00000087802 */ /* 0x000fc80000000f00 */
[----:B------:R3:W-:Y:S01]  /*25230*/  SYNCS.ARRIVE.TRANS64 RZ, [R12+URZ+0x388b0], R8 ;  /* 0x0388b0080cff79a7 */ /* 0x0007e2000800003f */
[----:B--2---:R-:W-:-:S04]  /*25240*/  LOP3.LUT R13, R13, 0x1f, RZ, 0xc0, !PT ;  /* 0x0000001f0d0d7812 */ /* 0x004fc800078ec0ff */
[----:B------:R-:W-:-:S13]  /*25250*/  ISETP.NE.AND P0, PT, R13, RZ, PT ;  /* 0x000000ff0d00720c */ /* 0x000fda0003f05270 */
[----:B---3--:R-:W-:Y:S05]  /*25260*/  @!P0 BRA `(.L_x_713) ;  /* 0x0000000000048947 */ /* 0x008fea0003800000 */
[----:B------:R-:W-:Y:S01]  /*25270*/  BPT.TRAP 0x1 ;  /* 0x000000040000795c */ /* 0x000fe20000300000 */
.L_x_713:
[----:B------:R-:W-:Y:S05]  /*25280*/  BSYNC B2 ;  /* 0x0000000000027941 */ /* 0x000fea0003800000 */
.L_x_712:
[----:B------:R-:W-:Y:S01]  /*25290*/  R2UR UR6, R14 ;  /* 0x000000000e0672ca */ /* 0x000fe200000e0000 */
[----:B------:R-:W-:Y:S01]  /*252a0*/  IMAD.MOV.U32 R8, RZ, RZ, RZ ;  /* 0x000000ffff087224 */ /* 0x000fe200078e00ff */
[----:B------:R-:W-:Y:S01]  /*252b0*/  R2UR UR7, R15 ;  /* 0x000000000f0772ca */ /* 0x000fe200000e0000 */
[----:B------:R-:W-:Y:S01]  /*252c0*/  UIADD3 UR4, UP0, UR38, 0x670, URZ ;  /* 0x0000067026047890 */ /* 0x000fe2000ff1e03f */
[----:B------:R-:W-:Y:S01]  /*252d0*/  PLOP3.LUT P0, PT, PT, PT, PT, 0x80, 0x0 ;  /* 0x000000000000781c */ /* 0x000fe20003f0f070 */
[----:B01----:R-:W-:Y:S01]  /*252e0*/  VIADD R12, R12, 0x388b0 ;  /* 0x000388b00c0c7836 */ /* 0x003fe20000000000 */
[----:B------:R-:W-:Y:S01]  /*252f0*/  R2UR UR10, R8 ;  /* 0x00000000080a72ca */ /* 0x000fe200000e0000 */
[----:B------:R-:W-:Y:S01]  /*25300*/  UIADD3.X UR5, URZ, UR39, URZ, UP0, !UPT ;  /* 0x000000273f057290 */ /* 0x000fe200087fe43f */
[----:B------:R-:W-:-:S13]  /*25310*/  IADD3 R8, R10, 0x400, RZ ;  /* 0x000004000a087810 */ /* 0x000fda0007ffe0ff */
.L_x_714:
        /* <DEDUP_REMOVED lines=10> */
[----:B------:R-:W-:Y:S01]  /*253c0*/  R2UR UR10, R22 ;  /* 0x00000000160a72ca */ /* 0x000fe200000e0000 */
[----:B------:R-:W-:Y:S01]  /*253d0*/  VIADD R8, R10, 0x2c00 ;  /* 0x00002c000a087836 */ /* 0x000fe20000000000 */
[----:B------:R-:W-:Y:S02]  /*253e0*/  R2UR UR6, R14 ;  /* 0x000000000e0672ca */ /* 0x000fe400000e0000 */
[----:B------:R-:W-:Y:S02]  /*253f0*/  R2UR UR7, R15 ;  /* 0x000000000f0772ca */ /* 0x000fe400000e0000 */
[----:B------:R-:W-:-:S13]  /*25400*/  PLOP3.LUT P0, PT, PT, PT, PT, 0x80, 0x0 ;  /* 0x000000000000781c */ /* 0x000fda0003f0f070 */
.L_x_715:
        /* <DEDUP_REMOVED lines=15> */
.L_x_716:
        /* <DEDUP_REMOVED lines=10> */
[----:B------:R-:W-:Y:S02]  /*255a0*/  R2UR UR10, R20 ;  /* 0x00000000140a72ca */ /* 0x000fe400000e0000 */
[----:B------:R-:W-:Y:S02]  /*255b0*/  R2UR UR6, R14 ;  /* 0x000000000e0672ca */ /* 0x000fe400000e0000 */
[----:B------:R-:W-:Y:S02]  /*255c0*/  R2UR UR7, R15 ;  /* 0x000000000f0772ca */ /* 0x000fe400000e0000 */
[----:B------:R-:W-:Y:S02]  /*255d0*/  PLOP3.LUT P0, PT, PT, PT, PT, 0x80, 0x0 ;  /* 0x000000000000781c */ /* 0x000fe40003f0f070 */
[----:B------:R-:W-:-:S11]  /*255e0*/  IADD3 R10, R10, 0x7c00, RZ ;  /* 0x00007c000a0a7810 */ /* 0x000fd60007ffe0ff */
.L_x_717:
        /* <DEDUP_REMOVED lines=9> */
[----:B-1----:R-:W-:Y:S05]  /*25680*/  @P0 BRA.U.ANY `(.L_x_717) ;  /* 0xfffffffd00d80947 */ /* 0x002fea000393ffff */
.L_x_701:
[----:B------:R-:W-:Y:S05]  /*25690*/  BSYNC B1 ;  /* 0x0000000000017941 */ /* 0x000fea0003800000 */
.L_x_700:
[----:B------:R-:W-:Y:S01]  /*256a0*/  VIADD R12, R3, 0xfffffffe ;  /* 0xfffffffe030c7836 */ /* 0x000fe20000000000 */
[----:B------:R-:W-:Y:S01]  /*256b0*/  PLOP3.LUT P0, PT, PT, PT, PT, 0x8, 0x0 ;  /* 0x000000000000781c */ /* 0x000fe20003f0e170 */
[----:B------:R-:W-:-:S03]  /*256c0*/  VIADD R28, R28, 0x1 ;  /* 0x000000011c1c7836 */ /* 0x000fc60000000000 */
[----:B------:R-:W-:Y:S02]  /*256d0*/  ISETP.GE.AND P3, PT, R12, R6, PT ;  /* 0x000000060c00720c */ /* 0x000fe40003f66270 */
[----:B------:R-:W-:-:S04]  /*256e0*/  ISETP.NE.AND P2, PT, R28, 0x2, PT ;  /* 0x000000021c00780c */ /* 0x000fc80003f45270 */
[----:B------:R-:W-:Y:S02]  /*256f0*/  SEL R3, RZ, 0x1, P2 ;  /* 0x00000001ff037807 */ /* 0x000fe40001000000 */
[----:B------:R-:W-:Y:S02]  /*25700*/  SEL R28, R28, RZ, P2 ;  /* 0x000000ff1c1c7207 */ /* 0x000fe40001000000 */
[----:B------:R-:W-:-:S03]  /*25710*/  LOP3.LUT R30, R30, R3, RZ, 0x3c, !PT ;  /* 0x000000031e1e7212 */ /* 0x000fc600078e3cff */
[----:B------:R-:W-:Y:S05]  /*25720*/  @!P3 BRA `(.L_x_694) ;  /* 0x0000000800d0b947 */ /* 0x000fea0003800000 */
.L_x_736:
[----:B------:R-:W-:Y:S05]  /*25730*/  YIELD ;  /* 0x0000000000007946 */ /* 0x000fea0003800000 */
[----:B------:R-:W-:Y:S04]  /*25740*/  BSSY B1, `(.L_x_718) ;  /* 0x00000aa000017945 */ /* 0x000fe80003800000 */
[----:B------:R-:W-:Y:S05]  /*25750*/  @!P6 BRA `(.L_x_719) ;  /* 0x0000000800a0e947 */ /* 0x000fea0003800000 */
[----:B------:R-:W-:Y:S01]  /*25760*/  LEA R11, R28, R16, 0x3 ;  /* 0x000000101c0b7211 */ /* 0x000fe200078e18ff */
[----:B------:R-:W1:Y:S01]  /*25770*/  S2R R3, SR_TID.X ;  /* 0x0000000000037919 */ /* 0x000e620000002100 */
[----:B------:R-:W-:Y:S01]  /*25780*/  SHF.L.U32 R10, R30, 0x1f, RZ ;  /* 0x0000001f1e0a7819 */ /* 0x000fe200000006ff */
[----:B------:R-:W-:Y:S03]  /*25790*/  BSSY B2, `(.L_x_720) ;  /* 0x0000005000027945 */ /* 0x000fe60003800000 */
[----:B------:R-:W2:Y:S01]  /*257a0*/  SYNCS.PHASECHK.TRANS64.TRYWAIT P2, [R11+URZ+0x388a0], R10 ;  /* 0x0388a00a0b0075a7 */ /* 0x000ea2000804017f */
[----:B-1----:R-:W-:-:S04]  /*257b0*/  LOP3.LUT R3, R3, 0x7f, RZ, 0xc0, !PT ;  /* 0x0000007f03037812 */ /* 0x002fc800078ec0ff */
[----:B------:R-:W-:Y:S01]  /*257c0*/  ISETP.NE.AND P3, PT, R3, RZ, PT ;  /* 0x000000ff0300720c */ /* 0x000fe20003f65270 */
[----:B--2---:R-:W-:-:S12]  /*257d0*/  @!P2 BRA `(.L_x_721) ;  /* 0x000000680068a947 */ /* 0x004fd80003800000 */
.L_x_872:
[----:B------:R-:W-:Y:S05]  /*257e0*/  BSYNC B2 ;  /* 0x0000000000027941 */ /* 0x000fea0003800000 */
.L_x_720:
[----:B------:R-:W-:Y:S04]  /*257f0*/  BSSY B2, `(.L_x_722) ;  /* 0x0000009000027945 */ /* 0x000fe80003800000 */
[----:B------:R-:W-:Y:S05]  /*25800*/  @P3 BRA `(.L_x_723) ;  /* 0x00000000001c3947 */ /* 0x000fea0003800000 */
[----:B0-----:R-:W0:Y:S01]  /*25810*/  S2R R8, SR_TID.X ;  /* 0x0000000000087919 */ /* 0x001e220000002100 */
[----:B------:R-:W-:-:S04]  /*25820*/  IMAD.MOV.U32 R3, RZ, RZ, 0xa000 ;  /* 0x0000a000ff037424 */ /* 0x000fc800078e00ff */
[----:B------:R2:W-:Y:S01]  /*25830*/  SYNCS.ARRIVE.TRANS64 RZ, [R11+URZ+0x38890], R3 ;  /* 0x038890030bff79a7 */ /* 0x0005e2000800003f */
[----:B0-----:R-:W-:-:S04]  /*25840*/  LOP3.LUT R8, R8, 0x1f, RZ, 0xc0, !PT ;  /* 0x0000001f08087812 */ /* 0x001fc800078ec0ff */
[----:B------:R-:W-:-:S13]  /*25850*/  ISETP.NE.AND P2, PT, R8, RZ, PT ;  /* 0x000000ff0800720c */ /* 0x000fda0003f45270 */
[----:B--2---:R-:W-:Y:S05]  /*25860*/  @!P2 BRA `(.L_x_723) ;  /* 0x000000000004a947 */ /* 0x004fea0003800000 */
[----:B------:R-:W-:Y:S01]  /*25870*/  BPT.TRAP 0x1 ;  /* 0x000000040000795c */ /* 0x000fe20000300000 */
.L_x_723:
[----:B------:R-:W-:Y:S05]  /*25880*/  BSYNC B2 ;  /* 0x0000000000027941 */ /* 0x000fea0003800000 */
.L_x_722:
[----:B------:R-:W-:Y:S01]  /*25890*/  IMAD.MOV.U32 R20, RZ, RZ, RZ ;  /* 0x000000ffff147224 */ /* 0x000fe200078e00ff */
[----:B------:R-:W-:Y:S01]  /*258a0*/  UIADD3 UR4, UP0, UR38, 0x570, URZ ;  /* 0x0000057026047890 */ /* 0x000fe2000ff1e03f */
[----:B------:R-:W-:Y:S01]  /*258b0*/  IMAD R9, R28, 0xa000, R16 ;  /* 0x0000a0001c097824 */ /* 0x000fe200078e0210 */
[----:B------:R-:W-:Y:S01]  /*258c0*/  PLOP3.LUT P2, PT, PT, PT, PT, 0x80, 0x0 ;  /* 0x000000000000781c */ /* 0x000fe20003f4f070 */
[----:B0-----:R-:W-:Y:S01]  /*258d0*/  IMAD R8, R12, 0x50, R0 ;  /* 0x000000500c087824 */ /* 0x001fe200078e0200 */
[----:B------:R-:W-:Y:S01]  /*258e0*/  R2UR UR10, R20 ;  /* 0x00000000140a72ca */ /* 0x000fe200000e0000 */
[----:B------:R-:W-:Y:S01]  /*258f0*/  VIADD R13, R9, 0x24400 ;  /* 0x00024400090d7836 */ /* 0x000fe20000000000 */
[----:B------:R-:W-:Y:S01]  /*25900*/  IADD3 R3, R11, 0x38890, RZ ;  /* 0x000388900b037810 */ /* 0x000fe20007ffe0ff */
[----:B------:R-:W-:Y:S01]  /*25910*/  UIADD3.X UR5, URZ, UR39, URZ, UP0, !UPT ;  /* 0x000000273f057290 */ /* 0x000fe200087fe43f */
[----:B------:R-:W-:Y:S01]  /*25920*/  UMOV UR6, 0x0 ;  /* 0x0000000000067882 */ /* 0x000fe20000000000 */
[----:B------:R-:W-:-:S10]  /*25930*/  UMOV UR7, 0x12f00000 ;  /* 0x12f0000000077882 */ /* 0x000fd40000000000 */
.L_x_724:
        /* <DEDUP_REMOVED lines=13> */
[----:B------:R-:W-:Y:S02]  /*25a10*/  UMOV UR7, 0x12f00000 ;  /* 0x12f0000000077882 */ /* 0x000fe40000000000 */
[----:B------:R-:W-:Y:S02]  /*25a20*/  R2UR UR10, R13 ;  /* 0x000000000d0a72ca */ /* 0x000fe400000e0000 */
[----:B------:R-:W-:-:S13]  /*25a30*/  IADD3 R13, R9, 0x26c00, RZ ;  /* 0x00026c00090d7810 */ /* 0x000fda0007ffe0ff */
.L_x_725:
        /* <DEDUP_REMOVED lines=16> */
.L_x_726:
        /* <DEDUP_REMOVED lines=16> */
.L_x_727:
        /* <DEDUP_REMOVED lines=13> */
.L_x_873:
[----:B------:R-:W-:Y:S05]  /*25d10*/  BSYNC B2 ;  /* 0x0000000000027941 */ /* 0x000fea0003800000 */
.L_x_728:
[----:B------:R-:W-:Y:S01]  /*25d20*/  BSSY B2, `(.L_x_730) ;  /* 0x000000b000027945 */ /* 0x000fe20003800000 */
[----:B------:R-:W-:Y:S01]  /*25d30*/  IMAD.MOV.U32 R14, RZ, RZ, 0x0 ;  /* 0x00000000ff0e7424 */ /* 0x000fe200078e00ff */
[----:B------:R-:W-:Y:S02]  /*25d40*/  MOV R15, 0x12f00000 ;  /* 0x12f00000000f7802 */ /* 0x000fe40000000f00 */
[----:B------:R-:W-:Y:S05]  /*25d50*/  @P3 BRA `(.L_x_731) ;  /* 0x00000000001c3947 */ /* 0x000fea0003800000 */
[----:B------:R-:W2:Y:S01]  /*25d60*/  S2R R13, SR_TID.X ;  /* 0x00000000000d7919 */ /* 0x000ea20000002100 */
[----:B------:R-:W-:-:S04]  /*25d70*/  IMAD.MOV.U32 R3, RZ, RZ, 0xa000 ;  /* 0x0000a000ff037424 */ /* 0x000fc800078e00ff */
[----:B------:R3:W-:Y:S01]  /*25d80*/  SYNCS.ARRIVE.TRANS64 RZ, [R11+URZ+0x388b0], R3 ;  /* 0x0388b0030bff79a7 */ /* 0x0007e2000800003f */
[----:B--2---:R-:W-:-:S04]  /*25d90*/  LOP3.LUT R13, R13, 0x1f, RZ, 0xc0, !PT ;  /* 0x0000001f0d0d7812 */ /* 0x004fc800078ec0ff */
[----:B------:R-:W-:-:S13]  /*25da0*/  ISETP.NE.AND P2, PT, R13, RZ, PT ;  /* 0x000000ff0d00720c */ /* 0x000fda0003f45270 */
[----:B---3--:R-:W-:Y:S05]  /*25db0*/  @!P2 BRA `(.L_x_731) ;  /* 0x000000000004a947 */ /* 0x008fea0003800000 */
[----:B------:R-:W-:Y:S01]  /*25dc0*/  BPT.TRAP 0x1 ;  /* 0x000000040000795c */ /* 0x000fe20000300000 */
.L_x_731:
[----:B------:R-:W-:Y:S05]  /*25dd0*/  BSYNC B2 ;  /* 0x0000000000027941 */ /* 0x000fea0003800000 */
.L_x_730:
[----:B------:R-:W-:Y:S01]  /*25de0*/  R2UR UR10, R20 ;  /* 0x00000000140a72ca */ /* 0x000fe200000e0000 */
[----:B------:R-:W-:Y:S01]  /*25df0*/  UIADD3 UR4, UP0, UR38, 0x670, URZ ;  /* 0x0000067026047890 */ /* 0x000fe2000ff1e03f */
[----:B------:R-:W-:Y:S01]  /*25e00*/  R2UR UR6, R14 ;  /* 0x000000000e0672ca */ /* 0x000fe200000e0000 */
[----:B01----:R-:W-:Y:S01]  /*25e10*/  VIADD R11, R11, 0x388b0 ;  /* 0x000388b00b0b7836 */ /* 0x003fe20000000000 */
[----:B------:R-:W-:Y:S01]  /*25e20*/  R2UR UR7, R15 ;  /* 0x000000000f0772ca */ /* 0x000fe200000e0000 */
[----:B------:R-:W-:Y:S01]  /*25e30*/  UIADD3.X UR5, URZ, UR39, URZ, UP0, !UPT ;  /* 0x000000273f057290 */ /* 0x000fe200087fe43f */
[----:B------:R-:W-:Y:S02]  /*25e40*/  PLOP3.LUT P2, PT, PT, PT, PT, 0x80, 0x0 ;  /* 0x000000000000781c */ /* 0x000fe40003f4f070 */
[----:B------:R-:W-:-:S11]  /*25e50*/  IADD3 R3, R9, 0x400, RZ ;  /* 0x0000040009037810 */ /* 0x000fd60007ffe0ff */
.L_x_732:
        /* <DEDUP_REMOVED lines=11> */
[----:B------:R-:W-:Y:S01]  /*25f10*/  R2UR UR6, R14 ;  /* 0x000000000e0672ca */ /* 0x000fe200000e0000 */
[----:B------:R-:W-:Y:S01]  /*25f20*/  VIADD R3, R9, 0x2c00 ;  /* 0x00002c0009037836 */ /* 0x000fe20000000000 */
[----:B------:R-:W-:Y:S02]  /*25f30*/  R2UR UR7, R15 ;  /* 0x000000000f0772ca */ /* 0x000fe400000e0000 */
[----:B------:R-:W-:Y:S02]  /*25f40*/  R2UR UR10, R10 ;  /* 0x000000000a0a72ca */ /* 0x000fe400000e0000 */
[----:B------:R-:W-:-:S13]  /*25f50*/  PLOP3.LUT P2, PT, PT, PT, PT, 0x80, 0x0 ;  /* 0x000000000000781c */ /* 0x000fda0003f4f070 */
.L_x_733:
        /* <DEDUP_REMOVED lines=15> */
.L_x_734:
        /* <DEDUP_REMOVED lines=15> */
.L_x_735:
        /* <DEDUP_REMOVED lines=10> */
.L_x_719:
[----:B------:R-:W-:Y:S05]  /*261e0*/  BSYNC B1 ;  /* 0x0000000000017941 */ /* 0x000fea0003800000 */
.L_x_718:
[----:B------:R-:W-:Y:S01]  /*261f0*/  ISETP.GT.AND P3, PT, R12, R6, PT ;  /* 0x000000060c00720c */ /* 0x000fe20003f64270 */
[----:B------:R-:W-:Y:S01]  /*26200*/  VIADD R28, R28, 0x1 ;  /* 0x000000011c1c7836 */ /* 0x000fe20000000000 */
[----:B------:R-:W-:-:S04]  /*26210*/  IADD3 R12, R12, -0x1, RZ ;  /* 0xffffffff0c0c7810 */ /* 0x000fc80007ffe0ff */
[----:B------:R-:W-:-:S04]  /*26220*/  ISETP.NE.AND P2, PT, R28, 0x2, PT ;  /* 0x000000021c00780c */ /* 0x000fc80003f45270 */
[----:B------:R-:W-:Y:S02]  /*26230*/  SEL R3, RZ, 0x1, P2 ;  /* 0x00000001ff037807 */ /* 0x000fe40001000000 */
[----:B------:R-:W-:Y:S02]  /*26240*/  SEL R28, R28, RZ, P2 ;  /* 0x000000ff1c1c7207 */ /* 0x000fe40001000000 */
[----:B------:R-:W-:Y:S01]  /*26250*/  LOP3.LUT R30, R30, R3, RZ, 0x3c, !PT ;  /* 0x000000031e1e7212 */ /* 0x000fe200078e3cff */
[----:B------:R-:W-:Y:S06]  /*26260*/  @P3 BRA `(.L_x_736) ;  /* 0xfffffff400303947 */ /* 0x000fec000383ffff */
.L_x_694:
[----:B------:R-:W-:Y:S05]  /*26270*/  BSYNC B0 ;  /* 0x0000000000007941 */ /* 0x000fea0003800000 */
.L_x_693:
[----:B------:R-:W-:Y:S05]  /*26280*/  @!P0 WARPSYNC.ALL ;  /* 0x0000000000008948 */ /* 0x000fea0003800000 */
[----:B------:R-:W-:Y:S01]  /*26290*/  @!P0 BAR.SYNC.DEFER_BLOCKING 0xc, 0x180 ;  /* 0x0306000000008b1d */ /* 0x000fe20000010000 */
[----:B------:R-:W-:-:S05]  /*262a0*/  IMAD.MOV.U32 R0, RZ, RZ, RZ ;  /* 0x000000ffff007224 */ /* 0x000fca00078e00ff */
[----:B------:R-:W-:Y:S04]  /*262b0*/  BSSY B0, `(.L_x_737) ;  /* 0x000001e000007945 */ /* 0x000fe80003800000 */
[----:B------:R-:W-:Y:S05]  /*262c0*/  @!P1 BRA `(.L_x_738) ;  /* 0x0000000000709947 */ /* 0x000fea0003800000 */
[----:B------:R-:W-:-:S13]  /*262d0*/  ISETP.NE.AND P0, PT, R5, RZ, PT ;  /* 0x000000ff0500720c */ /* 0x000fda0003f05270 */
[----:B------:R-:W1:Y:S02]  /*262e0*/  @!P0 LDC R5, c[0x0][0x9f0] ;  /* 0x00027c00ff058b82 */ /* 0x000e640000000800 */
[-C--:B-1----:R-:W-:Y:S02]  /*262f0*/  IABS R0, R5.reuse ;  /* 0x0000000500007213 */ /* 0x082fe40000000000 */
[----:B0-----:R-:W-:Y:S02]  /*26300*/  IABS R8, R5 ;  /* 0x0000000500087213 */ /* 0x001fe40000000000 */
[----:B------:R-:W0:Y:S03]  /*26310*/  I2F.RP R9, R0 ;  /* 0x0000000000097306 */ /* 0x000e260000209400 */
[----:B------:R-:W-:-:S05]  /*26320*/  IMAD.MOV R8, RZ, RZ, -R8 ;  /* 0x000000ffff087224 */ /* 0x000fca00078e0a08 */
[----:B0-----:R-:W0:Y:S02]  /*26330*/  MUFU.RCP R9, R9 ;  /* 0x0000000900097308 */ /* 0x001e240000001000 */
[----:B0-----:R-:W-:-:S06]  /*26340*/  VIADD R10, R9, 0xffffffe ;  /* 0x0ffffffe090a7836 */ /* 0x001fcc0000000000 */
[----:B------:R-:W0:Y:S02]  /*26350*/  F2I.FTZ.U32.TRUNC.NTZ R3, R10 ;  /* 0x0000000a00037305 */ /* 0x000e24000021f000 */
[----:B0-----:R-:W-:-:S05]  /*26360*/  IADD3 R2, RZ, -R3, RZ ;  /* 0x80000003ff027210 */ /* 0x001fca0007ffe0ff */
[----:B------:R-:W-:Y:S02]  /*26370*/  IMAD R6, R2, R0, RZ ;  /* 0x0000000002067224 */ /* 0x000fe400078e02ff */
[----:B------:R-:W-:-:S04]  /*26380*/  IMAD.MOV.U32 R2, RZ, RZ, RZ ;  /* 0x000000ffff027224 */ /* 0x000fc800078e00ff */
[----:B------:R-:W-:Y:S01]  /*26390*/  IMAD.HI.U32 R6, R3, R6, R2 ;  /* 0x0000000603067227 */ /* 0x000fe200078e0002 */
[----:B------:R-:W-:-:S04]  /*263a0*/  IADD3 R3, R4, -0x1, R5 ;  /* 0xffffffff04037810 */ /* 0x000fc80007ffe005 */
[----:B------:R-:W-:Y:S02]  /*263b0*/  IABS R2, R3 ;  /* 0x0000000300027213 */ /* 0x000fe40000000000 */
[----:B------:R-:W-:-:S03]  /*263c0*/  LOP3.LUT R3, R3, R5, RZ, 0x3c, !PT ;  /* 0x0000000503037212 */ /* 0x000fc600078e3cff */
[----:B------:R-:W-:Y:S01]  /*263d0*/  IMAD.HI.U32 R6, R6, R2, RZ ;  /* 0x0000000206067227 */ /* 0x000fe200078e00ff */
[----:B------:R-:W-:-:S03]  /*263e0*/  ISETP.GE.AND P2, PT, R3, RZ, PT ;  /* 0x000000ff0300720c */ /* 0x000fc60003f46270 */
[----:B------:R-:W-:-:S05]  /*263f0*/  IMAD R2, R6, R8, R2 ;  /* 0x0000000806027224 */ /* 0x000fca00078e0202 */
[----:B------:R-:W-:-:S13]  /*26400*/  ISETP.GT.U32.AND P1, PT, R0, R2, PT ;  /* 0x000000020000720c */ /* 0x000fda0003f24070 */
[-C--:B------:R-:W-:Y:S01]  /*26410*/  @!P1 IADD3 R2, R2, -R0.reuse, RZ ;  /* 0x8000000002029210 */ /* 0x080fe20007ffe0ff */
[----:B------:R-:W-:Y:S01]  /*26420*/  @!P1 VIADD R6, R6, 0x1 ;  /* 0x0000000106069836 */ /* 0x000fe20000000000 */
[----:B------:R-:W-:Y:S02]  /*26430*/  ISETP.NE.AND P1, PT, R5, RZ, PT ;  /* 0x000000ff0500720c */ /* 0x000fe40003f25270 */
[----:B------:R-:W-:-:S13]  /*26440*/  ISETP.GE.U32.AND P0, PT, R2, R0, PT ;  /* 0x000000000200720c */ /* 0x000fda0003f06070 */
[----:B------:R-:W-:-:S05]  /*26450*/  @P0 VIADD R6, R6, 0x1 ;  /* 0x0000000106060836 */ /* 0x000fca0000000000 */
[----:B------:R-:W-:-:S05]  /*26460*/  MOV R0, R6 ;  /* 0x0000000600007202 */ /* 0x000fca0000000f00 */
[----:B------:R-:W-:Y:S01]  /*26470*/  @!P2 IMAD.MOV R0, RZ, RZ, -R0 ;  /* 0x000000ffff00a224 */ /* 0x000fe200078e0a00 */
[----:B------:R-:W-:-:S07]  /*26480*/  @!P1 LOP3.LUT R0, RZ, R5, RZ, 0x33, !PT ;  /* 0x00000005ff009212 */ /* 0x000fce00078e33ff */
.L_x_738:
[----:B------:R-:W-:Y:S05]  /*26490*/  BSYNC B0 ;  /* 0x0000000000007941 */ /* 0x000fea0003800000 */
.L_x_737:
[-C--:B------:R-:W-:Y:S01]  /*264a0*/  IMAD R3, R7, R0.reuse, RZ ;  /* 0x0000000007037224 */ /* 0x080fe200078e02ff */
[----:B------:R-:W-:Y:S04]  /*264b0*/  BSSY B7, `(.L_x_739) ;  /* 0x0000393000077945 */ /* 0x000fe80003800000 */
[----:B------:R-:W-:Y:S01]  /*264c0*/  VIADDMNMX R2, R3, R0, R4, PT ;  /* 0x0000000003027246 */ /* 0x000fe20003800104 */
[----:B------:R1:W-:Y:S03]  /*264d0*/  STL [R1+0xc], R3 ;  /* 0x00000c0301007387 */ /* 0x0003e60000100800 */
[----:B------:R-:W-:Y:S01]  /*264e0*/  ISETP.GT.AND P0, PT, R2, R3, PT ;  /* 0x000000030200720c */ /* 0x000fe20003f04270 */
[----:B------:R1:W-:-:S12]  /*264f0*/  STL [R1+0x1c], R2 ;  /* 0x00001c0201007387 */ /* 0x0003d80000100800 */
[----:B-1----:R-:W-:Y:S05]  /*26500*/  @P0 BRA `(.L_x_740) ;  /* 0x0000000000480947 */ /* 0x002fea0003800000 */
[----:B------:R-:W1:Y:S02]  /*26510*/  S2R R2, SR_TID.X ;  /* 0x0000000000027919 */ /* 0x000e640000002100 */
[----:B-1----:R-:W-:-:S04]  /*26520*/  LOP3.LUT R2, R2, 0x7f, RZ, 0xc0, !PT ;  /* 0x0000007f02027812 */ /* 0x002fc800078ec0ff */
[----:B------:R-:W-:-:S13]  /*26530*/  ISETP.NE.AND P0, PT, R2, RZ, PT ;  /* 0x000000ff0200720c */ /* 0x000fda0003f05270 */
[----:B------:R-:W-:Y:S05]  /*26540*/  @P0 BRA `(.L_x_741) ;  /* 0x0000003800240947 */ /* 0x000fea0003800000 */
[----:B------:R-:W1:Y:S01]  /*26550*/  S2R R5, SR_LANEID ;  /* 0x0000000000057919 */ /* 0x000e620000000000 */
[----:B------:R-:W-:Y:S01]  /*26560*/  VOTEU.ANY UR4, UPT, PT ;  /* 0x0000000000047886 */ /* 0x000fe200038e0100 */
[----:B------:R-:W2:Y:S01]  /*26570*/  LDC.64 R2, c[0x0][0xc60] ;  /* 0x00031800ff027b82 */ /* 0x000ea20000000a00 */
[----:B------:R-:W1:Y:S01]  /*26580*/  FLO.U32 R0, UR4 ;  /* 0x0000000400007d00 */ /* 0x000e6200080e0000 */
[----:B------:R-:W-:Y:S01]  /*26590*/  ULDC.64 UR6, c[0x0][0x208] ;  /* 0x0000820000067ab9 */ /* 0x000fe20000000a00 */
[----:B-1----:R-:W-:-:S06]  /*265a0*/  ISETP.EQ.U32.AND P0, PT, R0, R5, PT ;  /* 0x000000050000720c */ /* 0x002fcc0003f02070 */
[----:B------:R-:W2:Y:S07]  /*265b0*/  POPC R5, UR4 ;  /* 0x0000000400057d09 */ /* 0x000eae0008000000 */
[----:B--2---:R-:W2:Y:S01]  /*265c0*/  @P0 ATOMG.E.ADD.STRONG.GPU PT, R3, desc[UR6][R2.64], R5 ;  /* 0x00000005020309a8 */ /* 0x004ea200081ee1c6 */
[----:B------:R-:W1:Y:S02]  /*265d0*/  S2R R4, SR_LTMASK ;  /* 0x0000000000047919 */ /* 0x000e640000003900 */
[----:B-1----:R-:W-:-:S04]  /*265e0*/  LOP3.LUT R4, R4, UR4, RZ, 0xc0, !PT ;  /* 0x0000000404047c12 */ /* 0x002fc8000f8ec0ff */
[----:B------:R-:W1:Y:S01]  /*265f0*/  POPC R7, R4 ;  /* 0x0000000400077309 */ /* 0x000e620000000000 */
[----:B--2---:R-:W1:Y:S02]  /*26600*/  SHFL.IDX PT, R0, R3, R0, 0x1f ;  /* 0x00001f0003007589 */ /* 0x004e6400000e0000 */
[----:B-1----:R-:W-:Y:S01]  /*26610*/  IADD3 R24, R0, UR36, R7 ;  /* 0x0000002400187c10 */ /* 0x002fe2000fffe007 */
[----:B------:R-:W-:Y:S06]  /*26620*/  BRA `(.L_x_741) ;  /* 0x0000003400ec7947 */ /* 0x000fec0003800000 */
.L_x_740:
        /* <DEDUP_REMOVED lines=8> */
[----:B------:R-:W-:Y:S01]  /*266b0*/  MOV R4, UR6 ;  /* 0x0000000600047c02 */ /* 0x000fe20008000f00 */
[----:B------:R-:W-:Y:S01]  /*266c0*/  IMAD.U32 R5, RZ, RZ, UR7 ;  /* 0x00000007ff057e24 */ /* 0x000fe2000f8e00ff */
[----:B------:R-:W1:Y:S01]  /*266d0*/  LDC.64 R2, c[0x4][R2] ;  /* 0x0100000002027b82 */ /* 0x000e620000000a00 */
[----:B------:R-:W-:Y:S01]  /*266e0*/  IMAD.U32 R6, RZ, RZ, UR8 ;  /* 0x00000008ff067e24 */ /* 0x000fe2000f8e00ff */
[----:B------:R-:W-:Y:S01]  /*266f0*/  MOV R7, UR9 ;  /* 0x0000000900077c02 */ /* 0x000fe20008000f00 */
[----:B------:R-:W-:Y:S01]  /*26700*/  IMAD.U32 R10, RZ, RZ, UR4 ;  /* 0x00000004ff0a7e24 */ /* 0x000fe2000f8e00ff */
[----:B0-----:R-:W-:Y:S01]  /*26710*/  MOV R8, 0x70 ;  /* 0x0000007000087802 */ /* 0x001fe20000000f00 */
[----:B------:R-:W-:-:S02]  /*26720*/  IMAD.U32 R11, RZ, RZ, UR5 ;  /* 0x00000005ff0b7e24 */ /* 0x000fc4000f8e00ff */
[----:B------:R-:W-:Y:S02]  /*26730*/  IMAD.MOV.U32 R12, RZ, RZ, 0x1 ;  /* 0x00000001ff0c7424 */ /* 0x000fe400078e00ff */
[----:B------:R-:W-:-:S07]  /*26740*/  IMAD.MOV.U32 R13, RZ, RZ, RZ ;  /* 0x000000ffff0d7224 */ /* 0x000fce00078e00ff */
[----:B------:R-:W-:-:S07]  /*26750*/  LEPC R20, `(.L_x_743) ;  /* 0x000000001014794e */ /* 0x000fce0000000000 */
[----:B-1----:R-:W-:Y:S05]  /*26760*/  CALL.ABS.NOINC R2 ;  /* 0x0000000002007343 */ /* 0x002fea0003c00000 */
.L_x_743:
[----:B------:R-:W-:Y:S05]  /*26770*/  BSYNC B6 ;  /* 0x0000000000067941 */ /* 0x000fea0003800000 */
.L_x_742:
[----:B------:R-:W-:Y:S01]  /*26780*/  IADD3 R0, R16, 0x400, RZ ;  /* 0x0000040010007810 */ /* 0x000fe20007ffe0ff */
[----:B------:R-:W-:Y:S03]  /*26790*/  BSSY B6, `(.L_x_744) ;  /* 0x0000022000067945 */ /* 0x000fe60003800000 */
[----:B------:R-:W-:-:S13]  /*267a0*/  LOP3.LUT P0, RZ, R0, 0x3ff, RZ, 0xc0, !PT ;  /* 0x000003ff00ff7812 */ /* 0x000fda000780c0ff */
[----:B------:R-:W-:Y:S05]  /*267b0*/  @!P0 BRA `(.L_x_745) ;  /* 0x00000000007c8947 */ /* 0x000fea0003800000 */
[----:B------:R-:W-:Y:S01]  /*267c0*/  MOV R22, 0x0 ;  /* 0x0000000000167802 */ /* 0x000fe20000000f00 */
[----:B------:R-:W-:Y:S01]  /*267d0*/  ULDC.64 UR6, c[0x4][0xa8] ;  /* 0x01002a0000067ab9 */ /* 0x000fe20000000a00 */
[----:B------:R-:W-:Y:S01]  /*267e0*/  ULDC.64 UR8, c[0x4][0xb0] ;  /* 0x01002c0000087ab9 */ /* 0x000fe20000000a00 */
[----:B------:R-:W-:Y:S01]  /*267f0*/  ULDC.64 UR4, c[0x4][0x10] ;  /* 0x0100040000047ab9 */ /* 0x000fe20000000a00 */
[----:B------:R1:W2:Y:S01]  /*26800*/  LDC.64 R2, c[0x4][R22] ;  /* 0x0100000016027b82 */ /* 0x0002a20000000a00 */
[----:B------:R-:W-:Y:S01]  /*26810*/  IMAD.U32 R4, RZ, RZ, UR6 ;  /* 0x00000006ff047e24 */ /* 0x000fe2000f8e00ff */
[----:B------:R-:W-:Y:S01]  /*26820*/  MOV R6, UR8 ;  /* 0x0000000800067c02 */ /* 0x000fe20008000f00 */
[----:B------:R-:W-:Y:S01]  /*26830*/  IMAD.U32 R5, RZ, RZ, UR7 ;  /* 0x00000007ff057e24 */ /* 0x000fe2000f8e00ff */
[----:B------:R-:W-:Y:S01]  /*26840*/  MOV R11, UR5 ;  /* 0x00000005000b7c02 */ /* 0x000fe20008000f00 */
[----:B------:R-:W-:Y:S01]  /*26850*/  IMAD.U32 R7, RZ, RZ, UR9 ;  /* 0x00000009ff077e24 */ /* 0x000fe2000f8e00ff */
[----:B------:R-:W-:Y:S01]  /*26860*/  MOV R13, RZ ;  /* 0x000000ff000d7202 */ /* 0x000fe20000000f00 */
[----:B------:R-:W-:-:S02]  /*26870*/  IMAD.U32 R10, RZ, RZ, UR4 ;  /* 0x00000004ff0a7e24 */ /* 0x000fc4000f8e00ff */
[----:B0-----:R-:W-:Y:S02]  /*26880*/  IMAD.MOV.U32 R8, RZ, RZ, 0x70 ;  /* 0x00000070ff087424 */ /* 0x001fe400078e00ff */
[----:B-1----:R-:W-:-:S07]  /*26890*/  IMAD.MOV.U32 R12, RZ, RZ, 0x1 ;  /* 0x00000001ff0c7424 */ /* 0x002fce00078e00ff */
[----:B------:R-:W-:-:S07]  /*268a0*/  LEPC R20, `(.L_x_746) ;  /* 0x000000001014794e */ /* 0x000fce0000000000 */
[----:B--2---:R-:W-:Y:S05]  /*268b0*/  CALL.ABS.NOINC R2 ;  /* 0x0000000002007343 */ /* 0x004fea0003c00000 */
.L_x_746:
[----:B------:R0:W1:Y:S01]  /*268c0*/  LDC.64 R2, c[0x4][R22] ;  /* 0x0100000016027b82 */ /* 0x0000620000000a00 */
[----:B------:R-:W-:Y:S01]  /*268d0*/  ULDC.64 UR4, c[0x4][0xa8] ;  /* 0x01002a0000047ab9 */ /* 0x000fe20000000a00 */
[----:B------:R-:W-:Y:S01]  /*268e0*/  ULDC.64 UR6, c[0x4][0xb0] ;  /* 0x01002c0000067ab9 */ /* 0x000fe20000000a00 */
[----:B------:R-:W-:Y:S01]  /*268f0*/  ULDC.64 UR8, c[0x4][0x18] ;  /* 0x0100060000087ab9 */ /* 0x000fe20000000a00 */
[----:B------:R-:W-:Y:S01]  /*26900*/  IMAD.U32 R4, RZ, RZ, UR4 ;  /* 0x00000004ff047e24 */ /* 0x000fe2000f8e00ff */
[----:B------:R-:W-:Y:S01]  /*26910*/  MOV R6, UR6 ;  /* 0x0000000600067c02 */ /* 0x000fe20008000f00 */
[----:B------:R-:W-:Y:S01]  /*26920*/  IMAD.U32 R5, RZ, RZ, UR5 ;  /* 0x00000005ff057e24 */ /* 0x000fe2000f8e00ff */
[----:B------:R-:W-:Y:S01]  /*26930*/  MOV R11, UR9 ;  /* 0x00000009000b7c02 */ /* 0x000fe20008000f00 */
[----:B------:R-:W-:Y:S01]  /*26940*/  IMAD.U32 R7, RZ, RZ, UR7 ;  /* 0x00000007ff077e24 */ /* 0x000fe2000f8e00ff */
[----:B------:R-:W-:Y:S01]  /*26950*/  MOV R13, RZ ;  /* 0x000000ff000d7202 */ /* 0x000fe20000000f00 */
[----:B------:R-:W-:-:S02]  /*26960*/  IMAD.U32 R10, RZ, RZ, UR8 ;  /* 0x00000008ff0a7e24 */ /* 0x000fc4000f8e00ff */
[----:B------:R-:W-:Y:S02]  /*26970*/  IMAD.MOV.U32 R8, RZ, RZ, 0x70 ;  /* 0x00000070ff087424 */ /* 0x000fe400078e00ff */
[----:B0-----:R-:W-:-:S07]  /*26980*/  IMAD.MOV.U32 R12, RZ, RZ, 0x1 ;  /* 0x00000001ff0c7424 */ /* 0x001fce00078e00ff */
[----:B------:R-:W-:-:S07]  /*26990*/  LEPC R20, `(.L_x_745) ;  /* 0x000000001014794e */ /* 0x000fce0000000000 */
[----:B-1----:R-:W-:Y:S05]  /*269a0*/  CALL.ABS.NOINC R2 ;  /* 0x0000000002007343 */ /* 0x002fea0003c00000 */
.L_x_745:
[----:B------:R-:W-:Y:S05]  /*269b0*/  BSYNC B6 ;  /* 0x0000000000067941 */ /* 0x000fea0003800000 */
.L_x_744:
[----:B------:R-:W2:Y:S01]  /*269c0*/  LDL R22, [R1+0x1c] ;  /* 0x00001c0001167983 */ /* 0x000ea20000100800 */
[----:B------:R-:W-:-:S03]  /*269d0*/  ULDC.64 UR4, c[0x0][0x9f8] ;  /* 0x00027e0000047ab9 */ /* 0x000fc60000000a00 */
[----:B------:R-:W3:Y:S01]  /*269e0*/  LDL R7, [R1+0x8] ;  /* 0x0000080001077983 */ /* 0x000ee20000100800 */
[----:B------:R-:W-:-:S03]  /*269f0*/  ISETP.NE.U32.AND P0, PT, RZ, UR4, PT ;  /* 0x00000004ff007c0c */ /* 0x000fc6000bf05070 */
[----:B------:R-:W4:Y:S01]  /*26a00*/  LDL R21, [R1+0x10] ;  /* 0x0000100001157983 */ /* 0x000f220000100800 */
[----:B------:R-:W-:Y:S01]  /*26a10*/  ISETP.NE.AND.EX P0, PT, RZ, UR5, PT, P0 ;  /* 0x00000005ff007c0c */ /* 0x000fe2000bf05300 */
[----:B------:R-:W-:Y:S01]  /*26a20*/  ULDC.64 UR6, c[0x0][0x208] ;  /* 0x0000820000067ab9 */ /* 0x000fe20000000a00 */
[----:B------:R-:W1:Y:S01]  /*26a30*/  LDC R0, c[0x0][0x430] ;  /* 0x00010c00ff007b82 */ /* 0x000e620000000800 */
[----:B------:R-:W0:Y:S10]  /*26a40*/  S2R R20, SR_TID.X ;  /* 0x0000000000147919 */ /* 0x000e340000002100 */
[----:B------:R-:W-:Y:S01]  /*26a50*/  @P0 IADD3 R2, P1, R17, UR4, RZ ;  /* 0x0000000411020c10 */ /* 0x000fe2000ff3e0ff */
[----:B------:R-:W-:-:S03]  /*26a60*/  ULDC UR4, c[0x0][0x2f4] ;  /* 0x0000bd0000047ab9 */ /* 0x000fc60000000800 */
[----:B------:R-:W-:-:S05]  /*26a70*/  @P0 IADD3.X R3, R19, UR5, RZ, P1, !PT ;  /* 0x0000000513030c10 */ /* 0x000fca0008ffe4ff */
[----:B------:R4:W4:Y:S01]  /*26a80*/  @P0 LDG.E R32, desc[UR6][R2.64] ;  /* 0x0000000602200981 */ /* 0x000922000c1e1900 */
[----:B0-----:R-:W-:-:S04]  /*26a90*/  LOP3.LUT R20, R20, 0x7f, RZ, 0xc0, !PT ;  /* 0x0000007f14147812 */ /* 0x001fc800078ec0ff */
[----:B------:R-:W-:Y:S02]  /*26aa0*/  SHF.R.U32.HI R4, RZ, 0x3, R20 ;  /* 0x00000003ff047819 */ /* 0x000fe40000011614 */
[----:B------:R-:W0:Y:S01]  /*26ab0*/  S2R R20, SR_TID.X ;  /* 0x0000000000147919 */ /* 0x000e220000002100 */
[----:B-1----:R-:W-:-:S13]  /*26ac0*/  ISETP.NE.AND P1, PT, R0, 0x1, PT ;  /* 0x000000010000780c */ /* 0x002fda0003f25270 */
[----:B------:R-:W1:Y:S01]  /*26ad0*/  @P1 LDC R6, c[0x0][0x438] ;  /* 0x00010e00ff061b82 */ /* 0x000e620000000800 */
[----:B0-----:R-:W-:-:S05]  /*26ae0*/  IMAD.SHL.U32 R20, R20, 0x10, RZ ;  /* 0x0000001014147824 */ /* 0x001fca00078e00ff */
[----:B------:R-:W-:Y:S02]  /*26af0*/  LOP3.LUT R20, R4, 0x70, R20, 0xf8, !PT ;  /* 0x0000007004147812 */ /* 0x000fe400078ef814 */
[----:B------:R-:W0:Y:S01]  /*26b00*/  @P1 LDC R4, c[0x0][0x434] ;  /* 0x00010d00ff041b82 */ /* 0x000e220000000800 */
[----:B------:R-:W-:Y:S02]  /*26b10*/  LOP3.LUT R18, R18, 0xfffffffe, RZ, 0xc0, !PT ;  /* 0xfffffffe12127812 */ /* 0x000fe400078ec0ff */
[----:B------:R-:W-:-:S04]  /*26b20*/  LOP3.LUT R9, R34, 0x40, RZ, 0xfc, !PT ;  /* 0x0000004022097812 */ /* 0x000fc800078efcff */
[----:B------:R-:W-:Y:S01]  /*26b30*/  ISETP.GE.AND P3, PT, R9, UR4, PT ;  /* 0x0000000409007c0c */ /* 0x000fe2000bf66270 */
[----:B------:R-:W-:Y:S01]  /*26b40*/  UMOV UR5, 0xffffffff ;  /* 0xffffffff00057882 */ /* 0x000fe20000000000 */
[----:B--2---:R-:W-:-:S04]  /*26b50*/  VIADD R22, R22, 0xffffffff ;  /* 0xffffffff16167836 */ /* 0x004fc80000000000 */
[----:B------:R-:W-:-:S05]  /*26b60*/  IMAD R5, R22, 0x50, R20 ;  /* 0x0000005016057824 */ /* 0x000fca00078e0214 */
[----:B---3--:R-:W-:-:S04]  /*26b70*/  ISETP.GE.AND P0, PT, R5, R7, PT ;  /* 0x000000070500720c */ /* 0x008fc80003f06270 */
[----:B------:R-:W-:Y:S02]  /*26b80*/  ISETP.GT.U32.OR P0, PT, R20, 0x4f, P0 ;  /* 0x0000004f1400780c */ /* 0x000fe40000704470 */
[----:B----4-:R-:W-:-:S11]  /*26b90*/  IADD3 R5, R5, R21, RZ ;  /* 0x0000001505057210 */ /* 0x010fd60007ffe0ff */
[----:B------:R-:W2:Y:S01]  /*26ba0*/  @!P0 LDC.64 R2, c[0x0][0x428] ;  /* 0x00010a00ff028b82 */ /* 0x000ea20000000a00 */
[----:B0-----:R-:W-:-:S04]  /*26bb0*/  @P1 IMAD.HI.U32 R7, R5, R4, RZ ;  /* 0x0000000405071227 */ /* 0x001fc800078e00ff */
[----:B------:R-:W-:Y:S01]  /*26bc0*/  IMAD.MOV.U32 R4, RZ, RZ, R5 ;  /* 0x000000ffff047224 */ /* 0x000fe200078e0005 */
[----:B-1----:R-:W-:Y:S02]  /*26bd0*/  @P1 SHF.R.U32.HI R4, RZ, R6, R7 ;  /* 0x00000006ff041219 */ /* 0x002fe40000011607 */
[----:B------:R-:W-:-:S03]  /*26be0*/  SHF.R.S32.HI R8, RZ, 0x1f, R32 ;  /* 0x0000001fff087819 */ /* 0x000fc60000011420 */
[----:B------:R-:W-:-:S04]  /*26bf0*/  IMAD.MOV R6, RZ, RZ, -R4 ;  /* 0x000000ffff067224 */ /* 0x000fc800078e0a04 */
[----:B------:R-:W-:Y:S01]  /*26c00*/  IMAD R0, R0, R6, R5 ;  /* 0x0000000600007224 */ /* 0x000fe200078e0205 */
[--C-:B------:R-:W-:Y:S01]  /*26c10*/  @!P0 SHF.R.S32.HI R5, RZ, 0x1f, R4.reuse ;  /* 0x0000001fff058819 */ /* 0x100fe20000011404 */
[-C--:B--2---:R-:W-:Y:S02]  /*26c20*/  @!P0 IMAD R6, R8, R2.reuse, RZ ;  /* 0x0000000208068224 */ /* 0x084fe400078e02ff */
[----:B------:R-:W-:-:S04]  /*26c30*/  @!P0 IMAD.WIDE.U32 R4, R32, R2, R4 ;  /* 0x0000000220048225 */ /* 0x000fc800078e0004 */
[----:B------:R-:W-:Y:S02]  /*26c40*/  @!P0 IMAD R6, R32, R3, R6 ;  /* 0x0000000320068224 */ /* 0x000fe400078e0206 */
[----:B------:R-:W0:Y:S03]  /*26c50*/  @!P0 LDC.64 R2, c[0x0][0x418] ;  /* 0x00010600ff028b82 */ /* 0x000e260000000a00 */
[----:B------:R-:W-:Y:S01]  /*26c60*/  @!P0 IADD3 R6, R5, R6, RZ ;  /* 0x0000000605068210 */ /* 0x000fe20007ffe0ff */
[----:B------:R-:W-:Y:S01]  /*26c70*/  IMAD.U32 R7, RZ, RZ, UR37 ;  /* 0x00000025ff077e24 */ /* 0x000fe2000f8e00ff */
[----:B0-----:R-:W-:-:S04]  /*26c80*/  @!P0 LEA R2, P1, R4, R2, 0x2 ;  /* 0x0000000204028211 */ /* 0x001fc800078210ff */
[----:B------:R-:W-:Y:S01]  /*26c90*/  @!P0 LEA.HI.X R3, R4, R3, R6, 0x2, P1 ;  /* 0x0000000304038211 */ /* 0x000fe200008f1406 */
[----:B------:R-:W-:-:S06]  /*26ca0*/  IMAD.MOV.U32 R4, RZ, RZ, RZ ;  /* 0x000000ffff047224 */ /* 0x000fcc00078e00ff */
[----:B------:R0:W5:Y:S01]  /*26cb0*/  @!P0 LDG.E R4, desc[UR6][R2.64] ;  /* 0x0000000602048981 */ /* 0x000162000c1e1900 */
[----:B------:R-:W-:Y:S02]  /*26cc0*/  ISETP.GT.U32.AND P0, PT, R20, 0x4f, PT ;  /* 0x0000004f1400780c */ /* 0x000fe40003f04070 */
[----:B------:R-:W-:-:S11]  /*26cd0*/  ISETP.NE.AND P2, PT, R7, 0x3, PT ;  /* 0x000000030700780c */ /* 0x000fd60003f45270 */
[----:B------:R-:W-:Y:S02]  /*26ce0*/  @P0 LOP3.LUT R18, R18, 0x1, RZ, 0xfc, !PT ;  /* 0x0000000112120812 */ /* 0x000fe400078efcff */
[----:B------:R-:W-:Y:S02]  /*26cf0*/  ISETP.GE.AND P0, PT, R34, UR4, PT ;  /* 0x0000000422007c0c */ /* 0x000fe4000bf06270 */
[----:B------:R-:W-:-:S04]  /*26d00*/  LOP3.LUT R18, R18, 0xffffffdf, RZ, 0xc0, !PT ;  /* 0xffffffdf12127812 */ /* 0x000fc800078ec0ff */
[----:B------:R-:W-:-:S04]  /*26d10*/  @P2 LOP3.LUT R18, R18, 0x20, RZ, 0xfc, !PT ;  /* 0x0000002012122812 */ /* 0x000fc800078efcff */
[----:B------:R-:W-:Y:S01]  /*26d20*/  LOP3.LUT R18, R18, 0xffffffef, RZ, 0xc0, !PT ;  /* 0xffffffef12127812 */ /* 0x000fe200078ec0ff */
[----:B------:R1:W-:Y:S03]  /*26d30*/  STL [R1+0x14], R8 ;  /* 0x0000140801007387 */ /* 0x0003e60000100800 */
[----:B------:R-:W-:-:S04]  /*26d40*/  @P0 LOP3.LUT R18, R18, 0x10, RZ, 0xfc, !PT ;  /* 0x0000001012120812 */ /* 0x000fc800078efcff */
[----:B------:R-:W-:Y:S02]  /*26d50*/  LOP3.LUT R18, R18, 0xfffffff7, RZ, 0xc0, !PT ;  /* 0xfffffff712127812 */ /* 0x000fe400078ec0ff */
[----:B-1----:R-:W-:Y:S02]  /*26d60*/  LOP3.LUT R8, R34, 0x80, RZ, 0xfc, !PT ;  /* 0x0000008022087812 */ /* 0x002fe400078efcff */
[----:B------:R-:W-:Y:S02]  /*26d70*/  @P3 LOP3.LUT R18, R18, 0x8, RZ, 0xfc, !PT ;  /* 0x0000000812123812 */ /* 0x000fe400078efcff */
[----:B------:R-:W-:Y:S02]  /*26d80*/  ISETP.GE.AND P1, PT, R8, UR4, PT ;  /* 0x0000000408007c0c */ /* 0x000fe4000bf26270 */
[----:B------:R-:W-:Y:S02]  /*26d90*/  ISETP.GE.AND P0, PT, R37, UR4, PT ;  /* 0x0000000425007c0c */ /* 0x000fe4000bf06270 */
[----:B------:R-:W-:-:S04]  /*26da0*/  LOP3.LUT R18, R18, 0xfffffffd, RZ, 0xc0, !PT ;  /* 0xfffffffd12127812 */ /* 0x000fc800078ec0ff */
[----:B------:R-:W-:-:S05]  /*26db0*/  LOP3.LUT R18, R18, 0xfffffffb, RZ, 0xc0, !PT ;  /* 0xfffffffb12127812 */ /* 0x000fca00078ec0ff */
[----:B------:R-:W-:-:S04]  /*26dc0*/  @P1 LOP3.LUT R18, R18, 0x4, RZ, 0xfc, !PT ;  /* 0x0000000412121812 */ /* 0x000fc800078efcff */
[----:B------:R-:W-:Y:S01]  /*26dd0*/  @P0 LOP3.LUT R18, R18, 0x2, RZ, 0xfc, !PT ;  /* 0x0000000212120812 */ /* 0x000fe200078efcff */
[----:B0-----:R-:W-:Y:S06]  /*26de0*/  BRA.DIV UR5, `(.L_x_747) ;  /* 0x00000056050c7947 */ /* 0x001fec000b800000 */
.L_x_876:
[----:B------:R-:W-:Y:S05]  /*26df0*/  @!P2 BRA `(.L_x_748) ;  /* 0x000000000004a947 */ /* 0x000fea0003800000 */
[----:B------:R-:W-:Y:S01]  /*26e00*/  BPT.TRAP 0x1 ;  /* 0x000000040000795c */ /* 0x000fe20000300000 */
.L_x_748:
        /* <DEDUP_REMOVED lines=8> */
[----:B------:R-:W-:-:S04]  /*26e90*/  ULDC.64 UR4, c[0x0][0x338] ;  /* 0x0000ce0000047ab9 */ /* 0x000fc80000000a00 */
[----:B------:R-:W-:Y:S01]  /*26ea0*/  IADD3 R3, R3, R5, RZ ;  /* 0x0000000503037210 */ /* 0x000fe20007ffe0ff */
[----:B------:R-:W-:-:S04]  /*26eb0*/  IMAD R5, R7, UR4, RZ ;  /* 0x0000000407057c24 */ /* 0x000fc8000f8e02ff */
[C---:B------:R-:W-:Y:S02]  /*26ec0*/  IMAD R5, R4.reuse, UR5, R5 ;  /* 0x0000000504057c24 */ /* 0x040fe4000f8e0205 */
[----:B------:R-:W-:Y:S01]  /*26ed0*/  IMAD.WIDE.U32 R2, R4, UR4, R2 ;  /* 0x0000000404027c25 */ /* 0x000fe2000f8e0002 */
[----:B------:R-:W-:-:S03]  /*26ee0*/  ULDC.64 UR4, c[0x0][0x330] ;  /* 0x0000cc0000047ab9 */ /* 0x000fc60000000a00 */
[----:B------:R-:W-:Y:S02]  /*26ef0*/  IMAD.IADD R3, R3, 0x1, R5 ;  /* 0x0000000103037824 */ /* 0x000fe400078e0205 */
[----:B------:R-:W-:Y:S02]  /*26f00*/  IMAD R5, R23, 0x8, R16 ;  /* 0x0000000817057824 */ /* 0x000fe400078e0210 */
[----:B------:R-:W-:-:S04]  /*26f10*/  IMAD.WIDE.U32 R2, R26, UR4, R2 ;  /* 0x000000041a027c25 */ /* 0x000fc8000f8e0002 */
[----:B------:R-:W-:Y:S01]  /*26f20*/  IMAD R19, R26, UR5, R3 ;  /* 0x000000051a137c24 */ /* 0x000fe2000f8e0203 */
[----:B------:R-:W-:-:S04]  /*26f30*/  LEA R17, P0, R2, UR6, 0x1 ;  /* 0x0000000602117c11 */ /* 0x000fc8000f8008ff */
[----:B------:R-:W-:Y:S02]  /*26f40*/  LEA.HI.X R19, R2, UR7, R19, 0x1, P0 ;  /* 0x0000000702137c11 */ /* 0x000fe400080f0c13 */
[----:B------:R-:W-:-:S06]  /*26f50*/  SHF.L.U32 R2, R29, 0x1f, RZ ;  /* 0x0000001f1d027819 */ /* 0x000fcc00000006ff */
[----:B------:R-:W0:Y:S02]  /*26f60*/  SYNCS.PHASECHK.TRANS64.TRYWAIT P0, [R5+URZ+0x38840], R2 ;  /* 0x03884002050075a7 */ /* 0x000e24000800017f */
[----:B0-----:R-:W-:Y:S05]  /*26f70*/  @!P0 BRA `(.L_x_750) ;  /* 0x0000005000dc8947 */ /* 0x001fea0003800000 */
.L_x_877:
[----:B------:R-:W-:Y:S05]  /*26f80*/  BSYNC B0 ;  /* 0x0000000000007941 */ /* 0x000fea0003800000 */
.L_x_749:
[----:B------:R-:W2:Y:S01]  /*26f90*/  LDL R9, [R1+0x8] ;  /* 0x0000080001097983 */ /* 0x000ea20000100800 */
        /* <DEDUP_REMOVED lines=8> */
[----:B------:R-:W-:Y:S02]  /*27020*/  IADD3 R3, R3, R6, RZ ;  /* 0x0000000603037210 */ /* 0x000fe40007ffe0ff */
        /* <DEDUP_REMOVED lines=8> */
[----:B------:R-:W-:Y:S02]  /*270b0*/  LEA R0, P0, R2, UR6, 0x1 ;  /* 0x0000000602007c11 */ /* 0x000fe4000f8008ff */
[----:B-1----:R-:W-:Y:S02]  /*270c0*/  LOP3.LUT R8, R8, 0x7f, RZ, 0xc0, !PT ;  /* 0x0000007f08087812 */ /* 0x002fe400078ec0ff */
[----:B------:R-:W-:Y:S02]  /*270d0*/  LEA.HI.X R6, R2, UR7, R6, 0x1, P0 ;  /* 0x0000000702067c11 */ /* 0x000fe400080f0c06 */
[----:B------:R-:W-:Y:S01]  /*270e0*/  SHF.R.U32.HI R8, RZ, 0x3, R8 ;  /* 0x00000003ff087819 */ /* 0x000fe20000011608 */
[----:B--2---:R-:W-:-:S04]  /*270f0*/  IMAD R4, R22, -0x50, R9 ;  /* 0xffffffb016047824 */ /* 0x004fc800078e0209 */
[----:B------:R-:W-:-:S05]  /*27100*/  IMAD.IADD R4, R4, 0x1, -R8 ;  /* 0x0000000104047824 */ /* 0x000fca00078e0a08 */
[----:B------:R-:W-:Y:S01]  /*27110*/  ISETP.GE.AND P0, PT, R4, 0x1, PT ;  /* 0x000000010400780c */ /* 0x000fe20003f06270 */
[----:B------:R-:W-:-:S12]  /*27120*/  BRA.DIV UR4, `(.L_x_751) ;  /* 0x0000005204847947 */ /* 0x000fd8000b800000 */
[----:B------:R-:W0:Y:S01]  /*27130*/  SHFL.IDX PT, R3, R0, RZ, 0x181f ;  /* 0x00181fff00037589 */ /* 0x000e2200000e0000 */
[C---:B------:R-:W-:Y:S01]  /*27140*/  LOP3.LUT P5, RZ, R18.reuse, 0x10, RZ, 0xc0, !PT ;  /* 0x0000001012ff7812 */ /* 0x040fe200078ac0ff */
[----:B------:R-:W-:Y:S01]  /*27150*/  @P0 IMAD R9, R7, 0x2, R16 ;  /* 0x0000000207090824 */ /* 0x000fe200078e0210 */
[C---:B------:R-:W-:Y:S01]  /*27160*/  LOP3.LUT P4, RZ, R18.reuse, 0x8, RZ, 0xc0, !PT ;  /* 0x0000000812ff7812 */ /* 0x040fe2000788c0ff */
[----:B------:R-:W1:Y:S01]  /*27170*/  SHFL.IDX PT, R2, R6, RZ, 0x181f ;  /* 0x00181fff06027589 */ /* 0x000e6200000e0000 */
[C---:B------:R-:W-:Y:S01]  /*27180*/  LOP3.LUT P3, RZ, R18.reuse, 0x4, RZ, 0xc0, !PT ;  /* 0x0000000412ff7812 */ /* 0x040fe2000786c0ff */
[----:B------:R-:W-:Y:S01]  /*27190*/  ULDC.64 UR4, c[0x0][0x208] ;  /* 0x0000820000047ab9 */ /* 0x000fe20000000a00 */
[----:B------:R-:W-:Y:S01]  /*271a0*/  LOP3.LUT P2, RZ, R18, 0x2, RZ, 0xc0, !PT ;  /* 0x0000000212ff7812 */ /* 0x000fe2000784c0ff */
[----:B------:R-:W-:Y:S01]  /*271b0*/  SHFL.IDX PT, R8, R6, 0x1, 0x181f ;  /* 0x00381f0006087f89 */ /* 0x000fe200000e0000 */
[----:B0-----:R-:W-:-:S04]  /*271c0*/  @P0 LEA R3, P1, R34, R3, 0x1 ;  /* 0x0000000322030211 */ /* 0x001fc800078208ff */
[----:B-1----:R-:W-:Y:S02]  /*271d0*/  @P0 IADD3.X R2, RZ, R2, RZ, P1, !PT ;  /* 0x00000002ff020210 */ /* 0x002fe40000ffe4ff */
[----:B------:R-:W-:Y:S02]  /*271e0*/  ISETP.GE.AND P1, PT, R4, 0x11, PT ;  /* 0x000000110400780c */ /* 0x000fe40003f26270 */
[----:B------:R-:W-:-:S04]  /*271f0*/  @P0 LOP3.LUT R3, R3, R2, RZ, 0x3c, !PT ;  /* 0x0000000203030212 */ /* 0x000fc800078e3cff */
[----:B------:R-:W-:-:S04]  /*27200*/  @P0 LOP3.LUT R2, R3, R2, RZ, 0x3c, !PT ;  /* 0x0000000203020212 */ /* 0x000fc800078e3cff */
[----:B------:R-:W-:-:S03]  /*27210*/  @P0 LOP3.LUT R3, R3, R2, RZ, 0x3c, !PT ;  /* 0x0000000203030212 */ /* 0x000fc600078e3cff */
[----:B------:R-:W-:Y:S02]  /*27220*/  @P1 LEA R21, R7, R16, 0x1 ;  /* 0x0000001007151211 */ /* 0x000fe400078e08ff */
[----:B------:R-:W-:Y:S04]  /*27230*/  @P0 LDGSTS.E.BYPASS.LTC128B.128 [R9+0x24400], desc[UR4][R2.64], !P5 ;  /* 0x2440000002090fae */ /* 0x000fe8000e901d44 */
[----:B------:R-:W-:Y:S04]  /*27240*/  @P0 LDGSTS.E.BYPASS.LTC128B.128 [R9+0x26c00], desc[UR4][R2.64+0x80], !P4 ;  /* 0x26c0008002090fae */ /* 0x000fe8000e101d44 */
[----:B------:R-:W-:Y:S04]  /*27250*/  @P0 LDGSTS.E.BYPASS.LTC128B.128 [R9+0x29400], desc[UR4][R2.64+0x100], !P3 ;  /* 0x2940010002090fae */ /* 0x000fe8000d901d44 */
[----:B------:R0:W-:Y:S04]  /*27260*/  @P0 LDGSTS.E.BYPASS.LTC128B.128 [R9+0x2bc00], desc[UR4][R2.64+0x180], !P2 ;  /* 0x2bc0018002090fae */ /* 0x0001e8000d101d44 */
[----:B0-----:R-:W0:Y:S02]  /*27270*/  SHFL.IDX PT, R2, R0, 0x1, 0x181f ;  /* 0x00381f0000027f89 */ /* 0x001e2400000e0000 */
        /* <DEDUP_REMOVED lines=21> */
[----:B0-----:R-:W-:-:S04]  /*273d0*/  @P1 LEA R2, P0, R34, R2, 0x1 ;  /* 0x0000000222021211 */ /* 0x001fc800078008ff */
[----:B------:R-:W-:Y:S02]  /*273e0*/  @P1 IADD3.X R3, RZ, R8, RZ, P0, !PT ;  /* 0x00000008ff031210 */ /* 0x000fe400007fe4ff */
[----:B------:R0:W2:Y:S04]  /*273f0*/  SHFL.IDX PT, R8, R6, 0x4, 0x181f ;  /* 0x00981f0006087f89 */ /* 0x0000a800000e0000 */
[----:B------:R0:W-:Y:S04]  /*27400*/  @P1 LDGSTS.E.BYPASS.LTC128B.128 [R21+0x25c00], desc[UR4][R2.64], !P5 ;  /* 0x25c0000002151fae */ /* 0x0001e8000e901d44 */
[----:B------:R0:W-:Y:S04]  /*27410*/  @P1 LDGSTS.E.BYPASS.LTC128B.128 [R21+0x28400], desc[UR4][R2.64+0x80], !P4 ;  /* 0x2840008002151fae */ /* 0x0001e8000e101d44 */
[----:B------:R0:W-:Y:S04]  /*27420*/  @P1 LDGSTS.E.BYPASS.LTC128B.128 [R21+0x2ac00], desc[UR4][R2.64+0x100], !P3 ;  /* 0x2ac0010002151fae */ /* 0x0001e8000d901d44 */
[----:B-1----:R0:W-:Y:S02]  /*27430*/  @P1 LDGSTS.E.BYPASS.LTC128B.128 [R21+0x2d400], desc[UR4][R2.64+0x180], !P2 ;  /* 0x2d40018002151fae */ /* 0x0021e4000d101d44 */
.L_x_889:
[----:B------:R-:W-:Y:S01]  /*27440*/  ISETP.GE.AND P0, PT, R4, 0x41, PT ;  /* 0x000000410400780c */ /* 0x000fe20003f06270 */
[----:B------:R-:W-:-:S12]  /*27450*/  BSSY B0, `(.L_x_752) ;  /* 0x0000011000007945 */ /* 0x000fd80003800000 */
[----:B------:R-:W-:Y:S05]  /*27460*/  @!P0 BRA `(.L_x_753) ;  /* 0x00000000003c8947 */ /* 0x000fea0003800000 */
[C---:B------:R-:W-:Y:S01]  /*27470*/  LOP3.LUT P4, RZ, R18.reuse, 0x10, RZ, 0xc0, !PT ;  /* 0x0000001012ff7812 */ /* 0x040fe2000788c0ff */
[----:B------:R-:W-:Y:S01]  /*27480*/  ULDC.64 UR4, c[0x0][0x208] ;  /* 0x0000820000047ab9 */ /* 0x000fe20000000a00 */
[C---:B------:R-:W-:Y:S02]  /*27490*/  LOP3.LUT P3, RZ, R18.reuse, 0x8, RZ, 0xc0, !PT ;  /* 0x0000000812ff7812 */ /* 0x040fe4000786c0ff */
[C---:B------:R-:W-:Y:S02]  /*274a0*/  LOP3.LUT P2, RZ, R18.reuse, 0x4, RZ, 0xc0, !PT ;  /* 0x0000000412ff7812 */ /* 0x040fe4000784c0ff */
[----:B------:R-:W-:Y:S02]  /*274b0*/  LOP3.LUT P1, RZ, R18, 0x2, RZ, 0xc0, !PT ;  /* 0x0000000212ff7812 */ /* 0x000fe4000782c0ff */
[----:B0-----:R-:W-:Y:S02]  /*274c0*/  LEA R2, P0, R34, R0, 0x1 ;  /* 0x0000000022027211 */ /* 0x001fe400078008ff */
[----:B------:R-:W-:-:S03]  /*274d0*/  LEA R7, R7, R16, 0x1 ;  /* 0x0000001007077211 */ /* 0x000fc600078e08ff */
        /* <DEDUP_REMOVED lines=8> */
.L_x_753:
[----:B------:R-:W-:Y:S05]  /*27560*/  BSYNC B0 ;  /* 0x0000000000007941 */ /* 0x000fea0003800000 */
.L_x_752:
[----:B------:R-:W-:Y:S01]  /*27570*/  NOP ;  /* 0x0000000000007918 */ /* 0x000fe20000000000 */
[----:B------:R-:W-:-:S13]  /*27580*/  PLOP3.LUT P0, PT, PT, PT, PT, 0x80, 0x0 ;  /* 0x000000000000781c */ /* 0x000fda0003f0f070 */
.L_x_754:
[----:B------:R-:W-:Y:S02]  /*27590*/  PLOP3.LUT P1, PT, P1, P0, PT, 0xa2, 0x0 ;  /* 0x000000000000781c */ /* 0x000fe40000f21472 */
[----:B------:R-:W-:-:S08]  /*275a0*/  @P0 R2UR P1, UR4, R5 ;  /* 0x00000000050402ca */ /* 0x000fd00000020000 */
[----:B------:R-:W-:-:S05]  /*275b0*/  @P0 PLOP3.LUT P0, PT, P1, PT, PT, 0x80, 0x0 ;  /* 0x000000000000081c */ /* 0x000fca0000f0f070 */
[----:B------:R-:W-:Y:S01]  /*275c0*/  @!P1 SYNCS.ARRIVE.TRANS64.RED.A0T1 RZ, [UR4+0x38830], RZ ;  /* 0x038830ffffff99a7 */ /* 0x000fe20008200404 */
[----:B------:R-:W-:Y:S07]  /*275d0*/  @!P1 ARRIVES.LDGSTSBAR.64.TRANSCNT [UR4+0x38830] ;  /* 0x03883000ff0099b0 */ /* 0x000fee0008000a84 */
[----:B------:R-:W-:Y:S05]  /*275e0*/  @P0 BRA.U.ANY `(.L_x_754) ;  /* 0xfffffffd00e80947 */ /* 0x000fea000393ffff */
[----:B------:R-:W-:Y:S01]  /*275f0*/  NOP ;  /* 0x0000000000007918 */ /* 0x000fe20000000000 */
[----:B------:R-:W-:-:S05]  /*27600*/  IMAD.U32 R0, RZ, RZ, UR37 ;  /* 0x00000025ff007e24 */ /* 0x000fca000f8e00ff */
[----:B------:R-:W-:-:S13]  /*27610*/  ISETP.NE.AND P2, PT, R0, 0x3, PT ;  /* 0x000000030000780c */ /* 0x000fda0003f45270 */
[----:B------:R-:W-:Y:S05]  /*27620*/  @!P2 BRA `(.L_x_755) ;  /* 0x000000000004a947 */ /* 0x000fea0003800000 */
[----:B------:R-:W-:Y:S01]  /*27630*/  BPT.TRAP 0x1 ;  /* 0x000000040000795c */ /* 0x000fe20000300000 */
.L_x_755:
[----:B------:R3:W5:Y:S01]  /*27640*/  LDL.LU R0, [R1+0x20] ;  /* 0x0000200001007983 */ /* 0x0007620000300800 */
[----:B------:R3:W-:Y:S02]  /*27650*/  SYNCS.ARRIVE.TRANS64.A1T0 RZ, [R5+URZ+0x38830], RZ ;  /* 0x038830ff05ff79a7 */ /* 0x0007e4000810003f */
[----:B------:R-:W-:Y:S05]  /*27660*/  WARPSYNC.ALL ;  /* 0x0000000000007948 */ /* 0x000fea0003800000 */
[----:B------:R-:W-:Y:S01]  /*27670*/  ULDC.64 UR4, c[0x0][0xa00] ;  /* 0x0002800000047ab9 */ /* 0x000fe20000000a00 */
[----:B------:R-:W-:Y:S01]  /*27680*/  BSSY B6, `(.L_x_756) ;  /* 0x0000021000067945 */ /* 0x000fe20003800000 */
[----:B------:R-:W-:Y:S01]  /*27690*/  BAR.SYNC.DEFER_BLOCKING 0x8, 0x180 ;  /* 0x0206000000007b1d */ /* 0x000fe20000010000 */
[----:B------:R-:W-:-:S04]  /*276a0*/  ISETP.NE.U32.AND P0, PT, RZ, UR4, PT ;  /* 0x00000004ff007c0c */ /* 0x000fc8000bf05070 */
[----:B------:R-:W-:Y:S01]  /*276b0*/  ISETP.NE.AND.EX P0, PT, RZ, UR5, PT, P0 ;  /* 0x00000005ff007c0c */ /* 0x000fe2000bf05300 */
[----:B------:R-:W-:Y:S02]  /*276c0*/  ULDC.64 UR4, c[0x0][0x298] ;  /* 0x0000a60000047ab9 */ /* 0x000fe40000000a00 */
[----:B---3--:R-:W-:Y:S01]  /*276d0*/  IMAD.WIDE.U32 R4, R35, UR4, RZ ;  /* 0x0000000423047c25 */ /* 0x008fe2000f8e00ff */
[----:B------:R-:W-:Y:S02]  /*276e0*/  SEL R31, R31, RZ, !P0 ;  /* 0x000000ff1f1f7207 */ /* 0x000fe40004000000 */
[----:B01---5:R-:W-:Y:S02]  /*276f0*/  SEL R2, R0, RZ, !P0 ;  /* 0x000000ff00027207 */ /* 0x023fe40004000000 */
[----:B------:R-:W-:-:S03]  /*27700*/  SHF.R.S32.HI R0, RZ, 0x1f, R35 ;  /* 0x0000001fff007819 */ /* 0x000fc60000011423 */
[----:B------:R0:W-:Y:S02]  /*27710*/  STL [R1+0x30], R2 ;  /* 0x0000300201007387 */ /* 0x0001e40000100800 */
[----:B------:R-:W-:Y:S02]  /*27720*/  IMAD R0, R0, UR4, RZ ;  /* 0x0000000400007c24 */ /* 0x000fe4000f8e02ff */
[----:B------:R1:W-:Y:S02]  /*27730*/  STL.64 [R1+0x20], R4 ;  /* 0x0000200401007387 */ /* 0x0003e40000100a00 */
[----:B------:R-:W-:Y:S02]  /*27740*/  IMAD R0, R35, UR5, R0 ;  /* 0x0000000523007c24 */ /* 0x000fe4000f8e0200 */
[----:B0-----:R-:W-:-:S03]  /*27750*/  VIADD R2, R16, 0x14400 ;  /* 0x0001440010027836 */ /* 0x001fc60000000000 */
[----:B------:R-:W-:Y:S02]  /*27760*/  IADD3 R35, R5, R0, RZ ;  /* 0x0000000005237210 */ /* 0x000fe40007ffe0ff */
[----:B------:R-:W-:-:S13]  /*27770*/  LOP3.LUT P0, RZ, R2, 0x3ff, RZ, 0xc0, !PT ;  /* 0x000003ff02ff7812 */ /* 0x000fda000780c0ff */
[----:B-1----:R-:W-:Y:S05]  /*27780*/  @!P0 BRA `(.L_x_757) ;  /* 0x0000000000408947 */ /* 0x002fea0003800000 */
[----:B------:R-:W-:Y:S01]  /*27790*/  MOV R2, 0x0 ;  /* 0x0000000000027802 */ /* 0x000fe20000000f00 */
        /* <DEDUP_REMOVED lines=11> */
[----:B--2---:R-:W-:Y:S02]  /*27850*/  IMAD.MOV.U32 R8, RZ, RZ, 0x70 ;  /* 0x00000070ff087424 */ /* 0x004fe400078e00ff */
[----:B------:R-:W-:-:S07]  /*27860*/  IMAD.MOV.U32 R12, RZ, RZ, 0x1 ;  /* 0x00000001ff0c7424 */ /* 0x000fce00078e00ff */
[----:B------:R-:W-:-:S07]  /*27870*/  LEPC R20, `(.L_x_757) ;  /* 0x000000001014794e */ /* 0x000fce0000000000 */
[----:B0-----:R-:W-:Y:S05]  /*27880*/  CALL.ABS.NOINC R2 ;  /* 0x0000000002007343 */ /* 0x001fea0003c00000 */
.L_x_757:
[----:B------:R-:W-:Y:S05]  /*27890*/  BSYNC B6 ;  /* 0x0000000000067941 */ /* 0x000fea0003800000 */
.L_x_756:
[----:B------:R-:W3:Y:S01]  /*278a0*/  LDL.LU R20, [R1+0x30] ;  /* 0x0000300001147983 */ /* 0x000ee20000300800 */
[----:B------:R-:W-:Y:S01]  /*278b0*/  ULDC.64 UR4, c[0x0][0x2d8] ;  /* 0x0000b60000047ab9 */ /* 0x000fe20000000a00 */
[----:B--2---:R-:W0:Y:S02]  /*278c0*/  LDC R8, c[0x0][0x448] ;  /* 0x00011200ff087b82 */ /* 0x004e240000000800 */
[----:B------:R-:W2:Y:S04]  /*278d0*/  LDL.LU.64 R2, [R1+0x20] ;  /* 0x0000200001027983 */ /* 0x000ea80000300a00 */
[----:B------:R1:W5:Y:S01]  /*278e0*/  LDL R10, [R1+0x28] ;  /* 0x00002800010a7983 */ /* 0x0003620000100800 */
[----:B0-----:R-:W-:-:S13]  /*278f0*/  ISETP.NE.AND P0, PT, R8, 0x1, PT ;  /* 0x000000010800780c */ /* 0x001fda0003f05270 */
[----:B------:R-:W0:Y:S08]  /*27900*/  @P0 LDC R5, c[0x0][0x44c] ;  /* 0x00011300ff050b82 */ /* 0x000e300000000800 */
[----:B------:R-:W4:Y:S01]  /*27910*/  @P0 LDC R4, c[0x0][0x450] ;  /* 0x00011400ff040b82 */ /* 0x000f220000000800 */
[C---:B------:R-:W-:Y:S02]  /*27920*/  LOP3.LUT R11, R34.reuse, 0x40, RZ, 0xfc, !PT ;  /* 0x00000040220b7812 */ /* 0x040fe400078efcff */
[----:B------:R-:W-:Y:S01]  /*27930*/  LOP3.LUT R9, R34, 0x80, RZ, 0xfc, !PT ;  /* 0x0000008022097812 */ /* 0x000fe200078efcff */
[----:B--2---:R-:W-:-:S02]  /*27940*/  IMAD.MOV.U32 R3, RZ, RZ, R35 ;  /* 0x000000ffff037224 */ /* 0x004fc400078e0023 */
[----:B------:R-:W-:-:S04]  /*27950*/  IMAD.WIDE.U32 R2, R26, UR4, R2 ;  /* 0x000000041a027c25 */ /* 0x000fc8000f8e0002 */
[----:B------:R-:W-:Y:S01]  /*27960*/  IMAD R3, R26, UR5, R3 ;  /* 0x000000051a037c24 */ /* 0x000fe2000f8e0203 */
[----:B------:R-:W-:Y:S02]  /*27970*/  ULDC.64 UR4, c[0x0][0x2e0] ;  /* 0x0000b80000047ab9 */ /* 0x000fe40000000a00 */
[----:B---3--:R-:W-:Y:S02]  /*27980*/  IMAD R0, R20, UR4, RZ ;  /* 0x0000000414007c24 */ /* 0x008fe4000f8e02ff */
        /* <DEDUP_REMOVED lines=9> */
[----:B--2---:R-:W-:-:S04]  /*27a20*/  SHF.L.U32 R20, R20, 0x4, RZ ;  /* 0x0000000414147819 */ /* 0x004fc800000006ff */
[----:B------:R-:W-:-:S04]  /*27a30*/  LOP3.LUT R20, R21, 0x70, R20, 0xf8, !PT ;  /* 0x0000007015147812 */ /* 0x000fc800078ef814 */
[----:B------:R-:W-:-:S05]  /*27a40*/  LOP3.LUT R6, R20, R0, RZ, 0xfc, !PT ;  /* 0x0000000014067212 */ /* 0x000fca00078efcff */
[----:B0-----:R-:W-:-:S04]  /*27a50*/  @P0 IMAD.HI.U32 R7, R6, R5, RZ ;  /* 0x0000000506070227 */ /* 0x001fc800078e00ff */
[----:B------:R-:W-:Y:S01]  /*27a60*/  IMAD.MOV.U32 R5, RZ, RZ, R6 ;  /* 0x000000ffff057224 */ /* 0x000fe200078e0006 */
[----:B----4-:R-:W-:-:S04]  /*27a70*/  @P0 SHF.R.U32.HI R5, RZ, R4, R7 ;  /* 0x00000004ff050219 */ /* 0x010fc80000011607 */
[C---:B------:R-:W-:Y:S01]  /*27a80*/  IADD3 R4, -R5.reuse, RZ, RZ ;  /* 0x000000ff05047210 */ /* 0x040fe20007ffe1ff */
[----:B------:R-:W0:Y:S04]  /*27a90*/  S2R R20, SR_TID.X ;  /* 0x0000000000147919 */ /* 0x000e280000002100 */
        /* <DEDUP_REMOVED lines=14> */
[----:B------:R-:W-:Y:S01]  /*27b80*/  ULDC UR4, c[0x0][0x2b8] ;  /* 0x0000ae0000047ab9 */ /* 0x000fe20000000800 */
[----:B0-----:R-:W-:Y:S02]  /*27b90*/  LOP3.LUT R20, R20, 0x7f, RZ, 0xc0, !PT ;  /* 0x0000007f14147812 */ /* 0x001fe400078ec0ff */
[----:B------:R-:W-:Y:S01]  /*27ba0*/  LEA.HI.X R4, R2, UR5, R4, 0x1, P0 ;  /* 0x0000000502047c11 */ /* 0x000fe200080f0c04 */
[----:B------:R-:W-:Y:S01]  /*27bb0*/  UMOV UR5, 0xffffffff ;  /* 0xffffffff00057882 */ /* 0x000fe20000000000 */
[----:B------:R-:W-:Y:S02]  /*27bc0*/  ISETP.GE.AND P4, PT, R34, UR4, PT ;  /* 0x0000000422007c0c */ /* 0x000fe4000bf86270 */
[----:B------:R-:W-:Y:S02]  /*27bd0*/  ISETP.GE.AND P3, PT, R11, UR4, PT ;  /* 0x000000040b007c0c */ /* 0x000fe4000bf66270 */
[----:B------:R-:W-:-:S02]  /*27be0*/  ISETP.GE.AND P2, PT, R9, UR4, PT ;  /* 0x0000000409007c0c */ /* 0x000fc4000bf46270 */
[----:B------:R-:W-:Y:S02]  /*27bf0*/  ISETP.GE.AND P0, PT, R37, UR4, PT ;  /* 0x0000000425007c0c */ /* 0x000fe4000bf06270 */
[----:B------:R-:W-:Y:S01]  /*27c00*/  SHF.R.U32.HI R9, RZ, 0x3, R20 ;  /* 0x00000003ff097819 */ /* 0x000fe20000011614 */
[----:B-1----:R-:W-:Y:S10]  /*27c10*/  BRA.DIV UR5, `(.L_x_758) ;  /* 0x0000004e059c7947 */ /* 0x002ff4000b800000 */
[----:B------:R-:W0:Y:S01]  /*27c20*/  SHFL.IDX PT, R3, R5, RZ, 0x181f ;  /* 0x00181fff05037589 */ /* 0x000e2200000e0000 */
[----:B-----5:R-:W-:Y:S01]  /*27c30*/  IMAD R6, R10, R8, RZ ;  /* 0x000000080a067224 */ /* 0x020fe200078e02ff */
[----:B------:R-:W-:Y:S01]  /*27c40*/  IADD3 R0, R9, R0, RZ ;  /* 0x0000000009007210 */ /* 0x000fe20007ffe0ff */
[----:B------:R-:W-:Y:S01]  /*27c50*/  ULDC.64 UR4, c[0x0][0x208] ;  /* 0x0000820000047ab9 */ /* 0x000fe20000000a00 */
[----:B------:R-:W1:Y:S02]  /*27c60*/  SHFL.IDX PT, R2, R4, RZ, 0x181f ;  /* 0x00181fff04027589 */ /* 0x000e6400000e0000 */
[----:B------:R-:W-:Y:S02]  /*27c70*/  ISETP.GE.AND P1, PT, R0, R6, PT ;  /* 0x000000060000720c */ /* 0x000fe40003f26270 */
[----:B------:R-:W-:Y:S11]  /*27c80*/  SHFL.IDX PT, R14, R5, 0x7, 0x181f ;  /* 0x00f81f00050e7f89 */ /* 0x000ff600000e0000 */
[----:B0-----:R-:W-:-:S05]  /*27c90*/  @!P1 LEA R7, P5, R34, R3, 0x1 ;  /* 0x0000000322079211 */ /* 0x001fca00078a08ff */
[----:B-1----:R-:W-:Y:S02]  /*27ca0*/  @!P1 IMAD.X R3, RZ, RZ, R2, P5 ;  /* 0x000000ffff039224 */ /* 0x002fe400028e0602 */
[----:B------:R-:W-:Y:S01]  /*27cb0*/  @!P1 IMAD.MOV.U32 R2, RZ, RZ, R7 ;  /* 0x000000ffff029224 */ /* 0x000fe200078e0007 */
[----:B------:R-:W-:-:S04]  /*27cc0*/  IADD3 R7, R0, 0x10, RZ ;  /* 0x0000001000077810 */ /* 0x000fc80007ffe0ff */
[----:B------:R-:W-:Y:S04]  /*27cd0*/  @!P1 LDGSTS.E.BYPASS.LTC128B.128 [R36+0x14400], desc[UR4][R2.64], !P4 ;  /* 0x1440000002249fae */ /* 0x000fe8000e101d44 */
[----:B------:R-:W-:Y:S04]  /*27ce0*/  @!P1 LDGSTS.E.BYPASS.LTC128B.128 [R36+0x18400], desc[UR4][R2.64+0x80], !P3 ;  /* 0x1840008002249fae */ /* 0x000fe8000d901d44 */
[----:B------:R-:W-:Y:S04]  /*27cf0*/  @!P1 LDGSTS.E.BYPASS.LTC128B.128 [R36+0x1c400], desc[UR4][R2.64+0x100], !P2 ;  /* 0x1c40010002249fae */ /* 0x000fe8000d101d44 */
[----:B------:R0:W-:Y:S01]  /*27d00*/  @!P1 LDGSTS.E.BYPASS.LTC128B.128 [R36+0x20400], desc[UR4][R2.64+0x180], !P0 ;  /* 0x2040018002249fae */ /* 0x0001e2000c101d44 */
[----:B------:R-:W-:-:S03]  /*27d10*/  ISETP.GE.AND P1, PT, R7, R6, PT ;  /* 0x000000060700720c */ /* 0x000fc60003f26270 */
[----:B0-----:R-:W0:Y:S04]  /*27d20*/  SHFL.IDX PT, R3, R5, 0x1, 0x181f ;  /* 0x00381f0005037f89 */ /* 0x001e2800000e0000 */
[----:B------:R-:W1:Y:S06]  /*27d30*/  SHFL.IDX PT, R2, R4, 0x1, 0x181f ;  /* 0x00381f0004027f89 */ /* 0x000e6c00000e0000 */
[----:B0-----:R-:W-:-:S05]  /*27d40*/  @!P1 LEA R7, P5, R34, R3, 0x1 ;  /* 0x0000000322079211 */ /* 0x001fca00078a08ff */
[----:B-1----:R-:W-:Y:S02]  /*27d50*/  @!P1 IMAD.X R8, RZ, RZ, R2, P5 ;  /* 0x000000ffff089224 */ /* 0x002fe400028e0602 */
[----:B------:R-:W-:Y:S02]  /*27d60*/  @!P1 IMAD.MOV.U32 R2, RZ, RZ, R7 ;  /* 0x000000ffff029224 */ /* 0x000fe400078e0007 */
[----:B------:R-:W-:Y:S01]  /*27d70*/  VIADD R7, R0, 0x20 ;  /* 0x0000002000077836 */ /* 0x000fe20000000000 */
[----:B------:R-:W-:-:S05]  /*27d80*/  @!P1 MOV R3, R8 ;  /* 0x0000000800039202 */ /* 0x000fca0000000f00 */
        /* <DEDUP_REMOVED lines=8> */
[----:B-1----:R-:W-:Y:S01]  /*27e10*/  @!P1 IMAD.X R8, RZ, RZ, R2, P5 ;  /* 0x000000ffff089224 */ /* 0x002fe200028e0602 */
[----:B------:R-:W-:Y:S01]  /*27e20*/  @!P1 MOV R2, R7 ;  /* 0x0000000700029202 */ /* 0x000fe20000000f00 */
[----:B------:R-:W-:Y:S02]  /*27e30*/  VIADD R7, R0, 0x30 ;  /* 0x0000003000077836 */ /* 0x000fe40000000000 */
[----:B------:R-:W-:-:S05]  /*27e40*/  @!P1 IMAD.MOV.U32 R3, RZ, RZ, R8 ;  /* 0x000000ffff039224 */ /* 0x000fca00078e0008 */
[----:B------:R-:W-:Y:S04]  /*27e50*/  @!P1 LDGSTS.E.BYPASS.LTC128B.128 [R36+0x15400], desc[UR4][R2.64], !P4 ;  /* 0x1540000002249fae */ /* 0x000fe8000e101d44 */
[----:B------:R-:W-:Y:S04]  /*27e60*/  @!P1 LDGSTS.E.BYPASS.LTC128B.128 [R36+0x19400], desc[UR4][R2.64+0x80], !P3 ;  /* 0x1940008002249fae */ /* 0x000fe8000d901d44 */
[----:B------:R-:W-:Y:S04]  /*27e70*/  @!P1 LDGSTS.E.BYPASS.LTC128B.128 [R36+0x1d400], desc[UR4][R2.64+0x100], !P2 ;  /* 0x1d40010002249fae */ /* 0x000fe8000d101d44 */
[----:B------:R0:W-:Y:S01]  /*27e80*/  @!P1 LDGSTS.E.BYPASS.LTC128B.128 [R36+0x21400], desc[UR4][R2.64+0x180], !P0 ;  /* 0x2140018002249fae */ /* 0x0001e2000c101d44 */
[----:B------:R-:W-:-:S03]  /*27e90*/  ISETP.GE.AND P1, PT, R7, R6, PT ;  /* 0x000000060700720c */ /* 0x000fc60003f26270 */
[----:B0-----:R-:W0:Y:S04]  /*27ea0*/  SHFL.IDX PT, R3, R5, 0x3, 0x181f ;  /* 0x00781f0005037f89 */ /* 0x001e2800000e0000 */
[----:B------:R-:W1:Y:S06]  /*27eb0*/  SHFL.IDX PT, R2, R4, 0x3, 0x181f ;  /* 0x00781f0004027f89 */ /* 0x000e6c00000e0000 */
[----:B0-----:R-:W-:-:S04]  /*27ec0*/  @!P1 LEA R7, P5, R34, R3, 0x1 ;  /* 0x0000000322079211 */ /* 0x001fc800078a08ff */
[----:B-1----:R-:W-:Y:S01]  /*27ed0*/  @!P1 IADD3.X R8, RZ, R2, RZ, P5, !PT ;  /* 0x00000002ff089210 */ /* 0x002fe20002ffe4ff */
[----:B------:R-:W-:Y:S01]  /*27ee0*/  @!P1 IMAD.MOV.U32 R2, RZ, RZ, R7 ;  /* 0x000000ffff029224 */ /* 0x000fe200078e0007 */
[----:B------:R-:W-:-:S03]  /*27ef0*/  IADD3 R7, R0, 0x40, RZ ;  /* 0x0000004000077810 */ /* 0x000fc60007ffe0ff */
        /* <DEDUP_REMOVED lines=34> */
[----:B------:R-:W-:Y:S02]  /*28120*/  @!P1 IMAD.MOV.U32 R2, RZ, RZ, R7 ;  /* 0x000000ffff029224 */ /* 0x000fe400078e0007 */
[----:B------:R0:W1:Y:S02]  /*28130*/  SHFL.IDX PT, R7, R4, 0x7, 0x181f ;  /* 0x00f81f0004077f89 */ /* 0x00006400000e0000 */
[----:B------:R-:W-:-:S05]  /*28140*/  @!P1 IMAD.MOV.U32 R3, RZ, RZ, R8 ;  /* 0x000000ffff039224 */ /* 0x000fca00078e0008 */
[----:B------:R0:W-:Y:S04]  /*28150*/  @!P1 LDGSTS.E.BYPASS.LTC128B.128 [R36+0x17400], desc[UR4][R2.64], !P4 ;  /* 0x1740000002249fae */ /* 0x0001e8000e101d44 */
[----:B------:R0:W-:Y:S04]  /*28160*/  @!P1 LDGSTS.E.BYPASS.LTC128B.128 [R36+0x1b400], desc[UR4][R2.64+0x80], !P3 ;  /* 0x1b40008002249fae */ /* 0x0001e8000d901d44 */
[----:B------:R0:W-:Y:S04]  /*28170*/  @!P1 LDGSTS.E.BYPASS.LTC128B.128 [R36+0x1f400], desc[UR4][R2.64+0x100], !P2 ;  /* 0x1f40010002249fae */ /* 0x0001e8000d101d44 */
[----:B------:R0:W-:Y:S02]  /*28180*/  @!P1 LDGSTS.E.BYPASS.LTC128B.128 [R36+0x23400], desc[UR4][R2.64+0x180], !P0 ;  /* 0x2340018002249fae */ /* 0x0001e4000c101d44 */
.L_x_906:
[----:B0-----:R-:W-:Y:S01]  /*28190*/  IADD3 R3, R0, 0x70, RZ ;  /* 0x0000007000037810 */ /* 0x001fe20007ffe0ff */
[----:B------:R-:W-:Y:S03]  /*281a0*/  BSSY B0, `(.L_x_759) ;  /* 0x000000d000007945 */ /* 0x000fe60003800000 */
[----:B------:R-:W-:-:S13]  /*281b0*/  ISETP.GE.AND P1, PT, R3, R6, PT ;  /* 0x000000060300720c */ /* 0x000fda0003f26270 */
[----:B------:R-:W-:Y:S05]  /*281c0*/  @P1 BRA `(.L_x_760) ;  /* 0x0000000000281947 */ /* 0x000fea0003800000 */
[----:B------:R-:W-:Y:S01]  /*281d0*/  LEA R2, P1, R34, R14, 0x1 ;  /* 0x0000000e22027211 */ /* 0x000fe200078208ff */
[----:B------:R-:W-:-:S04]  /*281e0*/  ULDC.64 UR4, c[0x0][0x208] ;  /* 0x0000820000047ab9 */ /* 0x000fc80000000a00 */
[----:B-1----:R-:W-:-:S05]  /*281f0*/  IMAD.X R3, RZ, RZ, R7, P1 ;  /* 0x000000ffff037224 */ /* 0x002fca00008e0607 */
[----:B------:R-:W-:Y:S01]  /*28200*/  @!PT LDS RZ, [RZ] ;  /* 0x00000000fffff984 */ /* 0x000fe20000000800 */
[----:B------:R-:W-:Y:S01]  /*28210*/  @!PT LDS RZ, [RZ] ;  /* 0x00000000fffff984 */ /* 0x000fe20000000800 */
[----:B------:R-:W-:Y:S01]  /*28220*/  @!PT LDS RZ, [RZ] ;  /* 0x00000000fffff984 */ /* 0x000fe20000000800 */
[----:B------:R0:W-:Y:S04]  /*28230*/  LDGSTS.E.BYPASS.LTC128B.128 [R36+0x17c00], desc[UR4][R2.64], !P4 ;  /* 0x17c0000002247fae */ /* 0x0001e8000e101d44 */
[----:B------:R0:W-:Y:S04]  /*28240*/  LDGSTS.E.BYPASS.LTC128B.128 [R36+0x1bc00], desc[UR4][R2.64+0x80], !P3 ;  /* 0x1bc0008002247fae */ /* 0x0001e8000d901d44 */
[----:B------:R0:W-:Y:S04]  /*28250*/  LDGSTS.E.BYPASS.LTC128B.128 [R36+0x1fc00], desc[UR4][R2.64+0x100], !P2 ;  /* 0x1fc0010002247fae */ /* 0x0001e8000d101d44 */
[----:B------:R0:W-:Y:S02]  /*28260*/  LDGSTS.E.BYPASS.LTC128B.128 [R36+0x23c00], desc[UR4][R2.64+0x180], !P0 ;  /* 0x23c0018002247fae */ /* 0x0001e4000c101d44 */
.L_x_760:
[----:B------:R-:W-:Y:S05]  /*28270*/  BSYNC B0 ;  /* 0x0000000000007941 */ /* 0x000fea0003800000 */
.L_x_759:
[----:B------:R-:W-:Y:S01]  /*28280*/  NOP ;  /* 0x0000000000007918 */ /* 0x000fe20000000000 */
[----:B------:R-:W-:-:S13]  /*28290*/  PLOP3.LUT P0, PT, PT, PT, PT, 0x80, 0x0 ;  /* 0x000000000000781c */ /* 0x000fda0003f0f070 */
.L_x_761:
[----:B------:R-:W-:Y:S02]  /*282a0*/  PLOP3.LUT P1, PT, P1, P0, PT, 0xa2, 0x0 ;  /* 0x000000000000781c */ /* 0x000fe40000f21472 */
[----:B------:R-:W-:-:S08]  /*282b0*/  @P0 R2UR P1, UR4, R16 ;  /* 0x00000000100402ca */ /* 0x000fd00000020000 */
[----:B------:R-:W-:-:S05]  /*282c0*/  @P0 PLOP3.LUT P0, PT, P1, PT, PT, 0x80, 0x0 ;  /* 0x000000000000081c */ /* 0x000fca0000f0f070 */
[----:B------:R-:W-:Y:S01]  /*282d0*/  @!P1 SYNCS.ARRIVE.TRANS64.RED.A0T1 RZ, [UR4+0x38800], RZ ;  /* 0x038800ffffff99a7 */ /* 0x000fe20008200404 */
[----:B------:R-:W-:Y:S07]  /*282e0*/  @!P1 ARRIVES.LDGSTSBAR.64.TRANSCNT [UR4+0x38800] ;  /* 0x03880000ff0099b0 */ /* 0x000fee0008000a84 */
[----:B------:R-:W-:Y:S05]  /*282f0*/  @P0 BRA.U.ANY `(.L_x_761) ;  /* 0xfffffffd00e80947 */ /* 0x000fea000393ffff */
[----:B0-----:R-:W2:Y:S04]  /*28300*/  LDL.LU R3, [R1+0x2c] ;  /* 0x00002c0001037983 */ /* 0x001ea80000300800 */
[----:B------:R-:W3:Y:S01]  /*28310*/  LDL.LU R2, [R1+0x1c] ;  /* 0x00001c0001027983 */ /* 0x000ee20000300800 */
[----:B--2---:R-:W-:-:S05]  /*28320*/  VIADD R3, R3, 0x1 ;  /* 0x0000000103037836 */ /* 0x004fca0000000000 */
[----:B------:R-:W-:Y:S01]  /*28330*/  LEA.HI R0, R3, R3, RZ, 0x1 ;  /* 0x0000000303007211 */ /* 0x000fe200078f08ff */
[----:B------:R0:W-:Y:S03]  /*28340*/  STL [R1+0x2c], R3 ;  /* 0x00002c0301007387 */ /* 0x0001e60000100800 */
[----:B------:R-:W-:-:S04]  /*28350*/  LOP3.LUT R0, R0, 0xfffffffe, RZ, 0xc0, !PT ;  /* 0xfffffffe00007812 */ /* 0x000fc800078ec0ff */
[----:B0-----:R-:W-:Y:S01]  /*28360*/  IADD3 R3, R3, -R0, RZ ;  /* 0x8000000003037210 */ /* 0x001fe20007ffe0ff */
[----:B---3--:R-:W-:-:S03]  /*28370*/  VIADD R0, R2, 0xfffffffe ;  /* 0xfffffffe02007836 */ /* 0x008fc60000000000 */
[----:B------:R-:W-:Y:S01]  /*28380*/  SHF.L.U32 R3, R3, 0x1f, RZ ;  /* 0x0000001f03037819 */ /* 0x000fe200000006ff */
[----:B------:R-:W-:Y:S01]  /*28390*/  NOP ;  /* 0x0000000000007918 */ /* 0x000fe20000000000 */
[----:B------:R0:W-:Y:S01]  /*283a0*/  SYNCS.ARRIVE.TRANS64.A1T0 RZ, [R16+URZ+0x38800], RZ ;  /* 0x038800ff10ff79a7 */ /* 0x0001e2000810003f */
[----:B------:R-:W-:Y:S01]  /*283b0*/  BSSY B0, `(.L_x_762) ;  /* 0x0000003000007945 */ /* 0x000fe20003800000 */
[----:B------:R-:W2:Y:S03]  /*283c0*/  SYNCS.PHASECHK.TRANS64.TRYWAIT P0, [R16+URZ+0x38820], R3 ;  /* 0x03882003100075a7 */ /* 0x000ea6000800017f */
[----:B0-2---:R-:W-:Y:S05]  /*283d0*/  @!P0 BRA `(.L_x_763) ;  /* 0x00000050009c8947 */ /* 0x005fea0003800000 */
.L_x_907:
[----:B------:R-:W-:Y:S05]  /*283e0*/  BSYNC B0 ;  /* 0x0000000000007941 */ /* 0x000fea0003800000 */
.L_x_762:
[----:B------:R-:W2:Y:S01]  /*283f0*/  LDL R2, [R1+0xc] ;  /* 0x00000c0001027983 */ /* 0x000ea20000100800 */
[----:B------:R-:W-:Y:S01]  /*28400*/  BSSY B0, `(.L_x_764) ;  /* 0x000011a000007945 */ /* 0x000fe20003800000 */
[----:B--2---:R-:W-:-:S13]  /*28410*/  ISETP.GE.AND P0, PT, R0, R2, PT ;  /* 0x000000020000720c */ /* 0x004fda0003f06270 */
[----:B------:R-:W-:Y:S05]  /*28420*/  @!P0 BRA `(.L_x_765) ;  /* 0x00000010005c8947 */ /* 0x000fea0003800000 */
[C---:B------:R-:W-:Y:S01]  /*28430*/  LOP3.LUT R4, R34.reuse, 0x40, RZ, 0xfc, !PT ;  /* 0x0000004022047812 */ /* 0x040fe200078efcff */
[----:B------:R-:W-:Y:S01]  /*28440*/  ULDC UR4, c[0x0][0x2f4] ;  /* 0x0000bd0000047ab9 */ /* 0x000fe20000000800 */
[C---:B------:R-:W-:Y:S01]  /*28450*/  LOP3.LUT R2, R34.reuse, 0x80, RZ, 0xfc, !PT ;  /* 0x0000008022027812 */ /* 0x040fe200078efcff */
[----:B-1----:R-:W-:Y:S01]  /*28460*/  IMAD.MOV.U32 R7, RZ, RZ, R23 ;  /* 0x000000ffff077224 */ /* 0x002fe200078e0017 */
[----:B------:R-:W-:Y:S01]  /*28470*/  MOV R20, R29 ;  /* 0x0000001d00147202 */ /* 0x000fe20000000f00 */
[----:B------:R-:W-:Y:S01]  /*28480*/  IMAD.MOV.U32 R31, RZ, RZ, R22 ;  /* 0x000000ffff1f7224 */ /* 0x000fe200078e0016 */
[----:B------:R-:W-:Y:S02]  /*28490*/  ISETP.GE.AND P4, PT, R34, UR4, PT ;  /* 0x0000000422007c0c */ /* 0x000fe4000bf86270 */
[----:B------:R-:W-:Y:S02]  /*284a0*/  ISETP.GE.AND P3, PT, R4, UR4, PT ;  /* 0x0000000404007c0c */ /* 0x000fe4000bf66270 */
[----:B------:R-:W-:-:S02]  /*284b0*/  ISETP.GE.AND P2, PT, R2, UR4, PT ;  /* 0x0000000402007c0c */ /* 0x000fc4000bf46270 */
[----:B------:R-:W-:-:S13]  /*284c0*/  ISETP.GE.AND P1, PT, R37, UR4, PT ;  /* 0x0000000425007c0c */ /* 0x000fda000bf26270 */
.L_x_778:
[----:B------:R-:W2:Y:S01]  /*284d0*/  LDL R5, [R1+0x10] ;  /* 0x0000100001057983 */ /* 0x000ea20000100800 */
[----:B------:R-:W1:Y:S03]  /*284e0*/  LDC R11, c[0x0][0x430] ;  /* 0x00010c00ff0b7b82 */ /* 0x000e660000000800 */
[----:B------:R-:W3:Y:S01]  /*284f0*/  LDL R8, [R1+0x14] ;  /* 0x0000140001087983 */ /* 0x000ee20000100800 */
[----:B------:R-:W4:Y:S01]  /*28500*/  S2R R2, SR_TID.X ;  /* 0x0000000000027919 */ /* 0x000f220000002100 */
[----:B------:R-:W4:Y:S01]  /*28510*/  S2R R4, SR_TID.X ;  /* 0x0000000000047919 */ /* 0x000f220000002100 */
[----:B-1----:R-:W-:-:S13]  /*28520*/  ISETP.NE.AND P0, PT, R11, 0x1, PT ;  /* 0x000000010b00780c */ /* 0x002fda0003f05270 */
[----:B0-----:R-:W0:Y:S01]  /*28530*/  @P0 LDC R3, c[0x0][0x434] ;  /* 0x00010d00ff030b82 */ /* 0x001e220000000800 */
[----:B----4-:R-:W-:Y:S01]  /*28540*/  LOP3.LUT R2, R2, 0x7f, RZ, 0xc0, !PT ;  /* 0x0000007f02027812 */ /* 0x010fe200078ec0ff */
[----:B------:R-:W-:-:S03]  /*28550*/  IMAD.SHL.U32 R4, R4, 0x10, RZ ;  /* 0x0000001004047824 */ /* 0x000fc600078e00ff */
[----:B------:R-:W-:-:S04]  /*28560*/  SHF.R.U32.HI R2, RZ, 0x3, R2 ;  /* 0x00000003ff027819 */ /* 0x000fc80000011602 */
[----:B------:R-:W-:Y:S02]  /*28570*/  LOP3.LUT R4, R2, 0x70, R4, 0xf8, !PT ;  /* 0x0000007002047812 */ /* 0x000fe400078ef804 */
[----:B------:R-:W1:Y:S02]  /*28580*/  @P0 LDC R2, c[0x0][0x438] ;  /* 0x00010e00ff020b82 */ /* 0x000e640000000800 */
[----:B------:R-:W-:Y:S01]  /*28590*/  ISETP.GT.U32.AND P5, PT, R4, 0x4f, PT ;  /* 0x0000004f0400780c */ /* 0x000fe20003fa4070 */
[----:B------:R-:W-:Y:S01]  /*285a0*/  ULDC.64 UR4, c[0x0][0x208] ;  /* 0x0000820000047ab9 */ /* 0x000fe20000000a00 */
[----:B------:R-:W-:Y:S01]  /*285b0*/  MOV R12, UR37 ;  /* 0x00000025000c7c02 */ /* 0x000fe20008000f00 */
[----:B------:R-:W-:Y:S02]  /*285c0*/  VIADD R23, R7, 0x1 ;  /* 0x0000000107177836 */ /* 0x000fe40000000000 */
[----:B------:R-:W-:Y:S02]  /*285d0*/  IMAD.MOV.U32 R22, RZ, RZ, R0 ;  /* 0x000000ffff167224 */ /* 0x000fe400078e0000 */
[----:B--2---:R-:W-:-:S05]  /*285e0*/  IMAD R6, R0, 0x50, R5 ;  /* 0x0000005000067824 */ /* 0x004fca00078e0205 */
[----:B------:R-:W-:Y:S02]  /*285f0*/  IADD3 R6, R4, R6, RZ ;  /* 0x0000000604067210 */ /* 0x000fe40007ffe0ff */
[----:B------:R-:W2:Y:S03]  /*28600*/  @!P5 LDC.64 R4, c[0x0][0x428] ;  /* 0x00010a00ff04db82 */ /* 0x000ea60000000a00 */
[----:B0-----:R-:W-:-:S04]  /*28610*/  @P0 IMAD.HI.U32 R3, R6, R3, RZ ;  /* 0x0000000306030227 */ /* 0x001fc800078e00ff */
[----:B------:R-:W-:Y:S01]  /*28620*/  IMAD.MOV.U32 R10, RZ, RZ, R6 ;  /* 0x000000ffff0a7224 */ /* 0x000fe200078e0006 */
[----:B-1----:R-:W-:-:S04]  /*28630*/  @P0 SHF.R.U32.HI R10, RZ, R2, R3 ;  /* 0x00000002ff0a0219 */ /* 0x002fc80000011603 */
[--C-:B------:R-:W-:Y:S01]  /*28640*/  @!P5 SHF.R.S32.HI R3, RZ, 0x1f, R10.reuse ;  /* 0x0000001fff03d819 */ /* 0x100fe2000001140a */
[----:B------:R-:W-:-:S04]  /*28650*/  @!P5 IMAD.MOV.U32 R2, RZ, RZ, R10 ;  /* 0x000000ffff02d224 */ /* 0x000fc800078e000a */
[----:B--2---:R-:W-:-:S04]  /*28660*/  @!P5 IMAD.WIDE.U32 R2, R32, R4, R2 ;  /* 0x000000042002d225 */ /* 0x004fc800078e0002 */
[----:B---3--:R-:W-:Y:S02]  /*28670*/  @!P5 IMAD R4, R8, R4, RZ ;  /* 0x000000040804d224 */ /* 0x008fe400078e02ff */
[----:B------:R-:W0:Y:S02]  /*28680*/  @!P5 LDC.64 R8, c[0x0][0x418] ;  /* 0x00010600ff08db82 */ /* 0x000e240000000a00 */
[----:B------:R-:W-:Y:S02]  /*28690*/  @!P5 IMAD R5, R32, R5, R4 ;  /* 0x000000052005d224 */ /* 0x000fe400078e0204 */
[----:B------:R-:W-:-:S03]  /*286a0*/  IMAD.MOV.U32 R4, RZ, RZ, RZ ;  /* 0x000000ffff047224 */ /* 0x000fc600078e00ff */
[----:B------:R-:W-:Y:S02]  /*286b0*/  @!P5 IADD3 R3, R5, R3, RZ ;  /* 0x000000030503d210 */ /* 0x000fe40007ffe0ff */
[----:B0-----:R-:W-:-:S04]  /*286c0*/  @!P5 LEA R8, P0, R2, R8, 0x2 ;  /* 0x000000080208d211 */ /* 0x001fc800078010ff */
[----:B------:R-:W-:-:S05]  /*286d0*/  @!P5 LEA.HI.X R9, R2, R9, R3, 0x2, P0 ;  /* 0x000000090209d211 */ /* 0x000fca00000f1403 */
[----:B------:R0:W5:Y:S01]  /*286e0*/  @!P5 LDG.E R4, desc[UR4][R8.64] ;  /* 0x000000040804d981 */ /* 0x000162000c1e1900 */
[----:B------:R-:W-:Y:S02]  /*286f0*/  ISETP.NE.AND P5, PT, R12, 0x3, PT ;  /* 0x000000030c00780c */ /* 0x000fe40003fa5270 */
[----:B------:R-:W-:Y:S01]  /*28700*/  ISETP.NE.AND P0, PT, R23, 0x2, PT ;  /* 0x000000021700780c */ /* 0x000fe20003f05270 */
[----:B------:R-:W-:Y:S01]  /*28710*/  IMAD.MOV R5, RZ, RZ, -R10 ;  /* 0x000000ffff057224 */ /* 0x000fe200078e0a0a */
[----:B------:R-:W-:Y:S05]  /*28720*/  YIELD ;  /* 0x0000000000007946 */ /* 0x000fea0003800000 */
[----:B------:R-:W-:Y:S01]  /*28730*/  SEL R29, RZ, 0x1, P0 ;  /* 0x00000001ff1d7807 */ /* 0x000fe20000000000 */
[----:B------:R-:W-:Y:S01]  /*28740*/  IMAD R5, R11, R5, R6 ;  /* 0x000000050b057224 */ /* 0x000fe200078e0206 */
[----:B------:R-:W-:-:S02]  /*28750*/  SEL R23, R23, RZ, P0 ;  /* 0x000000ff17177207 */ /* 0x000fc40000000000 */
[----:B------:R-:W-:Y:S01]  /*28760*/  LOP3.LUT R29, R20, R29, RZ, 0x3c, !PT ;  /* 0x0000001d141d7212 */ /* 0x000fe200078e3cff */
[----:B0-----:R-:W-:Y:S06]  /*28770*/  @!P5 BRA `(.L_x_766) ;  /* 0x000000000004d947 */ /* 0x001fec0003800000 */
[----:B------:R-:W-:Y:S01]  /*28780*/  BPT.TRAP 0x1 ;  /* 0x000000040000795c */ /* 0x000fe20000300000 */
.L_x_766:
[----:B------:R-:W-:Y:S01]  /*28790*/  LEA R6, R23, R16, 0x3 ;  /* 0x0000001017067211 */ /* 0x000fe200078e18ff */
[----:B------:R-:W-:Y:S01]  /*287a0*/  BSSY B1, `(.L_x_767) ;  /* 0x0000004000017945 */ /* 0x000fe20003800000 */
[----:B------:R-:W-:-:S04]  /*287b0*/  SHF.L.U32 R3, R29, 0x1f, RZ ;  /* 0x0000001f1d037819 */ /* 0x000fc800000006ff */
[----:B------:R-:W0:Y:S02]  /*287c0*/  SYNCS.PHASECHK.TRANS64.TRYWAIT P0, [R6+URZ+0x38840], R3 ;  /* 0x03884003060075a7 */ /* 0x000e24000800017f */
[----:B0-----:R-:W-:Y:S05]  /*287d0*/  @!P0 BRA `(.L_x_768) ;  /* 0x0000004c00b08947 */ /* 0x001fea0003800000 */
.L_x_908:
[----:B------:R-:W-:Y:S05]  /*287e0*/  BSYNC B1 ;  /* 0x0000000000017941 */ /* 0x000fea0003800000 */
.L_x_767:
        /* <DEDUP_REMOVED lines=27> */
[----:B------:R-:W-:Y:S01]  /*289a0*/  @P2 LOP3.LUT R18, R18, 0x100, RZ, 0xfc, !PT ;  /* 0x0000010012122812 */ /* 0x000fe200078efcff */
[----:B------:R-:W-:Y:S02]  /*289b0*/  ULDC.64 UR4, c[0x0][0x208] ;  /* 0x0000820000047ab9 */ /* 0x000fe40000000a00 */
        /* <DEDUP_REMOVED lines=13> */
[----:B0-----:R-:W-:-:S04]  /*28a90*/  IADD3 R2, P0, R2, R0, RZ ;  /* 0x0000000002027210 */ /* 0x001fc80007f1e0ff */
[----:B------:R-:W-:Y:S02]  /*28aa0*/  IADD3.X R3, RZ, R35, RZ, P0, !PT ;  /* 0x00000023ff037210 */ /* 0x000fe400007fe4ff */
        /* <DEDUP_REMOVED lines=24> */
.L_x_920:
[----:B------:R-:W-:Y:S01]  /*28c30*/  LOP3.LUT R18, R18, 0xffffff7f, RZ, 0xc0, !PT ;  /* 0xffffff7f12127812 */ /* 0x000fe200078ec0ff */
[----:B------:R-:W-:Y:S01]  /*28c40*/  ULDC.64 UR4, c[0x0][0x208] ;  /* 0x0000820000047ab9 */ /* 0x000fe20000000a00 */
[----:B--2---:R-:W-:Y:S02]  /*28c50*/  IADD3 R2, P0, R2, R0, RZ ;  /* 0x0000000002027210 */ /* 0x004fe40007f1e0ff */
[----:B------:R-:W-:Y:S02]  /*28c60*/  @P1 LOP3.LUT R18, R18, 0x80, RZ, 0xfc, !PT ;  /* 0x0000008012121812 */ /* 0x000fe400078efcff */
[----:B------:R-:W-:Y:S02]  /*28c70*/  IADD3.X R3, RZ, R35, RZ, P0, !PT ;  /* 0x00000023ff037210 */ /* 0x000fe400007fe4ff */
[C---:B------:R-:W-:Y:S02]  /*28c80*/  LOP3.LUT P1, RZ, R18.reuse, 0x10, RZ, 0xc0, !PT ;  /* 0x0000001012ff7812 */ /* 0x040fe4000782c0ff */
[----:B------:R-:W-:-:S02]  /*28c90*/  LOP3.LUT P0, RZ, R18, 0x8, RZ, 0xc0, !PT ;  /* 0x0000000812ff7812 */ /* 0x000fc4000780c0ff */
        /* <DEDUP_REMOVED lines=11> */
.L_x_770:
[----:B------:R-:W-:Y:S02]  /*28d50*/  PLOP3.LUT P5, PT, P5, P0, PT, 0xa2, 0x0 ;  /* 0x000000000000781c */ /* 0x000fe40002fa1472 */
[----:B------:R-:W-:-:S08]  /*28d60*/  @P0 R2UR P5, UR4, R6 ;  /* 0x00000000060402ca */ /* 0x000fd000000a0000 */
[----:B------:R-:W-:-:S05]  /*28d70*/  @P0 PLOP3.LUT P0, PT, P5, PT, PT, 0x80, 0x0 ;  /* 0x000000000000081c */ /* 0x000fca0002f0f070 */
[----:B------:R-:W-:Y:S01]  /*28d80*/  @!P5 SYNCS.ARRIVE.TRANS64.RED.A0T1 RZ, [UR4+0x38830], RZ ;  /* 0x038830ffffffd9a7 */ /* 0x000fe20008200404 */
[----:B------:R-:W-:Y:S07]  /*28d90*/  @!P5 ARRIVES.LDGSTSBAR.64.TRANSCNT [UR4+0x38830] ;  /* 0x03883000ff00d9b0 */ /* 0x000fee0008000a84 */
[----:B------:R-:W-:Y:S05]  /*28da0*/  @P0 BRA.U.ANY `(.L_x_770) ;  /* 0xfffffffd00e80947 */ /* 0x000fea000393ffff */
[----:B------:R-:W-:Y:S01]  /*28db0*/  NOP ;  /* 0x0000000000007918 */ /* 0x000fe20000000000 */
[----:B-1----:R-:W-:-:S05]  /*28dc0*/  IMAD.U32 R2, RZ, RZ, UR37 ;  /* 0x00000025ff027e24 */ /* 0x002fca000f8e00ff */
[----:B------:R-:W-:-:S13]  /*28dd0*/  ISETP.NE.AND P6, PT, R2, 0x3, PT ;  /* 0x000000030200780c */ /* 0x000fda0003fc5270 */
[----:B------:R-:W-:Y:S05]  /*28de0*/  @!P6 BRA `(.L_x_771) ;  /* 0x000000000004e947 */ /* 0x000fea0003800000 */
[----:B------:R-:W-:Y:S01]  /*28df0*/  BPT.TRAP 0x1 ;  /* 0x000000040000795c */ /* 0x000fe20000300000 */
.L_x_771:
[----:B------:R1:W-:Y:S01]  /*28e00*/  SYNCS.ARRIVE.TRANS64.A1T0 RZ, [R6+URZ+0x38830], RZ ;  /* 0x038830ff06ff79a7 */ /* 0x0003e2000810003f */
[----:B------:R-:W-:Y:S05]  /*28e10*/  @!P6 BRA `(.L_x_772) ;  /* 0x000000000004e947 */ /* 0x000fea0003800000 */
[----:B------:R-:W-:Y:S01]  /*28e20*/  BPT.TRAP 0x1 ;  /* 0x000000040000795c */ /* 0x000fe20000300000 */
.L_x_772:
[----:B------:R-:W-:Y:S01]  /*28e30*/  SHF.L.U32 R2, R20, 0x1f, RZ ;  /* 0x0000001f14027819 */ /* 0x000fe200000006ff */
[----:B-1----:R-:W-:Y:S01]  /*28e40*/  IMAD R6, R7, 0x8, R16 ;  /* 0x0000000807067824 */ /* 0x002fe200078e0210 */
[----:B------:R-:W-:Y:S03]  /*28e50*/  BSSY B1, `(.L_x_773) ;  /* 0x0000003000017945 */ /* 0x000fe60003800000 */
[----:B------:R-:W1:Y:S02]  /*28e60*/  SYNCS.PHASECHK.TRANS64.TRYWAIT P0, [R6+URZ+0x38860], R2 ;  /* 0x03886002060075a7 */ /* 0x000e64000800017f */
[----:B-1----:R-:W-:Y:S05]  /*28e70*/  @!P0 BRA `(.L_x_774) ;  /* 0x0000004c00f08947 */ /* 0x002fea0003800000 */
.L_x_921:
[----:B------:R-:W-:Y:S05]  /*28e80*/  BSYNC B1 ;  /* 0x0000000000017941 */ /* 0x000fea0003800000 */
.L_x_773:
[----:B0-----:R-:W2:Y:S01]  /*28e90*/  LDL R8, [R1+0x8] ;  /* 0x0000080001087983 */ /* 0x001ea20000100800 */
[----:B------:R-:W0:Y:S01]  /*28ea0*/  S2R R3, SR_TID.X ;  /* 0x0000000000037919 */ /* 0x000e220000002100 */
[----:B------:R-:W-:Y:S01]  /*28eb0*/  UMOV UR4, 0xffffffff ;  /* 0xffffffff00047882 */ /* 0x000fe20000000000 */
[----:B------:R-:W-:Y:S01]  /*28ec0*/  IMAD R7, R7, 0x5000, R33 ;  /* 0x0000500007077824 */ /* 0x000fe200078e0221 */
[----:B0-----:R-:W-:-:S04]  /*28ed0*/  LOP3.LUT R3, R3, 0x7f, RZ, 0xc0, !PT ;  /* 0x0000007f03037812 */ /* 0x001fc800078ec0ff */
[----:B------:R-:W-:Y:S01]  /*28ee0*/  SHF.R.U32.HI R3, RZ, 0x3, R3 ;  /* 0x00000003ff037819 */ /* 0x000fe20000011603 */
[----:B--2---:R-:W-:-:S05]  /*28ef0*/  IMAD R8, R31, -0x50, R8 ;  /* 0xffffffb01f087824 */ /* 0x004fca00078e0208 */
[----:B------:R-:W-:Y:S01]  /*28f00*/  IADD3 R8, -R3, R8, RZ ;  /* 0x0000000803087210 */ /* 0x000fe20007ffe1ff */
[----:B------:R-:W-:Y:S06]  /*28f10*/  BRA.DIV UR4, `(.L_x_775) ;  /* 0x0000004e04dc7947 */ /* 0x000fec000b800000 */
[----:B-1----:R-:W0:Y:S01]  /*28f20*/  SHFL.IDX PT, R2, R17, RZ, 0x181f ;  /* 0x00181fff11027589 */ /* 0x002e2200000e0000 */
[----:B------:R-:W-:Y:S01]  /*28f30*/  IMAD R7, R7, 0x2, R16 ;  /* 0x0000000207077824 */ /* 0x000fe200078e0210 */
[----:B------:R-:W-:Y:S02]  /*28f40*/  ULDC.64 UR4, c[0x0][0x208] ;  /* 0x0000820000047ab9 */ /* 0x000fe40000000a00 */
[----:B------:R-:W1:Y:S01]  /*28f50*/  SHFL.IDX PT, R3, R19, RZ, 0x181f ;  /* 0x00181fff13037589 */ /* 0x000e6200000e0000 */
[----:B0-----:R-:W-:-:S05]  /*28f60*/  IADD3 R2, P0, R2, R0, RZ ;  /* 0x0000000002027210 */ /* 0x001fca0007f1e0ff */
[----:B-1----:R-:W-:Y:S01]  /*28f70*/  IMAD.X R3, RZ, RZ, R3, P0 ;  /* 0x000000ffff037224 */ /* 0x002fe200000e0603 */
[----:B------:R-:W-:-:S13]  /*28f80*/  ISETP.LT.OR P0, PT, R8, 0x1, P4 ;  /* 0x000000010800780c */ /* 0x000fda0002701670 */
[----:B------:R-:W-:Y:S01]  /*28f90*/  @!PT LDS RZ, [RZ] ;  /* 0x00000000fffff984 */ /* 0x000fe20000000800 */
        /* <DEDUP_REMOVED lines=9> */
[----:B0-----:R-:W-:-:S04]  /*29030*/  IADD3 R2, P0, R2, R0, RZ ;  /* 0x0000000002027210 */ /* 0x001fc80007f1e0ff */
[----:B-1----:R-:W-:Y:S02]  /*29040*/  IADD3.X R3, RZ, R3, RZ, P0, !PT ;  /* 0x00000003ff037210 */ /* 0x002fe400007fe4ff */
        /* <DEDUP_REMOVED lines=33> */
[----:B0-2---:R0:W1:Y:S02]  /*29260*/  SHFL.IDX PT, R2, R17, 0x4, 0x181f ;  /* 0x00981f0011027f89 */ /* 0x00506400000e0000 */
.L_x_933:
[----:B-1----:R-:W-:Y:S01]  /*29270*/  IADD3 R2, P0, R2, R0, RZ ;  /* 0x0000000002027210 */ /* 0x002fe20007f1e0ff */
[----:B------:R-:W-:Y:S01]  /*29280*/  ULDC.64 UR4, c[0x0][0x208] ;  /* 0x0000820000047ab9 */ /* 0x000fe20000000a00 */
[----:B------:R-:W-:Y:S02]  /*29290*/  ULDC.64 UR6, c[0x0][0x318] ;  /* 0x0000c60000067ab9 */ /* 0x000fe40000000a00 */
        /* <DEDUP_REMOVED lines=12> */
[----:B------:R-:W-:Y:S02]  /*29360*/  ULDC.64 UR4, c[0x0][0x328] ;  /* 0x0000ca0000047ab9 */ /* 0x000fe40000000a00 */
[----:B------:R-:W-:-:S04]  /*29370*/  IMAD R0, R21, UR4, RZ ;  /* 0x0000000415007c24 */ /* 0x000fc8000f8e02ff */
[C---:B------:R-:W-:Y:S01]  /*29380*/  IMAD R9, R5.reuse, UR5, R0 ;  /* 0x0000000505097c24 */ /* 0x040fe2000f8e0200 */
[----:B------:R-:W-:Y:S01]  /*29390*/  NOP ;  /* 0x0000000000007918 */ /* 0x000fe20000000000 */
[----:B-1----:R-:W-:Y:S01]  /*293a0*/  IMAD.WIDE.U32 R2, R5, UR4, RZ ;  /* 0x0000000405027c25 */ /* 0x002fe2000f8e00ff */
[----:B------:R-:W-:-:S03]  /*293b0*/  ULDC.64 UR4, c[0x0][0x338] ;  /* 0x0000ce0000047ab9 */ /* 0x000fc60000000a00 */
[----:B------:R-:W-:Y:S02]  /*293c0*/  IMAD.IADD R3, R3, 0x1, R9 ;  /* 0x0000000103037824 */ /* 0x000fe400078e0209 */
[----:B------:R-:W-:Y:S02]  /*293d0*/  IMAD R25, R25, UR4, RZ ;  /* 0x0000000419197c24 */ /* 0x000fe4000f8e02ff */
[----:B------:R-:W-:-:S04]  /*293e0*/  IMAD.WIDE.U32 R2, R4, UR4, R2 ;  /* 0x0000000404027c25 */ /* 0x000fc8000f8e0002 */
[----:B------:R-:W-:Y:S01]  /*293f0*/  IMAD R25, R4, UR5, R25 ;  /* 0x0000000504197c24 */ /* 0x000fe2000f8e0219 */
[----:B------:R-:W-:-:S03]  /*29400*/  ULDC.64 UR4, c[0x0][0x330] ;  /* 0x0000cc0000047ab9 */ /* 0x000fc60000000a00 */
[----:B------:R-:W-:Y:S02]  /*29410*/  IMAD.IADD R3, R3, 0x1, R25 ;  /* 0x0000000103037824 */ /* 0x000fe400078e0219 */
[----:B------:R-:W-:-:S04]  /*29420*/  IMAD.WIDE.U32 R2, R26, UR4, R2 ;  /* 0x000000041a027c25 */ /* 0x000fc8000f8e0002 */
[----:B------:R-:W-:Y:S01]  /*29430*/  IMAD R3, R26, UR5, R3 ;  /* 0x000000051a037c24 */ /* 0x000fe2000f8e0203 */
[----:B0-----:R-:W-:-:S04]  /*29440*/  LEA R17, P0, R2, UR6, 0x1 ;  /* 0x0000000602117c11 */ /* 0x001fc8000f8008ff */
[----:B------:R-:W-:Y:S02]  /*29450*/  LEA.HI.X R19, R2, UR7, R3, 0x1, P0 ;  /* 0x0000000702137c11 */ /* 0x000fe400080f0c03 */
[----:B------:R-:W-:-:S13]  /*29460*/  PLOP3.LUT P0, PT, PT, PT, PT, 0x80, 0x0 ;  /* 0x000000000000781c */ /* 0x000fda0003f0f070 */
.L_x_776:
[----:B------:R-:W-:Y:S02]  /*29470*/  PLOP3.LUT P5, PT, P5, P0, PT, 0xa2, 0x0 ;  /* 0x000000000000781c */ /* 0x000fe40002fa1472 */
[----:B------:R-:W-:-:S08]  /*29480*/  @P0 R2UR P5, UR4, R6 ;  /* 0x00000000060402ca */ /* 0x000fd000000a0000 */
[----:B------:R-:W-:-:S05]  /*29490*/  @P0 PLOP3.LUT P0, PT, P5, PT, PT, 0x80, 0x0 ;  /* 0x000000000000081c */ /* 0x000fca0002f0f070 */
[----:B------:R-:W-:Y:S01]  /*294a0*/  @!P5 SYNCS.ARRIVE.TRANS64.RED.A0T1 RZ, [UR4+0x38850], RZ ;  /* 0x038850ffffffd9a7 */ /* 0x000fe20008200404 */
[----:B------:R-:W-:Y:S07]  /*294b0*/  @!P5 ARRIVES.LDGSTSBAR.64.TRANSCNT [UR4+0x38850] ;  /* 0x03885000ff00d9b0 */ /* 0x000fee0008000a84 */
[----:B------:R-:W-:Y:S05]  /*294c0*/  @P0 BRA.U.ANY `(.L_x_776) ;  /* 0xfffffffd00e80947 */ /* 0x000fea000393ffff */
[----:B------:R-:W-:Y:S01]  /*294d0*/  NOP ;  /* 0x0000000000007918 */ /* 0x000fe20000000000 */
[----:B------:R-:W-:-:S04]  /*294e0*/  MOV R0, UR37 ;  /* 0x0000002500007c02 */ /* 0x000fc80008000f00 */
[----:B------:R-:W-:-:S13]  /*294f0*/  ISETP.NE.AND P6, PT, R0, 0x3, PT ;  /* 0x000000030000780c */ /* 0x000fda0003fc5270 */
[----:B------:R-:W-:Y:S05]  /*29500*/  @!P6 BRA `(.L_x_777) ;  /* 0x000000000004e947 */ /* 0x000fea0003800000 */
[----:B------:R-:W-:Y:S01]  /*29510*/  BPT.TRAP 0x1 ;  /* 0x000000040000795c */ /* 0x000fe20000300000 */
.L_x_777:
[----:B------:R-:W2:Y:S01]  /*29520*/  LDL R2, [R1+0xc] ;  /* 0x00000c0001027983 */ /* 0x000ea20000100800 */
[----:B------:R3:W-:Y:S01]  /*29530*/  SYNCS.ARRIVE.TRANS64.A1T0 RZ, [R6+URZ+0x38850], RZ ;  /* 0x038850ff06ff79a7 */ /* 0x0007e2000810003f */
[C---:B------:R-:W-:Y:S01]  /*29540*/  VIADD R0, R22.reuse, 0xffffffff ;  /* 0xffffffff16007836 */ /* 0x040fe20000000000 */
[----:B------:R-:W-:Y:S01]  /*29550*/  MOV R20, R29 ;  /* 0x0000001d00147202 */ /* 0x000fe20000000f00 */
[----:B------:R-:W-:Y:S02]  /*29560*/  IMAD.MOV.U32 R7, RZ, RZ, R23 ;  /* 0x000000ffff077224 */ /* 0x000fe400078e0017 */
[----:B------:R-:W-:Y:S01]  /*29570*/  IMAD.MOV.U32 R31, RZ, RZ, R22 ;  /* 0x000000ffff1f7224 */ /* 0x000fe200078e0016 */
[----:B--2---:R-:W-:-:S13]  /*29580*/  ISETP.GT.AND P0, PT, R22, R2, PT ;  /* 0x000000021600720c */ /* 0x004fda0003f04270 */
[----:B---3--:R-:W-:Y:S05]  /*29590*/  @P0 BRA `(.L_x_778) ;  /* 0xffffffec00cc0947 */ /* 0x008fea000383ffff */
.L_x_765:
[----:B------:R-:W-:Y:S05]  /*295a0*/  BSYNC B0 ;  /* 0x0000000000007941 */ /* 0x000fea0003800000 */
.L_x_764:
[----:B------:R-:W2:Y:S01]  /*295b0*/  S2R R2, SR_TID.X ;  /* 0x0000000000027919 */ /* 0x000ea20000002100 */
[----:B------:R-:W-:Y:S01]  /*295c0*/  BSSY B0, `(.L_x_779) ;  /* 0x0000011000007945 */ /* 0x000fe20003800000 */
[----:B--2---:R-:W-:-:S04]  /*295d0*/  LOP3.LUT R2, R2, 0x7f, RZ, 0xc0, !PT ;  /* 0x0000007f02027812 */ /* 0x004fc800078ec0ff */
[----:B------:R-:W-:-:S13]  /*295e0*/  ISETP.NE.AND P0, PT, R2, RZ, PT ;  /* 0x000000ff0200720c */ /* 0x000fda0003f05270 */
[----:B------:R-:W-:Y:S05]  /*295f0*/  @P0 BRA `(.L_x_780) ;  /* 0x0000000000340947 */ /* 0x000fea0003800000 */
[----:B------:R-:W2:Y:S01]  /*29600*/  S2R R5, SR_LANEID ;  /* 0x0000000000057919 */ /* 0x000ea20000000000 */
[----:B------:R-:W-:Y:S01]  /*29610*/  VOTEU.ANY UR4, UPT, PT ;  /* 0x0000000000047886 */ /* 0x000fe200038e0100 */
[----:B0-----:R-:W0:Y:S01]  /*29620*/  LDC.64 R2, c[0x0][0xc60] ;  /* 0x00031800ff027b82 */ /* 0x001e220000000a00 */
[----:B------:R-:W2:Y:S01]  /*29630*/  FLO.U32 R0, UR4 ;  /* 0x0000000400007d00 */ /* 0x000ea200080e0000 */
[----:B------:R-:W-:Y:S01]  /*29640*/  ULDC.64 UR6, c[0x0][0x208] ;  /* 0x0000820000067ab9 */ /* 0x000fe20000000a00 */
[----:B--2---:R-:W-:-:S06]  /*29650*/  ISETP.EQ.U32.AND P0, PT, R0, R5, PT ;  /* 0x000000050000720c */ /* 0x004fcc0003f02070 */
[----:B------:R-:W0:Y:S07]  /*29660*/  POPC R5, UR4 ;  /* 0x0000000400057d09 */ /* 0x000e2e0008000000 */
[----:B0-----:R-:W2:Y:S01]  /*29670*/  @P0 ATOMG.E.ADD.STRONG.GPU PT, R3, desc[UR6][R2.64], R5 ;  /* 0x00000005020309a8 */ /* 0x001ea200081ee1c6 */
[----:B------:R-:W0:Y:S02]  /*29680*/  S2R R4, SR_LTMASK ;  /* 0x0000000000047919 */ /* 0x000e240000003900 */
[----:B0-----:R-:W-:-:S04]  /*29690*/  LOP3.LUT R4, R4, UR4, RZ, 0xc0, !PT ;  /* 0x0000000404047c12 */ /* 0x001fc8000f8ec0ff */
[----:B-1----:R-:W0:Y:S01]  /*296a0*/  POPC R7, R4 ;  /* 0x0000000400077309 */ /* 0x002e220000000000 */
[----:B--2---:R-:W0:Y:S02]  /*296b0*/  SHFL.IDX PT, R0, R3, R0, 0x1f ;  /* 0x00001f0003007589 */ /* 0x004e2400000e0000 */
[----:B0-----:R-:W-:-:S07]  /*296c0*/  IADD3 R24, R0, UR36, R7 ;  /* 0x0000002400187c10 */ /* 0x001fce000fffe007 */
.L_x_780:
[----:B------:R-:W-:Y:S05]  /*296d0*/  BSYNC B0 ;  /* 0x0000000000007941 */ /* 0x000fea0003800000 */
.L_x_779:
[----:B------:R-:W-:-:S05]  /*296e0*/  IMAD.U32 R0, RZ, RZ, UR37 ;  /* 0x00000025ff007e24 */ /* 0x000fca000f8e00ff */
[----:B------:R-:W-:-:S13]  /*296f0*/  ISETP.NE.AND P0, PT, R0, 0x3, PT ;  /* 0x000000030000780c */ /* 0x000fda0003f05270 */
[----:B------:R-:W-:Y:S05]  /*29700*/  @!P0 BRA `(.L_x_781) ;  /* 0x0000000000048947 */ /* 0x000fea0003800000 */
[----:B------:R-:W-:Y:S01]  /*29710*/  BPT.TRAP 0x1 ;  /* 0x000000040000795c */ /* 0x000fe20000300000 */
.L_x_781:
[----:B------:R-:W2:Y:S01]  /*29720*/  LDL.LU R0, [R1+0x8] ;  /* 0x0000080001007983 */ /* 0x000ea20000300800 */
[----:B------:R-:W-:Y:S01]  /*29730*/  LEA R4, R23, R16, 0x3 ;  /* 0x0000001017047211 */ /* 0x000fe200078e18ff */
[----:B------:R-:W-:Y:S01]  /*29740*/  BSSY B0, `(.L_x_782) ;  /* 0x0000005000007945 */ /* 0x000fe20003800000 */
[----:B0-----:R-:W-:-:S04]  /*29750*/  SHF.L.U32 R3, R29, 0x1f, RZ ;  /* 0x0000001f1d037819 */ /* 0x001fc800000006ff */
[----:B------:R-:W0:Y:S01]  /*29760*/  SYNCS.PHASECHK.TRANS64.TRYWAIT P0, [R4+URZ+0x38860], R3 ;  /* 0x03886003040075a7 */ /* 0x000e22000800017f */
[----:B--2---:R-:W-:Y:S01]  /*29770*/  IMAD R5, R22, -0x50, R0 ;  /* 0xffffffb016057824 */ /* 0x004fe200078e0200 */
[----:B0-----:R-:W-:Y:S06]  /*29780*/  @!P0 BRA `(.L_x_783) ;  /* 0x0000004c00a08947 */ /* 0x001fec0003800000 */
.L_x_934:
[----:B------:R-:W-:Y:S05]  /*29790*/  BSYNC B0 ;  /* 0x0000000000007941 */ /* 0x000fea0003800000 */
.L_x_782:
[----:B------:R-:W2:Y:S01]  /*297a0*/  S2R R0, SR_TID.X ;  /* 0x0000000000007919 */ /* 0x000ea20000002100 */
[----:B------:R-:W-:Y:S01]  /*297b0*/  UMOV UR4, 0xffffffff ;  /* 0xffffffff00047882 */ /* 0x000fe20000000000 */
[----:B-1----:R-:W-:Y:S01]  /*297c0*/  IMAD R7, R23, 0x5000, R33 ;  /* 0x0000500017077824 */ /* 0x002fe200078e0221 */
[----:B--2---:R-:W-:-:S04]  /*297d0*/  LOP3.LUT R0, R0, 0x7f, RZ, 0xc0, !PT ;  /* 0x0000007f00007812 */ /* 0x004fc800078ec0ff */
[----:B------:R-:W-:-:S05]  /*297e0*/  SHF.R.U32.HI R0, RZ, 0x3, R0 ;  /* 0x00000003ff007819 */ /* 0x000fca0000011600 */
[----:B------:R-:W-:Y:S01]  /*297f0*/  IMAD.IADD R5, R5, 0x1, -R0 ;  /* 0x0000000105057824 */ /* 0x000fe200078e0a00 */
[----:B------:R-:W-:Y:S06]  /*29800*/  BRA.DIV UR4, `(.L_x_784) ;  /* 0x0000004e04947947 */ /* 0x000fec000b800000 */
[----:B------:R-:W1:Y:S01]  /*29810*/  SHFL.IDX PT, R14, R17, RZ, 0x181f ;  /* 0x00181fff110e7589 */ /* 0x000e6200000e0000 */
[----:B------:R-:W-:Y:S01]  /*29820*/  ULDC UR4, c[0x0][0x2f4] ;  /* 0x0000bd0000047ab9 */ /* 0x000fe20000000800 */
[C---:B------:R-:W-:Y:S01]  /*29830*/  IMAD.SHL.U32 R8, R34.reuse, 0x2, RZ ;  /* 0x0000000222087824 */ /* 0x040fe200078e00ff */
[C---:B------:R-:W-:Y:S01]  /*29840*/  ISETP.GE.AND P3, PT, R34.reuse, UR4, PT ;  /* 0x0000000422007c0c */ /* 0x040fe2000bf66270 */
[----:B0-----:R-:W0:Y:S01]  /*29850*/  SHFL.IDX PT, R3, R19, RZ, 0x181f ;  /* 0x00181fff13037589 */ /* 0x001e2200000e0000 */
[----:B------:R-:W-:Y:S01]  /*29860*/  LOP3.LUT R2, R34, 0x40, RZ, 0xfc, !PT ;  /* 0x0000004022027812 */ /* 0x000fe200078efcff */
[----:B------:R-:W-:Y:S01]  /*29870*/  ULDC.64 UR6, c[0x0][0x208] ;  /* 0x0000820000067ab9 */ /* 0x000fe20000000a00 */
[----:B------:R-:W-:Y:S02]  /*29880*/  ISETP.LT.OR P4, PT, R5, 0x1, P3 ;  /* 0x000000010500780c */ /* 0x000fe40001f81670 */
[----:B------:R-:W-:Y:S02]  /*29890*/  ISETP.GE.AND P2, PT, R2, UR4, PT ;  /* 0x0000000402007c0c */ /* 0x000fe4000bf46270 */
[----:B------:R-:W-:-:S02]  /*298a0*/  LOP3.LUT R2, R34, 0x80, RZ, 0xfc, !PT ;  /* 0x0000008022027812 */ /* 0x000fc400078efcff */
[----:B------:R-:W-:Y:S02]  /*298b0*/  LEA R0, R7, R16, 0x1 ;  /* 0x0000001007007211 */ /* 0x000fe400078e08ff */
[----:B------:R-:W-:Y:S02]  /*298c0*/  ISETP.GE.AND P1, PT, R2, UR4, PT ;  /* 0x0000000402007c0c */ /* 0x000fe4000bf26270 */
[----:B-1----:R-:W-:Y:S02]  /*298d0*/  IADD3 R6, P0, R14, R8, RZ ;  /* 0x000000080e067210 */ /* 0x002fe40007f1e0ff */
[----:B------:R-:W1:Y:S03]  /*298e0*/  SHFL.IDX PT, R14, R17, 0x1, 0x181f ;  /* 0x00381f00110e7f89 */ /* 0x000e6600000e0000 */
[----:B0-----:R-:W-:Y:S01]  /*298f0*/  IMAD.X R7, RZ, RZ, R3, P0 ;  /* 0x000000ffff077224 */ /* 0x001fe200000e0603 */
[C---:B------:R-:W-:Y:S01]  /*29900*/  ISETP.LT.OR P0, PT, R5.reuse, 0x1, P2 ;  /* 0x000000010500780c */ /* 0x040fe20001701670 */
[----:B------:R-:W0:Y:S04]  /*29910*/  SHFL.IDX PT, R3, R19, 0x1, 0x181f ;  /* 0x00381f0013037f89 */ /* 0x000e2800000e0000 */
[----:B------:R-:W-:Y:S01]  /*29920*/  LDGSTS.E.BYPASS.LTC128B.128 [R0+0x400], desc[UR6][R6.64], !P4 ;  /* 0x0040000006007fae */ /* 0x000fe2000e101d46 */
[----:B------:R-:W-:-:S07]  /*29930*/  ISETP.LT.OR P4, PT, R5, 0x1, P1 ;  /* 0x000000010500780c */ /* 0x000fce0000f81670 */
[----:B------:R-:W-:Y:S01]  /*29940*/  LDGSTS.E.BYPASS.LTC128B.128 [R0+0x2c00], desc[UR6][R6.64+0x80], !P0 ;  /* 0x02c0008006007fae */ /* 0x000fe2000c101d46 */
[----:B------:R-:W-:-:S05]  /*29950*/  ISETP.GE.AND P0, PT, R37, UR4, PT ;  /* 0x0000000425007c0c */ /* 0x000fca000bf06270 */
[----:B------:R-:W-:Y:S01]  /*29960*/  LDGSTS.E.BYPASS.LTC128B.128 [R0+0x5400], desc[UR6][R6.64+0x100], !P4 ;  /* 0x0540010006007fae */ /* 0x000fe2000e101d46 */
[----:B------:R-:W-:-:S13]  /*29970*/  ISETP.LT.OR P4, PT, R5, 0x1, P0 ;  /* 0x000000010500780c */ /* 0x000fda0000781670 */
[----:B------:R2:W-:Y:S01]  /*29980*/  LDGSTS.E.BYPASS.LTC128B.128 [R0+0x7c00], desc[UR6][R6.64+0x180], !P4 ;  /* 0x07c0018006007fae */ /* 0x0005e2000e101d46 */
[----:B-1----:R-:W-:-:S03]  /*29990*/  IADD3 R2, P4, R14, R8, RZ ;  /* 0x000000080e027210 */ /* 0x002fc60007f9e0ff */
[----:B------:R-:W1:Y:S02]  /*299a0*/  SHFL.IDX PT, R14, R17, 0x2, 0x181f ;  /* 0x00581f00110e7f89 */ /* 0x000e6400000e0000 */
[----:B0-----:R-:W-:Y:S01]  /*299b0*/  IMAD.X R3, RZ, RZ, R3, P4 ;  /* 0x000000ffff037224 */ /* 0x001fe200020e0603 */
[----:B------:R-:W-:Y:S01]  /*299c0*/  ISETP.LT.OR P4, PT, R5, 0x11, P3 ;  /* 0x000000110500780c */ /* 0x000fe20001f81670 */
[----:B--2---:R-:W0:-:S12]  /*299d0*/  SHFL.IDX PT, R7, R19, 0x2, 0x181f ;  /* 0x00581f0013077f89 */ /* 0x004e1800000e0000 */
[----:B------:R-:W-:Y:S01]  /*299e0*/  LDGSTS.E.BYPASS.LTC128B.128 [R0+0xc00], desc[UR6][R2.64], !P4 ;  /* 0x00c0000002007fae */ /* 0x000fe2000e101d46 */
[----:B------:R-:W-:-:S13]  /*299f0*/  ISETP.LT.OR P4, PT, R5, 0x11, P2 ;  /* 0x000000110500780c */ /* 0x000fda0001781670 */
[----:B------:R-:W-:Y:S01]  /*29a00*/  LDGSTS.E.BYPASS.LTC128B.128 [R0+0x3400], desc[UR6][R2.64+0x80], !P4 ;  /* 0x0340008002007fae */ /* 0x000fe2000e101d46 */
[----:B------:R-:W-:-:S13]  /*29a10*/  ISETP.LT.OR P4, PT, R5, 0x11, P1 ;  /* 0x000000110500780c */ /* 0x000fda0000f81670 */
[----:B------:R-:W-:Y:S01]  /*29a20*/  LDGSTS.E.BYPASS.LTC128B.128 [R0+0x5c00], desc[UR6][R2.64+0x100], !P4 ;  /* 0x05c0010002007fae */ /* 0x000fe2000e101d46 */
[----:B------:R-:W-:-:S13]  /*29a30*/  ISETP.LT.OR P4, PT, R5, 0x11, P0 ;  /* 0x000000110500780c */ /* 0x000fda0000781670 */
[----:B------:R2:W-:Y:S01]  /*29a40*/  LDGSTS.E.BYPASS.LTC128B.128 [R0+0x8400], desc[UR6][R2.64+0x180], !P4 ;  /* 0x0840018002007fae */ /* 0x0005e2000e101d46 */
[----:B-1----:R-:W-:-:S03]  /*29a50*/  IADD3 R6, P4, R14, R8, RZ ;  /* 0x000000080e067210 */ /* 0x002fc60007f9e0ff */
[----:B------:R-:W1:Y:S01]  /*29a60*/  SHFL.IDX PT, R14, R17, 0x3, 0x181f ;  /* 0x00781f00110e7f89 */ /* 0x000e6200000e0000 */
[----:B0-----:R-:W-:Y:S02]  /*29a70*/  IADD3.X R7, RZ, R7, RZ, P4, !PT ;  /* 0x00000007ff077210 */ /* 0x001fe400027fe4ff */
[C---:B------:R-:W-:Y:S01]  /*29a80*/  ISETP.LT.OR P4, PT, R5.reuse, 0x21, P3 ;  /* 0x000000210500780c */ /* 0x040fe20001f81670 */
[----:B--2---:R-:W0:Y:S04]  /*29a90*/  SHFL.IDX PT, R3, R19, 0x3, 0x181f ;  /* 0x00781f0013037f89 */ /* 0x004e2800000e0000 */
[----:B------:R-:W2:Y:S08]  /*29aa0*/  SHFL.IDX PT, R19, R19, 0x4, 0x181f ;  /* 0x00981f0013137f89 */ /* 0x000eb000000e0000 */
[----:B------:R3:W-:Y:S01]  /*29ab0*/  LDGSTS.E.BYPASS.LTC128B.128 [R0+0x1400], desc[UR6][R6.64], !P4 ;  /* 0x0140000006007fae */ /* 0x0007e2000e101d46 */
[----:B------:R-:W-:-:S13]  /*29ac0*/  ISETP.LT.OR P4, PT, R5, 0x21, P2 ;  /* 0x000000210500780c */ /* 0x000fda0001781670 */
[----:B------:R3:W-:Y:S01]  /*29ad0*/  LDGSTS.E.BYPASS.LTC128B.128 [R0+0x3c00], desc[UR6][R6.64+0x80], !P4 ;  /* 0x03c0008006007fae */ /* 0x0007e2000e101d46 */
[----:B------:R-:W-:-:S13]  /*29ae0*/  ISETP.LT.OR P4, PT, R5, 0x21, P1 ;  /* 0x000000210500780c */ /* 0x000fda0000f81670 */
[----:B------:R3:W-:Y:S01]  /*29af0*/  LDGSTS.E.BYPASS.LTC128B.128 [R0+0x6400], desc[UR6][R6.64+0x100], !P4 ;  /* 0x0640010006007fae */ /* 0x0007e2000e101d46 */
[----:B------:R-:W-:-:S13]  /*29b00*/  ISETP.LT.OR P4, PT, R5, 0x21, P0 ;  /* 0x000000210500780c */ /* 0x000fda0000781670 */
[----:B------:R3:W-:Y:S01]  /*29b10*/  LDGSTS.E.BYPASS.LTC128B.128 [R0+0x8c00], desc[UR6][R6.64+0x180], !P4 ;  /* 0x08c0018006007fae */ /* 0x0007e2000e101d46 */
[----:B-1----:R-:W-:-:S03]  /*29b20*/  IADD3 R2, P4, R14, R8, RZ ;  /* 0x000000080e027210 */ /* 0x002fc60007f9e0ff */
[----:B------:R3:W1:Y:S02]  /*29b30*/  SHFL.IDX PT, R14, R17, 0x4, 0x181f ;  /* 0x00981f00110e7f89 */ /* 0x00066400000e0000 */
        /* <DEDUP_REMOVED lines=8> */
[----:B-12---:R3:W-:Y:S02]  /*29bc0*/  LDGSTS.E.BYPASS.LTC128B.128 [R0+0x9400], desc[UR6][R2.64+0x180], !P4 ;  /* 0x0940018002007fae */ /* 0x0067e4000e101d46 */
.L_x_946:
[C---:B------:R-:W-:Y:S01]  /*29bd0*/  ISETP.LT.OR P3, PT, R5.reuse, 0x41, P3 ;  /* 0x000000410500780c */ /* 0x040fe20001f61670 */
[----:B------:R-:W-:Y:S01]  /*29be0*/  ULDC.64 UR4, c[0x0][0x208] ;  /* 0x0000820000047ab9 */ /* 0x000fe20000000a00 */
[C---:B------:R-:W-:Y:S02]  /*29bf0*/  ISETP.LT.OR P2, PT, R5.reuse, 0x41, P2 ;  /* 0x000000410500780c */ /* 0x040fe40001741670 */
[C---:B------:R-:W-:Y:S02]  /*29c00*/  ISETP.LT.OR P1, PT, R5.reuse, 0x41, P1 ;  /* 0x000000410500780c */ /* 0x040fe40000f21670 */
[----:B---3--:R-:W-:Y:S02]  /*29c10*/  IADD3 R2, P4, R14, R8, RZ ;  /* 0x000000080e027210 */ /* 0x008fe40007f9e0ff */
        /* <DEDUP_REMOVED lines=11> */
.L_x_785:
[----:B------:R-:W-:Y:S02]  /*29cd0*/  PLOP3.LUT P1, PT, P1, P0, PT, 0xa2, 0x0 ;  /* 0x000000000000781c */ /* 0x000fe40000f21472 */
[----:B------:R-:W-:-:S08]  /*29ce0*/  @P0 R2UR P1, UR4, R4 ;  /* 0x00000000040402ca */ /* 0x000fd00000020000 */
[----:B------:R-:W-:-:S05]  /*29cf0*/  @P0 PLOP3.LUT P0, PT, P1, PT, PT, 0x80, 0x0 ;  /* 0x000000000000081c */ /* 0x000fca0000f0f070 */
[----:B------:R-:W-:Y:S01]  /*29d00*/  @!P1 SYNCS.ARRIVE.TRANS64.RED.A0T1 RZ, [UR4+0x38850], RZ ;  /* 0x038850ffffff99a7 */ /* 0x000fe20008200404 */
[----:B------:R-:W-:Y:S07]  /*29d10*/  @!P1 ARRIVES.LDGSTSBAR.64.TRANSCNT [UR4+0x38850] ;  /* 0x03885000ff0099b0 */ /* 0x000fee0008000a84 */
[----:B------:R-:W-:Y:S05]  /*29d20*/  @P0 BRA.U.ANY `(.L_x_785) ;  /* 0xfffffffd00e80947 */ /* 0x000fea000393ffff */
[----:B------:R-:W-:Y:S01]  /*29d30*/  NOP ;  /* 0x0000000000007918 */ /* 0x000fe20000000000 */
[----:B0-----:R-:W-:-:S04]  /*29d40*/  MOV R0, UR37 ;  /* 0x0000002500007c02 */ /* 0x001fc80008000f00 */
[----:B------:R-:W-:-:S13]  /*29d50*/  ISETP.NE.AND P2, PT, R0, 0x3, PT ;  /* 0x000000030000780c */ /* 0x000fda0003f45270 */
[----:B------:R-:W-:Y:S05]  /*29d60*/  @!P2 BRA `(.L_x_786) ;  /* 0x000000000004a947 */ /* 0x000fea0003800000 */
[----:B------:R-:W-:Y:S01]  /*29d70*/  BPT.TRAP 0x1 ;  /* 0x000000040000795c */ /* 0x000fe20000300000 */
.L_x_786:
[----:B------:R0:W-:Y:S01]  /*29d80*/  SYNCS.ARRIVE.TRANS64.A1T0 RZ, [R4+URZ+0x38850], RZ ;  /* 0x038850ff04ff79a7 */ /* 0x0001e2000810003f */
[----:B------:R-:W-:-:S05]  /*29d90*/  VIADD R23, R23, 0x1 ;  /* 0x0000000117177836 */ /* 0x000fca0000000000 */
[----:B------:R-:W-:-:S04]  /*29da0*/  ISETP.NE.AND P0, PT, R23, 0x2, PT ;  /* 0x000000021700780c */ /* 0x000fc80003f05270 */
[----:B------:R-:W-:Y:S02]  /*29db0*/  SEL R0, RZ, 0x1, P0 ;  /* 0x00000001ff007807 */ /* 0x000fe40000000000 */
[----:B------:R-:W-:Y:S02]  /*29dc0*/  SEL R23, R23, RZ, P0 ;  /* 0x000000ff17177207 */ /* 0x000fe40000000000 */
[----:B0-----:R-:W-:-:S07]  /*29dd0*/  LOP3.LUT R29, R29, R0, RZ, 0x3c, !PT ;  /* 0x000000001d1d7212 */ /* 0x001fce00078e3cff */
.L_x_741:
[----:B------:R-:W-:Y:S05]  /*29de0*/  BSYNC B7 ;  /* 0x0000000000077941 */ /* 0x000fea0003800000 */
.L_x_739:
[----:B------:R-:W-:-:S13]  /*29df0*/  LOP3.LUT P0, RZ, R18, 0x40, RZ, 0xc0, !PT ;  /* 0x0000004012ff7812 */ /* 0x000fda000780c0ff */
[----:B------:R-:W-:Y:S05]  /*29e00*/  @!P0 BRA `(.L_x_787) ;  /* 0x0000000000248947 */ /* 0x000fea0003800000 */
[----:B------:R-:W-:Y:S05]  /*29e10*/  WARPSYNC.ALL ;  /* 0x0000000000007948 */ /* 0x000fea0003800000 */
[----:B------:R-:W1:Y:S08]  /*29e20*/  S2UR UR5, SR_CgaCtaId ;  /* 0x00000000000579c3 */ /* 0x000e700000008800 */
[----:B------:R-:W-:Y:S06]  /*29e30*/  BAR.SYNC.DEFER_BLOCKING 0x5, 0x180 ;  /* 0x0146000000007b1d */ /* 0x000fec0000010000 */
[----:B------:R-:W-:-:S02]  /*29e40*/  UMOV UR4, 0x400 ;  /* 0x0000040000047882 */ /* 0x000fc40000000000 */
[----:B-1----:R-:W-:-:S06]  /*29e50*/  ULEA UR4, UR5, UR4, 0x18 ;  /* 0x0000000405047291 */ /* 0x002fcc000f8ec03f */
[----:B0-----:R-:W-:-:S05]  /*29e60*/  IMAD.U32 R16, RZ, RZ, UR4 ;  /* 0x00000004ff107e24 */ /* 0x001fca000f8e00ff */
[----:B------:R0:W1:Y:S01]  /*29e70*/  LDS.128 R24, [R16+0x388d0] ;  /* 0x0388d00010187984 */ /* 0x0000620000000c00 */
[----:B------:R-:W-:Y:S06]  /*29e80*/  BAR.ARV 0x4, 0x180 ;  /* 0x0106000000007b1d */ /* 0x000fec0000002000 */
[----:B------:R-:W-:Y:S05]  /*29e90*/  BRA `(.L_x_788) ;  /* 0x0000000800d87947 */ /* 0x000fea0003800000 */
.L_x_787:
[----:B------:R-:W1:Y:S01]  /*29ea0*/  S2R R9, SR_TID.X ;  /* 0x0000000000097919 */ /* 0x000e620000002100 */
[----:B------:R-:W-:Y:S01]  /*29eb0*/  UMOV UR4, 0xffffffff ;  /* 0xffffffff00047882 */ /* 0x000fe20000000000 */
[----:B-1----:R-:W-:-:S04]  /*29ec0*/  LOP3.LUT R9, R9, 0x1f, RZ, 0xc0, !PT ;  /* 0x0000001f09097812 */ /* 0x002fc800078ec0ff */
[----:B------:R-:W-:Y:S01]  /*29ed0*/  ISETP.NE.AND P0, PT, R9, 0x1f, PT ;  /* 0x0000001f0900780c */ /* 0x000fe20003f05270 */
[----:B------:R-:W-:-:S12]  /*29ee0*/  BRA.DIV UR4, `(.L_x_789) ;  /* 0x0000004e04c87947 */ /* 0x000fd8000b800000 */
[----:B------:R-:W-:Y:S01]  /*29ef0*/  IADD3 R7, R27, R9, RZ ;  /* 0x000000091b077210 */ /* 0x000fe20007ffe0ff */
[----:B------:R-:W-:Y:S01]  /*29f00*/  ULDC UR4, c[0x0][0xc3c] ;  /* 0x00030f0000047ab9 */ /* 0x000fe20000000800 */
[----:B------:R-:W-:Y:S02]  /*29f10*/  ULDC.64 UR6, c[0x0][0x208] ;  /* 0x0000820000067ab9 */ /* 0x000fe40000000a00 */
[----:B------:R-:W-:-:S13]  /*29f20*/  ISETP.GE.OR P1, PT, R7, UR4, !P0 ;  /* 0x0000000407007c0c */ /* 0x000fda000c726670 */
[----:B------:R-:W1:Y:S08]  /*29f30*/  @!P1 LDC.64 R2, c[0x0][0xc80] ;  /* 0x00032000ff029b82 */ /* 0x000e700000000a00 */
[----:B------:R-:W2:Y:S01]  /*29f40*/  @!P1 LDC.64 R4, c[0x0][0xc78] ;  /* 0x00031e00ff049b82 */ /* 0x000ea20000000a00 */
[----:B-1----:R-:W-:-:S05]  /*29f50*/  @!P1 IMAD.WIDE R2, R7, 0x4, R2 ;  /* 0x0000000407029825 */ /* 0x002fca00078e0202 */
[----:B------:R2:W3:Y:S02]  /*29f60*/  @!P1 LDG.E R6, desc[UR6][R2.64] ;  /* 0x0000000602069981 */ /* 0x0004e4000c1e1900 */
[----:B--2---:R-:W-:-:S05]  /*29f70*/  @!P1 IMAD.WIDE R2, R7, 0x4, R4 ;  /* 0x0000000407029825 */ /* 0x004fca00078e0204 */
[----:B------:R-:W2:Y:S01]  /*29f80*/  @!P1 LDG.E R5, desc[UR6][R2.64] ;  /* 0x0000000602059981 */ /* 0x000ea2000c1e1900 */
[----:B------:R-:W-:Y:S01]  /*29f90*/  IMAD.MOV.U32 R7, RZ, RZ, RZ ;  /* 0x000000ffff077224 */ /* 0x000fe200078e00ff */
[----:B------:R-:W-:Y:S02]  /*29fa0*/  MOV R4, RZ ;  /* 0x000000ff00047202 */ /* 0x000fe40000000f00 */
[C---:B------:R-:W-:Y:S01]  /*29fb0*/  ISETP.GE.U32.AND P2, PT, R9.reuse, 0x2, PT ;  /* 0x000000020900780c */ /* 0x040fe20003f46070 */
[----:B------:R-:W-:Y:S01]  /*29fc0*/  SHFL.IDX PT, R0, R24, RZ, 0x1f ;  /* 0x00001fff18007589 */ /* 0x000fe200000e0000 */
[C---:B------:R-:W-:Y:S02]  /*29fd0*/  ISETP.GE.U32.AND P3, PT, R9.reuse, 0x4, PT ;  /* 0x000000040900780c */ /* 0x040fe40003f66070 */
[C---:B------:R-:W-:Y:S01]  /*29fe0*/  ISETP.GE.U32.AND P4, PT, R9.reuse, 0x8, PT ;  /* 0x000000080900780c */ /* 0x040fe20003f86070 */
[----:B0-----:R-:W-:Y:S01]  /*29ff0*/  SHFL.IDX PT, R8, R24, 0x1, 0x1f ;  /* 0x00201f0018087f89 */ /* 0x001fe200000e0000 */
[----:B------:R-:W-:Y:S01]  /*2a000*/  ISETP.GE.U32.AND P5, PT, R9, 0x10, PT ;  /* 0x000000100900780c */ /* 0x000fe20003fa6070 */
[----:B---3--:R-:W-:-:S02]  /*2a010*/  @!P1 IMAD.MOV.U32 R7, RZ, RZ, R6 ;  /* 0x000000ffff079224 */ /* 0x008fc400078e0006 */
[----:B------:R-:W-:Y:S02]  /*2a020*/  IMAD.MOV.U32 R6, RZ, RZ, RZ ;  /* 0x000000ffff067224 */ /* 0x000fe400078e00ff */
[----:B--2---:R-:W-:Y:S01]  /*2a030*/  @!P1 IMAD.MOV.U32 R4, RZ, RZ, R5 ;  /* 0x000000ffff049224 */ /* 0x004fe200078e0005 */
[----:B------:R-:W-:-:S03]  /*2a040*/  ISETP.NE.AND P1, PT, R9, RZ, PT ;  /* 0x000000ff0900720c */ /* 0x000fc60003f25270 */
[----:B------:R-:W-:-:S05]  /*2a050*/  IMAD R13, R4, R7, RZ ;  /* 0x00000007040d7224 */ /* 0x000fca00078e02ff */
        /* <DEDUP_REMOVED lines=15> */
[----:B------:R0:W1:Y:S02]  /*2a150*/  SHFL.IDX PT, R14, R2, 0x1f, 0x1f ;  /* 0x03e01f00020e7f89 */ /* 0x00006400000e0000 */
.L_x_956:
[----:B------:R-:W-:Y:S02]  /*2a160*/  ULDC UR4, c[0x0][0xc38] ;  /* 0x00030e0000047ab9 */ /* 0x000fe40000000800 */
[----:B------:R-:W-:-:S04]  /*2a170*/  IMAD.U32 R5, RZ, RZ, UR4 ;  /* 0x00000004ff057e24 */ /* 0x000fc8000f8e00ff */
[----:B-1----:R-:W-:-:S05]  /*2a180*/  IMAD R14, R14, R5, RZ ;  /* 0x000000050e0e7224 */ /* 0x002fca00078e02ff */
[----:B------:R-:W-:-:S04]  /*2a190*/  IADD3 R9, R8, R14, RZ ;  /* 0x0000000e08097210 */ /* 0x000fc80007ffe0ff */
[----:B------:R-:W-:-:S13]  /*2a1a0*/  ISETP.GT.AND P6, PT, R9, R0, PT ;  /* 0x000000000900720c */ /* 0x000fda0003fc4270 */
[----:B------:R-:W-:Y:S05]  /*2a1b0*/  @P6 BRA `(.L_x_790) ;  /* 0x0000000000a86947 */ /* 0x000fea0003800000 */
.L_x_793:
[----:B0-----:R-:W0:Y:S01]  /*2a1c0*/  LDC R2, c[0x0][0xc3c] ;  /* 0x00030f00ff027b82 */ /* 0x001e220000000800 */
[----:B------:R-:W-:-:S05]  /*2a1d0*/  VIADD R27, R27, 0x1f ;  /* 0x0000001f1b1b7836 */ /* 0x000fca0000000000 */
[----:B0-----:R-:W-:-:S13]  /*2a1e0*/  ISETP.GE.AND P6, PT, R27, R2, PT ;  /* 0x000000021b00720c */ /* 0x001fda0003fc6270 */
[----:B------:R-:W-:Y:S05]  /*2a1f0*/  @P6 BRA `(.L_x_791) ;  /* 0x0000000400bc6947 */ /* 0x000fea0003800000 */
[----:B------:R-:W0:Y:S01]  /*2a200*/  S2R R3, SR_TID.X ;  /* 0x0000000000037919 */ /* 0x000e220000002100 */
[----:B------:R-:W-:Y:S01]  /*2a210*/  MOV R7, RZ ;  /* 0x000000ff00077202 */ /* 0x000fe20000000f00 */
[----:B------:R-:W-:Y:S01]  /*2a220*/  ULDC.64 UR4, c[0x0][0x208] ;  /* 0x0000820000047ab9 */ /* 0x000fe20000000a00 */
[----:B0-----:R-:W-:-:S05]  /*2a230*/  LOP3.LUT R3, R3, 0x1f, RZ, 0xc0, !PT ;  /* 0x0000001f03037812 */ /* 0x001fca00078ec0ff */
[----:B------:R-:W-:-:S05]  /*2a240*/  IMAD.IADD R11, R27, 0x1, R3 ;  /* 0x000000011b0b7824 */ /* 0x000fca00078e0203 */
[----:B------:R-:W-:-:S13]  /*2a250*/  ISETP.GE.OR P6, PT, R11, R2, !P0 ;  /* 0x000000020b00720c */ /* 0x000fda00047c6670 */
[----:B------:R-:W0:Y:S08]  /*2a260*/  @!P6 LDC.64 R2, c[0x0][0xc80] ;  /* 0x00032000ff02eb82 */ /* 0x000e300000000a00 */
[----:B------:R-:W1:Y:S01]  /*2a270*/  @!P6 LDC.64 R4, c[0x0][0xc78] ;  /* 0x00031e00ff04eb82 */ /* 0x000e620000000a00 */
[----:B0-----:R-:W-:-:S05]  /*2a280*/  @!P6 IMAD.WIDE R2, R11, 0x4, R2 ;  /* 0x000000040b02e825 */ /* 0x001fca00078e0202 */
[----:B------:R1:W2:Y:S02]  /*2a290*/  @!P6 LDG.E R7, desc[UR4][R2.64] ;  /* 0x000000040207e981 */ /* 0x0002a4000c1e1900 */
[----:B-1----:R-:W-:-:S04]  /*2a2a0*/  @!P6 IMAD.WIDE R2, R11, 0x4, R4 ;  /* 0x000000040b02e825 */ /* 0x002fc800078e0204 */
[----:B------:R-:W-:-:S06]  /*2a2b0*/  IMAD.MOV.U32 R4, RZ, RZ, RZ ;  /* 0x000000ffff047224 */ /* 0x000fcc00078e00ff */
        /* <DEDUP_REMOVED lines=20> */
.L_x_964:
[----:B------:R-:W-:Y:S02]  /*2a400*/  ULDC UR4, c[0x0][0xc38] ;  /* 0x00030e0000047ab9 */ /* 0x000fe40000000800 */
[----:B------:R-:W-:-:S04]  /*2a410*/  IMAD.U32 R5, RZ, RZ, UR4 ;  /* 0x00000004ff057e24 */ /* 0x000fc8000f8e00ff */
[----:B-1----:R-:W-:-:S04]  /*2a420*/  IMAD R14, R14, R5, RZ ;  /* 0x000000050e0e7224 */ /* 0x002fc800078e02ff */
[----:B------:R-:W-:-:S05]  /*2a430*/  IMAD.IADD R9, R14, 0x1, R9 ;  /* 0x000000010e097824 */ /* 0x000fca00078e0209 */
[----:B------:R-:W-:-:S13]  /*2a440*/  ISETP.GT.AND P6, PT, R9, R0, PT ;  /* 0x000000000900720c */ /* 0x000fda0003fc4270 */
[----:B------:R-:W-:Y:S05]  /*2a450*/  @!P6 BRA `(.L_x_793) ;  /* 0xfffffffc0058e947 */ /* 0x000fea000383ffff */
.L_x_790:
[----:B------:R-:W-:Y:S01]  /*2a460*/  IADD3 R9, -R14, R9, RZ ;  /* 0x000000090e097210 */ /* 0x000fe20007ffe1ff */
[----:B------:R-:W-:-:S04]  /*2a470*/  UMOV UR4, 0xffffffff ;  /* 0xffffffff00047882 */ /* 0x000fc80000000000 */
[----:B------:R-:W-:-:S05]  /*2a480*/  IMAD R3, R2, R5, R9 ;  /* 0x0000000502037224 */ /* 0x000fca00078e0209 */
[----:B------:R-:W-:Y:S01]  /*2a490*/  ISETP.GT.AND P6, PT, R3, R0, PT ;  /* 0x000000000300720c */ /* 0x000fe20003fc4270 */
[----:B------:R-:W-:-:S12]  /*2a4a0*/  BRA.DIV UR4, `(.L_x_794) ;  /* 0x0000005204507947 */ /* 0x000fd8000b800000 */
[----:B------:R-:W-:-:S04]  /*2a4b0*/  VOTE.ANY R3, PT, !P6 ;  /* 0x0000000000037806 */ /* 0x000fc800070e0100 */
[----:B------:R-:W1:Y:S02]  /*2a4c0*/  POPC R8, R3 ;  /* 0x0000000300087309 */ /* 0x000e640000000000 */
[----:B-1----:R1:W2:Y:S04]  /*2a4d0*/  SHFL.IDX PT, R7, R7, R8, 0x1f ;  /* 0x00001f0807077589 */ /* 0x0022a800000e0000 */
[----:B------:R1:W3:Y:S02]  /*2a4e0*/  SHFL.IDX PT, R4, R4, R8, 0x1f ;  /* 0x00001f0804047589 */ /* 0x0002e400000e0000 */
.L_x_969:
[----:B------:R-:W-:-:S13]  /*2a4f0*/  ISETP.NE.AND P0, PT, R3, RZ, PT ;  /* 0x000000ff0300720c */ /* 0x000fda0003f05270 */
[----:B------:R-:W-:Y:S05]  /*2a500*/  @!P0 BRA `(.L_x_795) ;  /* 0x0000000000108947 */ /* 0x000fea0003800000 */
[----:B------:R-:W-:Y:S01]  /*2a510*/  UMOV UR4, 0xffffffff ;  /* 0xffffffff00047882 */ /* 0x000fe20000000000 */
[----:B------:R-:W-:Y:S02]  /*2a520*/  VIADD R12, R8, 0xffffffff ;  /* 0xffffffff080c7836 */ /* 0x000fe40000000000 */
[----:B------:R-:W-:Y:S05]  /*2a530*/  BRA.DIV UR4, `(.L_x_796) ;  /* 0x0000005204887947 */ /* 0x000fea000b800000 */
[----:B------:R4:W0:Y:S02]  /*2a540*/  SHFL.IDX PT, R6, R2, R12, 0x1f ;  /* 0x00001f0c02067589 */ /* 0x00082400000e0000 */
.L_x_795:
[----:B--2---:R-:W-:Y:S01]  /*2a550*/  IABS R10, R7 ;  /* 0x00000007000a7213 */ /* 0x004fe20000000000 */
[----:B0-----:R-:W-:Y:S01]  /*2a560*/  IMAD R24, R6, R5, R9 ;  /* 0x0000000506187224 */ /* 0x001fe200078e0209 */
[----:B---3--:R-:W-:Y:S02]  /*2a570*/  IABS R5, R4 ;  /* 0x0000000400057213 */ /* 0x008fe40000000000 */
[----:B------:R-:W0:Y:S01]  /*2a580*/  I2F.RP R11, R10 ;  /* 0x0000000a000b7306 */ /* 0x000e220000209400 */
[----:B------:R-:W-:Y:S01]  /*2a590*/  IMAD.IADD R0, R0, 0x1, -R24 ;  /* 0x0000000100007824 */ /* 0x000fe200078e0a18 */
[----:B------:R-:W-:-:S06]  /*2a5a0*/  IADD3 R27, R8, R27, RZ ;  /* 0x0000001b081b7210 */ /* 0x000fcc0007ffe0ff */
[----:B----4-:R-:W2:Y:S08]  /*2a5b0*/  I2F.RP R12, R5 ;  /* 0x00000005000c7306 */ /* 0x010eb00000209400 */
[----:B0-----:R-:W0:Y:S08]  /*2a5c0*/  MUFU.RCP R11, R11 ;  /* 0x0000000b000b7308 */ /* 0x001e300000001000 */
[----:B--2---:R-:W-:Y:S01]  /*2a5d0*/  MUFU.RCP R12, R12 ;  /* 0x0000000c000c7308 */ /* 0x004fe20000001000 */
[----:B0-----:R-:W-:-:S07]  /*2a5e0*/  VIADD R2, R11, 0xffffffe ;  /* 0x0ffffffe0b027836 */ /* 0x001fce0000000000 */
[----:B------:R0:W2:Y:S02]  /*2a5f0*/  F2I.FTZ.U32.TRUNC.NTZ R3, R2 ;  /* 0x0000000200037305 */ /* 0x0000a4000021f000 */
[----:B0-----:R-:W-:Y:S01]  /*2a600*/  IMAD.MOV.U32 R2, RZ, RZ, RZ ;  /* 0x000000ffff027224 */ /* 0x001fe200078e00ff */
[----:B--2---:R-:W-:-:S05]  /*2a610*/  IADD3 R9, RZ, -R3, RZ ;  /* 0x80000003ff097210 */ /* 0x004fca0007ffe0ff */
[----:B------:R-:W-:-:S04]  /*2a620*/  IMAD R9, R9, R10, RZ ;  /* 0x0000000a09097224 */ /* 0x000fc800078e02ff */
[----:B------:R-:W-:Y:S01]  /*2a630*/  IMAD.HI.U32 R3, R3, R9, R2 ;  /* 0x0000000903037227 */ /* 0x000fe200078e0002 */
[----:B------:R-:W-:Y:S02]  /*2a640*/  IABS R2, R7 ;  /* 0x0000000700027213 */ /* 0x000fe40000000000 */
[----:B------:R-:W-:Y:S02]  /*2a650*/  IABS R9, R0 ;  /* 0x0000000000097213 */ /* 0x000fe40000000000 */
[----:B------:R-:W-:-:S03]  /*2a660*/  IADD3 R2, RZ, -R2, RZ ;  /* 0x80000002ff027210 */ /* 0x000fc60007ffe0ff */
[----:B------:R-:W-:-:S04]  /*2a670*/  IMAD.HI.U32 R6, R3, R9, RZ ;  /* 0x0000000903067227 */ /* 0x000fc800078e00ff */
[----:B------:R-:W-:Y:S02]  /*2a680*/  VIADD R3, R12, 0xffffffe ;  /* 0x0ffffffe0c037836 */ /* 0x000fe40000000000 */
[----:B------:R-:W-:-:S04]  /*2a690*/  IMAD R9, R6, R2, R9 ;  /* 0x0000000206097224 */ /* 0x000fc800078e0209 */
[----:B------:R-:W0:Y:S01]  /*2a6a0*/  F2I.FTZ.U32.TRUNC.NTZ R3, R3 ;  /* 0x0000000300037305 */ /* 0x000e22000021f000 */
[----:B------:R-:W-:-:S13]  /*2a6b0*/  ISETP.GT.U32.AND P1, PT, R10, R9, PT ;  /* 0x000000090a00720c */ /* 0x000fda0003f24070 */
[----:B------:R-:W-:Y:S01]  /*2a6c0*/  @!P1 IMAD.IADD R9, R9, 0x1, -R10 ;  /* 0x0000000109099824 */ /* 0x000fe200078e0a0a */
[----:B0-----:R-:W-:Y:S01]  /*2a6d0*/  IADD3 R2, RZ, -R3, RZ ;  /* 0x80000003ff027210 */ /* 0x001fe20007ffe0ff */
[----:B------:R-:W-:Y:S01]  /*2a6e0*/  @!P1 VIADD R6, R6, 0x1 ;  /* 0x0000000106069836 */ /* 0x000fe20000000000 */
[----:B------:R-:W-:Y:S02]  /*2a6f0*/  ISETP.NE.AND P1, PT, R7, RZ, PT ;  /* 0x000000ff0700720c */ /* 0x000fe40003f25270 */
[----:B------:R-:W-:Y:S01]  /*2a700*/  ISETP.GE.U32.AND P0, PT, R9, R10, PT ;  /* 0x0000000a0900720c */ /* 0x000fe20003f06070 */
[----:B------:R-:W-:Y:S02]  /*2a710*/  IMAD R9, R2, R5, RZ ;  /* 0x0000000502097224 */ /* 0x000fe400078e02ff */
[----:B------:R-:W-:-:S04]  /*2a720*/  IMAD.MOV.U32 R2, RZ, RZ, RZ ;  /* 0x000000ffff027224 */ /* 0x000fc800078e00ff */
[----:B------:R-:W-:Y:S01]  /*2a730*/  IMAD.HI.U32 R9, R3, R9, R2 ;  /* 0x0000000903097227 */ /* 0x000fe200078e0002 */
[----:B------:R-:W-:Y:S02]  /*2a740*/  LOP3.LUT R2, R0, R7, RZ, 0x3c, !PT ;  /* 0x0000000700027212 */ /* 0x000fe400078e3cff */
[----:B------:R-:W-:Y:S02]  /*2a750*/  IABS R3, R4 ;  /* 0x0000000400037213 */ /* 0x000fe40000000000 */
[----:B------:R-:W-:Y:S02]  /*2a760*/  ISETP.GE.AND P2, PT, R2, RZ, PT ;  /* 0x000000ff0200720c */ /* 0x000fe40003f46270 */
[----:B------:R-:W-:Y:S01]  /*2a770*/  @P0 IADD3 R6, R6, 0x1, RZ ;  /* 0x0000000106060810 */ /* 0x000fe20007ffe0ff */
        /* <DEDUP_REMOVED lines=9> */
[-C--:B------:R-:W-:Y:S01]  /*2a810*/  @!P1 IADD3 R2, R2, -R5.reuse, RZ ;  /* 0x8000000502029210 */ /* 0x080fe20007ffe0ff */
[----:B------:R-:W-:Y:S01]  /*2a820*/  @!P1 VIADD R9, R9, 0x1 ;  /* 0x0000000109099836 */ /* 0x000fe20000000000 */
[----:B------:R-:W-:Y:S02]  /*2a830*/  ISETP.NE.AND P1, PT, R4, RZ, PT ;  /* 0x000000ff0400720c */ /* 0x000fe40003f25270 */
[----:B------:R-:W-:Y:S02]  /*2a840*/  ISETP.GE.U32.AND P0, PT, R2, R5, PT ;  /* 0x000000050200720c */ /* 0x000fe40003f06070 */
[----:B------:R-:W-:-:S04]  /*2a850*/  LOP3.LUT R2, R6, R4, RZ, 0x3c, !PT ;  /* 0x0000000406027212 */ /* 0x000fc800078e3cff */
[----:B------:R-:W-:-:S07]  /*2a860*/  ISETP.GE.AND P2, PT, R2, RZ, PT ;  /* 0x000000ff0200720c */ /* 0x000fce0003f46270 */
[----:B------:R-:W-:-:S06]  /*2a870*/  @P0 VIADD R9, R9, 0x1 ;  /* 0x0000000109090836 */ /* 0x000fcc0000000000 */
[----:B------:R-:W-:Y:S02]  /*2a880*/  @!P2 IADD3 R9, -R9, RZ, RZ ;  /* 0x000000ff0909a210 */ /* 0x000fe40007ffe1ff */
[----:B------:R-:W-:-:S05]  /*2a890*/  @!P1 LOP3.LUT R9, RZ, R4, RZ, 0x33, !PT ;  /* 0x00000004ff099212 */ /* 0x000fca00078e33ff */
[--C-:B------:R-:W-:Y:S02]  /*2a8a0*/  IMAD.MOV R3, RZ, RZ, -R9.reuse ;  /* 0x000000ffff037224 */ /* 0x100fe400078e0a09 */
[C---:B------:R-:W-:Y:S02]  /*2a8b0*/  IMAD R9, R4.reuse, 0x1000000, R9 ;  /* 0x0100000004097824 */ /* 0x040fe400078e0209 */
[----:B------:R-:W-:-:S04]  /*2a8c0*/  IMAD R6, R4, R3, R6 ;  /* 0x0000000304067224 */ /* 0x000fc800078e0206 */
[----:B------:R-:W-:Y:S01]  /*2a8d0*/  IMAD R26, R6, 0x10000, R9 ;  /* 0x00010000061a7824 */ /* 0x000fe200078e0209 */
[----:B------:R-:W-:Y:S06]  /*2a8e0*/  BRA `(.L_x_797) ;  /* 0x00000000001c7947 */ /* 0x000fec0003800000 */
.L_x_791:
[----:B------:R-:W-:Y:S01]  /*2a8f0*/  UMOV UR4, URZ ;  /* 0x0000003f00047c82 */ /* 0x000fe20008000000 */
[----:B------:R-:W-:Y:S01]  /*2a900*/  UMOV UR5, URZ ;  /* 0x0000003f00057c82 */ /* 0x000fe20008000000 */
[----:B------:R-:W-:Y:S01]  /*2a910*/  ULDC UR6, c[0x0][0xc3c] ;  /* 0x00030f0000067ab9 */ /* 0x000fe20000000800 */
[----:B------:R-:W-:Y:S01]  /*2a920*/  MOV R24, R0 ;  /* 0x0000000000187202 */ /* 0x000fe20000000f00 */
[----:B------:R-:W-:Y:S01]  /*2a930*/  IMAD.U32 R25, RZ, RZ, UR4 ;  /* 0x00000004ff197e24 */ /* 0x000fe2000f8e00ff */
[----:B------:R-:W-:Y:S01]  /*2a940*/  MOV R27, UR6 ;  /* 0x00000006001b7c02 */ /* 0x000fe20008000f00 */
[----:B------:R-:W-:-:S07]  /*2a950*/  IMAD.U32 R26, RZ, RZ, UR5 ;  /* 0x00000005ff1a7e24 */ /* 0x000fce000f8e00ff */
.L_x_797:
        /* <DEDUP_REMOVED lines=10> */
.L_x_788:
[----:B------:R-:W-:Y:S02]  /*2aa00*/  ULDC UR4, c[0x0][0xc3c] ;  /* 0x00030f0000047ab9 */ /* 0x000fe40000000800 */
[----:B-1----:R-:W-:-:S13]  /*2aa10*/  ISETP.GE.AND P0, PT, R27, UR4, PT ;  /* 0x000000041b007c0c */ /* 0x002fda000bf06270 */
[----:B------:R-:W-:Y:S05]  /*2aa20*/  @!P0 BRA `(.L_x_798) ;  /* 0xffffff9400c08947 */ /* 0x000fea000383ffff */
[----:B------:R-:W-:Y:S05]  /*2aa30*/  BSYNC B8 ;  /* 0x0000000000087941 */ /* 0x000fea0003800000 */
.L_x_687:
        /* <DEDUP_REMOVED lines=12> */
.L_x_972:
[----:B------:R-:W-:Y:S05]  /*2ab00*/  BSYNC B0 ;  /* 0x0000000000007941 */ /* 0x000fea0003800000 */
.L_x_799:
[----:B------:R-:W-:-:S03]  /*2ab10*/  UMOV UR4, 0xffffffff ;  /* 0xffffffff00047882 */ /* 0x000fc60000000000 */
[----:B------:R-:W-:Y:S05]  /*2ab20*/  BRA.DIV UR4, `(.L_x_801) ;  /* 0x0000004e04487947 */ /* 0x000fea000b800000 */
[----:B-1----:R-:W1:Y:S02]  /*2ab30*/  S2R R0, SR_TID.X ;  /* 0x0000000000007919 */ /* 0x002e640000002100 */
[----:B-1----:R-:W-:-:S04]  /*2ab40*/  SHF.R.U32.HI R0, RZ, 0x5, R0 ;  /* 0x00000005ff007819 */ /* 0x002fc80000011600 */
[----:B------:R-:W-:-:S05]  /*2ab50*/  LOP3.LUT R0, R0, 0x3, RZ, 0xc0, !PT ;  /* 0x0000000300007812 */ /* 0x000fca00078ec0ff */
[----:B------:R1:W3:Y:S02]  /*2ab60*/  SHFL.IDX PT, R14, R0, RZ, 0x1f ;  /* 0x00001fff000e7589 */ /* 0x0002e400000e0000 */
.L_x_975:
[----:B---3--:R-:W-:-:S13]  /*2ab70*/  ISETP.NE.AND P0, PT, R14, RZ, PT ;  /* 0x000000ff0e00720c */ /* 0x008fda0003f05270 */
[----:B------:R-:W-:Y:S05]  /*2ab80*/  @P0 BRA `(.L_x_434) ;  /* 0x0000000000880947 */ /* 0x000fea0003800000 */
[----:B------:R-:W-:-:S03]  /*2ab90*/  UMOV UR4, 0xffffffff ;  /* 0xffffffff00047882 */ /* 0x000fc60000000000 */
[----:B------:R-:W-:Y:S05]  /*2aba0*/  BRA.DIV UR4, `(.L_x_802) ;  /* 0x0000004e045c7947 */ /* 0x000fea000b800000 */
[----:B------:R-:W-:-:S13]  /*2abb0*/  ELECT P6, URZ, PT ;  /* 0x00000000003f782f */ /* 0x000fda00038c0000 */
.L_x_978:
[----:B------:R-:W-:Y:S05]  /*2abc0*/  @!P6 BRA `(.L_x_434) ;  /* 0x000000000078e947 */ /* 0x000fea0003800000 */
[----:B------:R-:W-:-:S06]  /*2abd0*/  ULOP3.LUT UR4, UR60, 0x2, URZ, 0xfc, !UPT ;  /* 0x000000023c047892 */ /* 0x000fcc000f8efc3f */
[----:B-1----:R-:W-:-:S04]  /*2abe0*/  MOV R0, UR4 ;  /* 0x0000000400007c02 */ /* 0x002fc80008000f00 */
[----:B------:R-:W-:-:S13]  /*2abf0*/  ISETP.NE.AND P0, PT, R0, 0x3, PT ;  /* 0x000000030000780c */ /* 0x000fda0003f05270 */
[----:B------:R-:W-:Y:S05]  /*2ac00*/  @!P0 BRA `(.L_x_803) ;  /* 0x0000000000048947 */ /* 0x000fea0003800000 */
[----:B------:R-:W-:Y:S01]  /*2ac10*/  BPT.TRAP 0x1 ;  /* 0x000000040000795c */ /* 0x000fe20000300000 */
.L_x_803:
[----:B------:R-:W-:Y:S01]  /*2ac20*/  IMAD R3, R23, 0x8, R5 ;  /* 0x0000000817037824 */ /* 0x000fe200078e0205 */
[----:B------:R-:W-:Y:S01]  /*2ac30*/  SHF.L.U32 R2, R29, 0x1f, RZ ;  /* 0x0000001f1d027819 */ /* 0x000fe200000006ff */
[----:B------:R-:W-:-:S03]  /*2ac40*/  VIADD R23, R23, 0x1 ;  /* 0x0000000117177836 */ /* 0x000fc60000000000 */
[----:B------:R-:W1:Y:S02]  /*2ac50*/  SYNCS.PHASECHK.TRANS64.TRYWAIT P1, [R3+URZ+0x38840], R2 ;  /* 0x03884002030075a7 */ /* 0x000e64000802017f */
[----:B------:R-:W-:-:S04]  /*2ac60*/  ISETP.NE.AND P2, PT, R23, 0x2, PT ;  /* 0x000000021700780c */ /* 0x000fc80003f45270 */
[----:B------:R-:W-:Y:S01]  /*2ac70*/  SEL R0, RZ, 0x1, P2 ;  /* 0x00000001ff007807 */ /* 0x000fe20001000000 */
[----:B-1----:R-:W-:Y:S08]  /*2ac80*/  @!P1 BRA `(.L_x_804) ;  /* 0x0000004c00449947 */ /* 0x002ff00003800000 */
.L_x_979:
[----:B------:R-:W-:Y:S02]  /*2ac90*/  SEL R23, R23, RZ, P2 ;  /* 0x000000ff17177207 */ /* 0x000fe40001000000 */
[----:B------:R-:W-:Y:S01]  /*2aca0*/  LOP3.LUT R0, R29, R0, RZ, 0x3c, !PT ;  /* 0x000000001d007212 */ /* 0x000fe200078e3cff */
[----:B------:R-:W-:Y:S06]  /*2acb0*/  @!P0 BRA `(.L_x_805) ;  /* 0x0000000000048947 */ /* 0x000fec0003800000 */
[----:B------:R-:W-:Y:S01]  /*2acc0*/  BPT.TRAP 0x1 ;  /* 0x000000040000795c */ /* 0x000fe20000300000 */
.L_x_805:
[----:B------:R-:W-:Y:S02]  /*2acd0*/  LEA R23, R23, R5, 0x3 ;  /* 0x0000000517177211 */ /* 0x000fe400078e18ff */
[----:B------:R-:W-:-:S04]  /*2ace0*/  SHF.L.U32 R0, R0, 0x1f, RZ ;  /* 0x0000001f00007819 */ /* 0x000fc800000006ff */
[----:B------:R-:W3:Y:S02]  /*2acf0*/  SYNCS.PHASECHK.TRANS64.TRYWAIT P1, [R23+URZ+0x38840], R0 ;  /* 0x03884000170075a7 */ /* 0x000ee4000802017f */
[----:B---3--:R-:W-:Y:S05]  /*2ad00*/  @!P1 BRA `(.L_x_806) ;  /* 0x0000004c00389947 */ /* 0x008fea0003800000 */
.L_x_980:
[----:B------:R-:W-:Y:S05]  /*2ad10*/  @!P0 BRA `(.L_x_807) ;  /* 0x0000000000048947 */ /* 0x000fea0003800000 */
[----:B------:R-:W-:Y:S01]  /*2ad20*/  BPT.TRAP 0x1 ;  /* 0x000000040000795c */ /* 0x000fe20000300000 */
.L_x_807:
[----:B------:R-:W4:Y:S02]  /*2ad30*/  SYNCS.PHASECHK.TRANS64.TRYWAIT P1, [R3+URZ+0x38860], R2 ;  /* 0x03886002030075a7 */ /* 0x000f24000802017f */
[----:B----4-:R-:W-:Y:S05]  /*2ad40*/  @!P1 BRA `(.L_x_808) ;  /* 0x0000004c003c9947 */ /* 0x010fea0003800000 */
.L_x_981:
[----:B------:R-:W-:Y:S05]  /*2ad50*/  @!P0 BRA `(.L_x_809) ;  /* 0x0000000000048947 */ /* 0x000fea0003800000 */
[----:B------:R-:W-:Y:S01]  /*2ad60*/  BPT.TRAP 0x1 ;  /* 0x000000040000795c */ /* 0x000fe20000300000 */
.L_x_809:
[----:B------:R0:W0:Y:S02]  /*2ad70*/  SYNCS.PHASECHK.TRANS64.TRYWAIT P0, [R23+URZ+0x38860], R0 ;  /* 0x03886000170075a7 */ /* 0x000024000800017f */
[----:B0-----:R-:W-:Y:S05]  /*2ad80*/  @!P0 NANOSLEEP.SYNCS 0x989680 ;  /* 0x009896800000895d */ /* 0x001fea0003900000 */
[----:B------:R-:W0:Y:S02]  /*2ad90*/  @!P0 SYNCS.PHASECHK.TRANS64 P0, [R23+URZ+0x38860], R0 ;  /* 0x03886000170085a7 */ /* 0x000e24000800007f */
[----:B0-----:R-:W-:Y:S05]  /*2ada0*/  @!P0 BRA `(.L_x_809) ;  /* 0xfffffffc00f08947 */ /* 0x001fea000383ffff */
.L_x_434:
[----:B------:R-:W-:Y:S05]  /*2adb0*/  BSYNC B9 ;  /* 0x0000000000097941 */ /* 0x000fea0003800000 */
.L_x_431:
[----:B------:R-:W-:Y:S05]  /*2adc0*/  EXIT ;  /* 0x000000000000794d */ /* 0x000fea0003800000 */
.L_x_456:
[----:B0-----:R0:W1:Y:S02]  /*2add0*/  SYNCS.PHASECHK.TRANS64.TRYWAIT P6, [R86+URZ+0x38890], R87 ;  /* 0x03889057560075a7 */ /* 0x00106400080c017f */
[----:B-1----:R-:W-:Y:S05]  /*2ade0*/  @!P6 NANOSLEEP.SYNCS 0x989680 ;  /* 0x009896800000e95d */ /* 0x002fea0003900000 */
[----:B------:R-:W1:Y:S02]  /*2adf0*/  @!P6 SYNCS.PHASECHK.TRANS64 P6, [R86+URZ+0x38890], R87 ;  /* 0x038890575600e5a7 */ /* 0x000e6400080c007f */
[----:B-1----:R-:W-:Y:S05]  /*2ae00*/  @!P6 BRA `(.L_x_456) ;  /* 0xfffffffc00f0e947 */ /* 0x002fea000383ffff */
[----:B------:R-:W-:Y:S05]  /*2ae10*/  BRA `(.L_x_810) ;  /* 0xfffffd9400307947 */ /* 0x000fea000383ffff */
.L_x_457:
[----:B------:R-:W-:Y:S01]  /*2ae20*/  BSSY B1, `(.L_x_811) ;  /* 0x0000008000017945 */ /* 0x000fe20003800000 */
[----:B------:R-:W-:Y:S01]  /*2ae30*/  IMAD.MOV.U32 R13, RZ, RZ, R116 ;  /* 0x000000ffff0d7224 */ /* 0x000fe200078e0074 */
[----:B------:R-:W-:Y:S01]  /*2ae40*/  MOV R11, 0x181f ;  /* 0x0000181f000b7802 */ /* 0x000fe20000000f00 */
[----:B------:R-:W-:Y:S02]  /*2ae50*/  IMAD.MOV.U32 R12, RZ, RZ, RZ ;  /* 0x000000ffff0c7224 */ /* 0x000fe400078e00ff */
[----:B------:R-:W-:-:S07]  /*2ae60*/  IMAD.MOV.U32 R15, RZ, RZ, -0x1 ;  /* 0xffffffffff0f7424 */ /* 0x000fce00078e00ff */
[----:B0-----:R-:W-:Y:S05]  /*2ae70*/  WARPSYNC.COLLECTIVE R15, `(.L_x_812) ;  /* 0x000000000f087348 */ /* 0x001fea0003c00000 */
[----:B------:R1:W2:Y:S02]  /*2ae80*/  SHFL.IDX P6, R14, R13, R12, R11 ;  /* 0x0000000c0d0e7389 */ /* 0x0002a400000c000b */
[----:B012---:R-:W-:Y:S01]  /*2ae90*/  ENDCOLLECTIVE ;  /* 0x000000000000791b */ /* 0x007fe20003800000 */
.L_x_812:
[----:B------:R-:W-:Y:S05]  /*2aea0*/  BSYNC B1 ;  /* 0x0000000000017941 */ /* 0x000fea0003800000 */
.L_x_811:
[----:B------:R-:W-:Y:S01]  /*2aeb0*/  MOV R13, R117 ;  /* 0x00000075000d7202 */ /* 0x000fe20000000f00 */
[----:B------:R-:W-:Y:S01]  /*2aec0*/  IMAD.MOV.U32 R12, RZ, RZ, RZ ;  /* 0x000000ffff0c7224 */ /* 0x000fe200078e00ff */
[----:B------:R-:W-:Y:S01]  /*2aed0*/  MOV R15, 0xffffffff ;  /* 0xffffffff000f7802 */ /* 0x000fe20000000f00 */
[----:B------:R-:W-:Y:S02]  /*2aee0*/  IMAD.MOV.U32 R11, RZ, RZ, 0x181f ;  /* 0x0000181fff0b7424 */ /* 0x000fe400078e00ff */
[----:B------:R-:W-:-:S07]  /*2aef0*/  IMAD.MOV.U32 R80, RZ, RZ, R14 ;  /* 0x000000ffff507224 */ /* 0x000fce00078e000e */
[----:B------:R-:W-:Y:S05]  /*2af00*/  WARPSYNC.COLLECTIVE R15, `(.L_x_813) ;  /* 0x000000000f087348 */ /* 0x000fea0003c00000 */
[----:B------:R0:W1:Y:S02]  /*2af10*/  SHFL.IDX P6, R14, R13, R12, R11 ;  /* 0x0000000c0d0e7389 */ /* 0x00006400000c000b */
[----:B01----:R-:W-:Y:S01]  /*2af20*/  ENDCOLLECTIVE ;  /* 0x000000000000791b */ /* 0x003fe20003800000 */
.L_x_813:
[----:B------:R-:W-:Y:S01]  /*2af30*/  IMAD.MOV.U32 R11, RZ, RZ, R14 ;  /* 0x000000ffff0b7224 */ /* 0x000fe200078e000e */
[----:B------:R-:W-:Y:S06]  /*2af40*/  BRA `(.L_x_814) ;  /* 0xfffffd9000f87947 */ /* 0x000fec000383ffff */
.L_x_474:
[----:B------:R-:W-:Y:S01]  /*2af50*/  BSSY B1, `(.L_x_815) ;  /* 0x0000008000017945 */ /* 0x000fe20003800000 */
[----:B0---4-:R-:W-:Y:S01]  /*2af60*/  IMAD.MOV.U32 R13, RZ, RZ, R116 ;  /* 0x000000ffff0d7224 */ /* 0x011fe200078e0074 */
[----:B------:R-:W-:Y:S01]  /*2af70*/  MOV R12, 0x1 ;  /* 0x00000001000c7802 */ /* 0x000fe20000000f00 */
[----:B---3--:R-:W-:Y:S02]  /*2af80*/  IMAD.MOV.U32 R11, RZ, RZ, 0x181f ;  /* 0x0000181fff0b7424 */ /* 0x008fe400078e00ff */
[----:B------:R-:W-:-:S07]  /*2af90*/  IMAD.MOV.U32 R15, RZ, RZ, -0x1 ;  /* 0xffffffffff0f7424 */ /* 0x000fce00078e00ff */
[----:B-12---:R-:W-:Y:S05]  /*2afa0*/  WARPSYNC.COLLECTIVE R15, `(.L_x_816) ;  /* 0x000000000f087348 */ /* 0x006fea0003c00000 */
[----:B------:R0:W3:Y:S02]  /*2afb0*/  SHFL.IDX P6, R14, R13, R12, R11 ;  /* 0x0000000c0d0e7389 */ /* 0x0000e400000c000b */
[----:B0123--:R-:W-:Y:S01]  /*2afc0*/  ENDCOLLECTIVE ;  /* 0x000000000000791b */ /* 0x00ffe20003800000 */
.L_x_816:
[----:B------:R-:W-:Y:S05]  /*2afd0*/  BSYNC B1 ;  /* 0x0000000000017941 */ /* 0x000fea0003800000 */
.L_x_815:
[----:B------:R-:W-:Y:S01]  /*2afe0*/  IMAD.MOV.U32 R13, RZ, RZ, R117 ;  /* 0x000000ffff0d7224 */ /* 0x000fe200078e0075 */
[----:B------:R-:W-:Y:S01]  /*2aff0*/  MOV R11, 0x181f ;  /* 0x0000181f000b7802 */ /* 0x000fe20000000f00 */
[----:B------:R-:W-:Y:S01]  /*2b000*/  IMAD.MOV.U32 R12, RZ, RZ, 0x1 ;  /* 0x00000001ff0c7424 */ /* 0x000fe200078e00ff */
[----:B------:R-:W-:Y:S01]  /*2b010*/  MOV R60, R14 ;  /* 0x0000000e003c7202 */ /* 0x000fe20000000f00 */
[----:B------:R-:W-:-:S07]  /*2b020*/  IMAD.MOV.U32 R15, RZ, RZ, -0x1 ;  /* 0xffffffffff0f7424 */ /* 0x000fce00078e00ff */
[----:B------:R-:W-:Y:S05]  /*2b030*/  WARPSYNC.COLLECTIVE R15, `(.L_x_817) ;  /* 0x000000000f087348 */ /* 0x000fea0003c00000 */
[----:B------:R0:W1:Y:S02]  /*2b040*/  SHFL.IDX P6, R14, R13, R12, R11 ;  /* 0x0000000c0d0e7389 */ /* 0x00006400000c000b */
[----:B01----:R-:W-:Y:S01]  /*2b050*/  ENDCOLLECTIVE ;  /* 0x000000000000791b */ /* 0x003fe20003800000 */
.L_x_817:
[----:B------:R-:W-:Y:S01]  /*2b060*/  IMAD.MOV.U32 R11, RZ, RZ, R14 ;  /* 0x000000ffff0b7224 */ /* 0x000fe200078e000e */
[----:B------:R-:W-:Y:S06]  /*2b070*/  BRA `(.L_x_818) ;  /* 0xfffffda000347947 */ /* 0x000fec000383ffff */
.L_x_491:
[----:B------:R-:W-:Y:S01]  /*2b080*/  BSSY B1, `(.L_x_819) ;  /* 0x0000008000017945 */ /* 0x000fe20003800000 */
[----:B0---4-:R-:W-:Y:S01]  /*2b090*/  MOV R13, R116 ;  /* 0x00000074000d7202 */ /* 0x011fe20000000f00 */
[----:B------:R-:W-:Y:S01]  /*2b0a0*/  IMAD.MOV.U32 R12, RZ, RZ, 0x2 ;  /* 0x00000002ff0c7424 */ /* 0x000fe200078e00ff */
[----:B------:R-:W-:Y:S01]  /*2b0b0*/  MOV R15, 0xffffffff ;  /* 0xffffffff000f7802 */ /* 0x000fe20000000f00 */
[----:B------:R-:W-:-:S07]  /*2b0c0*/  IMAD.MOV.U32 R11, RZ, RZ, 0x181f ;  /* 0x0000181fff0b7424 */ /* 0x000fce00078e00ff */
[----:B-123--:R-:W-:Y:S05]  /*2b0d0*/  WARPSYNC.COLLECTIVE R15, `(.L_x_820) ;  /* 0x000000000f087348 */ /* 0x00efea0003c00000 */
[----:B------:R0:W4:Y:S02]  /*2b0e0*/  SHFL.IDX P6, R14, R13, R12, R11 ;  /* 0x0000000c0d0e7389 */ /* 0x00012400000c000b */
[----:B01234-:R-:W-:Y:S01]  /*2b0f0*/  ENDCOLLECTIVE ;  /* 0x000000000000791b */ /* 0x01ffe20003800000 */
.L_x_820:
[----:B------:R-:W-:Y:S05]  /*2b100*/  BSYNC B1 ;  /* 0x0000000000017941 */ /* 0x000fea0003800000 */
.L_x_819:
[----:B------:R-:W-:Y:S01]  /*2b110*/  IMAD.MOV.U32 R13, RZ, RZ, R117 ;  /* 0x000000ffff0d7224 */ /* 0x000fe200078e0075 */
[----:B------:R-:W-:Y:S01]  /*2b120*/  MOV R12, 0x2 ;  /* 0x00000002000c7802 */ /* 0x000fe20000000f00 */
[----:B------:R-:W-:Y:S02]  /*2b130*/  IMAD.MOV.U32 R11, RZ, RZ, 0x181f ;  /* 0x0000181fff0b7424 */ /* 0x000fe400078e00ff */
[----:B------:R-:W-:Y:S02]  /*2b140*/  IMAD.MOV.U32 R15, RZ, RZ, -0x1 ;  /* 0xffffffffff0f7424 */ /* 0x000fe400078e00ff */
[----:B------:R-:W-:-:S07]  /*2b150*/  IMAD.MOV.U32 R116, RZ, RZ, R14 ;  /* 0x000000ffff747224 */ /* 0x000fce00078e000e */
[----:B------:R-:W-:Y:S05]  /*2b160*/  WARPSYNC.COLLECTIVE R15, `(.L_x_821) ;  /* 0x000000000f087348 */ /* 0x000fea0003c00000 */
[----:B------:R0:W1:Y:S02]  /*2b170*/  SHFL.IDX P6, R14, R13, R12, R11 ;  /* 0x0000000c0d0e7389 */ /* 0x00006400000c000b */
[----:B01----:R-:W-:Y:S01]  /*2b180*/  ENDCOLLECTIVE ;  /* 0x000000000000791b */ /* 0x003fe20003800000 */
.L_x_821:
[----:B------:R-:W-:Y:S01]  /*2b190*/  MOV R117, R14 ;  /* 0x0000000e00757202 */ /* 0x000fe20000000f00 */
[----:B------:R-:W-:Y:S06]  /*2b1a0*/  BRA `(.L_x_822) ;  /* 0xfffffdac00907947 */ /* 0x000fec000383ffff */
.L_x_515:
[----:B0-----:R0:W1:Y:S02]  /*2b1b0*/  SYNCS.PHASECHK.TRANS64.TRYWAIT P6, [R86+URZ+0x38890], R87 ;  /* 0x03889057560075a7 */ /* 0x00106400080c017f */
[----:B-1----:R-:W-:Y:S05]  /*2b1c0*/  @!P6 NANOSLEEP.SYNCS 0x989680 ;  /* 0x009896800000e95d */ /* 0x002fea0003900000 */
[----:B------:R-:W1:Y:S02]  /*2b1d0*/  @!P6 SYNCS.PHASECHK.TRANS64 P6, [R86+URZ+0x38890], R87 ;  /* 0x038890575600e5a7 */ /* 0x000e6400080c007f */
[----:B-1----:R-:W-:Y:S05]  /*2b1e0*/  @!P6 BRA `(.L_x_515) ;  /* 0xfffffffc00f0e947 */ /* 0x002fea000383ffff */
[----:B------:R-:W-:Y:S05]  /*2b1f0*/  BRA `(.L_x_823) ;  /* 0xfffffdc8002c7947 */ /* 0x000fea000383ffff */
.L_x_516:
        /* <DEDUP_REMOVED lines=8> */
.L_x_825:
[----:B------:R-:W-:Y:S05]  /*2b280*/  BSYNC B1 ;  /* 0x0000000000017941 */ /* 0x000fea0003800000 */
.L_x_824:
        /* <DEDUP_REMOVED lines=8> */
.L_x_826:
[----:B------:R-:W-:Y:S01]  /*2b310*/  IMAD.MOV.U32 R11, RZ, RZ, R14 ;  /* 0x000000ffff0b7224 */ /* 0x000fe200078e000e */
[----:B------:R-:W-:Y:S06]  /*2b320*/  BRA `(.L_x_827) ;  /* 0xfffffdc400fc7947 */ /* 0x000fec000383ffff */
.L_x_525:
[----:B------:R-:W-:Y:S01]  /*2b330*/  BSSY B1, `(.L_x_828) ;  /* 0x0000008000017945 */ /* 0x000fe20003800000 */
[----:B---34-:R-:W-:Y:S01]  /*2b340*/  IMAD.MOV.U32 R13, RZ, RZ, R116 ;  /* 0x000000ffff0d7224 */ /* 0x018fe200078e0074 */
[----:B------:R-:W-:Y:S01]  /*2b350*/  MOV R12, 0x1 ;  /* 0x00000001000c7802 */ /* 0x000fe20000000f00 */
[----:B------:R-:W-:Y:S02]  /*2b360*/  IMAD.MOV.U32 R11, RZ, RZ, 0x181f ;  /* 0x0000181fff0b7424 */ /* 0x000fe400078e00ff */
[----:B------:R-:W-:-:S07]  /*2b370*/  IMAD.MOV.U32 R15, RZ, RZ, -0x1 ;  /* 0xffffffffff0f7424 */ /* 0x000fce00078e00ff */
[----:B012---:R-:W-:Y:S05]  /*2b380*/  WARPSYNC.COLLECTIVE R15, `(.L_x_829) ;  /* 0x000000000f087348 */ /* 0x007fea0003c00000 */
[----:B------:R3:W4:Y:S02]  /*2b390*/  SHFL.IDX P6, R14, R13, R12, R11 ;  /* 0x0000000c0d0e7389 */ /* 0x00072400000c000b */
[----:B01234-:R-:W-:Y:S01]  /*2b3a0*/  ENDCOLLECTIVE ;  /* 0x000000000000791b */ /* 0x01ffe20003800000 */
.L_x_829:
[----:B------:R-:W-:Y:S05]  /*2b3b0*/  BSYNC B1 ;  /* 0x0000000000017941 */ /* 0x000fea0003800000 */
.L_x_828:
        /* <DEDUP_REMOVED lines=8> */
.L_x_830:
[----:B------:R-:W-:Y:S01]  /*2b440*/  IMAD.MOV.U32 R11, RZ, RZ, R14 ;  /* 0x000000ffff0b7224 */ /* 0x000fe200078e000e */
[----:B------:R-:W-:Y:S06]  /*2b450*/  BRA `(.L_x_831) ;  /* 0xfffffdd400c87947 */ /* 0x000fec000383ffff */
.L_x_534:
[----:B------:R-:W-:Y:S01]  /*2b460*/  BSSY B1, `(.L_x_832) ;  /* 0x0000008000017945 */ /* 0x000fe20003800000 */
[----:B0--3--:R-:W-:Y:S01]  /*2b470*/  MOV R13, R116 ;  /* 0x00000074000d7202 */ /* 0x009fe20000000f00 */
[----:B------:R-:W-:Y:S01]  /*2b480*/  IMAD.MOV.U32 R12, RZ, RZ, 0x2 ;  /* 0x00000002ff0c7424 */ /* 0x000fe200078e00ff */
[----:B------:R-:W-:Y:S01]  /*2b490*/  MOV R15, 0xffffffff ;  /* 0xffffffff000f7802 */ /* 0x000fe20000000f00 */
[----:B------:R-:W-:-:S07]  /*2b4a0*/  IMAD.MOV.U32 R11, RZ, RZ, 0x181f ;  /* 0x0000181fff0b7424 */ /* 0x000fce00078e00ff */
[----:B-12-4-:R-:W-:Y:S05]  /*2b4b0*/  WARPSYNC.COLLECTIVE R15, `(.L_x_833) ;  /* 0x000000000f087348 */ /* 0x016fea0003c00000 */
[----:B------:R0:W3:Y:S02]  /*2b4c0*/  SHFL.IDX P6, R14, R13, R12, R11 ;  /* 0x0000000c0d0e7389 */ /* 0x0000e400000c000b */
[----:B01234-:R-:W-:Y:S01]  /*2b4d0*/  ENDCOLLECTIVE ;  /* 0x000000000000791b */ /* 0x01ffe20003800000 */
.L_x_833:
[----:B------:R-:W-:Y:S05]  /*2b4e0*/  BSYNC B1 ;  /* 0x0000000000017941 */ /* 0x000fea0003800000 */
.L_x_832:
        /* <DEDUP_REMOVED lines=8> */
.L_x_834:
[----:B------:R-:W-:Y:S01]  /*2b570*/  MOV R117, R14 ;  /* 0x0000000e00757202 */ /* 0x000fe20000000f00 */
[----:B------:R-:W-:Y:S06]  /*2b580*/  BRA `(.L_x_835) ;  /* 0xfffffde4009c7947 */ /* 0x000fec000383ffff */
.L_x_543:
[----:B0-----:R0:W1:Y:S02]  /*2b590*/  SYNCS.PHASECHK.TRANS64.TRYWAIT P3, [R86+URZ+0x38890], R87 ;  /* 0x03889057560075a7 */ /* 0x001064000806017f */
[----:B-1----:R-:W-:Y:S05]  /*2b5a0*/  @!P3 NANOSLEEP.SYNCS 0x989680 ;  /* 0x009896800000b95d */ /* 0x002fea0003900000 */
[----:B------:R-:W1:Y:S02]  /*2b5b0*/  @!P3 SYNCS.PHASECHK.TRANS64 P3, [R86+URZ+0x38890], R87 ;  /* 0x038890575600b5a7 */ /* 0x000e64000806007f */
[----:B-1----:R-:W-:Y:S05]  /*2b5c0*/  @!P3 BRA `(.L_x_543) ;  /* 0xfffffffc00f0b947 */ /* 0x002fea000383ffff */
[----:B------:R-:W-:Y:S05]  /*2b5d0*/  BRA `(.L_x_836) ;  /* 0xfffffdf400c07947 */ /* 0x000fea000383ffff */
.L_x_544:
        /* <DEDUP_REMOVED lines=8> */
.L_x_838:
[----:B------:R-:W-:Y:S05]  /*2b660*/  BSYNC B1 ;  /* 0x0000000000017941 */ /* 0x000fea0003800000 */
.L_x_837:
        /* <DEDUP_REMOVED lines=8> */
.L_x_839:
[----:B------:R-:W-:Y:S01]  /*2b6f0*/  IMAD.MOV.U32 R11, RZ, RZ, R14 ;  /* 0x000000ffff0b7224 */ /* 0x000fe200078e000e */
[----:B------:R-:W-:Y:S06]  /*2b700*/  BRA `(.L_x_840) ;  /* 0xfffffdf400dc7947 */ /* 0x000fec000383ffff */
.L_x_547:
[----:B------:R-:W-:Y:S01]  /*2b710*/  BSSY B1, `(.L_x_841) ;  /* 0x0000008000017945 */ /* 0x000fe20003800000 */
[----:B----4-:R-:W-:Y:S01]  /*2b720*/  IMAD.MOV.U32 R13, RZ, RZ, R31 ;  /* 0x000000ffff0d7224 */ /* 0x010fe200078e001f */
[----:B------:R-:W-:Y:S01]  /*2b730*/  MOV R12, 0x1 ;  /* 0x00000001000c7802 */ /* 0x000fe20000000f00 */
[----:B---3--:R-:W-:Y:S02]  /*2b740*/  IMAD.MOV.U32 R11, RZ, RZ, 0x181f ;  /* 0x0000181fff0b7424 */ /* 0x008fe400078e00ff */
[----:B------:R-:W-:-:S07]  /*2b750*/  IMAD.MOV.U32 R15, RZ, RZ, -0x1 ;  /* 0xffffffffff0f7424 */ /* 0x000fce00078e00ff */
[----:B012---:R-:W-:Y:S05]  /*2b760*/  WARPSYNC.COLLECTIVE R15, `(.L_x_842) ;  /* 0x000000000f087348 */ /* 0x007fea0003c00000 */
[----:B------:R3:W4:Y:S02]  /*2b770*/  SHFL.IDX P6, R14, R13, R12, R11 ;  /* 0x0000000c0d0e7389 */ /* 0x00072400000c000b */
[----:B01234-:R-:W-:Y:S01]  /*2b780*/  ENDCOLLECTIVE ;  /* 0x000000000000791b */ /* 0x01ffe20003800000 */
.L_x_842:
[----:B------:R-:W-:Y:S05]  /*2b790*/  BSYNC B1 ;  /* 0x0000000000017941 */ /* 0x000fea0003800000 */
.L_x_841:
        /* <DEDUP_REMOVED lines=8> */
.L_x_843:
[----:B------:R-:W-:Y:S01]  /*2b820*/  IMAD.MOV.U32 R11, RZ, RZ, R14 ;  /* 0x000000ffff0b7224 */ /* 0x000fe200078e000e */
[----:B------:R-:W-:Y:S06]  /*2b830*/  BRA `(.L_x_844) ;  /* 0xfffffdf800047947 */ /* 0x000fec000383ffff */
.L_x_550:
[----:B------:R-:W-:Y:S01]  /*2b840*/  BSSY B1, `(.L_x_845) ;  /* 0x0000008000017945 */ /* 0x000fe20003800000 */
[----:B0---4-:R-:W-:Y:S01]  /*2b850*/  MOV R13, R31 ;  /* 0x0000001f000d7202 */ /* 0x011fe20000000f00 */
[----:B------:R-:W-:Y:S01]  /*2b860*/  IMAD.MOV.U32 R12, RZ, RZ, 0x2 ;  /* 0x00000002ff0c7424 */ /* 0x000fe200078e00ff */
[----:B------:R-:W-:Y:S01]  /*2b870*/  MOV R15, 0xffffffff ;  /* 0xffffffff000f7802 */ /* 0x000fe20000000f00 */
[----:B---3--:R-:W-:-:S07]  /*2b880*/  IMAD.MOV.U32 R11, RZ, RZ, 0x181f ;  /* 0x0000181fff0b7424 */ /* 0x008fce00078e00ff */
[----:B-12---:R-:W-:Y:S05]  /*2b890*/  WARPSYNC.COLLECTIVE R15, `(.L_x_846) ;  /* 0x000000000f087348 */ /* 0x006fea0003c00000 */
[----:B------:R0:W3:Y:S02]  /*2b8a0*/  SHFL.IDX P6, R14, R13, R12, R11 ;  /* 0x0000000c0d0e7389 */ /* 0x0000e400000c000b */
[----:B0123--:R-:W-:Y:S01]  /*2b8b0*/  ENDCOLLECTIVE ;  /* 0x000000000000791b */ /* 0x00ffe20003800000 */
.L_x_846:
[----:B------:R-:W-:Y:S05]  /*2b8c0*/  BSYNC B1 ;  /* 0x0000000000017941 */ /* 0x000fea0003800000 */
.L_x_845:
        /* <DEDUP_REMOVED lines=8> */
.L_x_847:
[----:B------:R-:W-:Y:S01]  /*2b950*/  MOV R30, R14 ;  /* 0x0000000e001e7202 */ /* 0x000fe20000000f00 */
[----:B------:R-:W-:Y:S06]  /*2b960*/  BRA `(.L_x_848) ;  /* 0xfffffdf800307947 */ /* 0x000fec000383ffff */
.L_x_554:
[----:B------:R0:W0:Y:S02]  /*2b970*/  SYNCS.PHASECHK.TRANS64.TRYWAIT P0, [R86+URZ+0x388b0], R87 ;  /* 0x0388b057560075a7 */ /* 0x000024000800017f */
[----:B0-----:R-:W-:Y:S05]  /*2b980*/  @!P0 NANOSLEEP.SYNCS 0x989680 ;  /* 0x009896800000895d */ /* 0x001fea0003900000 */
[----:B------:R-:W0:Y:S02]  /*2b990*/  @!P0 SYNCS.PHASECHK.TRANS64 P0, [R86+URZ+0x388b0], R87 ;  /* 0x0388b057560085a7 */ /* 0x000e24000800007f */
[----:B0-----:R-:W-:Y:S05]  /*2b9a0*/  @!P0 BRA `(.L_x_554) ;  /* 0xfffffffc00f08947 */ /* 0x001fea000383ffff */
[----:B------:R-:W-:Y:S05]  /*2b9b0*/  BRA `(.L_x_849) ;  /* 0xfffffdf800d87947 */ /* 0x000fea000383ffff */
.L_x_576:
        /* <DEDUP_REMOVED lines=8> */
.L_x_851:
[----:B------:R-:W-:Y:S05]  /*2ba40*/  BSYNC B1 ;  /* 0x0000000000017941 */ /* 0x000fea0003800000 */
.L_x_850:
        /* <DEDUP_REMOVED lines=8> */
.L_x_852:
[----:B------:R-:W-:Y:S02]  /*2bad0*/  IMAD.MOV.U32 R13, RZ, RZ, R29 ;  /* 0x000000ffff0d7224 */ /* 0x000fe400078e001d */
[----:B------:R-:W-:-:S07]  /*2bae0*/  IMAD.MOV.U32 R3, RZ, RZ, R14 ;  /* 0x000000ffff037224 */ /* 0x000fce00078e000e */
[----:B------:R-:W-:Y:S05]  /*2baf0*/  WARPSYNC.COLLECTIVE R15, `(.L_x_853) ;  /* 0x000000000f087348 */ /* 0x000fea0003c00000 */
[----:B------:R0:W1:Y:S02]  /*2bb00*/  SHFL.IDX P6, R14, R13, R12, R11 ;  /* 0x0000000c0d0e7389 */ /* 0x00006400000c000b */
[----:B01----:R-:W-:Y:S01]  /*2bb10*/  ENDCOLLECTIVE ;  /* 0x000000000000791b */ /* 0x003fe20003800000 */
.L_x_853:
[----:B------:R-:W-:Y:S01]  /*2bb20*/  IMAD.MOV.U32 R13, RZ, RZ, R30 ;  /* 0x000000ffff0d7224 */ /* 0x000fe200078e001e */
[----:B------:R-:W-:-:S07]  /*2bb30*/  MOV R29, R14 ;  /* 0x0000000e001d7202 */ /* 0x000fce0000000f00 */
[----:B------:R-:W-:Y:S05]  /*2bb40*/  WARPSYNC.COLLECTIVE R15, `(.L_x_854) ;  /* 0x000000000f087348 */ /* 0x000fea0003c00000 */
[----:B------:R0:W1:Y:S02]  /*2bb50*/  SHFL.IDX P6, R14, R13, R12, R11 ;  /* 0x0000000c0d0e7389 */ /* 0x00006400000c000b */
[----:B01----:R-:W-:Y:S01]  /*2bb60*/  ENDCOLLECTIVE ;  /* 0x000000000000791b */ /* 0x003fe20003800000 */
.L_x_854:
[----:B------:R-:W-:Y:S01]  /*2bb70*/  IMAD.MOV.U32 R32, RZ, RZ, R14 ;  /* 0x000000ffff207224 */ /* 0x000fe200078e000e */
[----:B------:R-:W-:Y:S06]  /*2bb80*/  BRA `(.L_x_855) ;  /* 0xfffffe0c008c7947 */ /* 0x000fec000383ffff */
.L_x_580:
[----:B0-----:R0:W1:Y:S02]  /*2bb90*/  SYNCS.PHASECHK.TRANS64.TRYWAIT P0, [R23+URZ+0x38800], R4 ;  /* 0x03880004170075a7 */ /* 0x001064000800017f */
[----:B-1----:R-:W-:Y:S05]  /*2bba0*/  @!P0 NANOSLEEP.SYNCS 0x989680 ;  /* 0x009896800000895d */ /* 0x002fea0003900000 */
[----:B------:R-:W1:Y:S02]  /*2bbb0*/  @!P0 SYNCS.PHASECHK.TRANS64 P0, [R23+URZ+0x38800], R4 ;  /* 0x03880004170085a7 */ /* 0x000e64000800007f */
[----:B-1----:R-:W-:Y:S05]  /*2bbc0*/  @!P0 BRA `(.L_x_580) ;  /* 0xfffffffc00f08947 */ /* 0x002fea000383ffff */
[----:B------:R-:W-:Y:S05]  /*2bbd0*/  BRA `(.L_x_856) ;  /* 0xfffffe14005c7947 */ /* 0x000fea000383ffff */
.L_x_612:
[----:B------:R-:W-:Y:S01]  /*2bbe0*/  BSSY B1, `(.L_x_857) ;  /* 0x0000008000017945 */ /* 0x000fe20003800000 */
[----:B------:R-:W-:Y:S01]  /*2bbf0*/  MOV R13, R24 ;  /* 0x00000018000d7202 */ /* 0x000fe20000000f00 */
[----:B------:R-:W-:Y:S01]  /*2bc00*/  IMAD.MOV.U32 R12, RZ, RZ, RZ ;  /* 0x000000ffff0c7224 */ /* 0x000fe200078e00ff */
[----:B------:R-:W-:Y:S01]  /*2bc10*/  MOV R15, 0xffffffff ;  /* 0xffffffff000f7802 */ /* 0x000fe20000000f00 */
[----:B------:R-:W-:-:S07]  /*2bc20*/  IMAD.MOV.U32 R11, RZ, RZ, 0x181f ;  /* 0x0000181fff0b7424 */ /* 0x000fce00078e00ff */
[----:B------:R-:W-:Y:S05]  /*2bc30*/  WARPSYNC.COLLECTIVE R15, `(.L_x_858) ;  /* 0x000000000f087348 */ /* 0x000fea0003c00000 */
[----:B------:R0:W1:Y:S02]  /*2bc40*/  SHFL.IDX P6, R14, R13, R12, R11 ;  /* 0x0000000c0d0e7389 */ /* 0x00006400000c000b */
[----:B01----:R-:W-:Y:S01]  /*2bc50*/  ENDCOLLECTIVE ;  /* 0x000000000000791b */ /* 0x003fe20003800000 */
.L_x_858:
[----:B------:R-:W-:Y:S05]  /*2bc60*/  BSYNC B1 ;  /* 0x0000000000017941 */ /* 0x000fea0003800000 */
.L_x_857:
[----:B------:R-:W-:Y:S01]  /*2bc70*/  IMAD.MOV.U32 R13, RZ, RZ, R28 ;  /* 0x000000ffff0d7224 */ /* 0x000fe200078e001c */
[----:B------:R-:W-:Y:S01]  /*2bc80*/  MOV R12, RZ ;  /* 0x000000ff000c7202 */ /* 0x000fe20000000f00 */
[----:B------:R-:W-:Y:S02]  /*2bc90*/  IMAD.MOV.U32 R11, RZ, RZ, 0x181f ;  /* 0x0000181fff0b7424 */ /* 0x000fe400078e00ff */
[----:B------:R-:W-:Y:S02]  /*2bca0*/  IMAD.MOV.U32 R15, RZ, RZ, -0x1 ;  /* 0xffffffffff0f7424 */ /* 0x000fe400078e00ff */
[----:B------:R-:W-:-:S07]  /*2bcb0*/  IMAD.MOV.U32 R0, RZ, RZ, R14 ;  /* 0x000000ffff007224 */ /* 0x000fce00078e000e */
[----:B------:R-:W-:Y:S05]  /*2bcc0*/  WARPSYNC.COLLECTIVE R15, `(.L_x_859) ;  /* 0x000000000f087348 */ /* 0x000fea0003c00000 */
[----:B------:R0:W1:Y:S02]  /*2bcd0*/  SHFL.IDX P6, R14, R13, R12, R11 ;  /* 0x0000000c0d0e7389 */ /* 0x00006400000c000b */
[----:B01----:R-:W-:Y:S01]  /*2bce0*/  ENDCOLLECTIVE ;  /* 0x000000000000791b */ /* 0x003fe20003800000 */
.L_x_859:
[----:B------:R-:W-:Y:S01]  /*2bcf0*/  IMAD.MOV.U32 R13, RZ, RZ, R29 ;  /* 0x000000ffff0d7224 */ /* 0x000fe200078e001d */
[----:B------:R-:W-:-:S07]  /*2bd00*/  MOV R28, R14 ;  /* 0x0000000e001c7202 */ /* 0x000fce0000000f00 */
[----:B------:R-:W-:Y:S05]  /*2bd10*/  WARPSYNC.COLLECTIVE R15, `(.L_x_860) ;  /* 0x000000000f087348 */ /* 0x000fea0003c00000 */
[----:B------:R0:W1:Y:S02]  /*2bd20*/  SHFL.IDX P6, R14, R13, R12, R11 ;  /* 0x0000000c0d0e7389 */ /* 0x00006400000c000b */
[----:B01----:R-:W-:Y:S01]  /*2bd30*/  ENDCOLLECTIVE ;  /* 0x000000000000791b */ /* 0x003fe20003800000 */
.L_x_860:
[----:B------:R-:W-:Y:S01]  /*2bd40*/  MOV R13, R30 ;  /* 0x0000001e000d7202 */ /* 0x000fe20000000f00 */
[----:B------:R-:W-:-:S07]  /*2bd50*/  IMAD.MOV.U32 R3, RZ, RZ, R14 ;  /* 0x000000ffff037224 */ /* 0x000fce00078e000e */
[----:B------:R-:W-:Y:S05]  /*2bd60*/  WARPSYNC.COLLECTIVE R15, `(.L_x_861) ;  /* 0x000000000f087348 */ /* 0x000fea0003c00000 */
[----:B------:R0:W1:Y:S02]  /*2bd70*/  SHFL.IDX P6, R14, R13, R12, R11 ;  /* 0x0000000c0d0e7389 */ /* 0x00006400000c000b */
[----:B01----:R-:W-:Y:S01]  /*2bd80*/  ENDCOLLECTIVE ;  /* 0x000000000000791b */ /* 0x003fe20003800000 */
.L_x_861:
[----:B------:R-:W-:Y:S01]  /*2bd90*/  IMAD.MOV.U32 R30, RZ, RZ, R14 ;  /* 0x000000ffff1e7224 */ /* 0x000fe200078e000e */
[----:B------:R-:W-:Y:S06]  /*2bda0*/  BRA `(.L_x_862) ;  /* 0xfffffe3c00cc7947 */ /* 0x000fec000383ffff */
.L_x_616:
[----:B0-----:R0:W1:Y:S02]  /*2bdb0*/  SYNCS.PHASECHK.TRANS64.TRYWAIT P0, [R23+URZ+0x38800], R4 ;  /* 0x03880004170075a7 */ /* 0x001064000800017f */
[----:B-1----:R-:W-:Y:S05]  /*2bdc0*/  @!P0 NANOSLEEP.SYNCS 0x989680 ;  /* 0x009896800000895d */ /* 0x002fea0003900000 */
[----:B------:R-:W1:Y:S02]  /*2bdd0*/  @!P0 SYNCS.PHASECHK.TRANS64 P0, [R23+URZ+0x38800], R4 ;  /* 0x03880004170085a7 */ /* 0x000e64000800007f */
[----:B-1----:R-:W-:Y:S05]  /*2bde0*/  @!P0 BRA `(.L_x_616) ;  /* 0xfffffffc00f08947 */ /* 0x002fea000383ffff */
[----:B------:R-:W-:Y:S05]  /*2bdf0*/  BRA `(.L_x_863) ;  /* 0xfffffe4400487947 */ /* 0x000fea000383ffff */
.L_x_634:
[----:B-1----:R1:W4:Y:S02]  /*2be00*/  SYNCS.PHASECHK.TRANS64.TRYWAIT P1, [R0+URZ+0x38830], R3 ;  /* 0x03883003000075a7 */ /* 0x002324000802017f */
[----:B----4-:R-:W-:Y:S05]  /*2be10*/  @!P1 NANOSLEEP.SYNCS 0x989680 ;  /* 0x009896800000995d */ /* 0x010fea0003900000 */
[----:B------:R-:W4:Y:S02]  /*2be20*/  @!P1 SYNCS.PHASECHK.TRANS64 P1, [R0+URZ+0x38830], R3 ;  /* 0x03883003000095a7 */ /* 0x000f24000802007f */
[----:B----4-:R-:W-:Y:S05]  /*2be30*/  @!P1 BRA `(.L_x_634) ;  /* 0xfffffffc00f09947 */ /* 0x010fea000383ffff */
[----:B------:R-:W-:Y:S05]  /*2be40*/  BRA `(.L_x_633) ;  /* 0xfffffe7400e07947 */ /* 0x000fea000383ffff */
.L_x_642:
[----:B-1----:R1:W2:Y:S02]  /*2be50*/  SYNCS.PHASECHK.TRANS64.TRYWAIT P1, [R9+URZ+0x38830], R3 ;  /* 0x03883003090075a7 */ /* 0x0022a4000802017f */
[----:B--2---:R-:W-:Y:S05]  /*2be60*/  @!P1 NANOSLEEP.SYNCS 0x989680 ;  /* 0x009896800000995d */ /* 0x004fea0003900000 */
[----:B------:R-:W2:Y:S02]  /*2be70*/  @!P1 SYNCS.PHASECHK.TRANS64 P1, [R9+URZ+0x38830], R3 ;  /* 0x03883003090095a7 */ /* 0x000ea4000802007f */
[----:B--2---:R-:W-:Y:S05]  /*2be80*/  @!P1 BRA `(.L_x_642) ;  /* 0xfffffffc00f09947 */ /* 0x004fea000383ffff */
[----:B------:R-:W-:Y:S05]  /*2be90*/  BRA `(.L_x_641) ;  /* 0xfffffec800a87947 */ /* 0x000fea000383ffff */
.L_x_647:
[----:B---3--:R3:W4:Y:S02]  /*2bea0*/  SYNCS.PHASECHK.TRANS64.TRYWAIT P1, [R6+URZ+0x38850], R0 ;  /* 0x03885000060075a7 */ /* 0x008724000802017f */
[----:B----4-:R-:W-:Y:S05]  /*2beb0*/  @!P1 NANOSLEEP.SYNCS 0x989680 ;  /* 0x009896800000995d */ /* 0x010fea0003900000 */
[----:B------:R-:W4:Y:S02]  /*2bec0*/  @!P1 SYNCS.PHASECHK.TRANS64 P1, [R6+URZ+0x38850], R0 ;  /* 0x03885000060095a7 */ /* 0x000f24000802007f */
[----:B----4-:R-:W-:Y:S05]  /*2bed0*/  @!P1 BRA `(.L_x_647) ;  /* 0xfffffffc00f09947 */ /* 0x010fea000383ffff */
[----:B------:R-:W-:Y:S05]  /*2bee0*/  BRA `(.L_x_646) ;  /* 0xffffff0000647947 */ /* 0x000fea000383ffff */
.L_x_655:
[----:B-1----:R1:W2:Y:S02]  /*2bef0*/  SYNCS.PHASECHK.TRANS64.TRYWAIT P1, [R2+URZ+0x38850], R0 ;  /* 0x03885000020075a7 */ /* 0x0022a4000802017f */
[----:B--2---:R-:W-:Y:S05]  /*2bf00*/  @!P1 NANOSLEEP.SYNCS 0x989680 ;  /* 0x009896800000995d */ /* 0x004fea0003900000 */
[----:B------:R-:W2:Y:S02]  /*2bf10*/  @!P1 SYNCS.PHASECHK.TRANS64 P1, [R2+URZ+0x38850], R0 ;  /* 0x03885000020095a7 */ /* 0x000ea4000802007f */
[----:B--2---:R-:W-:Y:S05]  /*2bf20*/  @!P1 BRA `(.L_x_655) ;  /* 0xfffffffc00f09947 */ /* 0x004fea000383ffff */
[----:B------:R-:W-:Y:S05]  /*2bf30*/  BRA `(.L_x_654) ;  /* 0xffffff1c00d47947 */ /* 0x000fea000383ffff */
.L_x_695:
[----:B------:R-:W0:Y:S01]  /*2bf40*/  S2R R10, SR_TID.X ;  /* 0x00000000000a7919 */ /* 0x000e220000002100 */
[----:B------:R-:W-:Y:S01]  /*2bf50*/  BSSY B1, `(.L_x_864) ;  /* 0x000000a000017945 */ /* 0x000fe20003800000 */
[----:B------:R-:W-:Y:S01]  /*2bf60*/  MOV R12, RZ ;  /* 0x000000ff000c7202 */ /* 0x000fe20000000f00 */
[----:B------:R-:W-:Y:S02]  /*2bf70*/  IMAD.MOV.U32 R11, RZ, RZ, 0x1f ;  /* 0x0000001fff0b7424 */ /* 0x000fe400078e00ff */
[----:B------:R-:W-:Y:S01]  /*2bf80*/  IMAD.MOV.U32 R15, RZ, RZ, -0x1 ;  /* 0xffffffffff0f7424 */ /* 0x000fe200078e00ff */
[----:B0-----:R-:W-:-:S04]  /*2bf90*/  SHF.R.U32.HI R10, RZ, 0x5, R10 ;  /* 0x00000005ff0a7819 */ /* 0x001fc8000001160a */
[----:B------:R-:W-:-:S05]  /*2bfa0*/  LOP3.LUT R10, R10, 0x3, RZ, 0xc0, !PT ;  /* 0x000000030a0a7812 */ /* 0x000fca00078ec0ff */
[----:B------:R-:W-:-:S07]  /*2bfb0*/  IMAD.MOV.U32 R13, RZ, RZ, R10 ;  /* 0x000000ffff0d7224 */ /* 0x000fce00078e000a */
[----:B------:R-:W-:Y:S05]  /*2bfc0*/  WARPSYNC.COLLECTIVE R15, `(.L_x_865) ;  /* 0x000000000f087348 */ /* 0x000fea0003c00000 */
[----:B------:R0:W1:Y:S02]  /*2bfd0*/  SHFL.IDX P6, R14, R13, R12, R11 ;  /* 0x0000000c0d0e7389 */ /* 0x00006400000c000b */
[----:B01----:R-:W-:Y:S01]  /*2bfe0*/  ENDCOLLECTIVE ;  /* 0x000000000000791b */ /* 0x003fe20003800000 */
.L_x_865:
[----:B------:R-:W-:Y:S05]  /*2bff0*/  BSYNC B1 ;  /* 0x0000000000017941 */ /* 0x000fea0003800000 */
.L_x_864:
[----:B------:R-:W-:Y:S05]  /*2c000*/  BRA `(.L_x_866) ;  /* 0xffffff8800b47947 */ /* 0x000fea000383ffff */
.L_x_697:
[----:B------:R-:W-:Y:S01]  /*2c010*/  BSSY B1, `(.L_x_867) ;  /* 0x0000006000017945 */ /* 0x000fe20003800000 */
[----:B------:R-:W-:-:S07]  /*2c020*/  MOV R15, 0xffffffff ;  /* 0xffffffff000f7802 */ /* 0x000fce0000000f00 */
[----:B0-----:R-:W-:Y:S05]  /*2c030*/  WARPSYNC.COLLECTIVE R15, `(.L_x_868) ;  /* 0x000000000f0c7348 */ /* 0x001fea0003c00000 */
[----:B------:R-:W-:Y:S02]  /*2c040*/  ELECT P6, UR62, PT ;  /* 0x00000000003e782f */ /* 0x000fe400038c0000 */
[----:B------:R-:W-:Y:S01]  /*2c050*/  MOV R14, UR62 ;  /* 0x0000003e000e7c02 */ /* 0x000fe20008000f00 */
[----:B0-----:R-:W-:Y:S10]  /*2c060*/  ENDCOLLECTIVE ;  /* 0x000000000000791b */ /* 0x001ff40003800000 */
.L_x_868:
[----:B------:R-:W-:Y:S05]  /*2c070*/  BSYNC B1 ;  /* 0x0000000000017941 */ /* 0x000fea0003800000 */
.L_x_867:
[----:B------:R-:W-:Y:S05]  /*2c080*/  BRA `(.L_x_696) ;  /* 0xffffff8800ac7947 */ /* 0x000fea000383ffff */
.L_x_699:
[----:B0-----:R0:W1:Y:S02]  /*2c090*/  SYNCS.PHASECHK.TRANS64.TRYWAIT P0, [R16+URZ+0x38820], R8 ;  /* 0x03882008100075a7 */ /* 0x001064000800017f */
[----:B-1----:R-:W-:Y:S05]  /*2c0a0*/  @!P0 NANOSLEEP.SYNCS 0x989680 ;  /* 0x009896800000895d */ /* 0x002fea0003900000 */
[----:B------:R-:W1:Y:S02]  /*2c0b0*/  @!P0 SYNCS.PHASECHK.TRANS64 P0, [R16+URZ+0x38820], R8 ;  /* 0x03882008100085a7 */ /* 0x000e64000800007f */
[----:B-1----:R-:W-:Y:S05]  /*2c0c0*/  @!P0 BRA `(.L_x_699) ;  /* 0xfffffffc00f08947 */ /* 0x002fea000383ffff */
[----:B------:R-:W-:Y:S05]  /*2c0d0*/  BRA `(.L_x_869) ;  /* 0xffffff8800bc7947 */ /* 0x000fea000383ffff */
.L_x_703:
[----:B-1----:R1:W2:Y:S02]  /*2c0e0*/  SYNCS.PHASECHK.TRANS64.TRYWAIT P0, [R12+URZ+0x388a0], R11 ;  /* 0x0388a00b0c0075a7 */ /* 0x0022a4000800017f */
[----:B--2---:R-:W-:Y:S05]  /*2c0f0*/  @!P0 NANOSLEEP.SYNCS 0x989680 ;  /* 0x009896800000895d */ /* 0x004fea0003900000 */
[----:B------:R-:W2:Y:S02]  /*2c100*/  @!P0 SYNCS.PHASECHK.TRANS64 P0, [R12+URZ+0x388a0], R11 ;  /* 0x0388a00b0c0085a7 */ /* 0x000ea4000800007f */
[----:B--2---:R-:W-:Y:S05]  /*2c110*/  @!P0 BRA `(.L_x_703) ;  /* 0xfffffffc00f08947 */ /* 0x004fea000383ffff */
[----:B------:R-:W-:Y:S05]  /*2c120*/  BRA `(.L_x_870) ;  /* 0xffffff8800d47947 */ /* 0x000fea000383ffff */
.L_x_711:
[----:B0-----:R0:W2:Y:S02]  /*2c130*/  SYNCS.PHASECHK.TRANS64.TRYWAIT P0, [R12+URZ+0x388c0], R11 ;  /* 0x0388c00b0c0075a7 */ /* 0x0010a4000800017f */
[----:B--2---:R-:W-:Y:S05]  /*2c140*/  @!P0 NANOSLEEP.SYNCS 0x989680 ;  /* 0x009896800000895d */ /* 0x004fea0003900000 */
[----:B------:R-:W2:Y:S02]  /*2c150*/  @!P0 SYNCS.PHASECHK.TRANS64 P0, [R12+URZ+0x388c0], R11 ;  /* 0x0388c00b0c0085a7 */ /* 0x000ea4000800007f */
[----:B--2---:R-:W-:Y:S05]  /*2c160*/  @!P0 BRA `(.L_x_711) ;  /* 0xfffffffc00f08947 */ /* 0x004fea000383ffff */
[----:B------:R-:W-:Y:S05]  /*2c170*/  BRA `(.L_x_871) ;  /* 0xffffff9000107947 */ /* 0x000fea000383ffff */
.L_x_721:
[----:B-1----:R1:W2:Y:S02]  /*2c180*/  SYNCS.PHASECHK.TRANS64.TRYWAIT P2, [R11+URZ+0x388a0], R10 ;  /* 0x0388a00a0b0075a7 */ /* 0x0022a4000804017f */
[----:B--2---:R-:W-:Y:S05]  /*2c190*/  @!P2 NANOSLEEP.SYNCS 0x989680 ;  /* 0x009896800000a95d */ /* 0x004fea0003900000 */
[----:B------:R-:W2:Y:S02]  /*2c1a0*/  @!P2 SYNCS.PHASECHK.TRANS64 P2, [R11+URZ+0x388a0], R10 ;  /* 0x0388a00a0b00a5a7 */ /* 0x000ea4000804007f */
[----:B--2---:R-:W-:Y:S05]  /*2c1b0*/  @!P2 BRA `(.L_x_721) ;  /* 0xfffffffc00f0a947 */ /* 0x004fea000383ffff */
[----:B------:R-:W-:Y:S05]  /*2c1c0*/  BRA `(.L_x_872) ;  /* 0xffffff9400847947 */ /* 0x000fea000383ffff */
.L_x_729:
[----:B0-----:R0:W2:Y:S02]  /*2c1d0*/  SYNCS.PHASECHK.TRANS64.TRYWAIT P2, [R11+URZ+0x388c0], R10 ;  /* 0x0388c00a0b0075a7 */ /* 0x0010a4000804017f */
[----:B--2---:R-:W-:Y:S05]  /*2c1e0*/  @!P2 NANOSLEEP.SYNCS 0x989680 ;  /* 0x009896800000a95d */ /* 0x004fea0003900000 */
[----:B------:R-:W2:Y:S02]  /*2c1f0*/  @!P2 SYNCS.PHASECHK.TRANS64 P2, [R11+URZ+0x388c0], R10 ;  /* 0x0388c00a0b00a5a7 */ /* 0x000ea4000804007f */
[----:B--2---:R-:W-:Y:S05]  /*2c200*/  @!P2 BRA `(.L_x_729) ;  /* 0xfffffffc00f0a947 */ /* 0x004fea000383ffff */
[----:B------:R-:W-:Y:S05]  /*2c210*/  BRA `(.L_x_873) ;  /* 0xffffff9800bc7947 */ /* 0x000fea000383ffff */
.L_x_747:
[----:B------:R-:W0:Y:S01]  /*2c220*/  S2R R8, SR_TID.X ;  /* 0x0000000000087919 */ /* 0x000e220000002100 */
[----:B------:R-:W-:Y:S01]  /*2c230*/  BSSY B0, `(.L_x_874) ;  /* 0x000000a000007945 */ /* 0x000fe20003800000 */
[----:B------:R-:W-:Y:S01]  /*2c240*/  IMAD.MOV.U32 R12, RZ, RZ, RZ ;  /* 0x000000ffff0c7224 */ /* 0x000fe200078e00ff */
[----:B------:R-:W-:Y:S01]  /*2c250*/  MOV R11, 0x1f ;  /* 0x0000001f000b7802 */ /* 0x000fe20000000f00 */
[----:B------:R-:W-:Y:S01]  /*2c260*/  IMAD.MOV.U32 R15, RZ, RZ, -0x1 ;  /* 0xffffffffff0f7424 */ /* 0x000fe200078e00ff */
[----:B0-----:R-:W-:-:S04]  /*2c270*/  SHF.R.U32.HI R8, RZ, 0x5, R8 ;  /* 0x00000005ff087819 */ /* 0x001fc80000011608 */
[----:B------:R-:W-:-:S05]  /*2c280*/  LOP3.LUT R8, R8, 0x3, RZ, 0xc0, !PT ;  /* 0x0000000308087812 */ /* 0x000fca00078ec0ff */
[----:B------:R-:W-:-:S07]  /*2c290*/  IMAD.MOV.U32 R13, RZ, RZ, R8 ;  /* 0x000000ffff0d7224 */ /* 0x000fce00078e0008 */
[----:B-----5:R-:W-:Y:S05]  /*2c2a0*/  WARPSYNC.COLLECTIVE R15, `(.L_x_875) ;  /* 0x000000000f087348 */ /* 0x020fea0003c00000 */
[----:B------:R0:W1:Y:S02]  /*2c2b0*/  SHFL.IDX P6, R14, R13, R12, R11 ;  /* 0x0000000c0d0e7389 */ /* 0x00006400000c000b */
[----:B01---5:R-:W-:Y:S01]  /*2c2c0*/  ENDCOLLECTIVE ;  /* 0x000000000000791b */ /* 0x023fe20003800000 */
.L_x_875:
[----:B------:R-:W-:Y:S05]  /*2c2d0*/  BSYNC B0 ;  /* 0x0000000000007941 */ /* 0x000fea0003800000 */
.L_x_874:
[----:B------:R-:W-:Y:S05]  /*2c2e0*/  BRA `(.L_x_876) ;  /* 0xffffffa800c07947 */ /* 0x000fea000383ffff */
.L_x_750:
[----:B0-----:R0:W1:Y:S02]  /*2c2f0*/  SYNCS.PHASECHK.TRANS64.TRYWAIT P0, [R5+URZ+0x38840], R2 ;  /* 0x03884002050075a7 */ /* 0x001064000800017f */
[----:B-1----:R-:W-:Y:S05]  /*2c300*/  @!P0 NANOSLEEP.SYNCS 0x989680 ;  /* 0x009896800000895d */ /* 0x002fea0003900000 */
[----:B------:R-:W1:Y:S02]  /*2c310*/  @!P0 SYNCS.PHASECHK.TRANS64 P0, [R5+URZ+0x38840], R2 ;  /* 0x03884002050085a7 */ /* 0x000e64000800007f */
[----:B-1----:R-:W-:Y:S05]  /*2c320*/  @!P0 BRA `(.L_x_750) ;  /* 0xfffffffc00f08947 */ /* 0x002fea000383ffff */
[----:B------:R-:W-:Y:S05]  /*2c330*/  BRA `(.L_x_877) ;  /* 0xffffffac00107947 */ /* 0x000fea000383ffff */
.L_x_751:
[----:B------:R-:W-:Y:S01]  /*2c340*/  BSSY B0, `(.L_x_878) ;  /* 0x0000008000007945 */ /* 0x000fe20003800000 */
[----:B------:R-:W-:Y:S01]  /*2c350*/  IMAD.MOV.U32 R13, RZ, RZ, R6 ;  /* 0x000000ffff0d7224 */ /* 0x000fe200078e0006 */
[----:B------:R-:W-:Y:S01]  /*2c360*/  MOV R12, RZ ;  /* 0x000000ff000c7202 */ /* 0x000fe20000000f00 */
[----:B------:R-:W-:Y:S02]  /*2c370*/  IMAD.MOV.U32 R11, RZ, RZ, 0x181f ;  /* 0x0000181fff0b7424 */ /* 0x000fe400078e00ff */
[----:B------:R-:W-:-:S07]  /*2c380*/  IMAD.MOV.U32 R15, RZ, RZ, -0x1 ;  /* 0xffffffffff0f7424 */ /* 0x000fce00078e00ff */
[----:B------:R-:W-:Y:S05]  /*2c390*/  WARPSYNC.COLLECTIVE R15, `(.L_x_879) ;  /* 0x000000000f087348 */ /* 0x000fea0003c00000 */
[----:B------:R0:W1:Y:S02]  /*2c3a0*/  SHFL.IDX P6, R14, R13, R12, R11 ;  /* 0x0000000c0d0e7389 */ /* 0x00006400000c000b */
[----:B01----:R-:W-:Y:S01]  /*2c3b0*/  ENDCOLLECTIVE ;  /* 0x000000000000791b */ /* 0x003fe20003800000 */
.L_x_879:
[----:B------:R-:W-:Y:S05]  /*2c3c0*/  BSYNC B0 ;  /* 0x0000000000007941 */ /* 0x000fea0003800000 */
.L_x_878:
[----:B------:R-:W-:Y:S01]  /*2c3d0*/  IMAD.MOV.U32 R13, RZ, RZ, R0 ;  /* 0x000000ffff0d7224 */ /* 0x000fe200078e0000 */
[----:B------:R-:W-:Y:S01]  /*2c3e0*/  MOV R11, 0x181f ;  /* 0x0000181f000b7802 */ /* 0x000fe20000000f00 */
[----:B------:R-:W-:Y:S01]  /*2c3f0*/  IMAD.MOV.U32 R12, RZ, RZ, RZ ;  /* 0x000000ffff0c7224 */ /* 0x000fe200078e00ff */
[----:B------:R-:W-:Y:S01]  /*2c400*/  MOV R2, R14 ;  /* 0x0000000e00027202 */ /* 0x000fe20000000f00 */
[----:B------:R-:W-:Y:S01]  /*2c410*/  IMAD.MOV.U32 R15, RZ, RZ, -0x1 ;  /* 0xffffffffff0f7424 */ /* 0x000fe200078e00ff */
[C---:B------:R-:W-:Y:S01]  /*2c420*/  LOP3.LUT P5, RZ, R18.reuse, 0x10, RZ, 0xc0, !PT ;  /* 0x0000001012ff7812 */ /* 0x040fe200078ac0ff */
[----:B------:R-:W-:Y:S01]  /*2c430*/  @P0 IMAD R9, R7, 0x2, R16 ;  /* 0x0000000207090824 */ /* 0x000fe200078e0210 */
[----:B------:R-:W-:-:S13]  /*2c440*/  LOP3.LUT P4, RZ, R18, 0x8, RZ, 0xc0, !PT ;  /* 0x0000000812ff7812 */ /* 0x000fda000788c0ff */
[----:B------:R-:W-:Y:S05]  /*2c450*/  WARPSYNC.COLLECTIVE R15, `(.L_x_880) ;  /* 0x000000000f087348 */ /* 0x000fea0003c00000 */
[----:B------:R0:W1:Y:S02]  /*2c460*/  SHFL.IDX P6, R14, R13, R12, R11 ;  /* 0x0000000c0d0e7389 */ /* 0x00006400000c000b */
[----:B01----:R-:W-:Y:S01]  /*2c470*/  ENDCOLLECTIVE ;  /* 0x000000000000791b */ /* 0x003fe20003800000 */
.L_x_880:
[C---:B------:R-:W-:Y:S01]  /*2c480*/  LOP3.LUT P3, RZ, R18.reuse, 0x4, RZ, 0xc0, !PT ;  /* 0x0000000412ff7812 */ /* 0x040fe2000786c0ff */
[----:B------:R-:W-:Y:S01]  /*2c490*/  ULDC.64 UR4, c[0x0][0x208] ;  /* 0x0000820000047ab9 */ /* 0x000fe20000000a00 */
[----:B------:R-:W-:Y:S01]  /*2c4a0*/  LOP3.LUT P2, RZ, R18, 0x2, RZ, 0xc0, !PT ;  /* 0x0000000212ff7812 */ /* 0x000fe2000784c0ff */
[----:B------:R-:W-:Y:S01]  /*2c4b0*/  IMAD.MOV.U32 R13, RZ, RZ, R6 ;  /* 0x000000ffff0d7224 */ /* 0x000fe200078e0006 */
[----:B------:R-:W-:Y:S01]  /*2c4c0*/  MOV R12, 0x1 ;  /* 0x00000001000c7802 */ /* 0x000fe20000000f00 */
[----:B------:R-:W-:-:S05]  /*2c4d0*/  IMAD.MOV.U32 R3, RZ, RZ, R14 ;  /* 0x000000ffff037224 */ /* 0x000fca00078e000e */
[----:B------:R-:W-:-:S04]  /*2c4e0*/  @P0 LEA R3, P1, R34, R3, 0x1 ;  /* 0x0000000322030211 */ /* 0x000fc800078208ff */
[----:B------:R-:W-:Y:S02]  /*2c4f0*/  @P0 IADD3.X R2, RZ, R2, RZ, P1, !PT ;  /* 0x00000002ff020210 */ /* 0x000fe40000ffe4ff */
[----:B------:R-:W-:Y:S02]  /*2c500*/  ISETP.GE.AND P1, PT, R4, 0x11, PT ;  /* 0x000000110400780c */ /* 0x000fe40003f26270 */
[----:B------:R-:W-:-:S04]  /*2c510*/  @P0 LOP3.LUT R3, R3, R2, RZ, 0x3c, !PT ;  /* 0x0000000203030212 */ /* 0x000fc800078e3cff */
[----:B------:R-:W-:-:S04]  /*2c520*/  @P0 LOP3.LUT R2, R3, R2, RZ, 0x3c, !PT ;  /* 0x0000000203020212 */ /* 0x000fc800078e3cff */
[----:B------:R-:W-:-:S03]  /*2c530*/  @P0 LOP3.LUT R3, R3, R2, RZ, 0x3c, !PT ;  /* 0x0000000203030212 */ /* 0x000fc600078e3cff */
[----:B------:R-:W-:Y:S02]  /*2c540*/  @P1 IMAD R21, R7, 0x2, R16 ;  /* 0x0000000207151824 */ /* 0x000fe400078e0210 */
        /* <DEDUP_REMOVED lines=10> */
.L_x_881:
[----:B------:R-:W-:Y:S02]  /*2c5f0*/  IMAD.MOV.U32 R13, RZ, RZ, R0 ;  /* 0x000000ffff0d7224 */ /* 0x000fe400078e0000 */
[----:B------:R-:W-:-:S07]  /*2c600*/  IMAD.MOV.U32 R8, RZ, RZ, R14 ;  /* 0x000000ffff087224 */ /* 0x000fce00078e000e */
[----:B------:R-:W-:Y:S05]  /*2c610*/  WARPSYNC.COLLECTIVE R15, `(.L_x_882) ;  /* 0x000000000f087348 */ /* 0x000fea0003c00000 */
[----:B------:R0:W1:Y:S02]  /*2c620*/  SHFL.IDX P6, R14, R13, R12, R11 ;  /* 0x0000000c0d0e7389 */ /* 0x00006400000c000b */
[----:B01----:R-:W-:Y:S01]  /*2c630*/  ENDCOLLECTIVE ;  /* 0x000000000000791b */ /* 0x003fe20003800000 */
.L_x_882:
[----:B------:R-:W-:Y:S01]  /*2c640*/  ULDC.64 UR4, c[0x0][0x208] ;  /* 0x0000820000047ab9 */ /* 0x000fe20000000a00 */
[----:B------:R-:W-:Y:S01]  /*2c650*/  MOV R13, R6 ;  /* 0x00000006000d7202 */ /* 0x000fe20000000f00 */
[----:B------:R-:W-:Y:S01]  /*2c660*/  IMAD.MOV.U32 R12, RZ, RZ, 0x2 ;  /* 0x00000002ff0c7424 */ /* 0x000fe200078e00ff */
[----:B------:R-:W-:-:S04]  /*2c670*/  MOV R2, R14 ;  /* 0x0000000e00027202 */ /* 0x000fc80000000f00 */
[----:B------:R-:W-:-:S05]  /*2c680*/  @P1 LEA R2, P0, R34, R2, 0x1 ;  /* 0x0000000222021211 */ /* 0x000fca00078008ff */
[----:B------:R-:W-:-:S05]  /*2c690*/  @P1 IMAD.X R3, RZ, RZ, R8, P0 ;  /* 0x000000ffff031224 */ /* 0x000fca00000e0608 */
        /* <DEDUP_REMOVED lines=11> */
.L_x_883:
[----:B------:R-:W-:Y:S02]  /*2c750*/  @P1 LEA R9, R7, R16, 0x1 ;  /* 0x0000001007091211 */ /* 0x000fe400078e08ff */
[----:B------:R-:W-:Y:S01]  /*2c760*/  MOV R13, R0 ;  /* 0x00000000000d7202 */ /* 0x000fe20000000f00 */
[----:B------:R-:W-:-:S07]  /*2c770*/  IMAD.MOV.U32 R8, RZ, RZ, R14 ;  /* 0x000000ffff087224 */ /* 0x000fce00078e000e */
[----:B------:R-:W-:Y:S05]  /*2c780*/  WARPSYNC.COLLECTIVE R15, `(.L_x_884) ;  /* 0x000000000f087348 */ /* 0x000fea0003c00000 */
[----:B------:R0:W1:Y:S02]  /*2c790*/  SHFL.IDX P6, R14, R13, R12, R11 ;  /* 0x0000000c0d0e7389 */ /* 0x00006400000c000b */
[----:B01----:R-:W-:Y:S01]  /*2c7a0*/  ENDCOLLECTIVE ;  /* 0x000000000000791b */ /* 0x003fe20003800000 */
.L_x_884:
[----:B------:R-:W-:Y:S01]  /*2c7b0*/  ULDC.64 UR4, c[0x0][0x208] ;  /* 0x0000820000047ab9 */ /* 0x000fe20000000a00 */
[----:B------:R-:W-:Y:S02]  /*2c7c0*/  IMAD.MOV.U32 R13, RZ, RZ, R6 ;  /* 0x000000ffff0d7224 */ /* 0x000fe400078e0006 */
[----:B------:R-:W-:Y:S02]  /*2c7d0*/  IMAD.MOV.U32 R12, RZ, RZ, 0x3 ;  /* 0x00000003ff0c7424 */ /* 0x000fe400078e00ff */
[----:B------:R-:W-:-:S05]  /*2c7e0*/  IMAD.MOV.U32 R2, RZ, RZ, R14 ;  /* 0x000000ffff027224 */ /* 0x000fca00078e000e */
        /* <DEDUP_REMOVED lines=13> */
.L_x_885:
[----:B------:R-:W-:Y:S02]  /*2c8c0*/  @P1 IMAD R21, R7, 0x2, R16 ;  /* 0x0000000207151824 */ /* 0x000fe400078e0210 */
[----:B------:R-:W-:Y:S01]  /*2c8d0*/  IMAD.MOV.U32 R13, RZ, RZ, R0 ;  /* 0x000000ffff0d7224 */ /* 0x000fe200078e0000 */
[----:B------:R-:W-:-:S07]  /*2c8e0*/  MOV R8, R14 ;  /* 0x0000000e00087202 */ /* 0x000fce0000000f00 */
[----:B------:R-:W-:Y:S05]  /*2c8f0*/  WARPSYNC.COLLECTIVE R15, `(.L_x_886) ;  /* 0x000000000f087348 */ /* 0x000fea0003c00000 */
[----:B------:R0:W1:Y:S02]  /*2c900*/  SHFL.IDX P6, R14, R13, R12, R11 ;  /* 0x0000000c0d0e7389 */ /* 0x00006400000c000b */
[----:B01----:R-:W-:Y:S01]  /*2c910*/  ENDCOLLECTIVE ;  /* 0x000000000000791b */ /* 0x003fe20003800000 */
.L_x_886:
[----:B------:R-:W-:Y:S01]  /*2c920*/  ULDC.64 UR4, c[0x0][0x208] ;  /* 0x0000820000047ab9 */ /* 0x000fe20000000a00 */
[----:B------:R-:W-:Y:S01]  /*2c930*/  IMAD.MOV.U32 R13, RZ, RZ, R6 ;  /* 0x000000ffff0d7224 */ /* 0x000fe200078e0006 */
[----:B------:R-:W-:Y:S01]  /*2c940*/  MOV R12, 0x4 ;  /* 0x00000004000c7802 */ /* 0x000fe20000000f00 */
[----:B------:R-:W-:-:S05]  /*2c950*/  IMAD.MOV.U32 R2, RZ, RZ, R14 ;  /* 0x000000ffff027224 */ /* 0x000fca00078e000e */
[----:B------:R-:W-:-:S04]  /*2c960*/  @P1 LEA R2, P0, R34, R2, 0x1 ;  /* 0x0000000222021211 */ /* 0x000fc800078008ff */
[----:B------:R-:W-:-:S05]  /*2c970*/  @P1 IADD3.X R3, RZ, R8, RZ, P0, !PT ;  /* 0x00000008ff031210 */ /* 0x000fca00007fe4ff */
        /* <DEDUP_REMOVED lines=10> */
.L_x_887:
[----:B------:R-:W-:Y:S02]  /*2ca20*/  IMAD.MOV.U32 R13, RZ, RZ, R0 ;  /* 0x000000ffff0d7224 */ /* 0x000fe400078e0000 */
[----:B------:R-:W-:-:S07]  /*2ca30*/  IMAD.MOV.U32 R8, RZ, RZ, R14 ;  /* 0x000000ffff087224 */ /* 0x000fce00078e000e */
[----:B------:R-:W-:Y:S05]  /*2ca40*/  WARPSYNC.COLLECTIVE R15, `(.L_x_888) ;  /* 0x000000000f087348 */ /* 0x000fea0003c00000 */
[----:B------:R0:W1:Y:S02]  /*2ca50*/  SHFL.IDX P6, R14, R13, R12, R11 ;  /* 0x0000000c0d0e7389 */ /* 0x00006400000c000b */
[----:B01----:R-:W-:Y:S01]  /*2ca60*/  ENDCOLLECTIVE ;  /* 0x000000000000791b */ /* 0x003fe20003800000 */
.L_x_888:
[----:B------:R-:W-:Y:S01]  /*2ca70*/  MOV R0, R14 ;  /* 0x0000000e00007202 */ /* 0x000fe20000000f00 */
[----:B------:R-:W-:Y:S06]  /*2ca80*/  BRA `(.L_x_889) ;  /* 0xffffffa8006c7947 */ /* 0x000fec000383ffff */
.L_x_758:
[----:B------:R-:W-:Y:S01]  /*2ca90*/  IMAD.MOV.U32 R13, RZ, RZ, R4 ;  /* 0x000000ffff0d7224 */ /* 0x000fe200078e0004 */
[----:B------:R-:W-:Y:S01]  /*2caa0*/  MOV R11, 0x181f ;  /* 0x0000181f000b7802 */ /* 0x000fe20000000f00 */
[----:B------:R-:W-:Y:S02]  /*2cab0*/  IMAD.MOV.U32 R12, RZ, RZ, RZ ;  /* 0x000000ffff0c7224 */ /* 0x000fe400078e00ff */
[----:B------:R-:W-:Y:S02]  /*2cac0*/  IMAD.MOV.U32 R15, RZ, RZ, -0x1 ;  /* 0xffffffffff0f7424 */ /* 0x000fe400078e00ff */
[----:B-----5:R-:W-:Y:S02]  /*2cad0*/  IMAD R6, R10, R8, RZ ;  /* 0x000000080a067224 */ /* 0x020fe400078e02ff */
[----:B------:R-:W-:-:S07]  /*2cae0*/  IMAD.IADD R0, R9, 0x1, R0 ;  /* 0x0000000109007824 */ /* 0x000fce00078e0200 */
[----:B------:R-:W-:Y:S05]  /*2caf0*/  WARPSYNC.COLLECTIVE R15, `(.L_x_890) ;  /* 0x000000000f087348 */ /* 0x000fea0003c00000 */
[----:B------:R0:W1:Y:S02]  /*2cb00*/  SHFL.IDX P6, R14, R13, R12, R11 ;  /* 0x0000000c0d0e7389 */ /* 0x00006400000c000b */
[----:B01----:R-:W-:Y:S01]  /*2cb10*/  ENDCOLLECTIVE ;  /* 0x000000000000791b */ /* 0x003fe20003800000 */
.L_x_890:
[----:B------:R-:W-:Y:S02]  /*2cb20*/  ISETP.GE.AND P1, PT, R0, R6, PT ;  /* 0x000000060000720c */ /* 0x000fe40003f26270 */
[----:B------:R-:W-:Y:S01]  /*2cb30*/  MOV R13, R5 ;  /* 0x00000005000d7202 */ /* 0x000fe20000000f00 */
[----:B------:R-:W-:-:S10]  /*2cb40*/  IMAD.MOV.U32 R2, RZ, RZ, R14 ;  /* 0x000000ffff027224 */ /* 0x000fd400078e000e */
[----:B------:R-:W-:Y:S05]  /*2cb50*/  WARPSYNC.COLLECTIVE R15, `(.L_x_891) ;  /* 0x000000000f087348 */ /* 0x000fea0003c00000 */
[----:B------:R0:W1:Y:S02]  /*2cb60*/  SHFL.IDX P6, R14, R13, R12, R11 ;  /* 0x0000000c0d0e7389 */ /* 0x00006400000c000b */
[----:B01----:R-:W-:Y:S01]  /*2cb70*/  ENDCOLLECTIVE ;  /* 0x000000000000791b */ /* 0x003fe20003800000 */
.L_x_891:
[----:B------:R-:W-:Y:S01]  /*2cb80*/  ULDC.64 UR4, c[0x0][0x208] ;  /* 0x0000820000047ab9 */ /* 0x000fe20000000a00 */
[----:B------:R-:W-:Y:S01]  /*2cb90*/  MOV R13, R4 ;  /* 0x00000004000d7202 */ /* 0x000fe20000000f00 */
[----:B------:R-:W-:Y:S02]  /*2cba0*/  IMAD.MOV.U32 R12, RZ, RZ, 0x1 ;  /* 0x00000001ff0c7424 */ /* 0x000fe400078e00ff */
[----:B------:R-:W-:-:S05]  /*2cbb0*/  IMAD.MOV.U32 R3, RZ, RZ, R14 ;  /* 0x000000ffff037224 */ /* 0x000fca00078e000e */
[----:B------:R-:W-:-:S04]  /*2cbc0*/  @!P1 LEA R7, P5, R34, R3, 0x1 ;  /* 0x0000000322079211 */ /* 0x000fc800078a08ff */
[----:B------:R-:W-:Y:S01]  /*2cbd0*/  @!P1 IADD3.X R3, RZ, R2, RZ, P5, !PT ;  /* 0x00000002ff039210 */ /* 0x000fe20002ffe4ff */
[----:B------:R-:W-:Y:S02]  /*2cbe0*/  @!P1 IMAD.MOV.U32 R2, RZ, RZ, R7 ;  /* 0x000000ffff029224 */ /* 0x000fe400078e0007 */
[----:B------:R-:W-:-:S03]  /*2cbf0*/  VIADD R7, R0, 0x10 ;  /* 0x0000001000077836 */ /* 0x000fc60000000000 */
        /* <DEDUP_REMOVED lines=11> */
.L_x_892:
[----:B------:R-:W-:Y:S01]  /*2ccb0*/  MOV R13, R5 ;  /* 0x00000005000d7202 */ /* 0x000fe20000000f00 */
[----:B------:R-:W-:-:S07]  /*2ccc0*/  IMAD.MOV.U32 R2, RZ, RZ, R14 ;  /* 0x000000ffff027224 */ /* 0x000fce00078e000e */
[----:B------:R-:W-:Y:S05]  /*2ccd0*/  WARPSYNC.COLLECTIVE R15, `(.L_x_893) ;  /* 0x000000000f087348 */ /* 0x000fea0003c00000 */
[----:B------:R0:W1:Y:S02]  /*2cce0*/  SHFL.IDX P6, R14, R13, R12, R11 ;  /* 0x0000000c0d0e7389 */ /* 0x00006400000c000b */
[----:B01----:R-:W-:Y:S01]  /*2ccf0*/  ENDCOLLECTIVE ;  /* 0x000000000000791b */ /* 0x003fe20003800000 */
.L_x_893:
[----:B------:R-:W-:Y:S01]  /*2cd00*/  ULDC.64 UR4, c[0x0][0x208] ;  /* 0x0000820000047ab9 */ /* 0x000fe20000000a00 */
[----:B------:R-:W-:Y:S01]  /*2cd10*/  MOV R13, R4 ;  /* 0x00000004000d7202 */ /* 0x000fe20000000f00 */
[----:B------:R-:W-:Y:S02]  /*2cd20*/  IMAD.MOV.U32 R12, RZ, RZ, 0x2 ;  /* 0x00000002ff0c7424 */ /* 0x000fe400078e00ff */
[----:B------:R-:W-:-:S05]  /*2cd30*/  IMAD.MOV.U32 R3, RZ, RZ, R14 ;  /* 0x000000ffff037224 */ /* 0x000fca00078e000e */
[----:B------:R-:W-:-:S05]  /*2cd40*/  @!P1 LEA R7, P5, R34, R3, 0x1 ;  /* 0x0000000322079211 */ /* 0x000fca00078a08ff */
[----:B------:R-:W-:Y:S01]  /*2cd50*/  @!P1 IMAD.X R8, RZ, RZ, R2, P5 ;  /* 0x000000ffff089224 */ /* 0x000fe200028e0602 */
[----:B------:R-:W-:Y:S01]  /*2cd60*/  @!P1 MOV R2, R7 ;  /* 0x0000000700029202 */ /* 0x000fe20000000f00 */
[----:B------:R-:W-:Y:S02]  /*2cd70*/  VIADD R7, R0, 0x20 ;  /* 0x0000002000077836 */ /* 0x000fe40000000000 */
[----:B------:R-:W-:-:S05]  /*2cd80*/  @!P1 IMAD.MOV.U32 R3, RZ, RZ, R8 ;  /* 0x000000ffff039224 */ /* 0x000fca00078e0008 */
        /* <DEDUP_REMOVED lines=11> */
.L_x_894:
[----:B------:R-:W-:Y:S01]  /*2ce40*/  MOV R13, R5 ;  /* 0x00000005000d7202 */ /* 0x000fe20000000f00 */
[----:B------:R-:W-:-:S07]  /*2ce50*/  IMAD.MOV.U32 R2, RZ, RZ, R14 ;  /* 0x000000ffff027224 */ /* 0x000fce00078e000e */
[----:B------:R-:W-:Y:S05]  /*2ce60*/  WARPSYNC.COLLECTIVE R15, `(.L_x_895) ;  /* 0x000000000f087348 */ /* 0x000fea0003c00000 */
[----:B------:R0:W1:Y:S02]  /*2ce70*/  SHFL.IDX P6, R14, R13, R12, R11 ;  /* 0x0000000c0d0e7389 */ /* 0x00006400000c000b */
[----:B01----:R-:W-:Y:S01]  /*2ce80*/  ENDCOLLECTIVE ;  /* 0x000000000000791b */ /* 0x003fe20003800000 */
.L_x_895:
        /* <DEDUP_REMOVED lines=20> */
.L_x_896:
[----:B------:R-:W-:Y:S01]  /*2cfd0*/  MOV R13, R5 ;  /* 0x00000005000d7202 */ /* 0x000fe20000000f00 */
[----:B------:R-:W-:-:S07]  /*2cfe0*/  IMAD.MOV.U32 R2, RZ, RZ, R14 ;  /* 0x000000ffff027224 */ /* 0x000fce00078e000e */
[----:B------:R-:W-:Y:S05]  /*2cff0*/  WARPSYNC.COLLECTIVE R15, `(.L_x_897) ;  /* 0x000000000f087348 */ /* 0x000fea0003c00000 */
[----:B------:R0:W1:Y:S02]  /*2d000*/  SHFL.IDX P6, R14, R13, R12, R11 ;  /* 0x0000000c0d0e7389 */ /* 0x00006400000c000b */
[----:B01----:R-:W-:Y:S01]  /*2d010*/  ENDCOLLECTIVE ;  /* 0x000000000000791b */ /* 0x003fe20003800000 */
.L_x_897:
        /* <DEDUP_REMOVED lines=20> */
.L_x_898:
[----:B------:R-:W-:Y:S01]  /*2d160*/  MOV R13, R5 ;  /* 0x00000005000d7202 */ /* 0x000fe20000000f00 */
[----:B------:R-:W-:-:S07]  /*2d170*/  IMAD.MOV.U32 R2, RZ, RZ, R14 ;  /* 0x000000ffff027224 */ /* 0x000fce00078e000e */
[----:B------:R-:W-:Y:S05]  /*2d180*/  WARPSYNC.COLLECTIVE R15, `(.L_x_899) ;  /* 0x000000000f087348 */ /* 0x000fea0003c00000 */
[----:B------:R0:W1:Y:S02]  /*2d190*/  SHFL.IDX P6, R14, R13, R12, R11 ;  /* 0x0000000c0d0e7389 */ /* 0x00006400000c000b */
[----:B01----:R-:W-:Y:S01]  /*2d1a0*/  ENDCOLLECTIVE ;  /* 0x000000000000791b */ /* 0x003fe20003800000 */
.L_x_899:
        /* <DEDUP_REMOVED lines=20> */
.L_x_900:
[----:B------:R-:W-:Y:S01]  /*2d2f0*/  MOV R13, R5 ;  /* 0x00000005000d7202 */ /* 0x000fe20000000f00 */
[----:B------:R-:W-:-:S07]  /*2d300*/  IMAD.MOV.U32 R2, RZ, RZ, R14 ;  /* 0x000000ffff027224 */ /* 0x000fce00078e000e */
[----:B------:R-:W-:Y:S05]  /*2d310*/  WARPSYNC.COLLECTIVE R15, `(.L_x_901) ;  /* 0x000000000f087348 */ /* 0x000fea0003c00000 */
[----:B------:R0:W1:Y:S02]  /*2d320*/  SHFL.IDX P6, R14, R13, R12, R11 ;  /* 0x0000000c0d0e7389 */ /* 0x00006400000c000b */
[----:B01----:R-:W-:Y:S01]  /*2d330*/  ENDCOLLECTIVE ;  /* 0x000000000000791b */ /* 0x003fe20003800000 */
.L_x_901:
        /* <DEDUP_REMOVED lines=20> */
.L_x_902:
[----:B------:R-:W-:Y:S01]  /*2d480*/  MOV R13, R5 ;  /* 0x00000005000d7202 */ /* 0x000fe20000000f00 */
[----:B------:R-:W-:-:S07]  /*2d490*/  IMAD.MOV.U32 R2, RZ, RZ, R14 ;  /* 0x000000ffff027224 */ /* 0x000fce00078e000e */
[----:B------:R-:W-:Y:S05]  /*2d4a0*/  WARPSYNC.COLLECTIVE R15, `(.L_x_903) ;  /* 0x000000000f087348 */ /* 0x000fea0003c00000 */
[----:B------:R0:W1:Y:S02]  /*2d4b0*/  SHFL.IDX P6, R14, R13, R12, R11 ;  /* 0x0000000c0d0e7389 */ /* 0x00006400000c000b */
[----:B01----:R-:W-:Y:S01]  /*2d4c0*/  ENDCOLLECTIVE ;  /* 0x000000000000791b */ /* 0x003fe20003800000 */
.L_x_903:
[----:B------:R-:W-:Y:S01]  /*2d4d0*/  ULDC.64 UR4, c[0x0][0x208] ;  /* 0x0000820000047ab9 */ /* 0x000fe20000000a00 */
[----:B------:R-:W-:Y:S01]  /*2d4e0*/  IMAD.MOV.U32 R13, RZ, RZ, R4 ;  /* 0x000000ffff0d7224 */ /* 0x000fe200078e0004 */
[----:B------:R-:W-:Y:S01]  /*2d4f0*/  MOV R12, 0x7 ;  /* 0x00000007000c7802 */ /* 0x000fe20000000f00 */
[----:B------:R-:W-:-:S05]  /*2d500*/  IMAD.MOV.U32 R3, RZ, RZ, R14 ;  /* 0x000000ffff037224 */ /* 0x000fca00078e000e */
[----:B------:R-:W-:-:S05]  /*2d510*/  @!P1 LEA R7, P5, R34, R3, 0x1 ;  /* 0x0000000322079211 */ /* 0x000fca00078a08ff */
[----:B------:R-:W-:Y:S01]  /*2d520*/  @!P1 IMAD.X R8, RZ, RZ, R2, P5 ;  /* 0x000000ffff089224 */ /* 0x000fe200028e0602 */
[----:B------:R-:W-:-:S03]  /*2d530*/  @!P1 MOV R2, R7 ;  /* 0x0000000700029202 */ /* 0x000fc60000000f00 */
[----:B------:R-:W-:-:S05]  /*2d540*/  @!P1 IMAD.MOV.U32 R3, RZ, RZ, R8 ;  /* 0x000000ffff039224 */ /* 0x000fca00078e0008 */
        /* <DEDUP_REMOVED lines=10> */
.L_x_904:
[----:B------:R-:W-:Y:S02]  /*2d5f0*/  IMAD.MOV.U32 R13, RZ, RZ, R5 ;  /* 0x000000ffff0d7224 */ /* 0x000fe400078e0005 */
[----:B------:R-:W-:-:S07]  /*2d600*/  IMAD.MOV.U32 R7, RZ, RZ, R14 ;  /* 0x000000ffff077224 */ /* 0x000fce00078e000e */
[----:B------:R-:W-:Y:S05]  /*2d610*/  WARPSYNC.COLLECTIVE R15, `(.L_x_905) ;  /* 0x000000000f087348 */ /* 0x000fea0003c00000 */
[----:B------:R0:W1:Y:S02]  /*2d620*/  SHFL.IDX P6, R14, R13, R12, R11 ;  /* 0x0000000c0d0e7389 */ /* 0x00006400000c000b */
[----:B01----:R-:W-:Y:S01]  /*2d630*/  ENDCOLLECTIVE ;  /* 0x000000000000791b */ /* 0x003fe20003800000 */
.L_x_905:
[----:B------:R-:W-:Y:S05]  /*2d640*/  BRA `(.L_x_906) ;  /* 0xffffffa800d07947 */ /* 0x000fea000383ffff */
.L_x_763:
[----:B0-----:R0:W2:Y:S02]  /*2d650*/  SYNCS.PHASECHK.TRANS64.TRYWAIT P0, [R16+URZ+0x38820], R3 ;  /* 0x03882003100075a7 */ /* 0x0010a4000800017f */
[----:B--2---:R-:W-:Y:S05]  /*2d660*/  @!P0 NANOSLEEP.SYNCS 0x989680 ;  /* 0x009896800000895d */ /* 0x004fea0003900000 */
[----:B------:R-:W2:Y:S02]  /*2d670*/  @!P0 SYNCS.PHASECHK.TRANS64 P0, [R16+URZ+0x38820], R3 ;  /* 0x03882003100085a7 */ /* 0x000ea4000800007f */
[----:B--2---:R-:W-:Y:S05]  /*2d680*/  @!P0 BRA `(.L_x_763) ;  /* 0xfffffffc00f08947 */ /* 0x004fea000383ffff */
[----:B------:R-:W-:Y:S05]  /*2d690*/  BRA `(.L_x_907) ;  /* 0xffffffac00507947 */ /* 0x000fea000383ffff */
.L_x_768:
[----:B0-----:R0:W1:Y:S02]  /*2d6a0*/  SYNCS.PHASECHK.TRANS64.TRYWAIT P0, [R6+URZ+0x38840], R3 ;  /* 0x03884003060075a7 */ /* 0x001064000800017f */
[----:B-1----:R-:W-:Y:S05]  /*2d6b0*/  @!P0 NANOSLEEP.SYNCS 0x989680 ;  /* 0x009896800000895d */ /* 0x002fea0003900000 */
[----:B------:R-:W1:Y:S02]  /*2d6c0*/  @!P0 SYNCS.PHASECHK.TRANS64 P0, [R6+URZ+0x38840], R3 ;  /* 0x03884003060085a7 */ /* 0x000e64000800007f */
[----:B-1----:R-:W-:Y:S05]  /*2d6d0*/  @!P0 BRA `(.L_x_768) ;  /* 0xfffffffc00f08947 */ /* 0x002fea000383ffff */
[----:B------:R-:W-:Y:S05]  /*2d6e0*/  BRA `(.L_x_908) ;  /* 0xffffffb0003c7947 */ /* 0x000fea000383ffff */
.L_x_769:
        /* <DEDUP_REMOVED lines=8> */
.L_x_910:
[----:B------:R-:W-:Y:S05]  /*2d770*/  BSYNC B1 ;  /* 0x0000000000017941 */ /* 0x000fea0003800000 */
.L_x_909:
[----:B------:R-:W-:Y:S01]  /*2d780*/  IMAD.MOV.U32 R13, RZ, RZ, R8 ;  /* 0x000000ffff0d7224 */ /* 0x000fe200078e0008 */
[----:B------:R-:W-:Y:S01]  /*2d790*/  MOV R12, RZ ;  /* 0x000000ff000c7202 */ /* 0x000fe20000000f00 */
[----:B------:R-:W-:Y:S01]  /*2d7a0*/  IMAD.MOV.U32 R11, RZ, RZ, 0x181f ;  /* 0x0000181fff0b7424 */ /* 0x000fe200078e00ff */
[----:B------:R-:W-:Y:S01]  /*2d7b0*/  LOP3.LUT R18, R18, 0xfffffdff, RZ, 0xc0, !PT ;  /* 0xfffffdff12127812 */ /* 0x000fe200078ec0ff */
[----:B------:R-:W-:Y:S01]  /*2d7c0*/  IMAD.MOV.U32 R15, RZ, RZ, -0x1 ;  /* 0xffffffffff0f7424 */ /* 0x000fe200078e00ff */
[----:B------:R-:W-:Y:S01]  /*2d7d0*/  LEA R9, R9, R16, 0x1 ;  /* 0x0000001009097211 */ /* 0x000fe200078e08ff */
[----:B------:R-:W-:Y:S01]  /*2d7e0*/  IMAD.MOV.U32 R3, RZ, RZ, R14 ;  /* 0x000000ffff037224 */ /* 0x000fe200078e000e */
[----:B------:R-:W-:Y:S01]  /*2d7f0*/  @P3 LOP3.LUT R18, R18, 0x200, RZ, 0xfc, !PT ;  /* 0x0000020012123812 */ /* 0x000fe200078efcff */
[----:B------:R-:W-:-:S07]  /*2d800*/  IMAD.SHL.U32 R0, R34, 0x2, RZ ;  /* 0x0000000222007824 */ /* 0x000fce00078e00ff */
[----:B------:R-:W-:Y:S05]  /*2d810*/  WARPSYNC.COLLECTIVE R15, `(.L_x_911) ;  /* 0x000000000f087348 */ /* 0x000fea0003c00000 */
[----:B------:R0:W1:Y:S02]  /*2d820*/  SHFL.IDX P6, R14, R13, R12, R11 ;  /* 0x0000000c0d0e7389 */ /* 0x00006400000c000b */
[----:B01----:R-:W-:Y:S01]  /*2d830*/  ENDCOLLECTIVE ;  /* 0x000000000000791b */ /* 0x003fe20003800000 */
.L_x_911:
[----:B------:R-:W-:Y:S01]  /*2d840*/  ULDC.64 UR4, c[0x0][0x208] ;  /* 0x0000820000047ab9 */ /* 0x000fe20000000a00 */
[C---:B------:R-:W-:Y:S02]  /*2d850*/  LOP3.LUT P3, RZ, R18.reuse, 0x10, RZ, 0xc0, !PT ;  /* 0x0000001012ff7812 */ /* 0x040fe4000786c0ff */
[----:B------:R-:W-:-:S04]  /*2d860*/  LOP3.LUT R18, R18, 0xfffffeff, RZ, 0xc0, !PT ;  /* 0xfffffeff12127812 */ /* 0x000fc800078ec0ff */
[----:B------:R-:W-:-:S04]  /*2d870*/  @P2 LOP3.LUT R18, R18, 0x100, RZ, 0xfc, !PT ;  /* 0x0000010012122812 */ /* 0x000fc800078efcff */
[C---:B------:R-:W-:Y:S02]  /*2d880*/  LOP3.LUT P2, RZ, R18.reuse, 0x8, RZ, 0xc0, !PT ;  /* 0x0000000812ff7812 */ /* 0x040fe4000784c0ff */
[----:B------:R-:W-:Y:S01]  /*2d890*/  LOP3.LUT R18, R18, 0xffffff7f, RZ, 0xc0, !PT ;  /* 0xffffff7f12127812 */ /* 0x000fe200078ec0ff */
[----:B------:R-:W-:Y:S02]  /*2d8a0*/  IMAD.MOV.U32 R13, RZ, RZ, R10 ;  /* 0x000000ffff0d7224 */ /* 0x000fe400078e000a */
[----:B------:R-:W-:Y:S01]  /*2d8b0*/  IMAD.MOV.U32 R12, RZ, RZ, 0x1 ;  /* 0x00000001ff0c7424 */ /* 0x000fe200078e00ff */
[----:B------:R-:W-:-:S04]  /*2d8c0*/  @P1 LOP3.LUT R18, R18, 0x80, RZ, 0xfc, !PT ;  /* 0x0000008012121812 */ /* 0x000fc800078efcff */
[----:B------:R-:W-:Y:S02]  /*2d8d0*/  LOP3.LUT P1, RZ, R18, 0x4, RZ, 0xc0, !PT ;  /* 0x0000000412ff7812 */ /* 0x000fe4000782c0ff */
[----:B------:R-:W-:-:S04]  /*2d8e0*/  MOV R2, R14 ;  /* 0x0000000e00027202 */ /* 0x000fc80000000f00 */
        /* <DEDUP_REMOVED lines=12> */
.L_x_912:
[----:B------:R-:W-:Y:S01]  /*2d9b0*/  IMAD.MOV.U32 R13, RZ, RZ, R8 ;  /* 0x000000ffff0d7224 */ /* 0x000fe200078e0008 */
[----:B------:R-:W-:-:S07]  /*2d9c0*/  MOV R35, R14 ;  /* 0x0000000e00237202 */ /* 0x000fce0000000f00 */
[----:B------:R-:W-:Y:S05]  /*2d9d0*/  WARPSYNC.COLLECTIVE R15, `(.L_x_913) ;  /* 0x000000000f087348 */ /* 0x000fea0003c00000 */
[----:B------:R0:W1:Y:S02]  /*2d9e0*/  SHFL.IDX P6, R14, R13, R12, R11 ;  /* 0x0000000c0d0e7389 */ /* 0x00006400000c000b */
[----:B01----:R-:W-:Y:S01]  /*2d9f0*/  ENDCOLLECTIVE ;  /* 0x000000000000791b */ /* 0x003fe20003800000 */
.L_x_913:
[----:B------:R-:W-:Y:S01]  /*2da00*/  ULDC.64 UR4, c[0x0][0x208] ;  /* 0x0000820000047ab9 */ /* 0x000fe20000000a00 */
[----:B------:R-:W-:Y:S02]  /*2da10*/  IMAD.MOV.U32 R13, RZ, RZ, R10 ;  /* 0x000000ffff0d7224 */ /* 0x000fe400078e000a */
[----:B------:R-:W-:Y:S02]  /*2da20*/  IMAD.MOV.U32 R12, RZ, RZ, 0x2 ;  /* 0x00000002ff0c7424 */ /* 0x000fe400078e00ff */
[----:B------:R-:W-:-:S05]  /*2da30*/  IMAD.MOV.U32 R2, RZ, RZ, R14 ;  /* 0x000000ffff027224 */ /* 0x000fca00078e000e */
[----:B------:R-:W-:-:S04]  /*2da40*/  IADD3 R2, P0, R2, R0, RZ ;  /* 0x0000000002027210 */ /* 0x000fc80007f1e0ff */
[----:B------:R-:W-:-:S05]  /*2da50*/  IADD3.X R3, RZ, R35, RZ, P0, !PT ;  /* 0x00000023ff037210 */ /* 0x000fca00007fe4ff */
        /* <DEDUP_REMOVED lines=10> */
.L_x_914:
[----:B------:R-:W-:Y:S01]  /*2db00*/  IMAD.MOV.U32 R13, RZ, RZ, R8 ;  /* 0x000000ffff0d7224 */ /* 0x000fe200078e0008 */
[----:B------:R-:W-:-:S07]  /*2db10*/  MOV R35, R14 ;  /* 0x0000000e00237202 */ /* 0x000fce0000000f00 */
[----:B------:R-:W-:Y:S05]  /*2db20*/  WARPSYNC.COLLECTIVE R15, `(.L_x_915) ;  /* 0x000000000f087348 */ /* 0x000fea0003c00000 */
[----:B------:R0:W1:Y:S02]  /*2db30*/  SHFL.IDX P6, R14, R13, R12, R11 ;  /* 0x0000000c0d0e7389 */ /* 0x00006400000c000b */
[----:B01----:R-:W-:Y:S01]  /*2db40*/  ENDCOLLECTIVE ;  /* 0x000000000000791b */ /* 0x003fe20003800000 */
.L_x_915:
        /* <DEDUP_REMOVED lines=16> */
.L_x_916:
[----:B------:R-:W-:Y:S01]  /*2dc50*/  IMAD.MOV.U32 R13, RZ, RZ, R8 ;  /* 0x000000ffff0d7224 */ /* 0x000fe200078e0008 */
[----:B------:R-:W-:-:S07]  /*2dc60*/  MOV R35, R14 ;  /* 0x0000000e00237202 */ /* 0x000fce0000000f00 */
[----:B------:R-:W-:Y:S05]  /*2dc70*/  WARPSYNC.COLLECTIVE R15, `(.L_x_917) ;  /* 0x000000000f087348 */ /* 0x000fea0003c00000 */
[----:B------:R0:W1:Y:S02]  /*2dc80*/  SHFL.IDX P6, R14, R13, R12, R11 ;  /* 0x0000000c0d0e7389 */ /* 0x00006400000c000b */
[----:B01----:R-:W-:Y:S01]  /*2dc90*/  ENDCOLLECTIVE ;  /* 0x000000000000791b */ /* 0x003fe20003800000 */
.L_x_917:
        /* <DEDUP_REMOVED lines=9> */
[----:B------:R0:W-:Y:S01]  /*2dd30*/  LDGSTS.E.BYPASS.LTC128B.128 [R9+0x25c00], desc[UR4][R2.64], !P3 ;  /* 0x25c0000002097fae */ /* 0x0001e2000d901d44 */
[----:B------:R-:W-:-:S03]  /*2dd40*/  LOP3.LUT P3, RZ, R18, 0x200, RZ, 0xc0, !PT ;  /* 0x0000020012ff7812 */ /* 0x000fc6000786c0ff */
[----:B------:R0:W-:Y:S01]  /*2dd50*/  LDGSTS.E.BYPASS.LTC128B.128 [R9+0x28400], desc[UR4][R2.64+0x80], !P2 ;  /* 0x2840008002097fae */ /* 0x0001e2000d101d44 */
[----:B------:R-:W-:-:S03]  /*2dd60*/  LOP3.LUT P2, RZ, R18, 0x100, RZ, 0xc0, !PT ;  /* 0x0000010012ff7812 */ /* 0x000fc6000784c0ff */
[----:B------:R0:W-:Y:S01]  /*2dd70*/  LDGSTS.E.BYPASS.LTC128B.128 [R9+0x2ac00], desc[UR4][R2.64+0x100], !P1 ;  /* 0x2ac0010002097fae */ /* 0x0001e2000c901d44 */
[----:B------:R-:W-:-:S03]  /*2dd80*/  LOP3.LUT P1, RZ, R18, 0x80, RZ, 0xc0, !PT ;  /* 0x0000008012ff7812 */ /* 0x000fc6000782c0ff */
[----:B------:R0:W-:Y:S10]  /*2dd90*/  LDGSTS.E.BYPASS.LTC128B.128 [R9+0x2d400], desc[UR4][R2.64+0x180], !P5 ;  /* 0x2d40018002097fae */ /* 0x0001f4000e901d44 */
[----:B0-----:R-:W-:Y:S05]  /*2dda0*/  WARPSYNC.COLLECTIVE R15, `(.L_x_918) ;  /* 0x000000000f087348 */ /* 0x001fea0003c00000 */
[----:B------:R1:W2:Y:S02]  /*2ddb0*/  SHFL.IDX P6, R14, R13, R12, R11 ;  /* 0x0000000c0d0e7389 */ /* 0x0002a400000c000b */
[----:B012---:R-:W-:Y:S01]  /*2ddc0*/  ENDCOLLECTIVE ;  /* 0x000000000000791b */ /* 0x007fe20003800000 */
.L_x_918:
[----:B------:R-:W-:Y:S01]  /*2ddd0*/  IMAD.MOV.U32 R13, RZ, RZ, R8 ;  /* 0x000000ffff0d7224 */ /* 0x000fe200078e0008 */
[----:B------:R-:W-:-:S07]  /*2dde0*/  MOV R35, R14 ;  /* 0x0000000e00237202 */ /* 0x000fce0000000f00 */
[----:B------:R-:W-:Y:S05]  /*2ddf0*/  WARPSYNC.COLLECTIVE R15, `(.L_x_919) ;  /* 0x000000000f087348 */ /* 0x000fea0003c00000 */
[----:B------:R0:W1:Y:S02]  /*2de00*/  SHFL.IDX P6, R14, R13, R12, R11 ;  /* 0x0000000c0d0e7389 */ /* 0x00006400000c000b */
[----:B01----:R-:W-:Y:S01]  /*2de10*/  ENDCOLLECTIVE ;  /* 0x000000000000791b */ /* 0x003fe20003800000 */
.L_x_919:
[----:B------:R-:W-:Y:S01]  /*2de20*/  IMAD.MOV.U32 R2, RZ, RZ, R14 ;  /* 0x000000ffff027224 */ /* 0x000fe200078e000e */
[----:B------:R-:W-:Y:S06]  /*2de30*/  BRA `(.L_x_920) ;  /* 0xffffffac007c7947 */ /* 0x000fec000383ffff */
.L_x_774:
[----:B-1----:R1:W2:Y:S02]  /*2de40*/  SYNCS.PHASECHK.TRANS64.TRYWAIT P0, [R6+URZ+0x38860], R2 ;  /* 0x03886002060075a7 */ /* 0x0022a4000800017f */
[----:B--2---:R-:W-:Y:S05]  /*2de50*/  @!P0 NANOSLEEP.SYNCS 0x989680 ;  /* 0x009896800000895d */ /* 0x004fea0003900000 */
[----:B------:R-:W2:Y:S02]  /*2de60*/  @!P0 SYNCS.PHASECHK.TRANS64 P0, [R6+URZ+0x38860], R2 ;  /* 0x03886002060085a7 */ /* 0x000ea4000800007f */
[----:B--2---:R-:W-:Y:S05]  /*2de70*/  @!P0 BRA `(.L_x_774) ;  /* 0xfffffffc00f08947 */ /* 0x004fea000383ffff */
[----:B------:R-:W-:Y:S05]  /*2de80*/  BRA `(.L_x_921) ;  /* 0xffffffac00fc7947 */ /* 0x000fea000383ffff */
.L_x_775:
[----:B------:R-:W-:Y:S01]  /*2de90*/  BSSY B1, `(.L_x_922) ;  /* 0x0000008000017945 */ /* 0x000fe20003800000 */
[----:B------:R-:W-:Y:S01]  /*2dea0*/  MOV R13, R19 ;  /* 0x00000013000d7202 */ /* 0x000fe20000000f00 */
[----:B------:R-:W-:Y:S01]  /*2deb0*/  IMAD.MOV.U32 R12, RZ, RZ, RZ ;  /* 0x000000ffff0c7224 */ /* 0x000fe200078e00ff */
[----:B------:R-:W-:Y:S01]  /*2dec0*/  MOV R15, 0xffffffff ;  /* 0xffffffff000f7802 */ /* 0x000fe20000000f00 */
[----:B------:R-:W-:-:S07]  /*2ded0*/  IMAD.MOV.U32 R11, RZ, RZ, 0x181f ;  /* 0x0000181fff0b7424 */ /* 0x000fce00078e00ff */
[----:B-1----:R-:W-:Y:S05]  /*2dee0*/  WARPSYNC.COLLECTIVE R15, `(.L_x_923) ;  /* 0x000000000f087348 */ /* 0x002fea0003c00000 */
[----:B------:R0:W2:Y:S02]  /*2def0*/  SHFL.IDX P6, R14, R13, R12, R11 ;  /* 0x0000000c0d0e7389 */ /* 0x0000a400000c000b */
[----:B012---:R-:W-:Y:S01]  /*2df00*/  ENDCOLLECTIVE ;  /* 0x000000000000791b */ /* 0x007fe20003800000 */
.L_x_923:
[----:B------:R-:W-:Y:S05]  /*2df10*/  BSYNC B1 ;  /* 0x0000000000017941 */ /* 0x000fea0003800000 */
.L_x_922:
[----:B------:R-:W-:Y:S01]  /*2df20*/  IMAD.MOV.U32 R13, RZ, RZ, R17 ;  /* 0x000000ffff0d7224 */ /* 0x000fe200078e0011 */
[----:B------:R-:W-:Y:S01]  /*2df30*/  MOV R12, RZ ;  /* 0x000000ff000c7202 */ /* 0x000fe20000000f00 */
[----:B------:R-:W-:Y:S02]  /*2df40*/  IMAD.MOV.U32 R11, RZ, RZ, 0x181f ;  /* 0x0000181fff0b7424 */ /* 0x000fe400078e00ff */
[----:B------:R-:W-:Y:S02]  /*2df50*/  IMAD.MOV.U32 R15, RZ, RZ, -0x1 ;  /* 0xffffffffff0f7424 */ /* 0x000fe400078e00ff */
[----:B------:R-:W-:Y:S02]  /*2df60*/  IMAD.MOV.U32 R3, RZ, RZ, R14 ;  /* 0x000000ffff037224 */ /* 0x000fe400078e000e */
[----:B------:R-:W-:-:S07]  /*2df70*/  IMAD R7, R7, 0x2, R16 ;  /* 0x0000000207077824 */ /* 0x000fce00078e0210 */
[----:B------:R-:W-:Y:S05]  /*2df80*/  WARPSYNC.COLLECTIVE R15, `(.L_x_924) ;  /* 0x000000000f087348 */ /* 0x000fea0003c00000 */
[----:B------:R0:W1:Y:S02]  /*2df90*/  SHFL.IDX P6, R14, R13, R12, R11 ;  /* 0x0000000c0d0e7389 */ /* 0x00006400000c000b */
[----:B01----:R-:W-:Y:S01]  /*2dfa0*/  ENDCOLLECTIVE ;  /* 0x000000000000791b */ /* 0x003fe20003800000 */
.L_x_924:
[----:B------:R-:W-:Y:S01]  /*2dfb0*/  ULDC.64 UR4, c[0x0][0x208] ;  /* 0x0000820000047ab9 */ /* 0x000fe20000000a00 */
[----:B------:R-:W-:Y:S01]  /*2dfc0*/  MOV R13, R19 ;  /* 0x00000013000d7202 */ /* 0x000fe20000000f00 */
[----:B------:R-:W-:Y:S01]  /*2dfd0*/  IMAD.MOV.U32 R12, RZ, RZ, 0x1 ;  /* 0x00000001ff0c7424 */ /* 0x000fe200078e00ff */
[----:B------:R-:W-:-:S04]  /*2dfe0*/  MOV R2, R14 ;  /* 0x0000000e00027202 */ /* 0x000fc80000000f00 */
        /* <DEDUP_REMOVED lines=16> */
.L_x_925:
[----:B------:R-:W-:Y:S01]  /*2e0f0*/  MOV R13, R17 ;  /* 0x00000011000d7202 */ /* 0x000fe20000000f00 */
[----:B------:R-:W-:-:S07]  /*2e100*/  IMAD.MOV.U32 R3, RZ, RZ, R14 ;  /* 0x000000ffff037224 */ /* 0x000fce00078e000e */
[----:B------:R-:W-:Y:S05]  /*2e110*/  WARPSYNC.COLLECTIVE R15, `(.L_x_926) ;  /* 0x000000000f087348 */ /* 0x000fea0003c00000 */
[----:B------:R0:W1:Y:S02]  /*2e120*/  SHFL.IDX P6, R14, R13, R12, R11 ;  /* 0x0000000c0d0e7389 */ /* 0x00006400000c000b */
[----:B01----:R-:W-:Y:S01]  /*2e130*/  ENDCOLLECTIVE ;  /* 0x000000000000791b */ /* 0x003fe20003800000 */
.L_x_926:
[----:B------:R-:W-:Y:S01]  /*2e140*/  ULDC.64 UR4, c[0x0][0x208] ;  /* 0x0000820000047ab9 */ /* 0x000fe20000000a00 */
[----:B------:R-:W-:Y:S01]  /*2e150*/  MOV R13, R19 ;  /* 0x00000013000d7202 */ /* 0x000fe20000000f00 */
[----:B------:R-:W-:Y:S02]  /*2e160*/  IMAD.MOV.U32 R12, RZ, RZ, 0x2 ;  /* 0x00000002ff0c7424 */ /* 0x000fe400078e00ff */
[----:B------:R-:W-:-:S05]  /*2e170*/  IMAD.MOV.U32 R2, RZ, RZ, R14 ;  /* 0x000000ffff027224 */ /* 0x000fca00078e000e */
        /* <DEDUP_REMOVED lines=16> */
.L_x_927:
[----:B------:R-:W-:Y:S01]  /*2e280*/  MOV R13, R17 ;  /* 0x00000011000d7202 */ /* 0x000fe20000000f00 */
[----:B------:R-:W-:-:S07]  /*2e290*/  IMAD.MOV.U32 R3, RZ, RZ, R14 ;  /* 0x000000ffff037224 */ /* 0x000fce00078e000e */
[----:B------:R-:W-:Y:S05]  /*2e2a0*/  WARPSYNC.COLLECTIVE R15, `(.L_x_928) ;  /* 0x000000000f087348 */ /* 0x000fea0003c00000 */
[----:B------:R0:W1:Y:S02]  /*2e2b0*/  SHFL.IDX P6, R14, R13, R12, R11 ;  /* 0x0000000c0d0e7389 */ /* 0x00006400000c000b */
[----:B01----:R-:W-:Y:S01]  /*2e2c0*/  ENDCOLLECTIVE ;  /* 0x000000000000791b */ /* 0x003fe20003800000 */
.L_x_928:
        /* <DEDUP_REMOVED lines=20> */
.L_x_929:
[----:B------:R-:W-:Y:S01]  /*2e410*/  MOV R13, R17 ;  /* 0x00000011000d7202 */ /* 0x000fe20000000f00 */
[----:B------:R-:W-:-:S07]  /*2e420*/  IMAD.MOV.U32 R3, RZ, RZ, R14 ;  /* 0x000000ffff037224 */ /* 0x000fce00078e000e */
[----:B------:R-:W-:Y:S05]  /*2e430*/  WARPSYNC.COLLECTIVE R15, `(.L_x_930) ;  /* 0x000000000f087348 */ /* 0x000fea0003c00000 */
[----:B------:R0:W1:Y:S02]  /*2e440*/  SHFL.IDX P6, R14, R13, R12, R11 ;  /* 0x0000000c0d0e7389 */ /* 0x00006400000c000b */
[----:B01----:R-:W-:Y:S01]  /*2e450*/  ENDCOLLECTIVE ;  /* 0x000000000000791b */ /* 0x003fe20003800000 */
.L_x_930:
        /* <DEDUP_REMOVED lines=20> */
.L_x_931:
[----:B------:R-:W-:Y:S01]  /*2e5a0*/  MOV R13, R17 ;  /* 0x00000011000d7202 */ /* 0x000fe20000000f00 */
[----:B------:R-:W-:-:S07]  /*2e5b0*/  IMAD.MOV.U32 R19, RZ, RZ, R14 ;  /* 0x000000ffff137224 */ /* 0x000fce00078e000e */
[----:B------:R-:W-:Y:S05]  /*2e5c0*/  WARPSYNC.COLLECTIVE R15, `(.L_x_932) ;  /* 0x000000000f087348 */ /* 0x000fea0003c00000 */
[----:B------:R0:W1:Y:S02]  /*2e5d0*/  SHFL.IDX P6, R14, R13, R12, R11 ;  /* 0x0000000c0d0e7389 */ /* 0x00006400000c000b */
[----:B01----:R-:W-:Y:S01]  /*2e5e0*/  ENDCOLLECTIVE ;  /* 0x000000000000791b */ /* 0x003fe20003800000 */
.L_x_932:
[----:B------:R-:W-:Y:S01]  /*2e5f0*/  IMAD.MOV.U32 R2, RZ, RZ, R14 ;  /* 0x000000ffff027224 */ /* 0x000fe200078e000e */
[----:B------:R-:W-:Y:S06]  /*2e600*/  BRA `(.L_x_933) ;  /* 0xffffffac00187947 */ /* 0x000fec000383ffff */
.L_x_783:
[----:B0-----:R0:W2:Y:S02]  /*2e610*/  SYNCS.PHASECHK.TRANS64.TRYWAIT P0, [R4+URZ+0x38860], R3 ;  /* 0x03886003040075a7 */ /* 0x0010a4000800017f */
[----:B--2---:R-:W-:Y:S05]  /*2e620*/  @!P0 NANOSLEEP.SYNCS 0x989680 ;  /* 0x009896800000895d */ /* 0x004fea0003900000 */
[----:B------:R-:W2:Y:S02]  /*2e630*/  @!P0 SYNCS.PHASECHK.TRANS64 P0, [R4+URZ+0x38860], R3 ;  /* 0x03886003040085a7 */ /* 0x000ea4000800007f */
[----:B--2---:R-:W-:Y:S05]  /*2e640*/  @!P0 BRA `(.L_x_783) ;  /* 0xfffffffc00f08947 */ /* 0x004fea000383ffff */
[----:B------:R-:W-:Y:S05]  /*2e650*/  BRA `(.L_x_934) ;  /* 0xffffffb0004c7947 */ /* 0x000fea000383ffff */
.L_x_784:
[----:B------:R-:W-:Y:S01]  /*2e660*/  BSSY B0, `(.L_x_935) ;  /* 0x0000008000007945 */ /* 0x000fe20003800000 */
[----:B------:R-:W-:Y:S01]  /*2e670*/  IMAD.MOV.U32 R13, RZ, RZ, R19 ;  /* 0x000000ffff0d7224 */ /* 0x000fe200078e0013 */
[----:B------:R-:W-:Y:S01]  /*2e680*/  MOV R12, RZ ;  /* 0x000000ff000c7202 */ /* 0x000fe20000000f00 */
[----:B------:R-:W-:Y:S02]  /*2e690*/  IMAD.MOV.U32 R11, RZ, RZ, 0x181f ;  /* 0x0000181fff0b7424 */ /* 0x000fe400078e00ff */
[----:B------:R-:W-:-:S07]  /*2e6a0*/  IMAD.MOV.U32 R15, RZ, RZ, -0x1 ;  /* 0xffffffffff0f7424 */ /* 0x000fce00078e00ff */
[----:B0-----:R-:W-:Y:S05]  /*2e6b0*/  WARPSYNC.COLLECTIVE R15, `(.L_x_936) ;  /* 0x000000000f087348 */ /* 0x001fea0003c00000 */
[----:B------:R1:W2:Y:S02]  /*2e6c0*/  SHFL.IDX P6, R14, R13, R12, R11 ;  /* 0x0000000c0d0e7389 */ /* 0x0002a400000c000b */
[----:B012---:R-:W-:Y:S01]  /*2e6d0*/  ENDCOLLECTIVE ;  /* 0x000000000000791b */ /* 0x007fe20003800000 */
.L_x_936:
[----:B------:R-:W-:Y:S05]  /*2e6e0*/  BSYNC B0 ;  /* 0x0000000000007941 */ /* 0x000fea0003800000 */
.L_x_935:
[----:B------:R-:W-:Y:S01]  /*2e6f0*/  IMAD.MOV.U32 R13, RZ, RZ, R17 ;  /* 0x000000ffff0d7224 */ /* 0x000fe200078e0011 */
[----:B------:R-:W-:Y:S01]  /*2e700*/  MOV R11, 0x181f ;  /* 0x0000181f000b7802 */ /* 0x000fe20000000f00 */
[----:B------:R-:W-:Y:S01]  /*2e710*/  IMAD.MOV.U32 R12, RZ, RZ, RZ ;  /* 0x000000ffff0c7224 */ /* 0x000fe200078e00ff */
[----:B------:R-:W-:Y:S01]  /*2e720*/  MOV R3, R14 ;  /* 0x0000000e00037202 */ /* 0x000fe20000000f00 */
[----:B------:R-:W-:Y:S01]  /*2e730*/  IMAD.MOV.U32 R15, RZ, RZ, -0x1 ;  /* 0xffffffffff0f7424 */ /* 0x000fe200078e00ff */
[C---:B------:R-:W-:Y:S01]  /*2e740*/  LOP3.LUT R0, R34.reuse, 0x40, RZ, 0xfc, !PT ;  /* 0x0000004022007812 */ /* 0x040fe200078efcff */
[C---:B------:R-:W-:Y:S01]  /*2e750*/  IMAD.SHL.U32 R8, R34.reuse, 0x2, RZ ;  /* 0x0000000222087824 */ /* 0x040fe200078e00ff */
[----:B------:R-:W-:-:S07]  /*2e760*/  LOP3.LUT R6, R34, 0x80, RZ, 0xfc, !PT ;  /* 0x0000008022067812 */ /* 0x000fce00078efcff */
[----:B------:R-:W-:Y:S05]  /*2e770*/  WARPSYNC.COLLECTIVE R15, `(.L_x_937) ;  /* 0x000000000f087348 */ /* 0x000fea0003c00000 */
[----:B------:R0:W1:Y:S02]  /*2e780*/  SHFL.IDX P6, R14, R13, R12, R11 ;  /* 0x0000000c0d0e7389 */ /* 0x00006400000c000b */
[----:B01----:R-:W-:Y:S01]  /*2e790*/  ENDCOLLECTIVE ;  /* 0x000000000000791b */ /* 0x003fe20003800000 */
.L_x_937:
[----:B------:R-:W-:Y:S01]  /*2e7a0*/  ULDC UR4, c[0x0][0x2f4] ;  /* 0x0000bd0000047ab9 */ /* 0x000fe20000000800 */
[----:B------:R-:W-:Y:S01]  /*2e7b0*/  ULDC.64 UR6, c[0x0][0x208] ;  /* 0x0000820000067ab9 */ /* 0x000fe20000000a00 */
[----:B------:R-:W-:Y:S02]  /*2e7c0*/  ISETP.GE.AND P3, PT, R34, UR4, PT ;  /* 0x0000000422007c0c */ /* 0x000fe4000bf66270 */
[----:B------:R-:W-:Y:S01]  /*2e7d0*/  ISETP.GE.AND P2, PT, R0, UR4, PT ;  /* 0x0000000400007c0c */ /* 0x000fe2000bf46270 */
[----:B------:R-:W-:Y:S01]  /*2e7e0*/  IMAD R0, R7, 0x2, R16 ;  /* 0x0000000207007824 */ /* 0x000fe200078e0210 */
[----:B------:R-:W-:Y:S02]  /*2e7f0*/  ISETP.LT.OR P4, PT, R5, 0x1, P3 ;  /* 0x000000010500780c */ /* 0x000fe40001f81670 */
[----:B------:R-:W-:Y:S01]  /*2e800*/  ISETP.GE.AND P1, PT, R6, UR4, PT ;  /* 0x0000000406007c0c */ /* 0x000fe2000bf26270 */
[----:B------:R-:W-:Y:S01]  /*2e810*/  IMAD.MOV.U32 R13, RZ, RZ, R19 ;  /* 0x000000ffff0d7224 */ /* 0x000fe200078e0013 */
[----:B------:R-:W-:-:S02]  /*2e820*/  MOV R12, 0x1 ;  /* 0x00000001000c7802 */ /* 0x000fc40000000f00 */
[----:B------:R-:W-:-:S04]  /*2e830*/  IADD3 R2, P0, R14, R8, RZ ;  /* 0x000000080e027210 */ /* 0x000fc80007f1e0ff */
[----:B------:R-:W-:Y:S02]  /*2e840*/  IADD3.X R3, RZ, R3, RZ, P0, !PT ;  /* 0x00000003ff037210 */ /* 0x000fe400007fe4ff */
[----:B------:R-:W-:-:S03]  /*2e850*/  ISETP.LT.OR P0, PT, R5, 0x1, P2 ;  /* 0x000000010500780c */ /* 0x000fc60001701670 */
[----:B------:R-:W-:Y:S01]  /*2e860*/  @!PT LDS RZ, [RZ] ;  /* 0x00000000fffff984 */ /* 0x000fe20000000800 */
[----:B------:R-:W-:Y:S01]  /*2e870*/  @!PT LDS RZ, [RZ] ;  /* 0x00000000fffff984 */ /* 0x000fe20000000800 */
[----:B------:R-:W-:Y:S01]  /*2e880*/  @!PT LDS RZ, [RZ] ;  /* 0x00000000fffff984 */ /* 0x000fe20000000800 */
[----:B------:R0:W-:Y:S01]  /*2e890*/  LDGSTS.E.BYPASS.LTC128B.128 [R0+0x400], desc[UR6][R2.64], !P4 ;  /* 0x0040000002007fae */ /* 0x0001e2000e101d46 */
[----:B------:R-:W-:-:S09]  /*2e8a0*/  ISETP.LT.OR P4, PT, R5, 0x1, P1 ;  /* 0x000000010500780c */ /* 0x000fd20000f81670 */
[----:B------:R0:W-:Y:S01]  /*2e8b0*/  LDGSTS.E.BYPASS.LTC128B.128 [R0+0x2c00], desc[UR6][R2.64+0x80], !P0 ;  /* 0x02c0008002007fae */ /* 0x0001e2000c101d46 */
[----:B------:R-:W-:-:S03]  /*2e8c0*/  ISETP.GE.AND P0, PT, R37, UR4, PT ;  /* 0x0000000425007c0c */ /* 0x000fc6000bf06270 */
[----:B------:R0:W-:Y:S01]  /*2e8d0*/  LDGSTS.E.BYPASS.LTC128B.128 [R0+0x5400], desc[UR6][R2.64+0x100], !P4 ;  /* 0x0540010002007fae */ /* 0x0001e2000e101d46 */
[----:B------:R-:W-:-:S13]  /*2e8e0*/  ISETP.LT.OR P4, PT, R5, 0x1, P0 ;  /* 0x000000010500780c */ /* 0x000fda0000781670 */
[----:B------:R0:W-:Y:S02]  /*2e8f0*/  LDGSTS.E.BYPASS.LTC128B.128 [R0+0x7c00], desc[UR6][R2.64+0x180], !P4 ;  /* 0x07c0018002007fae */ /* 0x0001e4000e101d46 */
[----:B0-----:R-:W-:Y:S05]  /*2e900*/  WARPSYNC.COLLECTIVE R15, `(.L_x_938) ;  /* 0x000000000f087348 */ /* 0x001fea0003c00000 */
[----:B------:R1:W2:Y:S02]  /*2e910*/  SHFL.IDX P6, R14, R13, R12, R11 ;  /* 0x0000000c0d0e7389 */ /* 0x0002a400000c000b */
[----:B012---:R-:W-:Y:S01]  /*2e920*/  ENDCOLLECTIVE ;  /* 0x000000000000791b */ /* 0x007fe20003800000 */
.L_x_938:
[----:B------:R-:W-:Y:S02]  /*2e930*/  IMAD.MOV.U32 R13, RZ, RZ, R17 ;  /* 0x000000ffff0d7224 */ /* 0x000fe400078e0011 */
[----:B------:R-:W-:-:S07]  /*2e940*/  IMAD.MOV.U32 R3, RZ, RZ, R14 ;  /* 0x000000ffff037224 */ /* 0x000fce00078e000e */
[----:B------:R-:W-:Y:S05]  /*2e950*/  WARPSYNC.COLLECTIVE R15, `(.L_x_939) ;  /* 0x000000000f087348 */ /* 0x000fea0003c00000 */
[----:B------:R0:W1:Y:S02]  /*2e960*/  SHFL.IDX P6, R14, R13, R12, R11 ;  /* 0x0000000c0d0e7389 */ /* 0x00006400000c000b */
[----:B01----:R-:W-:Y:S01]  /*2e970*/  ENDCOLLECTIVE ;  /* 0x000000000000791b */ /* 0x003fe20003800000 */
.L_x_939:
        /* <DEDUP_REMOVED lines=19> */
.L_x_940:
[----:B------:R-:W-:Y:S01]  /*2eab0*/  IMAD.MOV.U32 R13, RZ, RZ, R17 ;  /* 0x000000ffff0d7224 */ /* 0x000fe200078e0011 */
[----:B------:R-:W-:-:S07]  /*2eac0*/  MOV R7, R14 ;  /* 0x0000000e00077202 */ /* 0x000fce0000000f00 */
[----:B------:R-:W-:Y:S05]  /*2ead0*/  WARPSYNC.COLLECTIVE R15, `(.L_x_941) ;  /* 0x000000000f087348 */ /* 0x000fea0003c00000 */
[----:B------:R0:W1:Y:S02]  /*2eae0*/  SHFL.IDX P6, R14, R13, R12, R11 ;  /* 0x0000000c0d0e7389 */ /* 0x00006400000c000b */
[----:B01----:R-:W-:Y:S01]  /*2eaf0*/  ENDCOLLECTIVE ;  /* 0x000000000000791b */ /* 0x003fe20003800000 */
.L_x_941:
        /* <DEDUP_REMOVED lines=19> */
.L_x_942:
[----:B------:R-:W-:Y:S01]  /*2ec30*/  MOV R13, R17 ;  /* 0x00000011000d7202 */ /* 0x000fe20000000f00 */
[----:B------:R-:W-:-:S07]  /*2ec40*/  IMAD.MOV.U32 R3, RZ, RZ, R14 ;  /* 0x000000ffff037224 */ /* 0x000fce00078e000e */
[----:B------:R-:W-:Y:S05]  /*2ec50*/  WARPSYNC.COLLECTIVE R15, `(.L_x_943) ;  /* 0x000000000f087348 */ /* 0x000fea0003c00000 */
[----:B------:R0:W1:Y:S02]  /*2ec60*/  SHFL.IDX P6, R14, R13, R12, R11 ;  /* 0x0000000c0d0e7389 */ /* 0x00006400000c000b */
[----:B01----:R-:W-:Y:S01]  /*2ec70*/  ENDCOLLECTIVE ;  /* 0x000000000000791b */ /* 0x003fe20003800000 */
.L_x_943:
        /* <DEDUP_REMOVED lines=19> */
.L_x_944:
[----:B------:R-:W-:Y:S02]  /*2edb0*/  IMAD.MOV.U32 R13, RZ, RZ, R17 ;  /* 0x000000ffff0d7224 */ /* 0x000fe400078e0011 */
[----:B------:R-:W-:-:S07]  /*2edc0*/  IMAD.MOV.U32 R19, RZ, RZ, R14 ;  /* 0x000000ffff137224 */ /* 0x000fce00078e000e */
[----:B------:R-:W-:Y:S05]  /*2edd0*/  WARPSYNC.COLLECTIVE R15, `(.L_x_945) ;  /* 0x000000000f087348 */ /* 0x000fea0003c00000 */
[----:B------:R0:W1:Y:S02]  /*2ede0*/  SHFL.IDX P6, R14, R13, R12, R11 ;  /* 0x0000000c0d0e7389 */ /* 0x00006400000c000b */
[----:B01----:R-:W-:Y:S01]  /*2edf0*/  ENDCOLLECTIVE ;  /* 0x000000000000791b */ /* 0x003fe20003800000 */
.L_x_945:
[----:B------:R-:W-:Y:S05]  /*2ee00*/  BRA `(.L_x_946) ;  /* 0xffffffac00707947 */ /* 0x000fea000383ffff */
.L_x_789:
        /* <DEDUP_REMOVED lines=8> */
.L_x_948:
[----:B------:R-:W-:Y:S05]  /*2ee90*/  BSYNC B0 ;  /* 0x0000000000007941 */ /* 0x000fea0003800000 */
.L_x_947:
[----:B------:R-:W-:Y:S01]  /*2eea0*/  IMAD.MOV.U32 R13, RZ, RZ, R24 ;  /* 0x000000ffff0d7224 */ /* 0x000fe200078e0018 */
[----:B------:R-:W-:Y:S01]  /*2eeb0*/  MOV R12, 0x1 ;  /* 0x00000001000c7802 */ /* 0x000fe20000000f00 */
[----:B------:R-:W-:Y:S02]  /*2eec0*/  IMAD.MOV.U32 R11, RZ, RZ, 0x1f ;  /* 0x0000001fff0b7424 */ /* 0x000fe400078e00ff */
[----:B------:R-:W-:Y:S02]  /*2eed0*/  IMAD.MOV.U32 R15, RZ, RZ, -0x1 ;  /* 0xffffffffff0f7424 */ /* 0x000fe400078e00ff */
[----:B------:R-:W-:Y:S02]  /*2eee0*/  IMAD.IADD R7, R27, 0x1, R9 ;  /* 0x000000011b077824 */ /* 0x000fe400078e0209 */
[----:B------:R-:W-:-:S07]  /*2eef0*/  IMAD.MOV.U32 R0, RZ, RZ, R14 ;  /* 0x000000ffff007224 */ /* 0x000fce00078e000e */
[----:B------:R-:W-:Y:S05]  /*2ef00*/  WARPSYNC.COLLECTIVE R15, `(.L_x_949) ;  /* 0x000000000f087348 */ /* 0x000fea0003c00000 */
[----:B------:R0:W1:Y:S02]  /*2ef10*/  SHFL.IDX P6, R14, R13, R12, R11 ;  /* 0x0000000c0d0e7389 */ /* 0x00006400000c000b */
[----:B01----:R-:W-:Y:S01]  /*2ef20*/  ENDCOLLECTIVE ;  /* 0x000000000000791b */ /* 0x003fe20003800000 */
.L_x_949:
[----:B------:R-:W-:Y:S01]  /*2ef30*/  ULDC UR4, c[0x0][0xc3c] ;  /* 0x00030f0000047ab9 */ /* 0x000fe20000000800 */
[----:B------:R-:W-:Y:S01]  /*2ef40*/  ULDC.64 UR6, c[0x0][0x208] ;  /* 0x0000820000067ab9 */ /* 0x000fe20000000a00 */
[----:B------:R-:W-:-:S13]  /*2ef50*/  ISETP.GE.OR P1, PT, R7, UR4, !P0 ;  /* 0x0000000407007c0c */ /* 0x000fda000c726670 */
[----:B------:R-:W0:Y:S08]  /*2ef60*/  @!P1 LDC.64 R2, c[0x0][0xc80] ;  /* 0x00032000ff029b82 */ /* 0x000e300000000a00 */
[----:B------:R-:W1:Y:S01]  /*2ef70*/  @!P1 LDC.64 R4, c[0x0][0xc78] ;  /* 0x00031e00ff049b82 */ /* 0x000e620000000a00 */
[----:B------:R-:W-:Y:S02]  /*2ef80*/  MOV R11, RZ ;  /* 0x000000ff000b7202 */ /* 0x000fe40000000f00 */
[----:B------:R-:W-:Y:S01]  /*2ef90*/  MOV R8, R14 ;  /* 0x0000000e00087202 */ /* 0x000fe20000000f00 */
        /* <DEDUP_REMOVED lines=9> */
[----:B------:R-:W-:Y:S02]  /*2f030*/  ISETP.GE.U32.AND P5, PT, R9, 0x10, PT ;  /* 0x000000100900780c */ /* 0x000fe40003fa6070 */
[----:B--2---:R-:W-:Y:S01]  /*2f040*/  @!P1 MOV R7, R6 ;  /* 0x0000000600079202 */ /* 0x004fe20000000f00 */
[----:B------:R-:W-:-:S02]  /*2f050*/  IMAD.MOV.U32 R6, RZ, RZ, RZ ;  /* 0x000000ffff067224 */ /* 0x000fc400078e00ff */
[----:B---3--:R-:W-:Y:S01]  /*2f060*/  @!P1 IMAD.MOV.U32 R4, RZ, RZ, R5 ;  /* 0x000000ffff049224 */ /* 0x008fe200078e0005 */
[----:B------:R-:W-:-:S03]  /*2f070*/  ISETP.NE.AND P1, PT, R9, RZ, PT ;  /* 0x000000ff0900720c */ /* 0x000fc60003f25270 */
[----:B------:R-:W-:-:S10]  /*2f080*/  IMAD R13, R4, R7, RZ ;  /* 0x00000007040d7224 */ /* 0x000fd400078e02ff */
[----:B------:R-:W-:Y:S05]  /*2f090*/  WARPSYNC.COLLECTIVE R15, `(.L_x_950) ;  /* 0x000000000f087348 */ /* 0x000fea0003c00000 */
[----:B------:R0:W1:Y:S02]  /*2f0a0*/  SHFL.UP P6, R14, R13, R12, R11 ;  /* 0x0400000c0d0e7389 */ /* 0x00006400000c000b */
[----:B01----:R-:W-:Y:S01]  /*2f0b0*/  ENDCOLLECTIVE ;  /* 0x000000000000791b */ /* 0x003fe20003800000 */
.L_x_950:
[----:B------:R-:W-:Y:S02]  /*2f0c0*/  MOV R12, 0x2 ;  /* 0x00000002000c7802 */ /* 0x000fe40000000f00 */
[----:B------:R-:W-:-:S05]  /*2f0d0*/  SEL R14, R14, RZ, P1 ;  /* 0x000000ff0e0e7207 */ /* 0x000fca0000800000 */
[----:B------:R-:W-:-:S04]  /*2f0e0*/  IMAD.IADD R5, R13, 0x1, R14 ;  /* 0x000000010d057824 */ /* 0x000fc800078e020e */
[----:B------:R-:W-:-:S07]  /*2f0f0*/  IMAD.MOV.U32 R13, RZ, RZ, R5 ;  /* 0x000000ffff0d7224 */ /* 0x000fce00078e0005 */
[----:B------:R-:W-:Y:S05]  /*2f100*/  WARPSYNC.COLLECTIVE R15, `(.L_x_951) ;  /* 0x000000000f087348 */ /* 0x000fea0003c00000 */
[----:B------:R0:W1:Y:S02]  /*2f110*/  SHFL.UP P6, R14, R13, R12, R11 ;  /* 0x0400000c0d0e7389 */ /* 0x00006400000c000b */
[----:B01----:R-:W-:Y:S01]  /*2f120*/  ENDCOLLECTIVE ;  /* 0x000000000000791b */ /* 0x003fe20003800000 */
.L_x_951:
[----:B------:R-:W-:Y:S02]  /*2f130*/  MOV R12, 0x4 ;  /* 0x00000004000c7802 */ /* 0x000fe40000000f00 */
[----:B------:R-:W-:-:S05]  /*2f140*/  SEL R2, R14, RZ, P2 ;  /* 0x000000ff0e027207 */ /* 0x000fca0001000000 */
[----:B------:R-:W-:-:S04]  /*2f150*/  IMAD.IADD R2, R5, 0x1, R2 ;  /* 0x0000000105027824 */ /* 0x000fc800078e0202 */
[----:B------:R-:W-:-:S07]  /*2f160*/  IMAD.MOV.U32 R13, RZ, RZ, R2 ;  /* 0x000000ffff0d7224 */ /* 0x000fce00078e0002 */
[----:B------:R-:W-:Y:S05]  /*2f170*/  WARPSYNC.COLLECTIVE R15, `(.L_x_952) ;  /* 0x000000000f087348 */ /* 0x000fea0003c00000 */
[----:B------:R0:W1:Y:S02]  /*2f180*/  SHFL.UP P6, R14, R13, R12, R11 ;  /* 0x0400000c0d0e7389 */ /* 0x00006400000c000b */
[----:B01----:R-:W-:Y:S01]  /*2f190*/  ENDCOLLECTIVE ;  /* 0x000000000000791b */ /* 0x003fe20003800000 */
.L_x_952:
[----:B------:R-:W-:Y:S02]  /*2f1a0*/  MOV R12, 0x8 ;  /* 0x00000008000c7802 */ /* 0x000fe40000000f00 */
[----:B------:R-:W-:-:S05]  /*2f1b0*/  SEL R3, R14, RZ, P3 ;  /* 0x000000ff0e037207 */ /* 0x000fca0001800000 */
[----:B------:R-:W-:-:S04]  /*2f1c0*/  IMAD.IADD R3, R2, 0x1, R3 ;  /* 0x0000000102037824 */ /* 0x000fc800078e0203 */
[----:B------:R-:W-:-:S07]  /*2f1d0*/  IMAD.MOV.U32 R13, RZ, RZ, R3 ;  /* 0x000000ffff0d7224 */ /* 0x000fce00078e0003 */
[----:B------:R-:W-:Y:S05]  /*2f1e0*/  WARPSYNC.COLLECTIVE R15, `(.L_x_953) ;  /* 0x000000000f087348 */ /* 0x000fea0003c00000 */
[----:B------:R0:W1:Y:S02]  /*2f1f0*/  SHFL.UP P6, R14, R13, R12, R11 ;  /* 0x0400000c0d0e7389 */ /* 0x00006400000c000b */
[----:B01----:R-:W-:Y:S01]  /*2f200*/  ENDCOLLECTIVE ;  /* 0x000000000000791b */ /* 0x003fe20003800000 */
.L_x_953:
[----:B------:R-:W-:Y:S02]  /*2f210*/  MOV R12, 0x10 ;  /* 0x00000010000c7802 */ /* 0x000fe40000000f00 */
[----:B------:R-:W-:-:S05]  /*2f220*/  SEL R14, R14, RZ, P4 ;  /* 0x000000ff0e0e7207 */ /* 0x000fca0002000000 */
[----:B------:R-:W-:-:S04]  /*2f230*/  IMAD.IADD R5, R3, 0x1, R14 ;  /* 0x0000000103057824 */ /* 0x000fc800078e020e */
[----:B------:R-:W-:-:S07]  /*2f240*/  IMAD.MOV.U32 R13, RZ, RZ, R5 ;  /* 0x000000ffff0d7224 */ /* 0x000fce00078e0005 */
[----:B------:R-:W-:Y:S05]  /*2f250*/  WARPSYNC.COLLECTIVE R15, `(.L_x_954) ;  /* 0x000000000f087348 */ /* 0x000fea0003c00000 */
[----:B------:R0:W1:Y:S02]  /*2f260*/  SHFL.UP P6, R14, R13, R12, R11 ;  /* 0x0400000c0d0e7389 */ /* 0x00006400000c000b */
[----:B01----:R-:W-:Y:S01]  /*2f270*/  ENDCOLLECTIVE ;  /* 0x000000000000791b */ /* 0x003fe20003800000 */
.L_x_954:
[----:B------:R-:W-:Y:S01]  /*2f280*/  MOV R12, 0x1f ;  /* 0x0000001f000c7802 */ /* 0x000fe20000000f00 */
[----:B------:R-:W-:Y:S01]  /*2f290*/  IMAD.MOV.U32 R11, RZ, RZ, 0x1f ;  /* 0x0000001fff0b7424 */ /* 0x000fe200078e00ff */
[----:B------:R-:W-:-:S05]  /*2f2a0*/  SEL R2, R14, RZ, P5 ;  /* 0x000000ff0e027207 */ /* 0x000fca0002800000 */
[----:B------:R-:W-:-:S04]  /*2f2b0*/  IMAD.IADD R2, R5, 0x1, R2 ;  /* 0x0000000105027824 */ /* 0x000fc800078e0202 */
[----:B------:R-:W-:-:S07]  /*2f2c0*/  IMAD.MOV.U32 R13, RZ, RZ, R2 ;  /* 0x000000ffff0d7224 */ /* 0x000fce00078e0002 */
[----:B------:R-:W-:Y:S05]  /*2f2d0*/  WARPSYNC.COLLECTIVE R15, `(.L_x_955) ;  /* 0x000000000f087348 */ /* 0x000fea0003c00000 */
[----:B------:R0:W1:Y:S02]  /*2f2e0*/  SHFL.IDX P6, R14, R13, R12, R11 ;  /* 0x0000000c0d0e7389 */ /* 0x00006400000c000b */
[----:B01----:R-:W-:Y:S01]  /*2f2f0*/  ENDCOLLECTIVE ;  /* 0x000000000000791b */ /* 0x003fe20003800000 */
.L_x_955:
[----:B------:R-:W-:Y:S05]  /*2f300*/  BRA `(.L_x_956) ;  /* 0xffffffac00947947 */ /* 0x000fea000383ffff */
.L_x_792:
[----:B------:R-:W-:Y:S01]  /*2f310*/  BSSY B0, `(.L_x_957) ;  /* 0x0000007000007945 */ /* 0x000fe20003800000 */
[----:B------:R-:W-:Y:S01]  /*2f320*/  MOV R12, 0x1 ;  /* 0x00000001000c7802 */ /* 0x000fe20000000f00 */
[----:B------:R-:W-:Y:S02]  /*2f330*/  IMAD.MOV.U32 R11, RZ, RZ, RZ ;  /* 0x000000ffff0b7224 */ /* 0x000fe400078e00ff */
[----:B------:R-:W-:-:S07]  /*2f340*/  IMAD.MOV.U32 R15, RZ, RZ, -0x1 ;  /* 0xffffffffff0f7424 */ /* 0x000fce00078e00ff */
[----:B------:R-:W-:Y:S05]  /*2f350*/  WARPSYNC.COLLECTIVE R15, `(.L_x_958) ;  /* 0x000000000f087348 */ /* 0x000fea0003c00000 */
[----:B------:R0:W1:Y:S02]  /*2f360*/  SHFL.UP P6, R14, R13, R12, R11 ;  /* 0x0400000c0d0e7389 */ /* 0x00006400000c000b */
[----:B01----:R-:W-:Y:S01]  /*2f370*/  ENDCOLLECTIVE ;  /* 0x000000000000791b */ /* 0x003fe20003800000 */
.L_x_958:
[----:B------:R-:W-:Y:S05]  /*2f380*/  BSYNC B0 ;  /* 0x0000000000007941 */ /* 0x000fea0003800000 */
.L_x_957:
[----:B------:R-:W-:Y:S01]  /*2f390*/  SEL R14, R14, RZ, P1 ;  /* 0x000000ff0e0e7207 */ /* 0x000fe20000800000 */
[----:B------:R-:W-:Y:S01]  /*2f3a0*/  IMAD.MOV.U32 R12, RZ, RZ, 0x2 ;  /* 0x00000002ff0c7424 */ /* 0x000fe200078e00ff */
[----:B------:R-:W-:Y:S01]  /*2f3b0*/  MOV R15, 0xffffffff ;  /* 0xffffffff000f7802 */ /* 0x000fe20000000f00 */
[----:B------:R-:W-:Y:S01]  /*2f3c0*/  IMAD.MOV.U32 R11, RZ, RZ, RZ ;  /* 0x000000ffff0b7224 */ /* 0x000fe200078e00ff */
[----:B------:R-:W-:-:S07]  /*2f3d0*/  IADD3 R13, R13, R14, RZ ;  /* 0x0000000e0d0d7210 */ /* 0x000fce0007ffe0ff */
[----:B------:R-:W-:Y:S05]  /*2f3e0*/  WARPSYNC.COLLECTIVE R15, `(.L_x_959) ;  /* 0x000000000f087348 */ /* 0x000fea0003c00000 */
[----:B------:R0:W1:Y:S02]  /*2f3f0*/  SHFL.UP P6, R14, R13, R12, R11 ;  /* 0x0400000c0d0e7389 */ /* 0x00006400000c000b */
[----:B01----:R-:W-:Y:S01]  /*2f400*/  ENDCOLLECTIVE ;  /* 0x000000000000791b */ /* 0x003fe20003800000 */
.L_x_959:
[----:B------:R-:W-:Y:S02]  /*2f410*/  MOV R12, 0x4 ;  /* 0x00000004000c7802 */ /* 0x000fe40000000f00 */
[----:B------:R-:W-:-:S05]  /*2f420*/  SEL R2, R14, RZ, P2 ;  /* 0x000000ff0e027207 */ /* 0x000fca0001000000 */
[----:B------:R-:W-:-:S04]  /*2f430*/  IMAD.IADD R2, R13, 0x1, R2 ;  /* 0x000000010d027824 */ /* 0x000fc800078e0202 */
[----:B------:R-:W-:-:S07]  /*2f440*/  IMAD.MOV.U32 R13, RZ, RZ, R2 ;  /* 0x000000ffff0d7224 */ /* 0x000fce00078e0002 */
[----:B------:R-:W-:Y:S05]  /*2f450*/  WARPSYNC.COLLECTIVE R15, `(.L_x_960) ;  /* 0x000000000f087348 */ /* 0x000fea0003c00000 */
[----:B------:R0:W1:Y:S02]  /*2f460*/  SHFL.UP P6, R14, R13, R12, R11 ;  /* 0x0400000c0d0e7389 */ /* 0x00006400000c000b */
[----:B01----:R-:W-:Y:S01]  /*2f470*/  ENDCOLLECTIVE ;  /* 0x000000000000791b */ /* 0x003fe20003800000 */
.L_x_960:
[----:B------:R-:W-:Y:S02]  /*2f480*/  MOV R12, 0x8 ;  /* 0x00000008000c7802 */ /* 0x000fe40000000f00 */
[----:B------:R-:W-:-:S05]  /*2f490*/  SEL R3, R14, RZ, P3 ;  /* 0x000000ff0e037207 */ /* 0x000fca0001800000 */
[----:B------:R-:W-:-:S04]  /*2f4a0*/  IMAD.IADD R3, R2, 0x1, R3 ;  /* 0x0000000102037824 */ /* 0x000fc800078e0203 */
[----:B------:R-:W-:-:S07]  /*2f4b0*/  IMAD.MOV.U32 R13, RZ, RZ, R3 ;  /* 0x000000ffff0d7224 */ /* 0x000fce00078e0003 */
[----:B------:R-:W-:Y:S05]  /*2f4c0*/  WARPSYNC.COLLECTIVE R15, `(.L_x_961) ;  /* 0x000000000f087348 */ /* 0x000fea0003c00000 */
[----:B------:R0:W1:Y:S02]  /*2f4d0*/  SHFL.UP P6, R14, R13, R12, R11 ;  /* 0x0400000c0d0e7389 */ /* 0x00006400000c000b */
[----:B01----:R-:W-:Y:S01]  /*2f4e0*/  ENDCOLLECTIVE ;  /* 0x000000000000791b */ /* 0x003fe20003800000 */
.L_x_961:
[----:B------:R-:W-:Y:S02]  /*2f4f0*/  MOV R12, 0x10 ;  /* 0x00000010000c7802 */ /* 0x000fe40000000f00 */
[----:B------:R-:W-:-:S05]  /*2f500*/  SEL R14, R14, RZ, P4 ;  /* 0x000000ff0e0e7207 */ /* 0x000fca0002000000 */
[----:B------:R-:W-:-:S04]  /*2f510*/  IMAD.IADD R5, R3, 0x1, R14 ;  /* 0x0000000103057824 */ /* 0x000fc800078e020e */
[----:B------:R-:W-:-:S07]  /*2f520*/  IMAD.MOV.U32 R13, RZ, RZ, R5 ;  /* 0x000000ffff0d7224 */ /* 0x000fce00078e0005 */
[----:B------:R-:W-:Y:S05]  /*2f530*/  WARPSYNC.COLLECTIVE R15, `(.L_x_962) ;  /* 0x000000000f087348 */ /* 0x000fea0003c00000 */
[----:B------:R0:W1:Y:S02]  /*2f540*/  SHFL.UP P6, R14, R13, R12, R11 ;  /* 0x0400000c0d0e7389 */ /* 0x00006400000c000b */
[----:B01----:R-:W-:Y:S01]  /*2f550*/  ENDCOLLECTIVE ;  /* 0x000000000000791b */ /* 0x003fe20003800000 */
.L_x_962:
        /* <DEDUP_REMOVED lines=8> */
.L_x_963:
[----:B------:R-:W-:Y:S05]  /*2f5e0*/  BRA `(.L_x_964) ;  /* 0xffffffac00847947 */ /* 0x000fea000383ffff */
.L_x_794:
[----:B------:R-:W-:Y:S01]  /*2f5f0*/  BSSY B0, `(.L_x_965) ;  /* 0x0000006000007945 */ /* 0x000fe20003800000 */
[----:B------:R-:W-:Y:S01]  /*2f600*/  PLOP3.LUT P6, PT, P6, PT, PT, 0x8, 0x0 ;  /* 0x000000000000781c */ /* 0x000fe200037ce170 */
[----:B------:R-:W-:-:S12]  /*2f610*/  IMAD.MOV.U32 R15, RZ, RZ, -0x1 ;  /* 0xffffffffff0f7424 */ /* 0x000fd800078e00ff */
[----:B0-----:R-:W-:Y:S05]  /*2f620*/  WARPSYNC.COLLECTIVE R15, `(.L_x_966) ;  /* 0x000000000f087348 */ /* 0x001fea0003c00000 */
[----:B------:R-:W-:Y:S01]  /*2f630*/  VOTE.ANY R14, PT, P6 ;  /* 0x00000000000e7806 */ /* 0x000fe200030e0100 */
[----:B0-----:R-:W-:Y:S06]  /*2f640*/  ENDCOLLECTIVE ;  /* 0x000000000000791b */ /* 0x001fec0003800000 */
.L_x_966:
[----:B------:R-:W-:Y:S05]  /*2f650*/  BSYNC B0 ;  /* 0x0000000000007941 */ /* 0x000fea0003800000 */
.L_x_965:
[----:B------:R-:W-:Y:S01]  /*2f660*/  MOV R3, R14 ;  /* 0x0000000e00037202 */ /* 0x000fe20000000f00 */
[----:B------:R-:W-:Y:S01]  /*2f670*/  IMAD.MOV.U32 R13, RZ, RZ, R7 ;  /* 0x000000ffff0d7224 */ /* 0x000fe200078e0007 */
[----:B------:R-:W-:Y:S01]  /*2f680*/  MOV R11, 0x1f ;  /* 0x0000001f000b7802 */ /* 0x000fe20000000f00 */
[----:B------:R-:W-:Y:S01]  /*2f690*/  IMAD.MOV.U32 R15, RZ, RZ, -0x1 ;  /* 0xffffffffff0f7424 */ /* 0x000fe200078e00ff */
[----:B------:R-:W0:Y:S02]  /*2f6a0*/  POPC R8, R3 ;  /* 0x0000000300087309 */ /* 0x000e240000000000 */
[----:B0-----:R-:W-:-:S07]  /*2f6b0*/  IMAD.MOV.U32 R12, RZ, RZ, R8 ;  /* 0x000000ffff0c7224 */ /* 0x001fce00078e0008 */
[----:B------:R-:W-:Y:S05]  /*2f6c0*/  WARPSYNC.COLLECTIVE R15, `(.L_x_967) ;  /* 0x000000000f087348 */ /* 0x000fea0003c00000 */
[----:B------:R0:W1:Y:S02]  /*2f6d0*/  SHFL.IDX P6, R14, R13, R12, R11 ;  /* 0x0000000c0d0e7389 */ /* 0x00006400000c000b */
[----:B01----:R-:W-:Y:S01]  /*2f6e0*/  ENDCOLLECTIVE ;  /* 0x000000000000791b */ /* 0x003fe20003800000 */
.L_x_967:
[----:B------:R-:W-:Y:S01]  /*2f6f0*/  MOV R13, R4 ;  /* 0x00000004000d7202 */ /* 0x000fe20000000f00 */
[----:B------:R-:W-:-:S07]  /*2f700*/  IMAD.MOV.U32 R7, RZ, RZ, R14 ;  /* 0x000000ffff077224 */ /* 0x000fce00078e000e */
[----:B------:R-:W-:Y:S05]  /*2f710*/  WARPSYNC.COLLECTIVE R15, `(.L_x_968) ;  /* 0x000000000f087348 */ /* 0x000fea0003c00000 */
[----:B------:R0:W1:Y:S02]  /*2f720*/  SHFL.IDX P6, R14, R13, R12, R11 ;  /* 0x0000000c0d0e7389 */ /* 0x00006400000c000b */
[----:B01----:R-:W-:Y:S01]  /*2f730*/  ENDCOLLECTIVE ;  /* 0x000000000000791b */ /* 0x003fe20003800000 */
.L_x_968:
[----:B------:R-:W-:Y:S01]  /*2f740*/  IMAD.MOV.U32 R4, RZ, RZ, R14 ;  /* 0x000000ffff047224 */ /* 0x000fe200078e000e */
[----:B------:R-:W-:Y:S06]  /*2f750*/  BRA `(.L_x_969) ;  /* 0xffffffac00647947 */ /* 0x000fec000383ffff */
.L_x_796:
[----:B------:R-:W-:Y:S01]  /*2f760*/  BSSY B0, `(.L_x_970) ;  /* 0x0000007000007945 */ /* 0x000fe20003800000 */
[----:B------:R-:W-:Y:S01]  /*2f770*/  IMAD.MOV.U32 R13, RZ, RZ, R2 ;  /* 0x000000ffff0d7224 */ /* 0x000fe200078e0002 */
[----:B------:R-:W-:Y:S01]  /*2f780*/  MOV R11, 0x1f ;  /* 0x0000001f000b7802 */ /* 0x000fe20000000f00 */
[----:B------:R-:W-:-:S07]  /*2f790*/  IMAD.MOV.U32 R15, RZ, RZ, -0x1 ;  /* 0xffffffffff0f7424 */ /* 0x000fce00078e00ff */
[----:B0123--:R-:W-:Y:S05]  /*2f7a0*/  WARPSYNC.COLLECTIVE R15, `(.L_x_971) ;  /* 0x000000000f087348 */ /* 0x00ffea0003c00000 */
[----:B------:R4:W0:Y:S02]  /*2f7b0*/  SHFL.IDX P6, R14, R13, R12, R11 ;  /* 0x0000000c0d0e7389 */ /* 0x00082400000c000b */
[----:B01234-:R-:W-:Y:S01]  /*2f7c0*/  ENDCOLLECTIVE ;  /* 0x000000000000791b */ /* 0x01ffe20003800000 */
.L_x_971:
[----:B------:R-:W-:Y:S05]  /*2f7d0*/  BSYNC B0 ;  /* 0x0000000000007941 */ /* 0x000fea0003800000 */
.L_x_970:
[----:B------:R-:W-:Y:S01]  /*2f7e0*/  IMAD.MOV.U32 R6, RZ, RZ, R14 ;  /* 0x000000ffff067224 */ /* 0x000fe200078e000e */
[----:B------:R-:W-:Y:S06]  /*2f7f0*/  BRA `(.L_x_795) ;  /* 0xffffffac00547947 */ /* 0x000fec000383ffff */
.L_x_800:
[----:B-1----:R1:W3:Y:S02]  /*2f800*/  SYNCS.PHASECHK.TRANS64.TRYWAIT P0, [R5+URZ+0x38820], R0 ;  /* 0x03882000050075a7 */ /* 0x0022e4000800017f */
[----:B---3--:R-:W-:Y:S05]  /*2f810*/  @!P0 NANOSLEEP.SYNCS 0x989680 ;  /* 0x009896800000895d */ /* 0x008fea0003900000 */
[----:B------:R-:W3:Y:S02]  /*2f820*/  @!P0 SYNCS.PHASECHK.TRANS64 P0, [R5+URZ+0x38820], R0 ;  /* 0x03882000050085a7 */ /* 0x000ee4000800007f */
[----:B---3--:R-:W-:Y:S05]  /*2f830*/  @!P0 BRA `(.L_x_800) ;  /* 0xfffffffc00f08947 */ /* 0x008fea000383ffff */
[----:B------:R-:W-:Y:S05]  /*2f840*/  BRA `(.L_x_972) ;  /* 0xffffffb000ac7947 */ /* 0x000fea000383ffff */
.L_x_801:
[----:B------:R-:W3:Y:S01]  /*2f850*/  S2R R2, SR_TID.X ;  /* 0x0000000000027919 */ /* 0x000ee20000002100 */
[----:B------:R-:W-:Y:S01]  /*2f860*/  BSSY B0, `(.L_x_973) ;  /* 0x000000a000007945 */ /* 0x000fe20003800000 */
[----:B------:R-:W-:Y:S01]  /*2f870*/  IMAD.MOV.U32 R12, RZ, RZ, RZ ;  /* 0x000000ffff0c7224 */ /* 0x000fe200078e00ff */
[----:B------:R-:W-:Y:S01]  /*2f880*/  MOV R15, 0xffffffff ;  /* 0xffffffff000f7802 */ /* 0x000fe20000000f00 */
[----:B------:R-:W-:Y:S01]  /*2f890*/  IMAD.MOV.U32 R11, RZ, RZ, 0x1f ;  /* 0x0000001fff0b7424 */ /* 0x000fe200078e00ff */
[----:B---3--:R-:W-:-:S04]  /*2f8a0*/  SHF.R.U32.HI R2, RZ, 0x5, R2 ;  /* 0x00000005ff027819 */ /* 0x008fc80000011602 */
[----:B------:R-:W-:-:S04]  /*2f8b0*/  LOP3.LUT R2, R2, 0x3, RZ, 0xc0, !PT ;  /* 0x0000000302027812 */ /* 0x000fc800078ec0ff */
[----:B------:R-:W-:-:S07]  /*2f8c0*/  MOV R13, R2 ;  /* 0x00000002000d7202 */ /* 0x000fce0000000f00 */
[----:B012---:R-:W-:Y:S05]  /*2f8d0*/  WARPSYNC.COLLECTIVE R15, `(.L_x_974) ;  /* 0x000000000f087348 */ /* 0x007fea0003c00000 */
[----:B------:R3:W4:Y:S02]  /*2f8e0*/  SHFL.IDX P6, R14, R13, R12, R11 ;  /* 0x0000000c0d0e7389 */ /* 0x00072400000c000b */
[----:B01234-:R-:W-:Y:S01]  /*2f8f0*/  ENDCOLLECTIVE ;  /* 0x000000000000791b */ /* 0x01ffe20003800000 */
.L_x_974:
[----:B------:R-:W-:Y:S05]  /*2f900*/  BSYNC B0 ;  /* 0x0000000000007941 */ /* 0x000fea0003800000 */
.L_x_973:
[----:B------:R-:W-:Y:S05]  /*2f910*/  BRA `(.L_x_975) ;  /* 0xffffffb000947947 */ /* 0x000fea000383ffff */
.L_x_802:
[----:B------:R-:W-:Y:S01]  /*2f920*/  BSSY B0, `(.L_x_976) ;  /* 0x0000006000007945 */ /* 0x000fe20003800000 */
[----:B------:R-:W-:-:S07]  /*2f930*/  IMAD.MOV.U32 R15, RZ, RZ, -0x1 ;  /* 0xffffffffff0f7424 */ /* 0x000fce00078e00ff */
[----:B012---:R-:W-:Y:S05]  /*2f940*/  WARPSYNC.COLLECTIVE R15, `(.L_x_977) ;  /* 0x000000000f0c7348 */ /* 0x007fea0003c00000 */
[----:B------:R-:W-:Y:S02]  /*2f950*/  ELECT P6, UR62, PT ;  /* 0x00000000003e782f */ /* 0x000fe400038c0000 */
[----:B------:R-:W-:Y:S01]  /*2f960*/  MOV R14, UR62 ;  /* 0x0000003e000e7c02 */ /* 0x000fe20008000f00 */
[----:B012---:R-:W-:Y:S10]  /*2f970*/  ENDCOLLECTIVE ;  /* 0x000000000000791b */ /* 0x007ff40003800000 */
.L_x_977:
[----:B------:R-:W-:Y:S05]  /*2f980*/  BSYNC B0 ;  /* 0x0000000000007941 */ /* 0x000fea0003800000 */
.L_x_976:
[----:B------:R-:W-:Y:S05]  /*2f990*/  BRA `(.L_x_978) ;  /* 0xffffffb000887947 */ /* 0x000fea000383ffff */
.L_x_804:
[----:B-1----:R1:W3:Y:S02]  /*2f9a0*/  SYNCS.PHASECHK.TRANS64.TRYWAIT P1, [R3+URZ+0x38840], R2 ;  /* 0x03884002030075a7 */ /* 0x0022e4000802017f */
[----:B---3--:R-:W-:Y:S05]  /*2f9b0*/  @!P1 NANOSLEEP.SYNCS 0x989680 ;  /* 0x009896800000995d */ /* 0x008fea0003900000 */
[----:B------:R-:W3:Y:S02]  /*2f9c0*/  @!P1 SYNCS.PHASECHK.TRANS64 P1, [R3+URZ+0x38840], R2 ;  /* 0x03884002030095a7 */ /* 0x000ee4000802007f */
[----:B---3--:R-:W-:Y:S05]  /*2f9d0*/  @!P1 BRA `(.L_x_804) ;  /* 0xfffffffc00f09947 */ /* 0x008fea000383ffff */
[----:B------:R-:W-:Y:S05]  /*2f9e0*/  BRA `(.L_x_979) ;  /* 0xffffffb000a87947 */ /* 0x000fea000383ffff */
.L_x_806:
[----:B---3--:R3:W4:Y:S02]  /*2f9f0*/  SYNCS.PHASECHK.TRANS64.TRYWAIT P1, [R23+URZ+0x38840], R0 ;  /* 0x03884000170075a7 */ /* 0x008724000802017f */
[----:B----4-:R-:W-:Y:S05]  /*2fa00*/  @!P1 NANOSLEEP.SYNCS 0x989680 ;  /* 0x009896800000995d */ /* 0x010fea0003900000 */
[----:B------:R-:W4:Y:S02]  /*2fa10*/  @!P1 SYNCS.PHASECHK.TRANS64 P1, [R23+URZ+0x38840], R0 ;  /* 0x03884000170095a7 */ /* 0x000f24000802007f */
[----:B----4-:R-:W-:Y:S05]  /*2fa20*/  @!P1 BRA `(.L_x_806) ;  /* 0xfffffffc00f09947 */ /* 0x010fea000383ffff */
[----:B------:R-:W-:Y:S05]  /*2fa30*/  BRA `(.L_x_980) ;  /* 0xffffffb000b47947 */ /* 0x000fea000383ffff */
.L_x_808:
[----:B----4-:R4:W0:Y:S02]  /*2fa40*/  SYNCS.PHASECHK.TRANS64.TRYWAIT P1, [R3+URZ+0x38860], R2 ;  /* 0x03886002030075a7 */ /* 0x010824000802017f */
[----:B0-----:R-:W-:Y:S05]  /*2fa50*/  @!P1 NANOSLEEP.SYNCS 0x989680 ;  /* 0x009896800000995d */ /* 0x001fea0003900000 */
[----:B------:R-:W0:Y:S02]  /*2fa60*/  @!P1 SYNCS.PHASECHK.TRANS64 P1, [R3+URZ+0x38860], R2 ;  /* 0x03886002030095a7 */ /* 0x000e24000802007f */
[----:B0-----:R-:W-:Y:S05]  /*2fa70*/  @!P1 BRA `(.L_x_808) ;  /* 0xfffffffc00f09947 */ /* 0x001fea000383ffff */
[----:B------:R-:W-:Y:S05]  /*2fa80*/  BRA `(.L_x_981) ;  /* 0xffffffb000b07947 */ /* 0x000fea000383ffff */
.L_x_982:
        /* <DEDUP_REMOVED lines=15> */
.L_x_3273:


//--------------------- .text._ZN7cutlass13device_kernelIN5flash11enable_sm90INS1_16FlashAttnFwdSm90INS1_25CollectiveMainloopFwdSm90ILi2EN4cute5tupleIJNS5_1CILi1EEES8_S8_EEENS6_IJNS7_ILi128EEENS7_ILi64EEENS7_ILi256EEEEEELi256ENS_6half_tEfNS_4arch4Sm90ELb0ELb1ELb1ELb0ELb1ELb0ELb0ELb1ELb1ELb1ELb1ELb0EEENS1_21CollectiveEpilogueFwdINS6_IJSA_SC_SB_EEES9_SE_SG_Li256ELb0ELb1ELb1ELb0EEENS1_19SingleTileSchedulerILb0ELb1ELb1ELi128EEEEEEEEEvNT_6ParamsE --------------------------
	.section	.text._ZN7cutlass13device_kernelIN5flash11enable_sm90INS1_16FlashAttnFwdSm90INS1_25CollectiveMainloopFwdSm90ILi2EN4cute5tupleIJNS5_1CILi1EEES8_S8_EEENS6_IJNS7_ILi128EEENS7_ILi64EEENS7_ILi256EEEEEELi256ENS_6half_tEfNS_4arch4Sm90ELb0ELb1ELb1ELb0ELb1ELb0ELb0ELb1ELb1ELb1ELb1ELb0EEENS1_21CollectiveEpilogueFwdINS6_IJSA_SC_SB_EEES9_SE_SG_Li256ELb0ELb1ELb1ELb0EEENS1_19SingleTileSchedulerILb0ELb1ELb1ELi128EEEEEEEEEvNT_6ParamsE,"ax",@progbits
	.align	128
.text._ZN7cutlass13device_kernelIN5flash11enable_sm90INS1_16FlashAttnFwdSm90INS1_25CollectiveMainloopFwdSm90ILi2EN4cute5tupleIJNS5_1CILi1EEES8_S8_EEENS6_IJNS7_ILi128EEENS7_ILi64EEENS7_ILi256EEEEEELi256ENS_6half_tEfNS_4arch4Sm90ELb0ELb1ELb1ELb0ELb1ELb0ELb0ELb1ELb1ELb1ELb1ELb0EEENS1_21CollectiveEpilogueFwdINS6_IJSA_SC_SB_EEES9_SE_SG_Li256ELb0ELb1ELb1ELb0EEENS1_19SingleTileSchedulerILb0ELb1ELb1ELi128EEEEEEEEEvNT_6ParamsE:
        .type           _ZN7cutlass13device_kernelIN5flash11enable_sm90INS1_16FlashAttnFwdSm90INS1_25CollectiveMainloopFwdSm90ILi2EN4cute5tupleIJNS5_1CILi1EEES8_S8_EEENS6_IJNS7_ILi128EEENS7_ILi64EEENS7_ILi256EEEEEELi256ENS_6half_tEfNS_4arch4Sm90ELb0ELb1ELb1ELb0ELb1ELb0ELb0ELb1ELb1ELb1ELb1ELb0EEENS1_21CollectiveEpilogueFwdINS6_IJSA_SC_SB_EEES9_SE_SG_Li256ELb0ELb1ELb1ELb0EEENS1_19SingleTileSchedulerILb0ELb1ELb1ELi128EEEEEEEEEvNT_6ParamsE,@function
        .size           _ZN7cutlass13device_kernelIN5flash11enable_sm90INS1_16FlashAttnFwdSm90INS1_25CollectiveMainloopFwdSm90ILi2EN4cute5tupleIJNS5_1CILi1EEES8_S8_EEENS6_IJNS7_ILi128EEENS7_ILi64EEENS7_ILi256EEEEEELi256ENS_6half_tEfNS_4arch4Sm90ELb0ELb1ELb1ELb0ELb1ELb0ELb0ELb1ELb1ELb1ELb1ELb0EEENS1_21CollectiveEpilogueFwdINS6_IJSA_SC_SB_EEES9_SE_SG_Li256ELb0ELb1ELb1ELb0EEENS1_19SingleTileSchedulerILb0ELb1ELb1ELi128EEEEEEEEEvNT_6ParamsE,(.L_x_3274 - _ZN7cutlass13device_kernelIN5flash11enable_sm90INS1_16FlashAttnFwdSm90INS1_25CollectiveMainloopFwdSm90ILi2EN4cute5tupleIJNS5_1CILi1EEES8_S8_EEENS6_IJNS7_ILi128EEENS7_ILi64EEENS7_ILi256EEEEEELi256ENS_6half_tEfNS_4arch4Sm90ELb0ELb1ELb1ELb0ELb1ELb0ELb0ELb1ELb1ELb1ELb1ELb0EEENS1_21CollectiveEpilogueFwdINS6_IJSA_SC_SB_EEES9_SE_SG_Li256ELb0ELb1ELb1ELb0EEENS1_19SingleTileSchedulerILb0ELb1ELb1ELi128EEEEEEEEEvNT_6ParamsE)
        .other          _ZN7cutlass13device_kernelIN5flash11enable_sm90INS1_16FlashAttnFwdSm90INS1_25CollectiveMainloopFwdSm90ILi2EN4cute5tupleIJNS5_1CILi1EEES8_S8_EEENS6_IJNS7_ILi128EEENS7_ILi64EEENS7_ILi256EEEEEELi256ENS_6half_tEfNS_4arch4Sm90ELb0ELb1ELb1ELb0ELb1ELb0ELb0ELb1ELb1ELb1ELb1ELb0EEENS1_21CollectiveEpilogueFwdINS6_IJSA_SC_SB_EEES9_SE_SG_Li256ELb0ELb1ELb1ELb0EEENS1_19SingleTileSchedulerILb0ELb1ELb1ELi128EEEEEEEEEvNT_6ParamsE,@"STO_CUDA_ENTRY STV_DEFAULT"
_ZN7cutlass13device_kernelIN5flash11enable_sm90INS1_16FlashAttnFwdSm90INS1_25CollectiveMainloopFwdSm90ILi2EN4cute5tupleIJNS5_1CILi1EEES8_S8_EEENS6_IJNS7_ILi128EEENS7_ILi64EEENS7_ILi256EEEEEELi256ENS_6half_tEfNS_4arch4Sm90ELb0ELb1ELb1ELb0ELb1ELb0ELb0ELb1ELb1ELb1ELb1ELb0EEENS1_21CollectiveEpilogueFwdINS6_IJSA_SC_SB_EEES9_SE_SG_Li256ELb0ELb1ELb1ELb0EEENS1_19SingleTileSchedulerILb0ELb1ELb1ELi128EEEEEEEEEvNT_6ParamsE:
        /* <DEDUP_REMOVED lines=45> */
.L_x_983:
        /* <DEDUP_REMOVED lines=22> */
.L_x_984:
        /* <DEDUP_REMOVED lines=18> */
.L_x_985:
        /* <DEDUP_REMOVED lines=22> */
.L_x_986:
        /* <DEDUP_REMOVED lines=23> */
.L_x_987:
[----:B------:R-:W-:Y:S01]  /*0820*/  UISETP.NE.AND UP0, UPT, UR9, URZ, UPT ;  /* 0x0000003f0900728c */ /* 0x000fe2000bf05270 */
[----:B------:R-:W-:Y:S01]  /*0830*/  NOP ;  /* 0x0000000000007918 */ /* 0x000fe20000000000 */
[----:B0-----:R-:W-:Y:S01]  /*0840*/  UMOV UR4, 0x1 ;  /* 0x0000000100047882 */ /* 0x001fe20000000000 */
[----:B------:R-:W-:Y:S01]  /*0850*/  ULDC.64 UR60, c[0x0][0x208] ;  /* 0x00008200003c7ab9 */ /* 0x000fe20000000a00 */
[----:B------:R-:W-:Y:S01]  /*0860*/  USEL UR4, UR4, 0x2, !UP0 ;  /* 0x0000000204047887 */ /* 0x000fe2000c000000 */
[----:B------:R-:W-:Y:S01]  /*0870*/  BSSY B6, `(.L_x_988) ;  /* 0x000138e000067945 */ /* 0x000fe20003800000 */
[----:B-1234-:R-:W-:Y:S01]  /*0880*/  BAR.SYNC.DEFER_BLOCKING 0x0 ;  /* 0x0000000000007b1d */ /* 0x01efe20000010000 */
[----:B------:R-:W-:-:S03]  /*0890*/  PLOP3.LUT P0, PT, PT, PT, UP0, 0x80, 0x0 ;  /* 0x000000000000781c */ /* 0x000fc60003f0f008 */
[----:B------:R-:W-:-:S05]  /*08a0*/  IMAD.U32 R2, RZ, RZ, UR4 ;  /* 0x00000004ff027e24 */ /* 0x000fca000f8e00ff */
[----:B------:R0:W-:Y:S05]  /*08b0*/  STL [R1+0x4], R2 ;  /* 0x0000040201007387 */ /* 0x0001ea0000100800 */
[----:B------:R-:W-:Y:S05]  /*08c0*/  @!P0 BRA `(.L_x_989) ;  /* 0x000000f800908947 */ /* 0x000fea0003800000 */
.L_x_990:
        /* <DEDUP_REMOVED lines=14> */
[----:B------:R-:W-:Y:S01]  /*09b0*/  IMAD.U32 R0, RZ, RZ, UR10 ;  /* 0x0000000aff007e24 */ /* 0x000fe2000f8e00ff */
[----:B--2---:R-:W-:Y:S01]  /*09c0*/  ISETP.LE.AND P0, PT, RZ, UR8, PT ;  /* 0x00000008ff007c0c */ /* 0x004fe2000bf03270 */
[----:B------:R-:W-:-:S03]  /*09d0*/  UIADD3 UR4, -UR10, URZ, URZ ;  /* 0x0000003f0a047290 */ /* 0x000fc6000fffe13f */
[----:B------:R1:W-:Y:S01]  /*09e0*/  STL [R1], R0 ;  /* 0x0000000001007387 */ /* 0x0003e20000100800 */
[----:B------:R-:W-:-:S08]  /*09f0*/  UIMAD UR6, UR7, UR4, UR6 ;  /* 0x00000004070672a4 */ /* 0x000fd0000f8e0206 */
[----:B------:R-:W-:Y:S05]  /*0a00*/  @!P0 BRA `(.L_x_991) ;  /* 0x0000013400d08947 */ /* 0x000fea0003800000 */
[----:B0-----:R-:W0:Y:S01]  /*0a10*/  LDC.64 R2, c[0x0][0x418] ;  /* 0x00010600ff027b82 */ /* 0x001e220000000a00 */
[----:B------:R-:W-:Y:S01]  /*0a20*/  ULDC UR4, c[0x0][0x448] ;  /* 0x0001120000047ab9 */ /* 0x000fe20000000800 */
[----:B------:R-:W-:Y:S01]  /*0a30*/  VIADD R19, R26, 0xffffff80 ;  /* 0xffffff801a137836 */ /* 0x000fe20000000000 */
[----:B------:R-:W-:-:S04]  /*0a40*/  UISETP.NE.AND UP0, UPT, UR4, 0x1, UPT ;  /* 0x000000010400788c */ /* 0x000fc8000bf05270 */
[----:B------:R-:W-:Y:S01]  /*0a50*/  UP2UR UR4, UPR, URZ, 0x1 ;  /* 0x000000013f047883 */ /* 0x000fe20008000000 */
[----:B------:R-:W1:Y:S05]  /*0a60*/  LDC R18, c[0x0][0x288] ;  /* 0x0000a200ff127b82 */ /* 0x000e6a0000000800 */
[----:B------:R-:W-:Y:S01]  /*0a70*/  MOV R23, UR4 ;  /* 0x0000000400177c02 */ /* 0x000fe20008000f00 */
[----:B------:R-:W-:Y:S01]  /*0a80*/  @UP0 ULDC UR9, c[0x0][0x44c] ;  /* 0x0001130000090ab9 */ /* 0x000fe20000000800 */
[----:B------:R-:W-:Y:S01]  /*0a90*/  @UP0 ULDC UR11, c[0x0][0x450] ;  /* 0x00011400000b0ab9 */ /* 0x000fe20000000800 */
[----:B------:R-:W2:Y:S01]  /*0aa0*/  LDC R17, c[0x0][0x424] ;  /* 0x00010900ff117b82 */ /* 0x000ea20000000800 */
[----:B------:R-:W-:-:S07]  /*0ab0*/  ULDC.64 UR4, c[0x0][0x9e0] ;  /* 0x0002780000047ab9 */ /* 0x000fce0000000a00 */
[----:B------:R-:W3:Y:S01]  /*0ac0*/  S2UR UR38, SR_CTAID.X ;  /* 0x00000000002679c3 */ /* 0x000ee20000002500 */
[----:B0-----:R-:W-:-:S04]  /*0ad0*/  ISETP.NE.U32.AND P0, PT, R2, RZ, PT ;  /* 0x000000ff0200720c */ /* 0x001fc80003f05070 */
[----:B------:R-:W-:-:S03]  /*0ae0*/  ISETP.NE.AND.EX P0, PT, R3, RZ, PT, P0 ;  /* 0x000000ff0300720c */ /* 0x000fc60003f05300 */
[----:B------:R-:W0:Y:S01]  /*0af0*/  LDC R4, c[0x0][0x2f0] ;  /* 0x0000bc00ff047b82 */ /* 0x000e220000000800 */
[----:B-1----:R-:W-:Y:S02]  /*0b00*/  IADD3 R0, -R18, 0x1, RZ ;  /* 0x0000000112007810 */ /* 0x002fe40007ffe1ff */
[----:B--2---:R-:W-:Y:S01]  /*0b10*/  SEL R17, R17, 0x1, P0 ;  /* 0x0000000111117807 */ /* 0x004fe20000000000 */
[----:B---3--:R-:W-:-:S04]  /*0b20*/  USHF.L.U32 UR38, UR38, 0x7, URZ ;  /* 0x0000000726267899 */ /* 0x008fc8000800063f */
[----:B------:R-:W-:Y:S02]  /*0b30*/  @UP0 UIADD3 UR8, UR38, 0x7f, URZ ;  /* 0x0000007f26080890 */ /* 0x000fe4000fffe03f */
[----:B------:R-:W-:Y:S01]  /*0b40*/  UIADD3 UR7, UR38, 0x7f, URZ ;  /* 0x0000007f26077890 */ /* 0x000fe2000fffe03f */
[----:B0-----:R-:W-:Y:S01]  /*0b50*/  IMAD R0, R17, R4, R0 ;  /* 0x0000000411007224 */ /* 0x001fe200078e0200 */
[----:B------:R-:W-:-:S04]  /*0b60*/  UIMAD.WIDE.U32 UR8, UR8, UR9, URZ ;  /* 0x00000009080872a5 */ /* 0x000fc8000f8e003f */
[----:B------:R-:W-:Y:S01]  /*0b70*/  R2UR UR10, R0 ;  /* 0x00000000000a72ca */ /* 0x000fe200000e0000 */
[----:B------:R-:W-:Y:S02]  /*0b80*/  @UP0 USHF.R.U32.HI UR7, URZ, UR11, UR9 ;  /* 0x0000000b3f070299 */ /* 0x000fe40008011609 */
[----:B------:R-:W-:-:S04]  /*0b90*/  UISETP.GE.AND UP0, UPT, UR5, 0x1, UPT ;  /* 0x000000010500788c */ /* 0x000fc8000bf06270 */
[----:B------:R-:W-:Y:S02]  /*0ba0*/  UP2UR UR8, UPR, URZ, 0x1 ;  /* 0x000000013f087883 */ /* 0x000fe40008000000 */
[----:B------:R-:W-:-:S04]  /*0bb0*/  PLOP3.LUT P0, PT, PT, PT, UP0, 0x40, 0x0 ;  /* 0x000000000000781c */ /* 0x000fc80003f0e808 */
[----:B------:R-:W-:Y:S01]  /*0bc0*/  UIADD3 UR7, UR10, UR7, URZ ;  /* 0x000000070a077290 */ /* 0x000fe2000fffe03f */
[----:B------:R-:W-:-:S03]  /*0bd0*/  IMAD.U32 R22, RZ, RZ, UR8 ;  /* 0x00000008ff167e24 */ /* 0x000fc6000f8e00ff */
[----:B------:R-:W-:-:S06]  /*0be0*/  UIADD3 UR4, UR7, UR4, URZ ;  /* 0x0000000407047290 */ /* 0x000fcc000fffe03f */
[----:B------:R-:W-:Y:S01]  /*0bf0*/  IMAD.U32 R0, RZ, RZ, UR4 ;  /* 0x00000004ff007e24 */ /* 0x000fe2000f8e00ff */
[----:B------:R-:W-:Y:S06]  /*0c00*/  @P0 BRA `(.L_x_992) ;  /* 0x0000000000400947 */ /* 0x000fec0003800000 */
[----:B------:R-:W-:Y:S01]  /*0c10*/  ISETP.LT.AND P0, PT, RZ, UR7, PT ;  /* 0x00000007ff007c0c */ /* 0x000fe2000bf01270 */
[----:B------:R-:W-:-:S12]  /*0c20*/  UIADD3 UR4, UR7, -0x1, URZ ;  /* 0xffffffff07047890 */ /* 0x000fd8000fffe03f */
[----:B------:R-:W-:Y:S05]  /*0c30*/  @P0 BRA `(.L_x_993) ;  /* 0x00000000001c0947 */ /* 0x000fea0003800000 */
[----:B------:R-:W-:Y:S02]  /*0c40*/  UISETP.NE.AND UP0, UPT, UR5, 0x1, UPT ;  /* 0x000000010500788c */ /* 0x000fe4000bf05270 */
[----:B------:R-:W-:-:S09]  /*0c50*/  UIADD3 UR4, -UR7, URZ, URZ ;  /* 0x0000003f07047290 */ /* 0x000fd2000fffe13f */
[----:B------:R-:W-:Y:S02]  /*0c60*/  @UP0 ULDC.64 UR10, c[0x0][0x9e8] ;  /* 0x00027a00000a0ab9 */ /* 0x000fe40000000a00 */
[----:B------:R-:W-:-:S04]  /*0c70*/  UIMAD.WIDE.U32 UR8, UR4, UR10, URZ ;  /* 0x0000000a040872a5 */ /* 0x000fc8000f8e003f */
[----:B------:R-:W-:-:S04]  /*0c80*/  @UP0 USHF.R.U32.HI UR4, URZ, UR11, UR9 ;  /* 0x0000000b3f040299 */ /* 0x000fc80008011609 */
[----:B------:R-:W-:Y:S01]  /*0c90*/  ULOP3.LUT UR4, URZ, UR4, URZ, 0x33, !UPT ;  /* 0x000000043f047292 */ /* 0x000fe2000f8e333f */
[----:B------:R-:W-:Y:S11]  /*0ca0*/  BRA `(.L_x_994) ;  /* 0x0000000000107947 */ /* 0x000ff60003800000 */
.L_x_993:
[----:B------:R-:W-:-:S11]  /*0cb0*/  UISETP.NE.AND UP0, UPT, UR5, 0x1, UPT ;  /* 0x000000010500788c */ /* 0x000fd6000bf05270 */
[----:B------:R-:W-:Y:S02]  /*0cc0*/  @UP0 ULDC.64 UR10, c[0x0][0x9e8] ;  /* 0x00027a00000a0ab9 */ /* 0x000fe40000000a00 */
[----:B------:R-:W-:-:S04]  /*0cd0*/  UIMAD.WIDE.U32 UR8, UR4, UR10, URZ ;  /* 0x0000000a040872a5 */ /* 0x000fc8000f8e003f */
[----:B------:R-:W-:-:S12]  /*0ce0*/  @UP0 USHF.R.U32.HI UR4, URZ, UR11, UR9 ;  /* 0x0000000b3f040299 */ /* 0x000fd80008011609 */
.L_x_994:
[----:B------:R-:W-:-:S06]  /*0cf0*/  UIMAD UR4, UR4, UR5, UR5 ;  /* 0x00000005040472a4 */ /* 0x000fcc000f8e0205 */
[----:B------:R-:W-:-:S07]  /*0d00*/  VIMNMX R0, R0, UR4, PT ;  /* 0x0000000400007c48 */ /* 0x000fce000bfe0100 */
.L_x_992:
[----:B------:R-:W-:Y:S01]  /*0d10*/  R2UR UR4, R23 ;  /* 0x00000000170472ca */ /* 0x000fe200000e0000 */
[CC--:B------:R-:W-:Y:S01]  /*0d20*/  IMAD R18, R17.reuse, R4.reuse, -R18 ;  /* 0x0000000411127224 */ /* 0x0c0fe200078e0a12 */
[----:B------:R-:W-:Y:S01]  /*0d30*/  IADD3 R2, R0, 0x3f, RZ ;  /* 0x0000003f00027810 */ /* 0x000fe20007ffe0ff */
[----:B------:R-:W-:-:S03]  /*0d40*/  IMAD R0, R17, R4, 0x3f ;  /* 0x0000003f11007424 */ /* 0x000fc600078e0204 */
[----:B------:R-:W-:Y:S02]  /*0d50*/  R2UR UR7, R18 ;  /* 0x00000000120772ca */ /* 0x000fe400000e0000 */
[----:B------:R-:W-:Y:S02]  /*0d60*/  SHF.R.S32.HI R5, RZ, 0x1f, R2 ;  /* 0x0000001fff057819 */ /* 0x000fe40000011402 */
[----:B------:R-:W-:Y:S02]  /*0d70*/  SHF.R.S32.HI R3, RZ, 0x1f, R0 ;  /* 0x0000001fff037819 */ /* 0x000fe40000011400 */
[----:B------:R-:W-:Y:S01]  /*0d80*/  LEA.HI R5, R5, R2, RZ, 0x6 ;  /* 0x0000000205057211 */ /* 0x000fe200078f30ff */
[----:B------:R-:W-:Y:S01]  /*0d90*/  UISETP.NE.AND UP0, UPT, UR4, URZ, UPT ;  /* 0x0000003f0400728c */ /* 0x000fe2000bf05270 */
[----:B------:R-:W-:Y:S02]  /*0da0*/  LEA.HI R3, R3, R0, RZ, 0x6 ;  /* 0x0000000003037211 */ /* 0x000fe400078f30ff */
[----:B------:R-:W-:Y:S01]  /*0db0*/  UMOV UR4, UR38 ;  /* 0x0000002600047c82 */ /* 0x000fe20008000000 */
[----:B------:R-:W-:-:S02]  /*0dc0*/  SHF.R.S32.HI R0, RZ, 0x6, R5 ;  /* 0x00000006ff007819 */ /* 0x000fc40000011405 */
[----:B------:R-:W-:-:S04]  /*0dd0*/  SHF.R.S32.HI R3, RZ, 0x6, R3 ;  /* 0x00000006ff037819 */ /* 0x000fc80000011403 */
[----:B------:R-:W-:Y:S01]  /*0de0*/  VIMNMX R203, R3, R0, PT ;  /* 0x0000000003cb7248 */ /* 0x000fe20003fe0100 */
[----:B------:R-:W-:Y:S01]  /*0df0*/  @UP0 ULDC UR8, c[0x0][0x44c] ;  /* 0x0001130000080ab9 */ /* 0x000fe20000000800 */
[----:B------:R-:W-:Y:S01]  /*0e00*/  @UP0 ULDC UR10, c[0x0][0x450] ;  /* 0x00011400000a0ab9 */ /* 0x000fe20000000800 */
[----:B------:R-:W-:-:S04]  /*0e10*/  UIMAD.WIDE.U32 UR8, UR38, UR8, URZ ;  /* 0x00000008260872a5 */ /* 0x000fc8000f8e003f */
[----:B------:R-:W-:Y:S02]  /*0e20*/  @UP0 USHF.R.U32.HI UR4, URZ, UR10, UR9 ;  /* 0x0000000a3f040299 */ /* 0x000fe40008011609 */
[----:B------:R-:W-:Y:S02]  /*0e30*/  UISETP.GE.AND UP0, UPT, UR5, 0x1, UPT ;  /* 0x000000010500788c */ /* 0x000fe4000bf06270 */
[----:B------:R-:W-:-:S03]  /*0e40*/  UIADD3 UR4, UR7, UR4, URZ ;  /* 0x0000000407047290 */ /* 0x000fc6000fffe03f */
[----:B------:R-:W-:Y:S01]  /*0e50*/  ULDC UR7, c[0x0][0x9dc] ;  /* 0x0002770000077ab9 */ /* 0x000fe20000000800 */
[----:B------:R-:W-:Y:S01]  /*0e60*/  PLOP3.LUT P0, PT, PT, PT, UP0, 0x40, 0x0 ;  /* 0x000000000000781c */ /* 0x000fe20003f0e808 */
[----:B------:R-:W-:-:S12]  /*0e70*/  UIADD3 UR7, UR4, -UR7, URZ ;  /* 0x8000000704077290 */ /* 0x000fd8000fffe03f */
[----:B------:R-:W-:Y:S05]  /*0e80*/  @P0 BRA `(.L_x_995) ;  /* 0x0000000000440947 */ /* 0x000fea0003800000 */
[----:B------:R-:W-:-:S06]  /*0e90*/  UISETP.GT.AND UP0, UPT, UR4, -0x1, UPT ;  /* 0xffffffff0400788c */ /* 0x000fcc000bf04270 */
[----:B------:R-:W-:-:S13]  /*0ea0*/  PLOP3.LUT P0, PT, PT, PT, UP0, 0x80, 0x0 ;  /* 0x000000000000781c */ /* 0x000fda0003f0f008 */
[----:B------:R-:W-:Y:S05]  /*0eb0*/  @P0 BRA `(.L_x_996) ;  /* 0x00000000001c0947 */ /* 0x000fea0003800000 */
[----:B------:R-:W-:Y:S02]  /*0ec0*/  UISETP.NE.AND UP0, UPT, UR5, 0x1, UPT ;  /* 0x000000010500788c */ /* 0x000fe4000bf05270 */
[----:B------:R-:W-:-:S09]  /*0ed0*/  ULOP3.LUT UR4, URZ, UR4, URZ, 0x33, !UPT ;  /* 0x000000043f047292 */ /* 0x000fd2000f8e333f */
[----:B------:R-:W-:Y:S02]  /*0ee0*/  @UP0 ULDC.64 UR10, c[0x0][0x9e8] ;  /* 0x00027a00000a0ab9 */ /* 0x000fe40000000a00 */
[----:B------:R-:W-:-:S04]  /*0ef0*/  UIMAD.WIDE.U32 UR8, UR4, UR10, URZ ;  /* 0x0000000a040872a5 */ /* 0x000fc8000f8e003f */
[----:B------:R-:W-:-:S04]  /*0f00*/  @UP0 USHF.R.U32.HI UR4, URZ, UR11, UR9 ;  /* 0x0000000b3f040299 */ /* 0x000fc80008011609 */
[----:B------:R-:W-:Y:S01]  /*0f10*/  ULOP3.LUT UR4, URZ, UR4, URZ, 0x33, !UPT ;  /* 0x000000043f047292 */ /* 0x000fe2000f8e333f */
[----:B------:R-:W-:Y:S11]  /*0f20*/  BRA `(.L_x_997) ;  /* 0x0000000000107947 */ /* 0x000ff60003800000 */
.L_x_996:
[----:B------:R-:W-:-:S11]  /*0f30*/  UISETP.NE.AND UP0, UPT, UR5, 0x1, UPT ;  /* 0x000000010500788c */ /* 0x000fd6000bf05270 */
[----:B------:R-:W-:Y:S02]  /*0f40*/  @UP0 ULDC.64 UR10, c[0x0][0x9e8] ;  /* 0x00027a00000a0ab9 */ /* 0x000fe40000000a00 */
[----:B------:R-:W-:-:S04]  /*0f50*/  UIMAD.WIDE.U32 UR8, UR4, UR10, URZ ;  /* 0x0000000a040872a5 */ /* 0x000fc8000f8e003f */
[----:B------:R-:W-:-:S12]  /*0f60*/  @UP0 USHF.R.U32.HI UR4, URZ, UR11, UR9 ;  /* 0x0000000b3f040299 */ /* 0x000fd80008011609 */
.L_x_997:
[----:B------:R-:W-:-:S04]  /*0f70*/  UIMAD UR4, UR4, UR5, URZ ;  /* 0x00000005040472a4 */ /* 0x000fc8000f8e023f */
[----:B------:R-:W-:-:S04]  /*0f80*/  UISETP.LT.AND UP0, UPT, UR7, UR4, UPT ;  /* 0x000000040700728c */ /* 0x000fc8000bf01270 */
[----:B------:R-:W-:-:S12]  /*0f90*/  USEL UR7, UR7, UR4, !UP0 ;  /* 0x0000000407077287 */ /* 0x000fd8000c000000 */
.L_x_995:
[----:B------:R-:W-:Y:S02]  /*0fa0*/  USHF.R.S32.HI UR4, URZ, 0x1f, UR7 ;  /* 0x0000001f3f047899 */ /* 0x000fe40008011407 */
[----:B------:R-:W-:Y:S02]  /*0fb0*/  USHF.R.U32.HI UR11, URZ, 0x10, UR6 ;  /* 0x000000103f0b7899 */ /* 0x000fe40008011606 */
[----:B------:R-:W-:Y:S02]  /*0fc0*/  ULEA.HI UR4, UR4, UR7, URZ, 0x6 ;  /* 0x0000000704047291 */ /* 0x000fe4000f8f303f */
[----:B------:R-:W-:Y:S02]  /*0fd0*/  ULOP3.LUT UR7, UR6, 0xffff, URZ, 0xc0, !UPT ;  /* 0x0000ffff06077892 */ /* 0x000fe4000f8ec03f */
[----:B------:R-:W-:-:S04]  /*0fe0*/  USHF.R.S32.HI UR4, URZ, 0x6, UR4 ;  /* 0x000000063f047899 */ /* 0x000fc80008011404 */
[----:B------:R-:W-:-:S04]  /*0ff0*/  UISETP.LT.AND UP0, UPT, URZ, UR4, UPT ;  /* 0x000000043f00728c */ /* 0x000fc8000bf01270 */
[----:B------:R-:W-:Y:S02]  /*1000*/  USEL UR10, URZ, UR4, !UP0 ;  /* 0x000000043f0a7287 */ /* 0x000fe4000c000000 */
[----:B------:R-:W-:Y:S01]  /*1010*/  UISETP.NE.AND UP0, UPT, UR11, URZ, UPT ;  /* 0x0000003f0b00728c */ /* 0x000fe2000bf05270 */
[----:B------:R-:W-:-:S03]  /*1020*/  UMOV UR4, URZ ;  /* 0x0000003f00047c82 */ /* 0x000fc60008000000 */
[----:B------:R-:W-:-:S07]  /*1030*/  ISETP.GT.AND P0, PT, R203, UR10, PT ;  /* 0x0000000acb007c0c */ /* 0x000fce000bf04270 */
[----:B------:R-:W-:-:S06]  /*1040*/  @!UP0 ULDC UR11, c[0x0][0x9f0] ;  /* 0x00027c00000b8ab9 */ /* 0x000fcc0000000800 */
[----:B------:R-:W-:Y:S05]  /*1050*/  @!P0 BRA `(.L_x_998) ;  /* 0x00000000008c8947 */ /* 0x000fea0003800000 */
[----:B------:R-:W-:Y:S01]  /*1060*/  IMAD.U32 R4, RZ, RZ, UR11 ;  /* 0x0000000bff047e24 */ /* 0x000fe2000f8e00ff */
[----:B------:R-:W-:-:S04]  /*1070*/  UMOV UR4, URZ ;  /* 0x0000003f00047c82 */ /* 0x000fc80008000000 */
[----:B------:R-:W-:-:S04]  /*1080*/  IABS R0, R4 ;  /* 0x0000000400007213 */ /* 0x000fc80000000000 */
[----:B------:R-:W-:Y:S02]  /*1090*/  R2UR UR12, R0 ;  /* 0x00000000000c72ca */ /* 0x000fe400000e0000 */
[----:B------:R-:W-:Y:S02]  /*10a0*/  IADD3 R0, R4, -0x1, R203 ;  /* 0xffffffff04007810 */ /* 0x000fe40007ffe0cb */
[----:B------:R-:W-:Y:S02]  /*10b0*/  IABS R4, R4 ;  /* 0x0000000400047213 */ /* 0x000fe40000000000 */
[----:B------:R-:W-:Y:S02]  /*10c0*/  R2UR UR6, R0 ;  /* 0x00000000000672ca */ /* 0x000fe400000e0000 */
[----:B------:R-:W-:-:S05]  /*10d0*/  IADD3 R4, RZ, -R4, RZ ;  /* 0x80000004ff047210 */ /* 0x000fca0007ffe0ff */
[----:B------:R-:W0:Y:S06]  /*10e0*/  I2F.RP R2, UR12 ;  /* 0x0000000c00027d06 */ /* 0x000e2c0008209400 */
[----:B------:R-:W-:-:S06]  /*10f0*/  UIADD3 UR6, -UR10, UR6, URZ ;  /* 0x000000060a067290 */ /* 0x000fcc000fffe13f */
[----:B------:R-:W-:Y:S01]  /*1100*/  IMAD.U32 R0, RZ, RZ, UR6 ;  /* 0x00000006ff007e24 */ /* 0x000fe2000f8e00ff */
[----:B------:R-:W-:Y:S01]  /*1110*/  ULOP3.LUT UR6, UR6, UR11, URZ, 0x3c, !UPT ;  /* 0x0000000b06067292 */ /* 0x000fe2000f8e3c3f */
[----:B0-----:R-:W0:Y:S03]  /*1120*/  MUFU.RCP R2, R2 ;  /* 0x0000000200027308 */ /* 0x001e260000001000 */
[----:B------:R-:W-:-:S04]  /*1130*/  IABS R0, R0 ;  /* 0x0000000000007213 */ /* 0x000fc80000000000 */
[----:B------:R-:W-:Y:S01]  /*1140*/  R2UR UR9, R0 ;  /* 0x00000000000972ca */ /* 0x000fe200000e0000 */
[----:B------:R-:W-:Y:S02]  /*1150*/  IMAD.MOV.U32 R0, RZ, RZ, R4 ;  /* 0x000000ffff007224 */ /* 0x000fe400078e0004 */
[----:B0-----:R-:W-:-:S06]  /*1160*/  VIADD R3, R2, 0xffffffe ;  /* 0x0ffffffe02037836 */ /* 0x001fcc0000000000 */
        /* <DEDUP_REMOVED lines=18> */
.L_x_998:
[----:B------:R-:W-:Y:S02]  /*1290*/  UIMAD UR5, UR7, UR4, UR10 ;  /* 0x00000004070572a4 */ /* 0x000fe4000f8e020a */
[----:B------:R-:W-:Y:S01]  /*12a0*/  IMAD.U32 R0, RZ, RZ, UR4 ;  /* 0x00000004ff007e24 */ /* 0x000fe2000f8e00ff */
[----:B------:R-:W-:Y:S01]  /*12b0*/  PLOP3.LUT P0, PT, PT, PT, PT, 0x80, 0x0 ;  /* 0x000000000000781c */ /* 0x000fe20003f0f070 */
[----:B------:R-:W-:Y:S01]  /*12c0*/  IMAD.MOV.U32 R2, RZ, RZ, RZ ;  /* 0x000000ffff027224 */ /* 0x000fe200078e00ff */
[----:B------:R-:W-:Y:S02]  /*12d0*/  CS2R R150, SRZ ;  /* 0x0000000000967805 */ /* 0x000fe4000001ff00 */
[----:B------:R-:W-:Y:S02]  /*12e0*/  CS2R R148, SRZ ;  /* 0x0000000000947805 */ /* 0x000fe4000001ff00 */
[----:B------:R-:W-:Y:S01]  /*12f0*/  VIADDMNMX R203, R0, UR5, R203, PT ;  /* 0x0000000500cb7c46 */ /* 0x000fe2000b8001cb */
[----:B------:R-:W-:Y:S01]  /*1300*/  IMAD.MOV.U32 R0, RZ, RZ, RZ ;  /* 0x000000ffff007224 */ /* 0x000fe200078e00ff */
[----:B------:R-:W-:-:S02]  /*1310*/  MOV R200, UR5 ;  /* 0x0000000500c87c02 */ /* 0x000fc40008000f00 */
[----:B------:R-:W-:Y:S02]  /*1320*/  CS2R R146, SRZ ;  /* 0x0000000000927805 */ /* 0x000fe4000001ff00 */
[----:B------:R-:W-:Y:S02]  /*1330*/  ISETP.GT.AND P1, PT, R203, UR5, PT ;  /* 0x00000005cb007c0c */ /* 0x000fe4000bf24270 */
        /* <DEDUP_REMOVED lines=66> */
[----:B------:R-:W-:-:S05]  /*1760*/  SHF.R.S32.HI R58, RZ, 0x7, R57 ;  /* 0x00000007ff3a7819 */ /* 0x000fca0000011439 */
        /* <DEDUP_REMOVED lines=19> */
[----:B------:R-:W-:Y:S01]  /*18a0*/  MOV R5, UR5 ;  /* 0x0000000500057c02 */ /* 0x000fe20008000f00 */
[----:B------:R-:W-:Y:S01]  /*18b0*/  ULDC.64 UR4, c[0x4][0xb0] ;  /* 0x01002c0000047ab9 */ /* 0x000fe20000000a00 */
[----:B------:R-:W-:Y:S01]  /*18c0*/  IMAD.U32 R10, RZ, RZ, UR6 ;  /* 0x00000006ff0a7e24 */ /* 0x000fe2000f8e00ff */
[----:B------:R-:W-:Y:S01]  /*18d0*/  MOV R11, UR7 ;  /* 0x00000007000b7c02 */ /* 0x000fe20008000f00 */
[----:B------:R-:W-:Y:S02]  /*18e0*/  IMAD.U32 R6, RZ, RZ, UR4 ;  /* 0x00000004ff067e24 */ /* 0x000fe4000f8e00ff */
[----:B------:R-:W-:-:S02]  /*18f0*/  IMAD.U32 R7, RZ, RZ, UR5 ;  /* 0x00000005ff077e24 */ /* 0x000fc4000f8e00ff */
[----:B------:R-:W-:Y:S02]  /*1900*/  IMAD.MOV.U32 R8, RZ, RZ, 0x70 ;  /* 0x00000070ff087424 */ /* 0x000fe400078e00ff */
[----:B------:R-:W-:Y:S02]  /*1910*/  IMAD.MOV.U32 R12, RZ, RZ, 0x1 ;  /* 0x00000001ff0c7424 */ /* 0x000fe400078e00ff */
[----:B0-----:R-:W-:-:S07]  /*1920*/  IMAD.MOV.U32 R13, RZ, RZ, RZ ;  /* 0x000000ffff0d7224 */ /* 0x001fce00078e00ff */
[----:B------:R-:W-:-:S07]  /*1930*/  LEPC R20, `(.L_x_1000) ;  /* 0x000000001014794e */ /* 0x000fce0000000000 */
[----:B-1----:R-:W-:Y:S05]  /*1940*/  CALL.ABS.NOINC R2 ;  /* 0x0000000002007343 */ /* 0x002fea0003c00000 */
.L_x_1000:
[----:B------:R-:W-:Y:S02]  /*1950*/  R2UR UR4, R16 ;  /* 0x00000000100472ca */ /* 0x000fe400000e0000 */
[----:B------:R-:W-:-:S11]  /*1960*/  SHF.L.U32 R0, RZ, 0x1f, RZ ;  /* 0x0000001fff007819 */ /* 0x000fd600000006ff */
[----:B------:R-:W0:Y:S02]  /*1970*/  SYNCS.PHASECHK.TRANS64.TRYWAIT P0, [UR4+0x30800], R0 ;  /* 0x03080000ff0075a7 */ /* 0x000e240008000144 */
[----:B0-----:R-:W-:Y:S05]  /*1980*/  @!P0 BRA `(.L_x_1001) ;  /* 0x0000012400f88947 */ /* 0x001fea0003800000 */
.L_x_1134:
[----:B------:R-:W2:Y:S02]  /*1990*/  LDL R2, [R1+0x4] ;  /* 0x0000040001027983 */ /* 0x000ea40000100800 */
[----:B--2---:R-:W-:-:S13]  /*19a0*/  R2UR UR4, R2 ;  /* 0x00000000020472ca */ /* 0x004fda00000e0000 */
[----:B------:R-:W-:-:S06]  /*19b0*/  ULOP3.LUT UR4, UR4, 0x1, URZ, 0xfc, !UPT ;  /* 0x0000000104047892 */ /* 0x000fcc000f8efc3f */
[----:B------:R-:W-:-:S04]  /*19c0*/  MOV R2, UR4 ;  /* 0x0000000400027c02 */ /* 0x000fc80008000f00 */
[----:B------:R-:W-:-:S13]  /*19d0*/  ISETP.NE.AND P0, PT, R2, 0x3, PT ;  /* 0x000000030200780c */ /* 0x000fda0003f05270 */
[----:B------:R-:W-:Y:S05]  /*19e0*/  @!P0 BRA `(.L_x_1002) ;  /* 0x0000000000048947 */ /* 0x000fea0003800000 */
[----:B------:R-:W-:Y:S01]  /*19f0*/  BPT.TRAP 0x1 ;  /* 0x000000040000795c */ /* 0x000fe20000300000 */
.L_x_1002:
[----:B------:R-:W-:-:S13]  /*1a00*/  R2UR UR4, R16 ;  /* 0x00000000100472ca */ /* 0x000fda00000e0000 */
[----:B------:R1:W2:Y:S01]  /*1a10*/  SYNCS.PHASECHK.TRANS64.TRYWAIT P1, [UR4+0x30830], R0 ;  /* 0x03083000ff0075a7 */ /* 0x0002a20008020144 */
[----:B------:R-:W-:Y:S05]  /*1a20*/  @!P0 BRA `(.L_x_1003) ;  /* 0x0000000000048947 */ /* 0x000fea0003800000 */
[----:B------:R-:W-:Y:S01]  /*1a30*/  BPT.TRAP 0x1 ;  /* 0x000000040000795c */ /* 0x000fe20000300000 */
.L_x_1003:
[----:B------:R-:W-:-:S05]  /*1a40*/  IMAD.U32 R6, RZ, RZ, UR36 ;  /* 0x00000024ff067e24 */ /* 0x000fca000f8e00ff */
[----:B------:R-:W-:Y:S01]  /*1a50*/  LOP3.LUT R6, R6, 0x10000, RZ, 0xfc, !PT ;  /* 0x0001000006067812 */ /* 0x000fe200078efcff */
[----:B--2---:R-:W-:Y:S06]  /*1a60*/  @P1 BRA `(.L_x_1004) ;  /* 0x00000000000c1947 */ /* 0x004fec0003800000 */
[----:B------:R-:W-:-:S13]  /*1a70*/  R2UR UR4, R16 ;  /* 0x00000000100472ca */ /* 0x000fda00000e0000 */
[----:B------:R-:W2:Y:S02]  /*1a80*/  SYNCS.PHASECHK.TRANS64.TRYWAIT P1, [UR4+0x30830], R0 ;  /* 0x03083000ff0075a7 */ /* 0x000ea40008020144 */
[----:B--2---:R-:W-:Y:S05]  /*1a90*/  @!P1 BRA `(.L_x_1005) ;  /* 0x0000012400d09947 */ /* 0x004fea0003800000 */
.L_x_1004:
[----:B------:R-:W-:Y:S05]  /*1aa0*/  WARPSYNC.ALL ;  /* 0x0000000000007948 */ /* 0x000fea0003800000 */
[----:B------:R-:W-:Y:S01]  /*1ab0*/  IMAD.MOV.U32 R7, RZ, RZ, 0x40000040 ;  /* 0x40000040ff077424 */ /* 0x000fe200078e00ff */
[----:B------:R-:W-:Y:S01]  /*1ac0*/  R2UR UR4, R16 ;  /* 0x00000000100472ca */ /* 0x000fe200000e0000 */
[----:B------:R-:W-:Y:S01]  /*1ad0*/  WARPGROUP.ARRIVE ;  /* 0x00000000000079c5 */ /* 0x000fe20000000000 */
[----:B------:R-:W-:Y:S01]  /*1ae0*/  R2UR UR8, R6 ;  /* 0x00000000060872ca */ /* 0x000fe200000e0000 */
[----:B------:R-:W-:Y:S01]  /*1af0*/  UMOV UR11, 0x40000040 ;  /* 0x40000040000b7882 */ /* 0x000fe20000000000 */
[----:B------:R-:W-:Y:S01]  /*1b00*/  R2UR UR9, R7 ;  /* 0x00000000070972ca */ /* 0x000fe200000e0000 */
[----:B------:R-:W-:Y:S01]  /*1b10*/  UMOV UR13, 0x40000040 ;  /* 0x40000040000d7882 */ /* 0x000fe20000000000 */
[----:B------:R-:W-:Y:S01]  /*1b20*/  UMOV UR7, 0x40000040 ;  /* 0x4000004000077882 */ /* 0x000fe20000000000 */
[----:B------:R-:W-:Y:S01]  /*1b30*/  UMOV UR5, UR13 ;  /* 0x0000000d00057c82 */ /* 0x000fe20008000000 */
[----:B------:R-:W-:Y:S01]  /*1b40*/  IMAD.U32 R11, RZ, RZ, UR13 ;  /* 0x0000000dff0b7e24 */ /* 0x000fe2000f8e00ff */
[----:B------:R-:W-:Y:S01]  /*1b50*/  UMOV UR13, 0x40000040 ;  /* 0x40000040000d7882 */ /* 0x000fe20000000000 */
[----:B------:R-:W-:Y:S01]  /*1b60*/  UMOV UR15, 0x40000040 ;  /* 0x40000040000f7882 */ /* 0x000fe20000000000 */
[----:B------:R-:W-:Y:S01]  /*1b70*/  UMOV UR17, 0x40000040 ;  /* 0x4000004000117882 */ /* 0x000fe20000000000 */
[----:B------:R-:W-:Y:S01]  /*1b80*/  UMOV UR21, 0x40000040 ;  /* 0x4000004000157882 */ /* 0x000fe20000000000 */
[----:B------:R-:W-:Y:S01]  /*1b90*/  UIADD3 UR4, UR4, 0x20400, URZ ;  /* 0x0002040004047890 */ /* 0x000fe2000fffe03f */
[----:B------:R-:W-:Y:S01]  /*1ba0*/  UMOV UR25, 0x40000040 ;  /* 0x4000004000197882 */ /* 0x000fe20000000000 */
[----:B------:R-:W-:-:S02]  /*1bb0*/  UMOV UR29, 0x40000040 ;  /* 0x40000040001d7882 */ /* 0x000fc40000000000 */
[----:B------:R-:W-:Y:S01]  /*1bc0*/  USHF.R.U32.HI UR4, URZ, 0x4, UR4 ;  /* 0x000000043f047899 */ /* 0x000fe20008011604 */
[----:B------:R-:W-:Y:S01]  /*1bd0*/  UMOV UR33, 0x40000040 ;  /* 0x4000004000217882 */ /* 0x000fe20000000000 */
[----:B------:R-:W-:Y:S02]  /*1be0*/  UMOV UR37, 0x40000040 ;  /* 0x4000004000257882 */ /* 0x000fe40000000000 */
[----:B------:R-:W-:Y:S01]  /*1bf0*/  ULOP3.LUT UR4, UR4, 0x3fff, URZ, 0xc0, !UPT ;  /* 0x00003fff04047892 */ /* 0x000fe2000f8ec03f */
[----:B------:R-:W-:Y:S01]  /*1c00*/  UMOV UR41, 0x40000040 ;  /* 0x4000004000297882 */ /* 0x000fe20000000000 */
[----:B------:R-:W-:Y:S02]  /*1c10*/  UMOV UR45, 0x40000040 ;  /* 0x40000040002d7882 */ /* 0x000fe40000000000 */
[----:B------:R-:W-:Y:S01]  /*1c20*/  ULOP3.LUT UR18, UR4, 0x10000, URZ, 0xfc, !UPT ;  /* 0x0001000004127892 */ /* 0x000fe2000f8efc3f */
[----:B------:R-:W-:Y:S01]  /*1c30*/  UMOV UR49, 0x40000040 ;  /* 0x4000004000317882 */ /* 0x000fe20000000000 */
[----:B------:R-:W-:-:S02]  /*1c40*/  UMOV UR53, 0x40000040 ;  /* 0x4000004000357882 */ /* 0x000fc40000000000 */
[----:B------:R-:W-:Y:S02]  /*1c50*/  UIADD3 UR6, UR18, 0x2, URZ ;  /* 0x0000000212067890 */ /* 0x000fe4000fffe03f */
[----:B------:R-:W-:Y:S02]  /*1c60*/  UIADD3 UR14, UR18, 0x200, URZ ;  /* 0x00000200120e7890 */ /* 0x000fe4000fffe03f */
[----:B------:R-:W-:Y:S01]  /*1c70*/  IMAD.U32 R20, RZ, RZ, UR18 ;  /* 0x00000012ff147e24 */ /* 0x000fe2000f8e00ff */
[----:B------:R-:W-:Y:S02]  /*1c80*/  UMOV UR10, UR18 ;  /* 0x00000012000a7c82 */ /* 0x000fe40008000000 */
[----:B------:R-:W-:Y:S01]  /*1c90*/  HGMMA.64x64x16.F32 R24, gdesc[UR8], RZ, !UPT, gsb0 ;  /* 0x00e00000081879f0 */ /* 0x000fe2000c0008ff */
[----:B------:R-:W-:Y:S01]  /*1ca0*/  R2UR UR10, R6 ;  /* 0x00000000060a72ca */ /* 0x000fe200000e0000 */
[----:B------:R-:W-:Y:S02]  /*1cb0*/  UMOV UR9, 0x40000040 ;  /* 0x4000004000097882 */ /* 0x000fe40000000000 */
[----:B------:R-:W-:-:S10]  /*1cc0*/  IMAD.U32 R15, RZ, RZ, UR9 ;  /* 0x00000009ff0f7e24 */ /* 0x000fd4000f8e00ff */
[----:B------:R-:W-:Y:S02]  /*1cd0*/  UIADD3 UR4, UR10, 0x2, URZ ;  /* 0x000000020a047890 */ /* 0x000fe4000fffe03f */
[----:B------:R-:W-:Y:S02]  /*1ce0*/  UIADD3 UR16, UR10, 0x402, URZ ;  /* 0x000004020a107890 */ /* 0x000fe4000fffe03f */
[----:B------:R-:W-:Y:S02]  /*1cf0*/  UIADD3 UR20, UR10, 0x404, URZ ;  /* 0x000004040a147890 */ /* 0x000fe4000fffe03f */
[----:B------:R-:W-:Y:S01]  /*1d00*/  UIADD3 UR24, UR10, 0x406, URZ ;  /* 0x000004060a187890 */ /* 0x000fe2000fffe03f */
[----:B------:R-:W-:Y:S01]  /*1d10*/  UMOV UR12, UR4 ;  /* 0x00000004000c7c82 */ /* 0x000fe20008000000 */
[----:B------:R-:W-:Y:S01]  /*1d20*/  UIADD3 UR28, UR10, 0x800, URZ ;  /* 0x000008000a1c7890 */ /* 0x000fe2000fffe03f */
[----:B------:R-:W-:Y:S01]  /*1d30*/  MOV R10, UR12 ;  /* 0x0000000c000a7c02 */ /* 0x000fe20008000f00 */
[----:B------:R-:W-:Y:S01]  /*1d40*/  UMOV UR4, UR12 ;  /* 0x0000000c00047c82 */ /* 0x000fe20008000000 */
[----:B------:R-:W-:-:S02]  /*1d50*/  UIADD3 UR12, UR10, 0x400, URZ ;  /* 0x000004000a0c7890 */ /* 0x000fc4000fffe03f */
[----:B------:R-:W-:Y:S02]  /*1d60*/  UIADD3 UR32, UR10, 0x802, URZ ;  /* 0x000008020a207890 */ /* 0x000fe4000fffe03f */
[----:B------:R-:W-:Y:S02]  /*1d70*/  UIADD3 UR36, UR10, 0x804, URZ ;  /* 0x000008040a247890 */ /* 0x000fe4000fffe03f */
[----:B------:R-:W-:Y:S02]  /*1d80*/  UIADD3 UR40, UR10, 0x806, URZ ;  /* 0x000008060a287890 */ /* 0x000fe4000fffe03f */
[----:B------:R-:W-:Y:S02]  /*1d90*/  UIADD3 UR44, UR10, 0xc00, URZ ;  /* 0x00000c000a2c7890 */ /* 0x000fe4000fffe03f */
[----:B------:R-:W-:Y:S02]  /*1da0*/  UIADD3 UR48, UR10, 0xc02, URZ ;  /* 0x00000c020a307890 */ /* 0x000fe4000fffe03f */
[----:B------:R-:W-:Y:S01]  /*1db0*/  UIADD3 UR52, UR10, 0xc04, URZ ;  /* 0x00000c040a347890 */ /* 0x000fe2000fffe03f */
[----:B------:R-:W-:-:S02]  /*1dc0*/  WARPGROUP.DEPBAR.LE gsb0, 0x0 ;  /* 0x00008000000079c5 */ /* 0x000fc40000010000 */
[----:B------:R-:W-:-:S06]  /*1dd0*/  WARPGROUP.ARRIVE ;  /* 0x00000000000079c5 */ /* 0x000fcc0000000000 */
[----:B------:R-:W-:Y:S01]  /*1de0*/  HGMMA.64x64x16.F32 R24, gdesc[UR4], R24, gsb0 ;  /* 0x00e00000041879f0 */ /* 0x000fe20008000818 */
[----:B------:R-:W-:Y:S02]  /*1df0*/  UIADD3 UR4, UR10, 0x4, URZ ;  /* 0x000000040a047890 */ /* 0x000fe4000fffe03f */
[----:B------:R-:W-:Y:S01]  /*1e00*/  UIADD3 UR6, UR18, 0x4, URZ ;  /* 0x0000000412067890 */ /* 0x000fe2000fffe03f */
[----:B------:R-:W-:Y:S01]  /*1e10*/  UMOV UR5, UR9 ;  /* 0x0000000900057c82 */ /* 0x000fe20008000000 */
[----:B------:R-:W-:Y:S01]  /*1e20*/  UMOV UR7, 0x40000040 ;  /* 0x4000004000077882 */ /* 0x000fe20000000000 */
[----:B------:R-:W-:Y:S02]  /*1e30*/  UMOV UR9, 0x40000040 ;  /* 0x4000004000097882 */ /* 0x000fe40000000000 */
[----:B------:R-:W-:Y:S02]  /*1e40*/  UMOV UR8, UR4 ;  /* 0x0000000400087c82 */ /* 0x000fe40008000000 */
[----:B------:R-:W-:Y:S01]  /*1e50*/  UMOV UR4, UR8 ;  /* 0x0000000800047c82 */ /* 0x000fe20008000000 */
[----:B------:R-:W-:Y:S01]  /*1e60*/  IMAD.U32 R14, RZ, RZ, UR8 ;  /* 0x00000008ff0e7e24 */ /* 0x000fe2000f8e00ff */
[----:B------:R-:W-:-:S02]  /*1e70*/  UIADD3 UR8, UR10, 0x6, URZ ;  /* 0x000000060a087890 */ /* 0x000fc4000fffe03f */
[----:B------:R-:W-:Y:S01]  /*1e80*/  UIADD3 UR10, UR10, 0xc06, URZ ;  /* 0x00000c060a0a7890 */ /* 0x000fe2000fffe03f */
[----:B------:R-:W-:Y:S02]  /*1e90*/  WARPGROUP.DEPBAR.LE gsb0, 0x0 ;  /* 0x00008000000079c5 */ /* 0x000fe40000010000 */
[----:B------:R-:W-:-:S06]  /*1ea0*/  WARPGROUP.ARRIVE ;  /* 0x00000000000079c5 */ /* 0x000fcc0000000000 */
[----:B------:R-:W-:Y:S01]  /*1eb0*/  HGMMA.64x64x16.F32 R24, gdesc[UR4], R24, gsb0 ;  /* 0x00e00000041879f0 */ /* 0x000fe20008000818 */
[----:B------:R-:W-:Y:S01]  /*1ec0*/  UIADD3 UR6, UR18, 0x6, URZ ;  /* 0x0000000612067890 */ /* 0x000fe2000fffe03f */
[----:B------:R-:W-:Y:S01]  /*1ed0*/  UMOV UR4, UR8 ;  /* 0x0000000800047c82 */ /* 0x000fe20008000000 */
[----:B------:R-:W-:Y:S01]  /*1ee0*/  UMOV UR5, UR9 ;  /* 0x0000000900057c82 */ /* 0x000fe20008000000 */
[----:B------:R-:W-:Y:S01]  /*1ef0*/  UMOV UR7, 0x40000040 ;  /* 0x4000004000077882 */ /* 0x000fe20000000000 */
        /* <DEDUP_REMOVED lines=9> */
[----:B------:R-:W-:Y:S03]  /*1f90*/  HGMMA.64x64x16.F32 R24, gdesc[UR12], R24, gsb0 ;  /* 0x00e000000c1879f0 */ /* 0x000fe60008000818 */
        /* <DEDUP_REMOVED lines=68> */
[----:B------:R-:W-:Y:S01]  /*23e0*/  UMOV UR5, 0x40000040 ;  /* 0x4000004000057882 */ /* 0x000fe20000000000 */
[----:B------:R-:W-:Y:S01]  /*23f0*/  UMOV UR7, 0x40000040 ;  /* 0x4000004000077882 */ /* 0x000fe20000000000 */
[----:B------:R-:W-:Y:S01]  /*2400*/  MOV R12, UR4 ;  /* 0x00000004000c7c02 */ /* 0x000fe20008000f00 */
[----:B------:R-:W-:Y:S01]  /*2410*/  IMAD.U32 R13, RZ, RZ, UR5 ;  /* 0x00000005ff0d7e24 */ /* 0x000fe2000f8e00ff */
[----:B------:R-:W-:Y:S02]  /*2420*/  WARPGROUP.DEPBAR.LE gsb0, 0x0 ;  /* 0x00008000000079c5 */ /* 0x000fe40000010000 */
[----:B------:R-:W-:-:S06]  /*2430*/  WARPGROUP.ARRIVE ;  /* 0x00000000000079c5 */ /* 0x000fcc0000000000 */
[----:B------:R-:W-:Y:S03]  /*2440*/  HGMMA.64x64x16.F32 R24, gdesc[UR4], R24, gsb0 ;  /* 0x00e00000041879f0 */ /* 0x000fe60008000818 */
[----:B------:R-:W-:Y:S02]  /*2450*/  WARPGROUP.DEPBAR.LE gsb0, 0x0 ;  /* 0x00008000000079c5 */ /* 0x000fe40000010000 */
[----:B------:R-:W-:Y:S05]  /*2460*/  @!P0 BRA `(.L_x_1006) ;  /* 0x0000000000048947 */ /* 0x000fea0003800000 */
[----:B------:R-:W-:Y:S01]  /*2470*/  BPT.TRAP 0x1 ;  /* 0x000000040000795c */ /* 0x000fe20000300000 */
.L_x_1006:
[----:B01----:R-:W-:Y:S01]  /*2480*/  LOP3.LUT R0, R57, 0xffffff80, RZ, 0xc0, !PT ;  /* 0xffffff8039007812 */ /* 0x003fe200078ec0ff */
[----:B------:R-:W-:Y:S01]  /*2490*/  ULDC UR11, c[0x0][0x2f0] ;  /* 0x0000bc00000b7ab9 */ /* 0x000fe20000000800 */
[----:B------:R-:W-:Y:S01]  /*24a0*/  R2UR UR5, R23 ;  /* 0x00000000170572ca */ /* 0x000fe200000e0000 */
[----:B------:R-:W-:Y:S01]  /*24b0*/  ULDC UR14, c[0x0][0x9e0] ;  /* 0x00027800000e7ab9 */ /* 0x000fe20000000800 */
[----:B------:R-:W-:Y:S01]  /*24c0*/  LEA.HI R56, R56, R19, RZ, 0x2 ;  /* 0x0000001338387211 */ /* 0x000fe200078f10ff */
[----:B------:R-:W-:Y:S01]  /*24d0*/  IMAD.IADD R0, R19, 0x1, -R0 ;  /* 0x0000000113007824 */ /* 0x000fe200078e0a00 */
[----:B------:R-:W-:Y:S02]  /*24e0*/  LEA.HI R5, R58, R58, RZ, 0x1 ;  /* 0x0000003a3a057211 */ /* 0x000fe400078f08ff */
[----:B------:R-:W-:Y:S02]  /*24f0*/  LOP3.LUT R56, R56, 0xfffffffc, RZ, 0xc0, !PT ;  /* 0xfffffffc38387812 */ /* 0x000fe400078ec0ff */
[----:B------:R-:W-:-:S02]  /*2500*/  SHF.R.S32.HI R3, RZ, 0x1f, R0 ;  /* 0x0000001fff037819 */ /* 0x000fc40000011400 */
[----:B------:R-:W-:Y:S01]  /*2510*/  LOP3.LUT R5, R5, 0x3fffffe, RZ, 0xc0, !PT ;  /* 0x03fffffe05057812 */ /* 0x000fe200078ec0ff */
[----:B------:R-:W-:Y:S01]  /*2520*/  IMAD.IADD R56, R19, 0x1, -R56 ;  /* 0x0000000113387824 */ /* 0x000fe200078e0a38 */
[CC--:B------:R-:W-:Y:S01]  /*2530*/  LEA.HI R2, R3.reuse, R0.reuse, RZ, 0x2 ;  /* 0x0000000003027211 */ /* 0x0c0fe200078f10ff */
[----:B------:R-:W-:Y:S01]  /*2540*/  UISETP.NE.AND UP1, UPT, UR5, URZ, UPT ;  /* 0x0000003f0500728c */ /* 0x000fe2000bf25270 */
[----:B------:R-:W-:Y:S02]  /*2550*/  LEA.HI R4, R3, R0, RZ, 0x5 ;  /* 0x0000000003047211 */ /* 0x000fe400078f28ff */
[--C-:B------:R-:W-:Y:S01]  /*2560*/  SHF.R.S32.HI R3, RZ, 0x2, R2.reuse ;  /* 0x00000002ff037819 */ /* 0x100fe20000011402 */
[----:B------:R-:W-:Y:S01]  /*2570*/  ULDC UR5, c[0x0][0x9d8] ;  /* 0x0002760000057ab9 */ /* 0x000fe20000000800 */
[----:B------:R-:W-:Y:S01]  /*2580*/  SHF.R.S32.HI R8, RZ, 0x1f, R2 ;  /* 0x0000001fff087819 */ /* 0x000fe20000011402 */
[----:B------:R-:W-:Y:S01]  /*2590*/  FMUL.FTZ R26, R26, UR5 ;  /* 0x000000051a1a7c20 */ /* 0x000fe20008410000 */
[----:B------:R-:W-:Y:S01]  /*25a0*/  SHF.R.S32.HI R4, RZ, 0x5, R4 ;  /* 0x00000005ff047819 */ /* 0x000fe20000011404 */
[----:B------:R-:W-:Y:S01]  /*25b0*/  FMUL.FTZ R34, R34, UR5 ;  /* 0x0000000522227c20 */ /* 0x000fe20008410000 */
[-C--:B------:R-:W-:Y:S01]  /*25c0*/  LEA.HI R8, R8, R3.reuse, RZ, 0x3 ;  /* 0x0000000308087211 */ /* 0x080fe200078f18ff */
[----:B------:R-:W0:Y:S01]  /*25d0*/  MUFU.TANH R59, R26 ;  /* 0x0000001a003b7308 */ /* 0x000e220000002400 */
[----:B------:R-:W-:Y:S01]  /*25e0*/  LEA R9, R4, UR38, 0x4 ;  /* 0x0000002604097c11 */ /* 0x000fe2000f8e20ff */
[----:B------:R-:W-:Y:S01]  /*25f0*/  @UP1 ULDC UR6, c[0x0][0x450] ;  /* 0x0001140000061ab9 */ /* 0x000fe20000000800 */
[----:B------:R-:W-:Y:S01]  /*2600*/  LOP3.LUT R8, R8, 0xfffffff8, RZ, 0xc0, !PT ;  /* 0xfffffff808087812 */ /* 0x000fe200078ec0ff */
[----:B------:R-:W-:Y:S01]  /*2610*/  FMUL.FTZ R24, R24, UR5 ;  /* 0x0000000518187c20 */ /* 0x000fe20008410000 */
[----:B------:R-:W-:Y:S01]  /*2620*/  LEA.HI R4, R56, R56, RZ, 0x1 ;  /* 0x0000003838047211 */ /* 0x000fe200078f08ff */
[----:B------:R-:W-:Y:S01]  /*2630*/  FMUL.FTZ R25, R25, UR5 ;  /* 0x0000000519197c20 */ /* 0x000fe20008410000 */
[----:B------:R-:W-:Y:S01]  /*2640*/  R2UR UR4, R22 ;  /* 0x00000000160472ca */ /* 0x000fe200000e0000 */
[----:B------:R1:W2:Y:S01]  /*2650*/  MUFU.TANH R26, R34 ;  /* 0x00000022001a7308 */ /* 0x0002a20000002400 */
[----:B------:R-:W-:Y:S01]  /*2660*/  IADD3 R8, R9, R3, -R8 ;  /* 0x0000000309087210 */ /* 0x000fe20007ffe808 */
[----:B------:R-:W-:Y:S01]  /*2670*/  FMUL.FTZ R27, R27, UR5 ;  /* 0x000000051b1b7c20 */ /* 0x000fe20008410000 */
[----:B------:R-:W-:Y:S01]  /*2680*/  IADD3 R5, R58, -R5, RZ ;  /* 0x800000053a057210 */ /* 0x000fe20007ffe0ff */
[----:B------:R-:W-:Y:S01]  /*2690*/  FMUL.FTZ R28, R28, UR5 ;  /* 0x000000051c1c7c20 */ /* 0x000fe20008410000 */
[----:B------:R-:W-:Y:S01]  /*26a0*/  LOP3.LUT R3, R4, 0x1ffffffe, RZ, 0xc0, !PT ;  /* 0x1ffffffe04037812 */ /* 0x000fe200078ec0ff */
[----:B------:R-:W-:Y:S01]  /*26b0*/  FMUL.FTZ R29, R29, UR5 ;  /* 0x000000051d1d7c20 */ /* 0x000fe20008410000 */
[----:B------:R-:W-:Y:S01]  /*26c0*/  PLOP3.LUT P1, PT, PT, PT, UP1, 0x80, 0x0 ;  /* 0x000000000000781c */ /* 0x000fe20003f2f018 */
[----:B------:R-:W-:Y:S01]  /*26d0*/  IMAD R8, R5, 0x40, R8 ;  /* 0x0000004005087824 */ /* 0x000fe200078e0208 */
[----:B------:R-:W-:Y:S01]  /*26e0*/  R2UR UR7, R16 ;  /* 0x00000000100772ca */ /* 0x000fe200000e0000 */
[----:B------:R-:W-:Y:S01]  /*26f0*/  IMAD.IADD R3, R56, 0x1, -R3 ;  /* 0x0000000138037824 */ /* 0x000fe200078e0a03 */
[----:B------:R-:W-:Y:S01]  /*2700*/  PLOP3.LUT P2, PT, PT, PT, UP1, 0x80, 0x0 ;  /* 0x000000000000781c */ /* 0x000fe20003f4f018 */
[----:B------:R-:W-:Y:S01]  /*2710*/  UISETP.NE.AND UP0, UPT, UR4, URZ, UPT ;  /* 0x0000003f0400728c */ /* 0x000fe2000bf05270 */
[----:B------:R-:W-:Y:S01]  /*2720*/  LOP3.LUT R5, R2, 0x7ffffffc, RZ, 0xc0, !PT ;  /* 0x7ffffffc02057812 */ /* 0x000fe200078ec0ff */
[----:B------:R-:W-:Y:S01]  /*2730*/  IMAD R19, R3, 0x8, R8 ;  /* 0x0000000803137824 */ /* 0x000fe200078e0208 */
[----:B------:R-:W-:Y:S01]  /*2740*/  @UP1 ULDC UR4, c[0x0][0x44c] ;  /* 0x0001130000041ab9 */ /* 0x000fe20000000800 */
[----:B------:R-:W-:-:S02]  /*2750*/  IMAD.MOV.U32 R8, RZ, RZ, -0x40 ;  /* 0xffffffc0ff087424 */ /* 0x000fc400078e00ff */
[----:B------:R-:W-:Y:S01]  /*2760*/  FMUL.FTZ R30, R30, UR5 ;  /* 0x000000051e1e7c20 */ /* 0x000fe20008410000 */
[----:B------:R-:W-:Y:S01]  /*2770*/  IMAD.IADD R5, R0, 0x1, -R5 ;  /* 0x0000000100057824 */ /* 0x000fe200078e0a05 */
[----:B------:R-:W-:Y:S01]  /*2780*/  MOV R3, R19 ;  /* 0x0000001300037202 */ /* 0x000fe20000000f00 */
[----:B------:R-:W-:-:S04]  /*2790*/  @P1 IMAD.HI.U32 R4, R19, UR4, RZ ;  /* 0x0000000413041c27 */ /* 0x000fc8000f8e00ff */
[----:B------:R-:W-:Y:S01]  /*27a0*/  FMUL.FTZ R31, R31, UR5 ;  /* 0x000000051f1f7c20 */ /* 0x000fe20008410000 */
[----:B------:R-:W-:Y:S01]  /*27b0*/  UIADD3 UR4, UR7, 0x30840, URZ ;  /* 0x0003084007047890 */ /* 0x000fe2000fffe03f */
[----:B------:R-:W3:Y:S01]  /*27c0*/  S2UR UR7, SR_CgaCtaId ;  /* 0x00000000000779c3 */ /* 0x000ee20000008800 */
[----:B-1----:R-:W-:Y:S01]  /*27d0*/  IMAD R34, R203, R8, 0x40 ;  /* 0x00000040cb227424 */ /* 0x002fe200078e0208 */
[----:B------:R-:W-:Y:S01]  /*27e0*/  @P2 SHF.R.U32.HI R3, RZ, UR6, R4 ;  /* 0x00000006ff032c19 */ /* 0x000fe20008011604 */
[----:B------:R-:W-:Y:S01]  /*27f0*/  FMUL.FTZ R32, R32, UR5 ;  /* 0x0000000520207c20 */ /* 0x000fe20008410000 */
[----:B------:R-:W-:Y:S01]  /*2800*/  FMUL.FTZ R33, R33, UR5 ;  /* 0x0000000521217c20 */ /* 0x000fe20008410000 */
[----:B------:R-:W-:Y:S02]  /*2810*/  VIADD R0, R34, 0x1 ;  /* 0x0000000122007836 */ /* 0x000fe40000000000 */
[----:B------:R-:W-:Y:S01]  /*2820*/  FMUL.FTZ R35, R35, UR5 ;  /* 0x0000000523237c20 */ /* 0x000fe20008410000 */
[----:B------:R-:W1:Y:S01]  /*2830*/  SHFL.IDX PT, R4, R3, RZ, 0x1c1f ;  /* 0x001c1fff03047589 */ /* 0x000e6200000e0000 */
[----:B------:R-:W-:Y:S01]  /*2840*/  FMUL.FTZ R36, R36, UR5 ;  /* 0x0000000524247c20 */ /* 0x000fe20008410000 */
        /* <DEDUP_REMOVED lines=15> */
[----:B---3--:R-:W-:Y:S01]  /*2940*/  UPRMT UR4, UR7, 0x654, UR4 ;  /* 0x0000065407047896 */ /* 0x008fe20008000004 */
[----:B------:R-:W-:Y:S01]  /*2950*/  FMUL.FTZ R52, R52, UR5 ;  /* 0x0000000534347c20 */ /* 0x000fe20008410000 */
[----:B------:R-:W-:Y:S01]  /*2960*/  FMUL.FTZ R53, R53, UR5 ;  /* 0x0000000535357c20 */ /* 0x000fe20008410000 */
[----:B------:R-:W-:Y:S01]  /*2970*/  FMUL.FTZ R54, R54, UR5 ;  /* 0x0000000536367c20 */ /* 0x000fe20008410000 */
[----:B------:R-:W-:Y:S01]  /*2980*/  FMUL.FTZ R55, R55, UR5 ;  /* 0x0000000537377c20 */ /* 0x000fe20008410000 */
[----:B------:R-:W-:Y:S01]  /*2990*/  IMAD R0, R5, -0x2, R0 ;  /* 0xfffffffe05007824 */ /* 0x000fe200078e0200 */
[----:B------:R-:W-:Y:S01]  /*29a0*/  ULDC UR5, c[0x0][0x288] ;  /* 0x0000a20000057ab9 */ /* 0x000fe20000000800 */
[----:B------:R-:W-:Y:S01]  /*29b0*/  PLOP3.LUT P1, PT, PT, PT, UP0, 0x40, 0x0 ;  /* 0x000000000000781c */ /* 0x000fe20003f2e808 */
[----:B------:R-:W3:Y:S01]  /*29c0*/  MUFU.TANH R24, R24 ;  /* 0x0000001800187308 */ /* 0x000ee20000002400 */
[----:B------:R-:W-:Y:S01]  /*29d0*/  MOV R154, UR5 ;  /* 0x00000005009a7c02 */ /* 0x000fe20008000f00 */
[----:B------:R-:W-:Y:S01]  /*29e0*/  SYNCS.ARRIVE.TRANS64.RED.A1T0 RZ, [UR4], RZ ;  /* 0x000000ffffff79a7 */ /* 0x000fe20008100404 */
[C---:B------:R-:W-:Y:S01]  /*29f0*/  IMAD R9, R17.reuse, UR11, R0 ;  /* 0x0000000b11097c24 */ /* 0x040fe2000f8e0200 */
[----:B------:R-:W-:Y:S01]  /*2a00*/  ULDC UR4, c[0x0][0x9dc] ;  /* 0x0002770000047ab9 */ /* 0x000fe20000000800 */
[----:B------:R-:W-:Y:S01]  /*2a10*/  IMAD R0, R17, UR11, R34 ;  /* 0x0000000b11007c24 */ /* 0x000fe2000f8e0222 */
[----:B------:R-:W-:Y:S01]  /*2a20*/  ULOP3.LUT UR6, URZ, UR4, URZ, 0x33, !UPT ;  /* 0x000000043f067292 */ /* 0x000fe2000f8e333f */
[----:B------:R-:W-:Y:S01]  /*2a30*/  IMAD.IADD R9, R9, 0x1, -R154 ;  /* 0x0000000109097824 */ /* 0x000fe200078e0a9a */
[----:B------:R-:W4:Y:S01]  /*2a40*/  MUFU.TANH R25, R25 ;  /* 0x0000001900197308 */ /* 0x000f220000002400 */
[----:B------:R-:W-:Y:S01]  /*2a50*/  IMAD R56, R5, -0x2, R0 ;  /* 0xfffffffe05387824 */ /* 0x000fe200078e0200 */
[----:B------:R-:W-:Y:S01]  /*2a60*/  LEA R8, R203, 0xffffffc0, 0x6 ;  /* 0xffffffc0cb087811 */ /* 0x000fe200078e30ff */
[C---:B------:R-:W-:Y:S01]  /*2a70*/  VIADD R57, R9.reuse, UR14 ;  /* 0x0000000e09397c36 */ /* 0x040fe20008000000 */
[----:B------:R-:W-:Y:S01]  /*2a80*/  IADD3 R58, R9, UR6, RZ ;  /* 0x00000006093a7c10 */ /* 0x000fe2000fffe0ff */
[----:B------:R-:W-:-:S03]  /*2a90*/  IMAD.U32 R21, RZ, RZ, UR6 ;  /* 0x00000006ff157e24 */ /* 0x000fc6000f8e00ff */
[----:B------:R-:W0:Y:S01]  /*2aa0*/  MUFU.TANH R27, R27 ;  /* 0x0000001b001b7308 */ /* 0x000e220000002400 */
[----:B-1----:R-:W-:Y:S01]  /*2ab0*/  VIADDMNMX R0, R4, R57, R56, PT ;  /* 0x0000003904007246 */ /* 0x002fe20003800138 */
[----:B------:R-:W-:-:S06]  /*2ac0*/  IMAD.IADD R2, R58, 0x1, R4 ;  /* 0x000000013a027824 */ /* 0x000fcc00078e0204 */
[----:B------:R-:W1:Y:S08]  /*2ad0*/  MUFU.TANH R28, R28 ;  /* 0x0000001c001c7308 */ /* 0x000e700000002400 */
[----:B------:R-:W0:Y:S08]  /*2ae0*/  MUFU.TANH R29, R29 ;  /* 0x0000001d001d7308 */ /* 0x000e300000002400 */
        /* <DEDUP_REMOVED lines=24> */
[----:B------:R-:W0:Y:S01]  /*2c70*/  MUFU.TANH R55, R55 ;  /* 0x0000003700377308 */ /* 0x000e220000002400 */
[----:B-1234-:R-:W-:Y:S05]  /*2c80*/  @P1 BRA `(.L_x_1007) ;  /* 0x0000000000641947 */ /* 0x01efea0003800000 */
[----:B------:R-:W-:Y:S01]  /*2c90*/  IMAD R9, R17, UR11, R4 ;  /* 0x0000000b11097c24 */ /* 0x000fe2000f8e0204 */
[----:B------:R-:W-:Y:S03]  /*2ca0*/  BSSY B0, `(.L_x_1008) ;  /* 0x0000013000007945 */ /* 0x000fe60003800000 */
[----:B------:R-:W-:-:S05]  /*2cb0*/  IMAD.IADD R9, R9, 0x1, -R154 ;  /* 0x0000000109097824 */ /* 0x000fca00078e0a9a */
[----:B------:R-:W-:-:S13]  /*2cc0*/  ISETP.GT.AND P1, PT, R9, -0x1, PT ;  /* 0xffffffff0900780c */ /* 0x000fda0003f24270 */
[----:B------:R-:W-:Y:S05]  /*2cd0*/  @P1 BRA `(.L_x_1009) ;  /* 0x0000000000241947 */ /* 0x000fea0003800000 */
[----:B------:R-:W-:Y:S01]  /*2ce0*/  ULDC UR4, c[0x0][0x9e4] ;  /* 0x0002790000047ab9 */ /* 0x000fe20000000800 */
[----:B------:R-:W-:Y:S01]  /*2cf0*/  LOP3.LUT R9, RZ, R9, RZ, 0x33, !PT ;  /* 0x00000009ff097212 */ /* 0x000fe200078e33ff */
[----:B------:R-:W-:-:S05]  /*2d00*/  IMAD.U32 R60, RZ, RZ, UR4 ;  /* 0x00000004ff3c7e24 */ /* 0x000fca000f8e00ff */
[----:B------:R-:W-:-:S13]  /*2d10*/  ISETP.NE.AND P1, PT, R60, 0x1, PT ;  /* 0x000000013c00780c */ /* 0x000fda0003f25270 */
[----:B------:R-:W1:Y:S02]  /*2d20*/  @P1 LDC.64 R62, c[0x0][0x9e8] ;  /* 0x00027a00ff3e1b82 */ /* 0x000e640000000a00 */
[----:B-1----:R-:W-:-:S05]  /*2d30*/  @P1 IMAD.HI.U32 R4, R9, R62, RZ ;  /* 0x0000003e09041227 */ /* 0x002fca00078e00ff */
[----:B------:R-:W-:-:S04]  /*2d40*/  @P1 SHF.R.U32.HI R9, RZ, R63, R4 ;  /* 0x0000003fff091219 */ /* 0x000fc80000011604 */
[----:B------:R-:W-:Y:S01]  /*2d50*/  LOP3.LUT R9, RZ, R9, RZ, 0x33, !PT ;  /* 0x00000009ff097212 */ /* 0x000fe200078e33ff */
[----:B------:R-:W-:Y:S06]  /*2d60*/  BRA `(.L_x_1010) ;  /* 0x0000000000187947 */ /* 0x000fec0003800000 */
.L_x_1009:
[----:B------:R-:W-:Y:S02]  /*2d70*/  ULDC UR4, c[0x0][0x9e4] ;  /* 0x0002790000047ab9 */ /* 0x000fe40000000800 */
[----:B------:R-:W-:-:S04]  /*2d80*/  MOV R60, UR4 ;  /* 0x00000004003c7c02 */ /* 0x000fc80008000f00 */
[----:B------:R-:W-:-:S13]  /*2d90*/  ISETP.NE.AND P1, PT, R60, 0x1, PT ;  /* 0x000000013c00780c */ /* 0x000fda0003f25270 */
[----:B------:R-:W1:Y:S02]  /*2da0*/  @P1 LDC.64 R62, c[0x0][0x9e8] ;  /* 0x00027a00ff3e1b82 */ /* 0x000e640000000a00 */
[----:B-1----:R-:W-:-:S05]  /*2db0*/  @P1 IMAD.HI.U32 R4, R9, R62, RZ ;  /* 0x0000003e09041227 */ /* 0x002fca00078e00ff */
[----:B------:R-:W-:-:S07]  /*2dc0*/  @P1 SHF.R.U32.HI R9, RZ, R63, R4 ;  /* 0x0000003fff091219 */ /* 0x000fce0000011604 */
.L_x_1010:
[----:B------:R-:W-:Y:S05]  /*2dd0*/  BSYNC B0 ;  /* 0x0000000000007941 */ /* 0x000fea0003800000 */
.L_x_1008:
[----:B------:R-:W-:-:S04]  /*2de0*/  IMAD R4, R9, R60, -R8 ;  /* 0x0000003c09047224 */ /* 0x000fc800078e0a08 */
[----:B------:R-:W-:-:S05]  /*2df0*/  IMAD R9, R5, -0x2, R4 ;  /* 0xfffffffe05097824 */ /* 0x000fca00078e0204 */
[----:B------:R-:W-:Y:S02]  /*2e00*/  VIADDMNMX R0, R9, R60, R0, PT ;  /* 0x0000003c09007246 */ /* 0x000fe40003800100 */
[----:B------:R-:W-:-:S07]  /*2e10*/  VIMNMX R2, R2, R9, !PT ;  /* 0x0000000902027248 */ /* 0x000fce0007fe0100 */
.L_x_1007:
[C---:B------:R-:W-:Y:S01]  /*2e20*/  ISETP.GE.AND P2, PT, R34.reuse, 0x9, PT ;  /* 0x000000092200780c */ /* 0x040fe20003f46270 */
[----:B------:R-:W1:Y:S01]  /*2e30*/  SHFL.IDX PT, R3, R3, 0x1, 0x1c1f ;  /* 0x003c1f0003037f89 */ /* 0x000e6200000e0000 */
[----:B------:R-:W-:Y:S02]  /*2e40*/  ISETP.GE.AND P1, PT, R34, 0x2, PT ;  /* 0x000000022200780c */ /* 0x000fe40003f26270 */
[C---:B------:R-:W-:Y:S02]  /*2e50*/  ISETP.GT.AND P3, PT, R2.reuse, 0x8, !P2 ;  /* 0x000000080200780c */ /* 0x040fe40005764270 */
[----:B------:R-:W-:Y:S02]  /*2e60*/  ISETP.GT.AND P4, PT, R2, 0x1, !P1 ;  /* 0x000000010200780c */ /* 0x000fe40004f84270 */
[----:B------:R-:W-:Y:S02]  /*2e70*/  ISETP.LT.OR P3, PT, R0, 0x9, P3 ;  /* 0x000000090000780c */ /* 0x000fe40001f61670 */
[----:B------:R-:W-:-:S02]  /*2e80*/  ISETP.GE.AND P5, PT, R34, 0x11, PT ;  /* 0x000000112200780c */ /* 0x000fc40003fa6270 */
[----:B------:R-:W-:Y:S02]  /*2e90*/  FSEL R63, R28, -INF , !P3 ;  /* 0xff8000001c3f7808 */ /* 0x000fe40005800000 */
[----:B------:R-:W-:Y:S02]  /*2ea0*/  ISETP.LT.OR P4, PT, R0, 0x2, P4 ;  /* 0x000000020000780c */ /* 0x000fe40002781670 */
[----:B------:R-:W-:Y:S02]  /*2eb0*/  ISETP.GT.AND P3, PT, R2, 0x10, !P5 ;  /* 0x000000100200780c */ /* 0x000fe40006f64270 */
[----:B------:R-:W-:Y:S02]  /*2ec0*/  ISETP.GE.AND P6, PT, R34, 0xa, PT ;  /* 0x0000000a2200780c */ /* 0x000fe40003fc6270 */
[----:B------:R-:W-:Y:S02]  /*2ed0*/  FSEL R61, R25, -INF , !P4 ;  /* 0xff800000193d7808 */ /* 0x000fe40006000000 */
[----:B------:R-:W-:-:S02]  /*2ee0*/  P2R R62, PR, RZ, 0x20 ;  /* 0x00000020ff3e7803 */ /* 0x000fc40000000000 */
[----:B------:R-:W-:Y:S02]  /*2ef0*/  ISETP.LT.OR P3, PT, R0, 0x11, P3 ;  /* 0x000000110000780c */ /* 0x000fe40001f61670 */
[----:B------:R-:W-:Y:S02]  /*2f00*/  ISETP.GT.AND P4, PT, R2, 0x9, !P6 ;  /* 0x000000090200780c */ /* 0x000fe40007784270 */
[----:B------:R-:W-:Y:S02]  /*2f10*/  ISETP.GE.AND P5, PT, R34, 0x12, PT ;  /* 0x000000122200780c */ /* 0x000fe40003fa6270 */
[----:B0-----:R-:W-:Y:S02]  /*2f20*/  FSEL R67, R32, -INF , !P3 ;  /* 0xff80000020437808 */ /* 0x001fe40005800000 */
[----:B------:R-:W-:Y:S02]  /*2f30*/  ISETP.LT.OR P4, PT, R0, 0xa, P4 ;  /* 0x0000000a0000780c */ /* 0x000fe40002781670 */
[----:B------:R-:W-:-:S02]  /*2f40*/  ISETP.GT.AND P3, PT, R2, 0x11, !P5 ;  /* 0x000000110200780c */ /* 0x000fc40006f64270 */
[----:B------:R-:W-:Y:S02]  /*2f50*/  FSEL R65, R29, -INF , !P4 ;  /* 0xff8000001d417808 */ /* 0x000fe40006000000 */
[----:B------:R-:W-:Y:S02]  /*2f60*/  ISETP.LT.OR P3, PT, R0, 0x12, P3 ;  /* 0x000000120000780c */ /* 0x000fe40001f61670 */
[----:B------:R-:W-:Y:S02]  /*2f70*/  ISETP.GE.AND P4, PT, R34, 0x19, PT ;  /* 0x000000192200780c */ /* 0x000fe40003f86270 */
[----:B------:R-:W-:Y:S02]  /*2f80*/  FSEL R69, R33, -INF , !P3 ;  /* 0xff80000021457808 */ /* 0x000fe40005800000 */
[----:B------:R-:W-:Y:S02]  /*2f90*/  ISETP.GT.AND P3, PT, R2, 0x18, !P4 ;  /* 0x000000180200780c */ /* 0x000fe40006764270 */
[----:B------:R-:W-:-:S02]  /*2fa0*/  P2R R32, PR, RZ, 0x10 ;  /* 0x00000010ff207803 */ /* 0x000fc40000000000 */
[----:B------:R-:W-:Y:S02]  /*2fb0*/  ISETP.LT.OR P3, PT, R0, 0x19, P3 ;  /* 0x000000190000780c */ /* 0x000fe40001f61670 */
[----:B------:R-:W-:Y:S02]  /*2fc0*/  ISETP.GE.AND P4, PT, R34, 0x1a, PT ;  /* 0x0000001a2200780c */ /* 0x000fe40003f86270 */
[----:B------:R-:W-:Y:S02]  /*2fd0*/  FSEL R71, R36, -INF , !P3 ;  /* 0xff80000024477808 */ /* 0x000fe40005800000 */
[----:B------:R-:W-:Y:S02]  /*2fe0*/  ISETP.GT.AND P3, PT, R2, 0x19, !P4 ;  /* 0x000000190200780c */ /* 0x000fe40006764270 */
[----:B------:R-:W-:Y:S02]  /*2ff0*/  P2R R33, PR, RZ, 0x10 ;  /* 0x00000010ff217803 */ /* 0x000fe40000000000 */
[----:B------:R-:W-:-:S02]  /*3000*/  ISETP.LT.OR P3, PT, R0, 0x1a, P3 ;  /* 0x0000001a0000780c */ /* 0x000fc40001f61670 */
[----:B------:R-:W-:Y:S02]  /*3010*/  ISETP.GE.AND P4, PT, R34, 0x21, PT ;  /* 0x000000212200780c */ /* 0x000fe40003f86270 */
[----:B------:R-:W-:Y:S02]  /*3020*/  FSEL R73, R37, -INF , !P3 ;  /* 0xff80000025497808 */ /* 0x000fe40005800000 */
[----:B------:R-:W-:Y:S02]  /*3030*/  ISETP.GT.AND P3, PT, R2, 0x20, !P4 ;  /* 0x000000200200780c */ /* 0x000fe40006764270 */
[----:B------:R-:W-:Y:S02]  /*3040*/  P2R R36, PR, RZ, 0x10 ;  /* 0x00000010ff247803 */ /* 0x000fe40000000000 */
[----:B------:R-:W-:Y:S02]  /*3050*/  ISETP.LT.OR P3, PT, R0, 0x21, P3 ;  /* 0x000000210000780c */ /* 0x000fe40001f61670 */
[----:B------:R-:W-:-:S02]  /*3060*/  ISETP.GE.AND P4, PT, R34, 0x22, PT ;  /* 0x000000222200780c */ /* 0x000fc40003f86270 */
[----:B------:R-:W-:Y:S02]  /*3070*/  FSEL R75, R40, -INF , !P3 ;  /* 0xff800000284b7808 */ /* 0x000fe40005800000 */
[----:B------:R-:W-:Y:S02]  /*3080*/  ISETP.GT.AND P3, PT, R2, 0x21, !P4 ;  /* 0x000000210200780c */ /* 0x000fe40006764270 */
[----:B------:R-:W-:Y:S02]  /*3090*/  P2R R40, PR, RZ, 0x10 ;  /* 0x00000010ff287803 */ /* 0x000fe40000000000 */
[----:B------:R-:W-:Y:S02]  /*30a0*/  ISETP.LT.OR P3, PT, R0, 0x22, P3 ;  /* 0x000000220000780c */ /* 0x000fe40001f61670 */
[----:B------:R-:W-:Y:S02]  /*30b0*/  ISETP.GE.AND P4, PT, R34, 0x29, PT ;  /* 0x000000292200780c */ /* 0x000fe40003f86270 */
[----:B------:R-:W-:-:S02]  /*30c0*/  FSEL R77, R41, -INF , !P3 ;  /* 0xff800000294d7808 */ /* 0x000fc40005800000 */
[----:B------:R-:W-:Y:S02]  /*30d0*/  ISETP.GT.AND P3, PT, R2, 0x28, !P4 ;  /* 0x000000280200780c */ /* 0x000fe40006764270 */
[----:B------:R-:W-:Y:S02]  /*30e0*/  P2R R41, PR, RZ, 0x10 ;  /* 0x00000010ff297803 */ /* 0x000fe40000000000 */
[----:B------:R-:W-:Y:S02]  /*30f0*/  ISETP.LT.OR P3, PT, R0, 0x29, P3 ;  /* 0x000000290000780c */ /* 0x000fe40001f61670 */
[----:B------:R-:W-:Y:S02]  /*3100*/  ISETP.GE.AND P4, PT, R34, 0x2a, PT ;  /* 0x0000002a2200780c */ /* 0x000fe40003f86270 */
[----:B------:R-:W-:Y:S02]  /*3110*/  FSEL R79, R44, -INF , !P3 ;  /* 0xff8000002c4f7808 */ /* 0x000fe40005800000 */
[----:B------:R-:W-:-:S02]  /*3120*/  ISETP.GT.AND P3, PT, R2, 0x29, !P4 ;  /* 0x000000290200780c */ /* 0x000fc40006764270 */
[----:B------:R-:W-:Y:S02]  /*3130*/  P2R R44, PR, RZ, 0x10 ;  /* 0x00000010ff2c7803 */ /* 0x000fe40000000000 */
[----:B------:R-:W-:Y:S02]  /*3140*/  ISETP.LT.OR P3, PT, R0, 0x2a, P3 ;  /* 0x0000002a0000780c */ /* 0x000fe40001f61670 */
[----:B------:R-:W-:Y:S02]  /*3150*/  P2R R29, PR, RZ, 0x20 ;  /* 0x00000020ff1d7803 */ /* 0x000fe40000000000 */
[----:B------:R-:W-:Y:S02]  /*3160*/  FSEL R81, R45, -INF , !P3 ;  /* 0xff8000002d517808 */ /* 0x000fe40005800000 */
[----:B------:R-:W-:Y:S02]  /*3170*/  ISETP.GE.AND P3, PT, R34, 0x31, PT ;  /* 0x000000312200780c */ /* 0x000fe40003f66270 */
[----:B------:R-:W-:-:S02]  /*3180*/  P2R R60, PR, RZ, 0x40 ;  /* 0x00000040ff3c7803 */ /* 0x000fc40000000000 */
[----:B------:R-:W-:Y:S02]  /*3190*/  ISETP.GT.AND P4, PT, R2, 0x30, !P3 ;  /* 0x000000300200780c */ /* 0x000fe40005f84270 */
[----:B------:R-:W-:Y:S02]  /*31a0*/  R2UR UR4, R22 ;  /* 0x00000000160472ca */ /* 0x000fe400000e0000 */
[----:B------:R-:W-:-:S04]  /*31b0*/  ISETP.LT.OR P4, PT, R0, 0x31, P4 ;  /* 0x000000310000780c */ /* 0x000fc80002781670 */
[----:B------:R-:W-:Y:S02]  /*31c0*/  FSEL R83, R48, -INF , !P4 ;  /* 0xff80000030537808 */ /* 0x000fe40006000000 */
[----:B------:R-:W-:-:S04]  /*31d0*/  ISETP.GE.AND P4, PT, R34, 0x32, PT ;  /* 0x000000322200780c */ /* 0x000fc80003f86270 */
[----:B------:R-:W-:Y:S01]  /*31e0*/  ISETP.GT.AND P5, PT, R2, 0x31, !P4 ;  /* 0x000000310200780c */ /* 0x000fe200067a4270 */
[----:B------:R-:W-:-:S03]  /*31f0*/  UISETP.NE.AND UP0, UPT, UR4, URZ, UPT ;  /* 0x0000003f0400728c */ /* 0x000fc6000bf05270 */
[----:B------:R-:W-:-:S04]  /*3200*/  ISETP.LT.OR P5, PT, R0, 0x32, P5 ;  /* 0x000000320000780c */ /* 0x000fc80002fa1670 */
[----:B------:R-:W-:Y:S02]  /*3210*/  FSEL R85, R49, -INF , !P5 ;  /* 0xff80000031557808 */ /* 0x000fe40006800000 */
[----:B------:R-:W-:-:S04]  /*3220*/  ISETP.GE.AND P5, PT, R34, 0x39, PT ;  /* 0x000000392200780c */ /* 0x000fc80003fa6270 */
[----:B------:R-:W-:-:S04]  /*3230*/  ISETP.GT.AND P6, PT, R2, 0x38, !P5 ;  /* 0x000000380200780c */ /* 0x000fc80006fc4270 */
[----:B------:R-:W-:-:S04]  /*3240*/  ISETP.LT.OR P6, PT, R0, 0x39, P6 ;  /* 0x000000390000780c */ /* 0x000fc800037c1670 */
[----:B------:R-:W-:Y:S02]  /*3250*/  FSEL R87, R52, -INF , !P6 ;  /* 0xff80000034577808 */ /* 0x000fe40007000000 */
[----:B------:R-:W-:-:S04]  /*3260*/  ISETP.GE.AND P6, PT, R34, 0x1, PT ;  /* 0x000000012200780c */ /* 0x000fc80003fc6270 */
[----:B------:R-:W-:Y:S02]  /*3270*/  P2R R28, PR, RZ, 0x40 ;  /* 0x00000040ff1c7803 */ /* 0x000fe40000000000 */
[----:B------:R-:W-:-:S04]  /*3280*/  ISETP.GT.AND P6, PT, R2, RZ, !P6 ;  /* 0x000000ff0200720c */ /* 0x000fc800077c4270 */
[----:B------:R-:W-:-:S04]  /*3290*/  ISETP.LT.OR P6, PT, R0, 0x1, P6 ;  /* 0x000000010000780c */ /* 0x000fc800037c1670 */
[----:B------:R-:W-:Y:S02]  /*32a0*/  FSEL R37, R24, -INF , !P6 ;  /* 0xff80000018257808 */ /* 0x000fe40007000000 */
[----:B------:R-:W-:-:S04]  /*32b0*/  ISETP.GE.AND P6, PT, R34, 0x3a, PT ;  /* 0x0000003a2200780c */ /* 0x000fc80003fc6270 */
[----:B------:R-:W-:Y:S02]  /*32c0*/  P2R R34, PR, RZ, 0x40 ;  /* 0x00000040ff227803 */ /* 0x000fe40000000000 */
[----:B------:R-:W-:Y:S01]  /*32d0*/  ISETP.GT.AND P6, PT, R2, 0x39, !P6 ;  /* 0x000000390200780c */ /* 0x000fe200077c4270 */
[----:B-1----:R-:W-:-:S03]  /*32e0*/  IMAD.IADD R2, R58, 0x1, R3 ;  /* 0x000000013a027824 */ /* 0x002fc600078e0203 */
[----:B------:R-:W-:Y:S02]  /*32f0*/  ISETP.LT.OR P6, PT, R0, 0x3a, P6 ;  /* 0x0000003a0000780c */ /* 0x000fe400037c1670 */
[----:B------:R-:W-:Y:S02]  /*3300*/  VIADDMNMX R0, R3, R57, R56, PT ;  /* 0x0000003903007246 */ /* 0x000fe40003800138 */
[----:B------:R-:W-:Y:S02]  /*3310*/  FSEL R53, R53, -INF , !P6 ;  /* 0xff80000035357808 */ /* 0x000fe40007000000 */
[----:B------:R-:W-:-:S13]  /*3320*/  PLOP3.LUT P6, PT, PT, PT, UP0, 0x40, 0x0 ;  /* 0x000000000000781c */ /* 0x000fda0003fce808 */
[----:B------:R-:W-:Y:S05]  /*3330*/  @P6 BRA `(.L_x_1011) ;  /* 0x0000000000646947 */ /* 0x000fea0003800000 */
        /* <DEDUP_REMOVED lines=9> */
[----:B------:R-:W0:Y:S02]  /*33d0*/  @P6 LDC.64 R24, c[0x0][0x9e8] ;  /* 0x00027a00ff186b82 */ /* 0x000e240000000a00 */
[----:B0-----:R-:W-:-:S05]  /*33e0*/  @P6 IMAD.HI.U32 R4, R3, R24, RZ ;  /* 0x0000001803046227 */ /* 0x001fca00078e00ff */
[----:B------:R-:W-:-:S04]  /*33f0*/  @P6 SHF.R.U32.HI R3, RZ, R25, R4 ;  /* 0x00000019ff036219 */ /* 0x000fc80000011604 */
[----:B------:R-:W-:Y:S01]  /*3400*/  LOP3.LUT R3, RZ, R3, RZ, 0x33, !PT ;  /* 0x00000003ff037212 */ /* 0x000fe200078e33ff */
[----:B------:R-:W-:Y:S06]  /*3410*/  BRA `(.L_x_1014) ;  /* 0x0000000000187947 */ /* 0x000fec0003800000 */
.L_x_1013:
[----:B------:R-:W-:Y:S02]  /*3420*/  ULDC UR4, c[0x0][0x9e4] ;  /* 0x0002790000047ab9 */ /* 0x000fe40000000800 */
[----:B------:R-:W-:-:S04]  /*3430*/  MOV R9, UR4 ;  /* 0x0000000400097c02 */ /* 0x000fc80008000f00 */
[----:B------:R-:W-:-:S13]  /*3440*/  ISETP.NE.AND P6, PT, R9, 0x1, PT ;  /* 0x000000010900780c */ /* 0x000fda0003fc5270 */
[----:B------:R-:W0:Y:S02]  /*3450*/  @P6 LDC.64 R24, c[0x0][0x9e8] ;  /* 0x00027a00ff186b82 */ /* 0x000e240000000a00 */
[----:B0-----:R-:W-:-:S05]  /*3460*/  @P6 IMAD.HI.U32 R4, R3, R24, RZ ;  /* 0x0000001803046227 */ /* 0x001fca00078e00ff */
[----:B------:R-:W-:-:S07]  /*3470*/  @P6 SHF.R.U32.HI R3, RZ, R25, R4 ;  /* 0x00000019ff036219 */ /* 0x000fce0000011604 */
.L_x_1014:
[----:B------:R-:W-:Y:S05]  /*3480*/  BSYNC B0 ;  /* 0x0000000000007941 */ /* 0x000fea0003800000 */
.L_x_1012:
[----:B------:R-:W-:-:S04]  /*3490*/  IMAD R4, R3, R9, -R8 ;  /* 0x0000000903047224 */ /* 0x000fc800078e0a08 */
[----:B------:R-:W-:-:S05]  /*34a0*/  IMAD R3, R5, -0x2, R4 ;  /* 0xfffffffe05037824 */ /* 0x000fca00078e0204 */
[----:B------:R-:W-:Y:S02]  /*34b0*/  VIADDMNMX R0, R3, R9, R0, PT ;  /* 0x0000000903007246 */ /* 0x000fe40003800100 */
[----:B------:R-:W-:-:S07]  /*34c0*/  VIMNMX R2, R2, R3, !PT ;  /* 0x0000000302027248 */ /* 0x000fce0007fe0100 */
.L_x_1011:
[----:B------:R-:W-:Y:S01]  /*34d0*/  ISETP.GT.AND P1, PT, R2, 0x1, !P1 ;  /* 0x000000010200780c */ /* 0x000fe20004f24270 */
[----:B------:R-:W-:Y:S01]  /*34e0*/  ULDC UR10, c[0x0][0x988] ;  /* 0x00026200000a7ab9 */ /* 0x000fe20000000800 */
[----:B------:R-:W-:Y:S01]  /*34f0*/  FMNMX.FTZ R3, R37, R61, !PT ;  /* 0x0000003d25037209 */ /* 0x000fe20007810000 */
[----:B------:R-:W-:Y:S01]  /*3500*/  VIADD R203, R203, 0xfffffffe ;  /* 0xfffffffecbcb7836 */ /* 0x000fe20000000000 */
[----:B------:R-:W-:Y:S02]  /*3510*/  ISETP.LT.OR P1, PT, R0, 0x2, P1 ;  /* 0x000000020000780c */ /* 0x000fe40000f21670 */
[----:B------:R-:W-:Y:S02]  /*3520*/  FMNMX.FTZ R3, R63, R3, !PT ;  /* 0x000000033f037209 */ /* 0x000fe40007810000 */
[----:B------:R-:W-:Y:S02]  /*3530*/  FSEL R9, R27, -INF , !P1 ;  /* 0xff8000001b097808 */ /* 0x000fe40004800000 */
[----:B------:R-:W-:-:S02]  /*3540*/  ISETP.NE.AND P1, PT, R60, RZ, PT ;  /* 0x000000ff3c00720c */ /* 0x000fc40003f25270 */
[----:B------:R-:W-:Y:S02]  /*3550*/  FMNMX.FTZ R3, R65, R3, !PT ;  /* 0x0000000341037209 */ /* 0x000fe40007810000 */
[----:B------:R-:W-:Y:S02]  /*3560*/  ISETP.GT.AND P1, PT, R2, 0x9, !P1 ;  /* 0x000000090200780c */ /* 0x000fe40004f24270 */
[----:B------:R-:W-:Y:S02]  /*3570*/  FMNMX.FTZ R3, R67, R3, !PT ;  /* 0x0000000343037209 */ /* 0x000fe40007810000 */
[----:B------:R-:W-:Y:S02]  /*3580*/  ISETP.LT.OR P1, PT, R0, 0xa, P1 ;  /* 0x0000000a0000780c */ /* 0x000fe40000f21670 */
[----:B------:R-:W-:Y:S02]  /*3590*/  FMNMX.FTZ R3, R69, R3, !PT ;  /* 0x0000000345037209 */ /* 0x000fe40007810000 */
[----:B------:R-:W-:-:S02]  /*35a0*/  FSEL R25, R31, -INF , !P1 ;  /* 0xff8000001f197808 */ /* 0x000fc40004800000 */
[----:B------:R-:W-:Y:S02]  /*35b0*/  ISETP.NE.AND P1, PT, R62, RZ, PT ;  /* 0x000000ff3e00720c */ /* 0x000fe40003f25270 */
[----:B------:R-:W-:Y:S02]  /*35c0*/  FMNMX.FTZ R3, R71, R3, !PT ;  /* 0x0000000347037209 */ /* 0x000fe40007810000 */
[----:B------:R-:W-:Y:S02]  /*35d0*/  ISETP.GT.AND P1, PT, R2, 0x10, !P1 ;  /* 0x000000100200780c */ /* 0x000fe40004f24270 */
[----:B------:R-:W-:Y:S02]  /*35e0*/  FMNMX.FTZ R3, R73, R3, !PT ;  /* 0x0000000349037209 */ /* 0x000fe40007810000 */
[----:B------:R-:W-:Y:S02]  /*35f0*/  ISETP.LT.OR P1, PT, R0, 0x11, P1 ;  /* 0x000000110000780c */ /* 0x000fe40000f21670 */
[----:B------:R-:W-:-:S02]  /*3600*/  FMNMX.FTZ R3, R75, R3, !PT ;  /* 0x000000034b037209 */ /* 0x000fc40007810000 */
[----:B------:R-:W-:Y:S02]  /*3610*/  FSEL R26, R26, -INF , !P1 ;  /* 0xff8000001a1a7808 */ /* 0x000fe40004800000 */
[----:B------:R-:W-:Y:S02]  /*3620*/  ISETP.NE.AND P1, PT, R29, RZ, PT ;  /* 0x000000ff1d00720c */ /* 0x000fe40003f25270 */
[----:B------:R-:W-:Y:S02]  /*3630*/  FMNMX.FTZ R3, R77, R3, !PT ;  /* 0x000000034d037209 */ /* 0x000fe40007810000 */
[----:B------:R-:W-:Y:S02]  /*3640*/  ISETP.GT.AND P1, PT, R2, 0x11, !P1 ;  /* 0x000000110200780c */ /* 0x000fe40004f24270 */
[----:B------:R-:W-:Y:S02]  /*3650*/  FMNMX.FTZ R3, R79, R3, !PT ;  /* 0x000000034f037209 */ /* 0x000fe40007810000 */
[----:B------:R-:W-:-:S02]  /*3660*/  ISETP.LT.OR P1, PT, R0, 0x12, P1 ;  /* 0x000000120000780c */ /* 0x000fc40000f21670 */
[----:B------:R-:W-:Y:S02]  /*3670*/  FMNMX.FTZ R3, R81, R3, !PT ;  /* 0x0000000351037209 */ /* 0x000fe40007810000 */
[----:B------:R-:W-:Y:S02]  /*3680*/  FSEL R27, R35, -INF , !P1 ;  /* 0xff800000231b7808 */ /* 0x000fe40004800000 */
[----:B------:R-:W-:Y:S02]  /*3690*/  ISETP.NE.AND P1, PT, R32, RZ, PT ;  /* 0x000000ff2000720c */ /* 0x000fe40003f25270 */
[----:B------:R-:W-:Y:S02]  /*36a0*/  FMNMX.FTZ R3, R83, R3, !PT ;  /* 0x0000000353037209 */ /* 0x000fe40007810000 */
[----:B------:R-:W-:Y:S02]  /*36b0*/  ISETP.GT.AND P1, PT, R2, 0x18, !P1 ;  /* 0x000000180200780c */ /* 0x000fe40004f24270 */
[----:B------:R-:W-:-:S02]  /*36c0*/  ISETP.NE.AND P6, PT, R28, RZ, PT ;  /* 0x000000ff1c00720c */ /* 0x000fc40003fc5270 */
[----:B------:R-:W-:Y:S02]  /*36d0*/  ISETP.LT.OR P1, PT, R0, 0x19, P1 ;  /* 0x000000190000780c */ /* 0x000fe40000f21670 */
[----:B------:R-:W-:Y:S02]  /*36e0*/  FMNMX.FTZ R3, R85, R3, !PT ;  /* 0x0000000355037209 */ /* 0x000fe40007810000 */
[----:B------:R-:W-:Y:S02]  /*36f0*/  FSEL R28, R38, -INF , !P1 ;  /* 0xff800000261c7808 */ /* 0x000fe40004800000 */
[----:B------:R-:W-:Y:S02]  /*3700*/  ISETP.NE.AND P1, PT, R33, RZ, PT ;  /* 0x000000ff2100720c */ /* 0x000fe40003f25270 */
[----:B------:R-:W-:Y:S02]  /*3710*/  FMNMX.FTZ R3, R87, R3, !PT ;  /* 0x0000000357037209 */ /* 0x000fe40007810000 */
[----:B------:R-:W-:-:S02]  /*3720*/  ISETP.GT.AND P1, PT, R2, 0x19, !P1 ;  /* 0x000000190200780c */ /* 0x000fc40004f24270 */
[----:B------:R-:W-:Y:S02]  /*3730*/  FMNMX.FTZ R33, R53, R3, !PT ;  /* 0x0000000335217209 */ /* 0x000fe40007810000 */
[----:B------:R-:W-:Y:S02]  /*3740*/  ISETP.LT.OR P1, PT, R0, 0x1a, P1 ;  /* 0x0000001a0000780c */ /* 0x000fe40000f21670 */
[----:B------:R-:W-:Y:S01]  /*3750*/  ISETP.GT.AND P2, PT, R2, 0x8, !P2 ;  /* 0x000000080200780c */ /* 0x000fe20005744270 */
[----:B------:R-:W0:Y:S01]  /*3760*/  SHFL.BFLY PT, R4, R33, 0x2, 0x1f ;  /* 0x0c401f0021047f89 */ /* 0x000e2200000e0000 */
[----:B------:R-:W-:Y:S02]  /*3770*/  FSEL R29, R39, -INF , !P1 ;  /* 0xff800000271d7808 */ /* 0x000fe40004800000 */
[----:B------:R-:W-:Y:S02]  /*3780*/  ISETP.NE.AND P1, PT, R36, RZ, PT ;  /* 0x000000ff2400720c */ /* 0x000fe40003f25270 */
[----:B------:R-:W-:-:S02]  /*3790*/  ISETP.LT.OR P2, PT, R0, 0x9, P2 ;  /* 0x000000090000780c */ /* 0x000fc40001741670 */
[----:B------:R-:W-:Y:S02]  /*37a0*/  ISETP.GT.AND P1, PT, R2, 0x20, !P1 ;  /* 0x000000200200780c */ /* 0x000fe40004f24270 */
[----:B------:R-:W-:Y:S02]  /*37b0*/  FSEL R24, R30, -INF , !P2 ;  /* 0xff8000001e187808 */ /* 0x000fe40005000000 */
[----:B------:R-:W-:Y:S02]  /*37c0*/  ISETP.LT.OR P1, PT, R0, 0x21, P1 ;  /* 0x000000210000780c */ /* 0x000fe40000f21670 */
[----:B------:R-:W-:Y:S02]  /*37d0*/  ISETP.NE.AND P2, PT, R40, RZ, PT ;  /* 0x000000ff2800720c */ /* 0x000fe40003f45270 */
[----:B------:R-:W-:Y:S02]  /*37e0*/  FSEL R30, R42, -INF , !P1 ;  /* 0xff8000002a1e7808 */ /* 0x000fe40004800000 */
[----:B------:R-:W-:-:S02]  /*37f0*/  ISETP.GT.AND P1, PT, R2, 0x21, !P2 ;  /* 0x000000210200780c */ /* 0x000fc40005724270 */
[----:B------:R-:W-:Y:S02]  /*3800*/  ISETP.NE.AND P2, PT, R44, RZ, PT ;  /* 0x000000ff2c00720c */ /* 0x000fe40003f45270 */
[----:B------:R-:W-:Y:S02]  /*3810*/  ISETP.LT.OR P1, PT, R0, 0x22, P1 ;  /* 0x000000220000780c */ /* 0x000fe40000f21670 */
[C---:B------:R-:W-:Y:S02]  /*3820*/  ISETP.GT.AND P2, PT, R2.reuse, 0x29, !P2 ;  /* 0x000000290200780c */ /* 0x040fe40005744270 */
[----:B------:R-:W-:Y:S02]  /*3830*/  FSEL R31, R43, -INF , !P1 ;  /* 0xff8000002b1f7808 */ /* 0x000fe40004800000 */
[----:B------:R-:W-:Y:S02]  /*3840*/  ISETP.GT.AND P1, PT, R2, RZ, !P6 ;  /* 0x000000ff0200720c */ /* 0x000fe40007724270 */
[----:B------:R-:W-:-:S02]  /*3850*/  ISETP.NE.AND P6, PT, R34, RZ, PT ;  /* 0x000000ff2200720c */ /* 0x000fc40003fc5270 */
[----:B0-----:R-:W-:Y:S02]  /*3860*/  FMNMX.FTZ R34, R33, R4, !PT ;  /* 0x0000000421227209 */ /* 0x001fe40007810000 */
[----:B------:R-:W-:Y:S02]  /*3870*/  ISETP.LT.OR P1, PT, R0, 0x1, P1 ;  /* 0x000000010000780c */ /* 0x000fe40000f21670 */
[----:B------:R-:W-:Y:S01]  /*3880*/  ISETP.GT.AND P3, PT, R2, 0x30, !P3 ;  /* 0x000000300200780c */ /* 0x000fe20005f64270 */
[----:B------:R-:W0:Y:S01]  /*3890*/  SHFL.BFLY PT, R35, R34, 0x1, 0x1f ;  /* 0x0c201f0022237f89 */ /* 0x000e2200000e0000 */
[----:B------:R-:W-:Y:S02]  /*38a0*/  FSEL R8, R59, -INF , !P1 ;  /* 0xff8000003b087808 */ /* 0x000fe40004800000 */
[----:B------:R-:W-:Y:S02]  /*38b0*/  ISETP.NE.AND P1, PT, R41, RZ, PT ;  /* 0x000000ff2900720c */ /* 0x000fe40003f25270 */
[----:B------:R-:W-:-:S02]  /*38c0*/  FMNMX.FTZ R3, R8, R9, !PT ;  /* 0x0000000908037209 */ /* 0x000fc40007810000 */
[----:B------:R-:W-:Y:S02]  /*38d0*/  ISETP.GT.AND P1, PT, R2, 0x28, !P1 ;  /* 0x000000280200780c */ /* 0x000fe40004f24270 */
[----:B------:R-:W-:Y:S02]  /*38e0*/  FMNMX.FTZ R4, R24, R3, !PT ;  /* 0x0000000318047209 */ /* 0x000fe40007810000 */
[C---:B------:R-:W-:Y:S02]  /*38f0*/  ISETP.LT.OR P1, PT, R0.reuse, 0x29, P1 ;  /* 0x000000290000780c */ /* 0x040fe40000f21670 */
[----:B------:R-:W-:Y:S02]  /*3900*/  FMNMX.FTZ R3, R25, R4, !PT ;  /* 0x0000000419037209 */ /* 0x000fe40007810000 */
[----:B------:R-:W-:Y:S02]  /*3910*/  ISETP.LT.OR P2, PT, R0, 0x2a, P2 ;  /* 0x0000002a0000780c */ /* 0x000fe40001741670 */
[----:B------:R-:W-:-:S02]  /*3920*/  FMNMX.FTZ R32, R26, R3, !PT ;  /* 0x000000031a207209 */ /* 0x000fc40007810000 */
[----:B------:R-:W-:Y:S02]  /*3930*/  ISETP.GT.AND P4, PT, R2, 0x31, !P4 ;  /* 0x000000310200780c */ /* 0x000fe40006784270 */
[----:B------:R-:W-:Y:S02]  /*3940*/  FMNMX.FTZ R3, R27, R32, !PT ;  /* 0x000000201b037209 */ /* 0x000fe40007810000 */
[----:B------:R-:W-:Y:S02]  /*3950*/  FSEL R32, R46, -INF , !P1 ;  /* 0xff8000002e207808 */ /* 0x000fe40004800000 */
[----:B0-----:R-:W-:Y:S02]  /*3960*/  FMNMX.FTZ R4, R34, R35, !PT ;  /* 0x0000002322047209 */ /* 0x001fe40007810000 */
[----:B------:R-:W-:Y:S02]  /*3970*/  FMNMX.FTZ R34, R28, R3, !PT ;  /* 0x000000031c227209 */ /* 0x000fe40007810000 */
[C---:B------:R-:W-:Y:S01]  /*3980*/  FSETP.NEU.FTZ.AND P1, PT, R4.reuse, -INF , PT ;  /* 0xff8000000400780b */ /* 0x040fe20003f3d000 */
[----:B------:R-:W-:Y:S01]  /*3990*/  FMUL.FTZ R33, R4, UR10 ;  /* 0x0000000a04217c20 */ /* 0x000fe20008410000 */
[----:B------:R-:W-:-:S02]  /*39a0*/  FMNMX.FTZ R3, R29, R34, !PT ;  /* 0x000000221d037209 */ /* 0x000fc40007810000 */
[----:B------:R-:W-:Y:S02]  /*39b0*/  ISETP.GT.AND P5, PT, R2, 0x38, !P5 ;  /* 0x000000380200780c */ /* 0x000fe40006fa4270 */
[----:B------:R-:W-:Y:S02]  /*39c0*/  FMNMX.FTZ R34, R30, R3, !PT ;  /* 0x000000031e227209 */ /* 0x000fe40007810000 */
[----:B------:R-:W-:Y:S02]  /*39d0*/  FSEL R38, R33, RZ, P1 ;  /* 0x000000ff21267208 */ /* 0x000fe40000800000 */
[----:B------:R-:W-:Y:S02]  /*39e0*/  FMNMX.FTZ R3, R31, R34, !PT ;  /* 0x000000221f037209 */ /* 0x000fe40007810000 */
[----:B------:R-:W-:Y:S01]  /*39f0*/  ISETP.GT.AND P1, PT, R2, 0x39, !P6 ;  /* 0x000000390200780c */ /* 0x000fe20007724270 */
[--C-:B------:R-:W-:Y:S01]  /*3a00*/  FFMA.FTZ R37, R37, UR10, -R38.reuse ;  /* 0x0000000a25257c23 */ /* 0x100fe20008010826 */
[----:B------:R-:W-:Y:S01]  /*3a10*/  ISETP.LT.OR P3, PT, R0, 0x31, P3 ;  /* 0x000000310000780c */ /* 0x000fe20001f61670 */
[--C-:B------:R-:W-:Y:S01]  /*3a20*/  FFMA.FTZ R39, R61, UR10, -R38.reuse ;  /* 0x0000000a3d277c23 */ /* 0x100fe20008010826 */
[----:B------:R-:W-:Y:S01]  /*3a30*/  FSEL R2, R47, -INF , !P2 ;  /* 0xff8000002f027808 */ /* 0x000fe20005000000 */
[----:B------:R0:W-:Y:S01]  /*3a40*/  MUFU.EX2 R196, R37 ;  /* 0x0000002500c47308 */ /* 0x0001e20000000800 */
[----:B------:R-:W-:Y:S01]  /*3a50*/  FMNMX.FTZ R3, R32, R3, !PT ;  /* 0x0000000320037209 */ /* 0x000fe20007810000 */
[--C-:B------:R-:W-:Y:S01]  /*3a60*/  FFMA.FTZ R40, R65, UR10, -R38.reuse ;  /* 0x0000000a41287c23 */ /* 0x100fe20008010826 */
[----:B------:R-:W-:Y:S01]  /*3a70*/  ISETP.LT.OR P4, PT, R0, 0x32, P4 ;  /* 0x000000320000780c */ /* 0x000fe20002781670 */
[--C-:B------:R-:W-:Y:S01]  /*3a80*/  FFMA.FTZ R42, R67, UR10, -R38.reuse ;  /* 0x0000000a432a7c23 */ /* 0x100fe20008010826 */
[----:B------:R-:W-:Y:S01]  /*3a90*/  FSEL R33, R50, -INF , !P3 ;  /* 0xff80000032217808 */ /* 0x000fe20005800000 */
[--C-:B------:R-:W-:Y:S01]  /*3aa0*/  FFMA.FTZ R43, R69, UR10, -R38.reuse ;  /* 0x0000000a452b7c23 */ /* 0x100fe20008010826 */
[----:B------:R-:W-:Y:S01]  /*3ab0*/  FMNMX.FTZ R36, R2, R3, !PT ;  /* 0x0000000302247209 */ /* 0x000fe20007810000 */
[----:B------:R-:W1:Y:S01]  /*3ac0*/  MUFU.EX2 R39, R39 ;  /* 0x0000002700277308 */ /* 0x000e620000000800 */
[C---:B------:R-:W-:Y:S01]  /*3ad0*/  ISETP.LT.OR P5, PT, R0.reuse, 0x39, P5 ;  /* 0x000000390000780c */ /* 0x040fe20002fa1670 */
[--C-:B0-----:R-:W-:Y:S01]  /*3ae0*/  FFMA.FTZ R37, R63, UR10, -R38.reuse ;  /* 0x0000000a3f257c23 */ /* 0x101fe20008010826 */
[----:B------:R-:W-:Y:S01]  /*3af0*/  FSEL R34, R51, -INF , !P4 ;  /* 0xff80000033227808 */ /* 0x000fe20006000000 */
[--C-:B------:R-:W-:Y:S01]  /*3b00*/  FFMA.FTZ R44, R71, UR10, -R38.reuse ;  /* 0x0000000a472c7c23 */ /* 0x100fe20008010826 */
[----:B------:R-:W-:Y:S01]  /*3b10*/  FMNMX.FTZ R3, R33, R36, !PT ;  /* 0x0000002421037209 */ /* 0x000fe20007810000 */
[--C-:B------:R-:W-:Y:S01]  /*3b20*/  FFMA.FTZ R45, R73, UR10, -R38.reuse ;  /* 0x0000000a492d7c23 */ /* 0x100fe20008010826 */
[----:B------:R-:W-:Y:S01]  /*3b30*/  ISETP.LT.OR P1, PT, R0, 0x3a, P1 ;  /* 0x0000003a0000780c */ /* 0x000fe20000f21670 */
[----:B------:R-:W-:Y:S01]  /*3b40*/  MUFU.EX2 R198, R37 ;  /* 0x0000002500c67308 */ /* 0x000fe20000000800 */
[----:B------:R-:W-:Y:S01]  /*3b50*/  FSEL R0, R54, -INF , !P5 ;  /* 0xff80000036007808 */ /* 0x000fe20006800000 */
[--C-:B------:R-:W-:Y:S01]  /*3b60*/  FFMA.FTZ R46, R75, UR10, -R38.reuse ;  /* 0x0000000a4b2e7c23 */ /* 0x100fe20008010826 */
[----:B------:R-:W-:Y:S01]  /*3b70*/  FMNMX.FTZ R3, R34, R3, !PT ;  /* 0x0000000322037209 */ /* 0x000fe20007810000 */
[--C-:B------:R-:W-:Y:S01]  /*3b80*/  FFMA.FTZ R48, R79, UR10, -R38.reuse ;  /* 0x0000000a4f307c23 */ /* 0x100fe20008010826 */
[----:B------:R-:W-:Y:S01]  /*3b90*/  FSEL R35, R55, -INF , !P1 ;  /* 0xff80000037237808 */ /* 0x000fe20004800000 */
[--C-:B------:R-:W-:Y:S01]  /*3ba0*/  FFMA.FTZ R49, R81, UR10, -R38.reuse ;  /* 0x0000000a51317c23 */ /* 0x100fe20008010826 */
[----:B------:R-:W-:Y:S01]  /*3bb0*/  FMNMX.FTZ R36, R0, R3, !PT ;  /* 0x0000000300247209 */ /* 0x000fe20007810000 */
[----:B------:R0:W-:Y:S01]  /*3bc0*/  MUFU.EX2 R41, R40 ;  /* 0x0000002800297308 */ /* 0x0001e20000000800 */
[--C-:B------:R-:W-:Y:S01]  /*3bd0*/  FFMA.FTZ R50, R83, UR10, -R38.reuse ;  /* 0x0000000a53327c23 */ /* 0x100fe20008010826 */
[----:B------:R-:W-:Y:S01]  /*3be0*/  FFMA.FTZ R51, R85, UR10, -R38 ;  /* 0x0000000a55337c23 */ /* 0x000fe20008010826 */
[----:B------:R-:W-:Y:S01]  /*3bf0*/  FMNMX.FTZ R36, R35, R36, !PT ;  /* 0x0000002423247209 */ /* 0x000fe20007810000 */
[----:B-1----:R-:W-:Y:S01]  /*3c00*/  FADD.FTZ R55, R196, R39 ;  /* 0x00000027c4377221 */ /* 0x002fe20000010000 */
[----:B------:R-:W-:-:S02]  /*3c10*/  R2UR UR6, R18 ;  /* 0x00000000120672ca */ /* 0x000fc400000e0000 */
[----:B------:R-:W-:Y:S01]  /*3c20*/  R2UR UR5, R23 ;  /* 0x00000000170572ca */ /* 0x000fe200000e0000 */
[----:B------:R-:W1:Y:S01]  /*3c30*/  SHFL.BFLY PT, R3, R36, 0x2, 0x1f ;  /* 0x0c401f0024037f89 */ /* 0x000e6200000e0000 */
[----:B0-----:R-:W-:Y:S01]  /*3c40*/  FFMA.FTZ R40, R77, UR10, -R38 ;  /* 0x0000000a4d287c23 */ /* 0x001fe20008010826 */
[----:B------:R-:W-:Y:S01]  /*3c50*/  MUFU.EX2 R42, R42 ;  /* 0x0000002a002a7308 */ /* 0x000fe20000000800 */
[----:B------:R-:W-:Y:S02]  /*3c60*/  F2FP.F16.F32.PACK_AB R196, R39, R196 ;  /* 0x000000c427c4723e */ /* 0x000fe400000000ff */
[----:B------:R-:W-:-:S05]  /*3c70*/  R2UR UR4, R22 ;  /* 0x00000000160472ca */ /* 0x000fca00000e0000 */
[----:B------:R-:W0:Y:S02]  /*3c80*/  MUFU.EX2 R43, R43 ;  /* 0x0000002b002b7308 */ /* 0x000e240000000800 */
[----:B------:R-:W-:-:S06]  /*3c90*/  UISETP.NE.AND UP1, UPT, UR5, URZ, UPT ;  /* 0x0000003f0500728c */ /* 0x000fcc000bf25270 */
[----:B------:R-:W-:Y:S01]  /*3ca0*/  MUFU.EX2 R44, R44 ;  /* 0x0000002c002c7308 */ /* 0x000fe20000000800 */
[----:B------:R-:W-:-:S04]  /*3cb0*/  UISETP.NE.AND UP0, UPT, UR4, URZ, UPT ;  /* 0x0000003f0400728c */ /* 0x000fc8000bf05270 */
[----:B------:R-:W-:Y:S01]  /*3cc0*/  @UP1 ULDC UR4, c[0x0][0x44c] ;  /* 0x0001130000041ab9 */ /* 0x000fe20000000800 */
[----:B-1----:R-:W-:Y:S01]  /*3cd0*/  FMNMX.FTZ R37, R36, R3, !PT ;  /* 0x0000000324257209 */ /* 0x002fe20007810000 */
[----:B------:R-:W-:Y:S01]  /*3ce0*/  UIMAD.WIDE.U32 UR4, UR38, UR4, URZ ;  /* 0x00000004260472a5 */ /* 0x000fe2000f8e003f */
[----:B------:R-:W1:Y:S01]  /*3cf0*/  MUFU.EX2 R45, R45 ;  /* 0x0000002d002d7308 */ /* 0x000e620000000800 */
[----:B------:R-:W-:Y:S01]  /*3d00*/  @UP1 ULDC UR7, c[0x0][0x450] ;  /* 0x0001140000071ab9 */ /* 0x000fe20000000800 */
[----:B0-----:R-:W-:Y:S01]  /*3d10*/  F2FP.F16.F32.PACK_AB R192, R43, R42 ;  /* 0x0000002a2bc0723e */ /* 0x001fe200000000ff */
[----:B------:R-:W0:Y:S01]  /*3d20*/  SHFL.BFLY PT, R36, R37, 0x1, 0x1f ;  /* 0x0c201f0025247f89 */ /* 0x000e2200000e0000 */
[----:B------:R-:W-:-:S04]  /*3d30*/  @UP1 USHF.R.U32.HI UR38, URZ, UR7, UR5 ;  /* 0x000000073f261299 */ /* 0x000fc80008011605 */
[----:B------:R-:W-:Y:S01]  /*3d40*/  MUFU.EX2 R46, R46 ;  /* 0x0000002e002e7308 */ /* 0x000fe20000000800 */
[----:B------:R-:W-:-:S04]  /*3d50*/  UIADD3 UR38, UR6, UR38, URZ ;  /* 0x0000002606267290 */ /* 0x000fc8000fffe03f */
[----:B------:R-:W-:-:S03]  /*3d60*/  UIADD3 UR14, UR38, UR14, URZ ;  /* 0x0000000e260e7290 */ /* 0x000fc6000fffe03f */
[----:B------:R-:W2:Y:S01]  /*3d70*/  MUFU.EX2 R47, R40 ;  /* 0x00000028002f7308 */ /* 0x000ea20000000800 */
[----:B-1----:R-:W-:-:S07]  /*3d80*/  F2FP.F16.F32.PACK_AB R194, R45, R44 ;  /* 0x0000002c2dc2723e */ /* 0x002fce00000000ff */
[----:B------:R-:W-:Y:S01]  /*3d90*/  MUFU.EX2 R48, R48 ;  /* 0x0000003000307308 */ /* 0x000fe20000000800 */
[----:B0-----:R-:W-:Y:S01]  /*3da0*/  FMNMX.FTZ R3, R37, R36, !PT ;  /* 0x0000002425037209 */ /* 0x001fe20007810000 */
[--C-:B------:R-:W-:Y:S01]  /*3db0*/  FFMA.FTZ R36, R87, UR10, -R38.reuse ;  /* 0x0000000a57247c23 */ /* 0x100fe20008010826 */
[----:B------:R-:W-:Y:S02]  /*3dc0*/  FFMA.FTZ R38, R53, UR10, -R38 ;  /* 0x0000000a35267c23 */ /* 0x000fe40008010826 */
[C---:B------:R-:W-:Y:S01]  /*3dd0*/  FSETP.NEU.FTZ.AND P1, PT, R3.reuse, -INF , PT ;  /* 0xff8000000300780b */ /* 0x040fe20003f3d000 */
[----:B------:R-:W-:Y:S02]  /*3de0*/  FMUL.FTZ R37, R3, UR10 ;  /* 0x0000000a03257c20 */ /* 0x000fe40008410000 */
[----:B------:R-:W0:Y:S01]  /*3df0*/  MUFU.EX2 R49, R49 ;  /* 0x0000003100317308 */ /* 0x000e220000000800 */
[----:B--2---:R-:W-:Y:S02]  /*3e00*/  F2FP.F16.F32.PACK_AB R188, R47, R46 ;  /* 0x0000002e2fbc723e */ /* 0x004fe400000000ff */
[----:B------:R-:W-:-:S02]  /*3e10*/  FSEL R53, R37, RZ, P1 ;  /* 0x000000ff25357208 */ /* 0x000fc40000800000 */
[----:B------:R-:W-:-:S03]  /*3e20*/  PLOP3.LUT P1, PT, PT, PT, UP0, 0x40, 0x0 ;  /* 0x000000000000781c */ /* 0x000fc60003f2e808 */
[----:B------:R1:W-:Y:S01]  /*3e30*/  MUFU.EX2 R37, R38 ;  /* 0x0000002600257308 */ /* 0x0003e20000000800 */
[--C-:B------:R-:W-:Y:S01]  /*3e40*/  FFMA.FTZ R8, R8, UR10, -R53.reuse ;  /* 0x0000000a08087c23 */ /* 0x100fe20008010835 */
[--C-:B------:R-:W-:Y:S01]  /*3e50*/  FFMA.FTZ R9, R9, UR10, -R53.reuse ;  /* 0x0000000a09097c23 */ /* 0x100fe20008010835 */
[--C-:B------:R-:W-:Y:S01]  /*3e60*/  FFMA.FTZ R24, R24, UR10, -R53.reuse ;  /* 0x0000000a18187c23 */ /* 0x100fe20008010835 */
[--C-:B------:R-:W-:Y:S01]  /*3e70*/  FFMA.FTZ R25, R25, UR10, -R53.reuse ;  /* 0x0000000a19197c23 */ /* 0x100fe20008010835 */
[--C-:B------:R-:W-:Y:S01]  /*3e80*/  FFMA.FTZ R26, R26, UR10, -R53.reuse ;  /* 0x0000000a1a1a7c23 */ /* 0x100fe20008010835 */
[--C-:B------:R-:W-:Y:S01]  /*3e90*/  FFMA.FTZ R27, R27, UR10, -R53.reuse ;  /* 0x0000000a1b1b7c23 */ /* 0x100fe20008010835 */
[----:B------:R-:W-:Y:S01]  /*3ea0*/  FFMA.FTZ R28, R28, UR10, -R53 ;  /* 0x0000000a1c1c7c23 */ /* 0x000fe20008010835 */
[----:B------:R-:W-:Y:S01]  /*3eb0*/  MUFU.EX2 R8, R8 ;  /* 0x0000000800087308 */ /* 0x000fe20000000800 */
[----:B-1----:R-:W-:Y:S01]  /*3ec0*/  FADD.FTZ R38, R198, R55 ;  /* 0x00000037c6267221 */ /* 0x002fe20000010000 */
[--C-:B------:R-:W-:Y:S01]  /*3ed0*/  FFMA.FTZ R29, R29, UR10, -R53.reuse ;  /* 0x0000000a1d1d7c23 */ /* 0x100fe20008010835 */
[--C-:B------:R-:W-:Y:S01]  /*3ee0*/  FFMA.FTZ R30, R30, UR10, -R53.reuse ;  /* 0x0000000a1e1e7c23 */ /* 0x100fe20008010835 */
[--C-:B------:R-:W-:Y:S01]  /*3ef0*/  FFMA.FTZ R31, R31, UR10, -R53.reuse ;  /* 0x0000000a1f1f7c23 */ /* 0x100fe20008010835 */
[----:B------:R-:W-:Y:S01]  /*3f00*/  FADD.FTZ R55, R41, R38 ;  /* 0x0000002629377221 */ /* 0x000fe20000010000 */
[--C-:B------:R-:W-:Y:S01]  /*3f10*/  FFMA.FTZ R32, R32, UR10, -R53.reuse ;  /* 0x0000000a20207c23 */ /* 0x100fe20008010835 */
[----:B------:R-:W-:Y:S01]  /*3f20*/  FFMA.FTZ R2, R2, UR10, -R53 ;  /* 0x0000000a02027c23 */ /* 0x000fe20008010835 */
[----:B------:R-:W1:Y:S01]  /*3f30*/  MUFU.EX2 R9, R9 ;  /* 0x0000000900097308 */ /* 0x000e620000000800 */
[----:B------:R-:W-:Y:S01]  /*3f40*/  FADD.FTZ R38, R42, R55 ;  /* 0x000000372a267221 */ /* 0x000fe20000010000 */
[--C-:B------:R-:W-:Y:S01]  /*3f50*/  FFMA.FTZ R33, R33, UR10, -R53.reuse ;  /* 0x0000000a21217c23 */ /* 0x100fe20008010835 */
[--C-:B------:R-:W-:Y:S01]  /*3f60*/  FFMA.FTZ R34, R34, UR10, -R53.reuse ;  /* 0x0000000a22227c23 */ /* 0x100fe20008010835 */
[--C-:B------:R-:W-:Y:S01]  /*3f70*/  FFMA.FTZ R0, R0, UR10, -R53.reuse ;  /* 0x0000000a00007c23 */ /* 0x100fe20008010835 */
[----:B------:R-:W-:Y:S01]  /*3f80*/  FADD.FTZ R55, R43, R38 ;  /* 0x000000262b377221 */ /* 0x000fe20000010000 */
[----:B------:R-:W-:Y:S01]  /*3f90*/  FFMA.FTZ R35, R35, UR10, -R53 ;  /* 0x0000000a23237c23 */ /* 0x000fe20008010835 */
[----:B------:R-:W-:Y:S01]  /*3fa0*/  F2FP.F16.F32.PACK_AB R198, R41, R198 ;  /* 0x000000c629c6723e */ /* 0x000fe200000000ff */
[----:B------:R-:W2:Y:S01]  /*3fb0*/  MUFU.EX2 R24, R24 ;  /* 0x0000001800187308 */ /* 0x000ea20000000800 */
[----:B------:R-:W-:Y:S01]  /*3fc0*/  FADD.FTZ R38, R44, R55 ;  /* 0x000000372c267221 */ /* 0x000fe20000010000 */
[----:B0-----:R-:W-:-:S03]  /*3fd0*/  F2FP.F16.F32.PACK_AB R190, R49, R48 ;  /* 0x0000003031be723e */ /* 0x001fc600000000ff */
[----:B------:R-:W-:-:S03]  /*3fe0*/  FADD.FTZ R57, R45, R38 ;  /* 0x000000262d397221 */ /* 0x000fc60000010000 */
[----:B------:R-:W0:Y:S01]  /*3ff0*/  MUFU.EX2 R25, R25 ;  /* 0x0000001900197308 */ /* 0x000e220000000800 */
[----:B-1----:R-:W-:Y:S01]  /*4000*/  FADD.FTZ R55, R8, R9 ;  /* 0x0000000908377221 */ /* 0x002fe20000010000 */
[----:B------:R-:W-:Y:S01]  /*4010*/  FADD.FTZ R38, R46, R57 ;  /* 0x000000392e267221 */ /* 0x000fe20000010000 */
[----:B------:R-:W-:-:S03]  /*4020*/  F2FP.F16.F32.PACK_AB R197, R9, R8 ;  /* 0x0000000809c5723e */ /* 0x000fc600000000ff */
[----:B------:R-:W-:Y:S02]  /*4030*/  FADD.FTZ R57, R47, R38 ;  /* 0x000000262f397221 */ /* 0x000fe40000010000 */
[----:B------:R-:W1:Y:S01]  /*4040*/  MUFU.EX2 R26, R26 ;  /* 0x0000001a001a7308 */ /* 0x000e620000000800 */
[----:B--2---:R-:W-:Y:S01]  /*4050*/  FADD.FTZ R18, R24, R55 ;  /* 0x0000003718127221 */ /* 0x004fe20000010000 */
[----:B------:R-:W-:-:S04]  /*4060*/  FADD.FTZ R38, R48, R57 ;  /* 0x0000003930267221 */ /* 0x000fc80000010000 */
[----:B------:R-:W-:Y:S02]  /*4070*/  FADD.FTZ R53, R49, R38 ;  /* 0x0000002631357221 */ /* 0x000fe40000010000 */
[----:B------:R-:W2:Y:S01]  /*4080*/  MUFU.EX2 R27, R27 ;  /* 0x0000001b001b7308 */ /* 0x000ea20000000800 */
[C---:B0-----:R-:W-:Y:S01]  /*4090*/  FADD.FTZ R55, R25.reuse, R18 ;  /* 0x0000001219377221 */ /* 0x041fe20000010000 */
[----:B------:R-:W-:-:S06]  /*40a0*/  F2FP.F16.F32.PACK_AB R199, R25, R24 ;  /* 0x0000001819c7723e */ /* 0x000fcc00000000ff */
[----:B------:R-:W-:Y:S01]  /*40b0*/  MUFU.EX2 R28, R28 ;  /* 0x0000001c001c7308 */ /* 0x000fe20000000800 */
[----:B-1----:R-:W-:-:S07]  /*40c0*/  FADD.FTZ R18, R26, R55 ;  /* 0x000000371a127221 */ /* 0x002fce0000010000 */
[----:B------:R-:W0:Y:S01]  /*40d0*/  MUFU.EX2 R29, R29 ;  /* 0x0000001d001d7308 */ /* 0x000e220000000800 */
[C---:B--2---:R-:W-:Y:S01]  /*40e0*/  FADD.FTZ R39, R27.reuse, R18 ;  /* 0x000000121b277221 */ /* 0x044fe20000010000 */
[----:B------:R-:W-:-:S06]  /*40f0*/  F2FP.F16.F32.PACK_AB R193, R27, R26 ;  /* 0x0000001a1bc1723e */ /* 0x000fcc00000000ff */
[----:B------:R-:W-:Y:S08]  /*4100*/  MUFU.EX2 R30, R30 ;  /* 0x0000001e001e7308 */ /* 0x000ff00000000800 */
[----:B------:R-:W1:Y:S01]  /*4110*/  MUFU.EX2 R31, R31 ;  /* 0x0000001f001f7308 */ /* 0x000e620000000800 */
[----:B0-----:R-:W-:-:S07]  /*4120*/  F2FP.F16.F32.PACK_AB R195, R29, R28 ;  /* 0x0000001c1dc3723e */ /* 0x001fce00000000ff */
[----:B------:R-:W0:Y:S08]  /*4130*/  MUFU.EX2 R32, R32 ;  /* 0x0000002000207308 */ /* 0x000e300000000800 */
[----:B------:R2:W-:Y:S01]  /*4140*/  MUFU.EX2 R191, R2 ;  /* 0x0000000200bf7308 */ /* 0x0005e20000000800 */
[----:B-1----:R-:W-:-:S07]  /*4150*/  F2FP.F16.F32.PACK_AB R189, R31, R30 ;  /* 0x0000001e1fbd723e */ /* 0x002fce00000000ff */
[----:B------:R-:W1:Y:S01]  /*4160*/  MUFU.EX2 R50, R50 ;  /* 0x0000003200327308 */ /* 0x000e620000000800 */
[----:B--2---:R-:W-:-:S04]  /*4170*/  FADD.FTZ R2, R28, R39 ;  /* 0x000000271c027221 */ /* 0x004fc80000010000 */
[----:B------:R-:W-:-:S03]  /*4180*/  FADD.FTZ R39, R29, R2 ;  /* 0x000000021d277221 */ /* 0x000fc60000010000 */
[----:B------:R-:W2:Y:S01]  /*4190*/  MUFU.EX2 R33, R33 ;  /* 0x0000002100217308 */ /* 0x000ea20000000800 */
[----:B------:R-:W-:-:S04]  /*41a0*/  FADD.FTZ R2, R30, R39 ;  /* 0x000000271e027221 */ /* 0x000fc80000010000 */
[----:B------:R-:W-:-:S03]  /*41b0*/  FADD.FTZ R39, R31, R2 ;  /* 0x000000021f277221 */ /* 0x000fc60000010000 */
[----:B------:R-:W3:Y:S01]  /*41c0*/  MUFU.EX2 R51, R51 ;  /* 0x0000003300337308 */ /* 0x000ee20000000800 */
[----:B0-----:R-:W-:Y:S01]  /*41d0*/  FADD.FTZ R2, R32, R39 ;  /* 0x0000002720027221 */ /* 0x001fe20000010000 */
[----:B-1----:R-:W-:-:S03]  /*41e0*/  FADD.FTZ R18, R50, R53 ;  /* 0x0000003532127221 */ /* 0x002fc60000010000 */
[C---:B------:R-:W-:Y:S01]  /*41f0*/  FADD.FTZ R2, R191.reuse, R2 ;  /* 0x00000002bf027221 */ /* 0x040fe20000010000 */
[----:B------:R-:W-:Y:S02]  /*4200*/  F2FP.F16.F32.PACK_AB R191, R191, R32 ;  /* 0x00000020bfbf723e */ /* 0x000fe400000000ff */
[----:B------:R-:W0:Y:S01]  /*4210*/  MUFU.EX2 R34, R34 ;  /* 0x0000002200227308 */ /* 0x000e220000000800 */
[----:B--2---:R-:W-:-:S07]  /*4220*/  FADD.FTZ R9, R33, R2 ;  /* 0x0000000221097221 */ /* 0x004fce0000010000 */
[----:B------:R-:W1:Y:S01]  /*4230*/  MUFU.EX2 R36, R36 ;  /* 0x0000002400247308 */ /* 0x000e620000000800 */
[C---:B---3--:R-:W-:Y:S01]  /*4240*/  FADD.FTZ R41, R51.reuse, R18 ;  /* 0x0000001233297221 */ /* 0x048fe20000010000 */
[----:B------:R-:W-:-:S06]  /*4250*/  F2FP.F16.F32.PACK_AB R184, R51, R50 ;  /* 0x0000003233b8723e */ /* 0x000fcc00000000ff */
[----:B------:R-:W2:Y:S01]  /*4260*/  MUFU.EX2 R0, R0 ;  /* 0x0000000000007308 */ /* 0x000ea20000000800 */
[C---:B0-----:R-:W-:Y:S01]  /*4270*/  FADD.FTZ R9, R34.reuse, R9 ;  /* 0x0000000922097221 */ /* 0x041fe20000010000 */
[----:B------:R-:W-:-:S06]  /*4280*/  F2FP.F16.F32.PACK_AB R185, R34, R33 ;  /* 0x0000002122b9723e */ /* 0x000fcc00000000ff */
[----:B------:R-:W0:Y:S01]  /*4290*/  MUFU.EX2 R35, R35 ;  /* 0x0000002300237308 */ /* 0x000e220000000800 */
[----:B-1----:R-:W-:Y:S01]  /*42a0*/  FADD.FTZ R18, R36, R41 ;  /* 0x0000002924127221 */ /* 0x002fe20000010000 */
[----:B------:R-:W-:-:S03]  /*42b0*/  F2FP.F16.F32.PACK_AB R186, R37, R36 ;  /* 0x0000002425ba723e */ /* 0x000fc600000000ff */
[----:B------:R-:W-:Y:S01]  /*42c0*/  FADD.FTZ R18, R37, R18 ;  /* 0x0000001225127221 */ /* 0x000fe20000010000 */
[----:B--2---:R-:W-:-:S04]  /*42d0*/  FADD.FTZ R2, R0, R9 ;  /* 0x0000000900027221 */ /* 0x004fc80000010000 */
[C---:B0-----:R-:W-:Y:S01]  /*42e0*/  FADD.FTZ R9, R35.reuse, R2 ;  /* 0x0000000223097221 */ /* 0x041fe20000010000 */
[----:B------:R-:W-:Y:S01]  /*42f0*/  F2FP.F16.F32.PACK_AB R187, R35, R0 ;  /* 0x0000000023bb723e */ /* 0x000fe200000000ff */
[----:B------:R-:W-:Y:S06]  /*4300*/  @P1 BRA `(.L_x_1015) ;  /* 0x00000000004c1947 */ /* 0x000fec0003800000 */
[----:B------:R-:W-:Y:S01]  /*4310*/  ISETP.LT.AND P1, PT, RZ, UR38, PT ;  /* 0x00000026ff007c0c */ /* 0x000fe2000bf21270 */
[----:B------:R-:W-:-:S12]  /*4320*/  UIADD3 UR15, UR38, -0x1, URZ ;  /* 0xffffffff260f7890 */ /* 0x000fd8000fffe03f */
[----:B------:R-:W-:Y:S05]  /*4330*/  @P1 BRA `(.L_x_1016) ;  /* 0x0000000000201947 */ /* 0x000fea0003800000 */
[----:B------:R-:W-:Y:S01]  /*4340*/  ULDC UR18, c[0x0][0x9e4] ;  /* 0x0002790000127ab9 */ /* 0x000fe20000000800 */
[----:B------:R-:W-:Y:S02]  /*4350*/  UIADD3 UR15, -UR38, URZ, URZ ;  /* 0x0000003f260f7290 */ /* 0x000fe4000fffe13f */
[----:B------:R-:W-:-:S11]  /*4360*/  UISETP.NE.AND UP0, UPT, UR18, 0x1, UPT ;  /* 0x000000011200788c */ /* 0x000fd6000bf05270 */
[----:B------:R-:W-:Y:S02]  /*4370*/  @UP0 ULDC.64 UR4, c[0x0][0x9e8] ;  /* 0x00027a0000040ab9 */ /* 0x000fe40000000a00 */
[----:B------:R-:W-:-:S04]  /*4380*/  UIMAD.WIDE.U32 UR6, UR15, UR4, URZ ;  /* 0x000000040f0672a5 */ /* 0x000fc8000f8e003f */
[----:B------:R-:W-:-:S04]  /*4390*/  @UP0 USHF.R.U32.HI UR15, URZ, UR5, UR7 ;  /* 0x000000053f0f0299 */ /* 0x000fc80008011607 */
[----:B------:R-:W-:Y:S01]  /*43a0*/  ULOP3.LUT UR15, URZ, UR15, URZ, 0x33, !UPT ;  /* 0x0000000f3f0f7292 */ /* 0x000fe2000f8e333f */
[----:B------:R-:W-:Y:S11]  /*43b0*/  BRA `(.L_x_1017) ;  /* 0x0000000000147947 */ /* 0x000ff60003800000 */
.L_x_1016:
[----:B------:R-:W-:Y:S02]  /*43c0*/  ULDC UR18, c[0x0][0x9e4] ;  /* 0x0002790000127ab9 */ /* 0x000fe40000000800 */
[----:B------:R-:W-:-:S11]  /*43d0*/  UISETP.NE.AND UP0, UPT, UR18, 0x1, UPT ;  /* 0x000000011200788c */ /* 0x000fd6000bf05270 */
[----:B------:R-:W-:Y:S02]  /*43e0*/  @UP0 ULDC.64 UR4, c[0x0][0x9e8] ;  /* 0x00027a0000040ab9 */ /* 0x000fe40000000a00 */
[----:B------:R-:W-:-:S04]  /*43f0*/  UIMAD.WIDE.U32 UR6, UR15, UR4, URZ ;  /* 0x000000040f0672a5 */ /* 0x000fc8000f8e003f */
[----:B------:R-:W-:-:S12]  /*4400*/  @UP0 USHF.R.U32.HI UR15, URZ, UR5, UR7 ;  /* 0x000000053f0f0299 */ /* 0x000fd80008011607 */
.L_x_1017:
[----:B------:R-:W-:-:S04]  /*4410*/  UIMAD UR15, UR15, UR18, UR18 ;  /* 0x000000120f0f72a4 */ /* 0x000fc8000f8e0212 */
[----:B------:R-:W-:-:S04]  /*4420*/  UISETP.LT.AND UP0, UPT, UR14, UR15, UPT ;  /* 0x0000000f0e00728c */ /* 0x000fc8000bf01270 */
[----:B------:R-:W-:-:S12]  /*4430*/  USEL UR14, UR14, UR15, UP0 ;  /* 0x0000000f0e0e7287 */ /* 0x000fd80008000000 */
.L_x_1015:
[----:B------:R-:W-:Y:S01]  /*4440*/  R2UR UR5, R200 ;  /* 0x00000000c80572ca */ /* 0x000fe200000e0000 */
[----:B------:R-:W-:Y:S01]  /*4450*/  USHF.R.S32.HI UR4, URZ, 0x1f, UR14 ;  /* 0x0000001f3f047899 */ /* 0x000fe2000801140e */
[----:B------:R-:W-:Y:S01]  /*4460*/  IMAD.MOV.U32 R0, RZ, RZ, 0x3f800000 ;  /* 0x3f800000ff007424 */ /* 0x000fe200078e00ff */
[----:B------:R-:W-:Y:S01]  /*4470*/  CS2R R150, SRZ ;  /* 0x0000000000967805 */ /* 0x000fe2000001ff00 */
[----:B------:R-:W-:Y:S01]  /*4480*/  IMAD.MOV.U32 R2, RZ, RZ, 0x3f800000 ;  /* 0x3f800000ff027424 */ /* 0x000fe200078e00ff */
[----:B------:R-:W-:Y:S01]  /*4490*/  ULEA.HI UR4, UR4, UR14, URZ, 0x6 ;  /* 0x0000000e04047291 */ /* 0x000fe2000f8f303f */
[----:B------:R-:W-:Y:S02]  /*44a0*/  CS2R R148, SRZ ;  /* 0x0000000000947805 */ /* 0x000fe4000001ff00 */
[----:B------:R-:W-:Y:S02]  /*44b0*/  CS2R R146, SRZ ;  /* 0x0000000000927805 */ /* 0x000fe4000001ff00 */
[----:B------:R-:W-:Y:S01]  /*44c0*/  CS2R R144, SRZ ;  /* 0x0000000000907805 */ /* 0x000fe2000001ff00 */
[----:B------:R-:W-:Y:S01]  /*44d0*/  USHF.R.S32.HI UR4, URZ, 0x6, UR4 ;  /* 0x000000063f047899 */ /* 0x000fe20008011404 */
[----:B------:R-:W-:-:S02]  /*44e0*/  CS2R R142, SRZ ;  /* 0x00000000008e7805 */ /* 0x000fc4000001ff00 */
[----:B------:R-:W-:Y:S02]  /*44f0*/  CS2R R140, SRZ ;  /* 0x00000000008c7805 */ /* 0x000fe4000001ff00 */
[----:B------:R-:W-:Y:S01]  /*4500*/  CS2R R138, SRZ ;  /* 0x00000000008a7805 */ /* 0x000fe2000001ff00 */
[----:B------:R-:W-:Y:S01]  /*4510*/  UISETP.LT.AND UP0, UPT, UR5, UR4, UPT ;  /* 0x000000040500728c */ /* 0x000fe2000bf01270 */
[----:B------:R-:W-:Y:S02]  /*4520*/  CS2R R136, SRZ ;  /* 0x0000000000887805 */ /* 0x000fe4000001ff00 */
[----:B------:R-:W-:Y:S02]  /*4530*/  CS2R R134, SRZ ;  /* 0x0000000000867805 */ /* 0x000fe4000001ff00 */
[----:B------:R-:W-:Y:S01]  /*4540*/  CS2R R132, SRZ ;  /* 0x0000000000847805 */ /* 0x000fe2000001ff00 */
[----:B------:R-:W-:Y:S01]  /*4550*/  USEL UR5, UR5, UR4, !UP0 ;  /* 0x0000000405057287 */ /* 0x000fe2000c000000 */
[----:B------:R-:W-:-:S02]  /*4560*/  CS2R R130, SRZ ;  /* 0x0000000000827805 */ /* 0x000fc4000001ff00 */
[----:B------:R-:W-:Y:S01]  /*4570*/  CS2R R128, SRZ ;  /* 0x0000000000807805 */ /* 0x000fe2000001ff00 */
[----:B------:R-:W-:Y:S01]  /*4580*/  UMOV UR4, URZ ;  /* 0x0000003f00047c82 */ /* 0x000fe20008000000 */
[----:B------:R-:W-:Y:S02]  /*4590*/  CS2R R126, SRZ ;  /* 0x00000000007e7805 */ /* 0x000fe4000001ff00 */
[----:B------:R-:W-:Y:S02]  /*45a0*/  CS2R R124, SRZ ;  /* 0x00000000007c7805 */ /* 0x000fe4000001ff00 */
[----:B------:R-:W-:Y:S02]  /*45b0*/  ISETP.GE.AND P1, PT, R203, UR5, PT ;  /* 0x00000005cb007c0c */ /* 0x000fe4000bf26270 */
[----:B------:R-:W-:Y:S02]  /*45c0*/  CS2R R122, SRZ ;  /* 0x00000000007a7805 */ /* 0x000fe4000001ff00 */
[----:B------:R-:W-:Y:S01]  /*45d0*/  MOV R204, UR5 ;  /* 0x0000000500cc7c02 */ /* 0x000fe20008000f00 */
[----:B------:R-:W-:Y:S01]  /*45e0*/  UMOV UR5, URZ ;  /* 0x0000003f00057c82 */ /* 0x000fe20008000000 */
        /* <DEDUP_REMOVED lines=50> */
[----:B------:R-:W-:Y:S06]  /*4910*/  @!P1 BRA `(.L_x_1018) ;  /* 0x0000002c00789947 */ /* 0x000fec0003800000 */
[----:B------:R-:W-:Y:S01]  /*4920*/  UMOV UR4, URZ ;  /* 0x0000003f00047c82 */ /* 0x000fe20008000000 */
[----:B------:R-:W-:Y:S01]  /*4930*/  IMAD.MOV.U32 R202, RZ, RZ, R3 ;  /* 0x000000ffffca7224 */ /* 0x000fe200078e0003 */
[----:B------:R-:W-:Y:S01]  /*4940*/  MOV R205, UR4 ;  /* 0x0000000400cd7c02 */ /* 0x000fe20008000f00 */
[----:B------:R-:W-:Y:S01]  /*4950*/  IMAD.MOV.U32 R201, RZ, RZ, R4 ;  /* 0x000000ffffc97224 */ /* 0x000fe200078e0004 */
[----:B------:R-:W-:Y:S01]  /*4960*/  UMOV UR5, URZ ;  /* 0x0000003f00057c82 */ /* 0x000fe20008000000 */
[----:B------:R-:W-:Y:S01]  /*4970*/  IMAD.MOV.U32 R2, RZ, RZ, 0x3f800000 ;  /* 0x3f800000ff027424 */ /* 0x000fe200078e00ff */
[----:B------:R-:W-:Y:S01]  /*4980*/  ULDC UR7, c[0x0][0x9d8] ;  /* 0x0002760000077ab9 */ /* 0x000fe20000000800 */
[----:B------:R-:W-:Y:S02]  /*4990*/  IMAD.MOV.U32 R0, RZ, RZ, 0x3f800000 ;  /* 0x3f800000ff007424 */ /* 0x000fe400078e00ff */
[----:B------:R-:W-:-:S07]  /*49a0*/  IMAD.MOV.U32 R151, RZ, RZ, RZ ;  /* 0x000000ffff977224 */ /* 0x000fce00078e00ff */
.L_x_1037:
[----:B------:R-:W-:Y:S01]  /*49b0*/  R2UR UR6, R205 ;  /* 0x00000000cd0672ca */ /* 0x000fe200000e0000 */
[----:B------:R-:W-:-:S04]  /*49c0*/  UISETP.NE.AND UP0, UPT, UR5, 0x1, UPT ;  /* 0x000000010500788c */ /* 0x000fc8000bf05270 */
[----:B------:R-:W-:-:S08]  /*49d0*/  USEL UR4, URZ, 0x1, UP0 ;  /* 0x000000013f047887 */ /* 0x000fd00008000000 */
[----:B------:R-:W-:-:S06]  /*49e0*/  ULOP3.LUT UR4, UR6, UR4, URZ, 0x3c, !UPT ;  /* 0x0000000406047292 */ /* 0x000fcc000f8e3c3f */
[----:B------:R-:W-:Y:S01]  /*49f0*/  MOV R8, UR4 ;  /* 0x0000000400087c02 */ /* 0x000fe20008000f00 */
[----:B------:R-:W-:Y:S06]  /*4a00*/  @!P0 BRA `(.L_x_1019) ;  /* 0x0000000000048947 */ /* 0x000fec0003800000 */
[----:B------:R-:W-:Y:S01]  /*4a10*/  BPT.TRAP 0x1 ;  /* 0x000000040000795c */ /* 0x000fe20000300000 */
.L_x_1019:
[----:B------:R-:W-:Y:S01]  /*4a20*/  R2UR UR6, R16 ;  /* 0x00000000100672ca */ /* 0x000fe200000e0000 */
[----:B------:R-:W-:Y:S01]  /*4a30*/  UIADD3 UR4, UR5, 0x1, URZ ;  /* 0x0000000105047890 */ /* 0x000fe2000fffe03f */
[----:B------:R-:W-:-:S03]  /*4a40*/  R2UR UR10, R8 ;  /* 0x00000000080a72ca */ /* 0x000fc600000e0000 */
[----:B------:R-:W-:-:S04]  /*4a50*/  UISETP.NE.AND UP0, UPT, UR4, 0x2, UPT ;  /* 0x000000020400788c */ /* 0x000fc8000bf05270 */
[----:B------:R-:W-:-:S04]  /*4a60*/  USEL UR4, UR4, URZ, UP0 ;  /* 0x0000003f04047287 */ /* 0x000fc80008000000 */
[----:B------:R-:W-:Y:S02]  /*4a70*/  ULEA UR6, UR4, UR6, 0x3 ;  /* 0x0000000604067291 */ /* 0x000fe4000f8e183f */
[----:B------:R-:W-:-:S04]  /*4a80*/  IMAD.U32 R3, RZ, RZ, UR10 ;  /* 0x0000000aff037e24 */ /* 0x000fc8000f8e00ff */
[----:B------:R-:W-:Y:S01]  /*4a90*/  IMAD.U32 R206, RZ, RZ, UR6 ;  /* 0x00000006ffce7e24 */ /* 0x000fe2000f8e00ff */
[----:B------:R-:W-:-:S04]  /*4aa0*/  SHF.L.U32 R3, R3, 0x1f, RZ ;  /* 0x0000001f03037819 */ /* 0x000fc800000006ff */
[----:B------:R0:W1:Y:S01]  /*4ab0*/  SYNCS.PHASECHK.TRANS64.TRYWAIT P1, [UR6+0x30830], R3 ;  /* 0x03083003ff0075a7 */ /* 0x0000620008020146 */
[----:B------:R-:W-:Y:S05]  /*4ac0*/  @!P0 BRA `(.L_x_1020) ;  /* 0x0000000000048947 */ /* 0x000fea0003800000 */
[----:B------:R-:W-:Y:S01]  /*4ad0*/  BPT.TRAP 0x1 ;  /* 0x000000040000795c */ /* 0x000fe20000300000 */
.L_x_1020:
[----:B-1----:R-:W-:Y:S05]  /*4ae0*/  @P1 BRA `(.L_x_1021) ;  /* 0x00000000000c1947 */ /* 0x002fea0003800000 */
[----:B------:R-:W-:-:S13]  /*4af0*/  R2UR UR6, R206 ;  /* 0x00000000ce0672ca */ /* 0x000fda00000e0000 */
[----:B------:R-:W1:Y:S02]  /*4b00*/  SYNCS.PHASECHK.TRANS64.TRYWAIT P1, [UR6+0x30830], R3 ;  /* 0x03083003ff0075a7 */ /* 0x000e640008020146 */
[----:B-1----:R-:W-:Y:S05]  /*4b10*/  @!P1 BRA `(.L_x_1022) ;  /* 0x000000f400cc9947 */ /* 0x002fea0003800000 */
.L_x_1021:
[----:B------:R-:W-:Y:S01]  /*4b20*/  R2UR UR6, R20 ;  /* 0x00000000140672ca */ /* 0x000fe200000e0000 */
[----:B------:R-:W-:Y:S01]  /*4b30*/  WARPGROUP.ARRIVE ;  /* 0x00000000000079c5 */ /* 0x000fe20000000000 */
[----:B------:R-:W-:Y:S01]  /*4b40*/  R2UR UR56, R6 ;  /* 0x00000000063872ca */ /* 0x000fe200000e0000 */
[----:B------:R-:W-:Y:S01]  /*4b50*/  UMOV UR59, 0x40000040 ;  /* 0x40000040003b7882 */ /* 0x000fe20000000000 */
[----:B------:R-:W-:Y:S01]  /*4b60*/  R2UR UR57, R7 ;  /* 0x00000000073972ca */ /* 0x000fe200000e0000 */
[----:B------:R-:W-:Y:S01]  /*4b70*/  UMOV UR55, 0x40000040 ;  /* 0x4000004000377882 */ /* 0x000fe20000000000 */
[----:B01----:R-:W-:Y:S01]  /*4b80*/  MOV R3, UR53 ;  /* 0x0000003500037c02 */ /* 0x003fe20008000f00 */
[----:B------:R-:W-:Y:S01]  /*4b90*/  UMOV UR11, 0x40000040 ;  /* 0x40000040000b7882 */ /* 0x000fe20000000000 */
[----:B------:R-:W-:Y:S01]  /*4ba0*/  MOV R4, UR52 ;  /* 0x0000003400047c02 */ /* 0x000fe20008000f00 */
[----:B------:R-:W-:Y:S01]  /*4bb0*/  UMOV UR15, 0x40000040 ;  /* 0x40000040000f7882 */ /* 0x000fe20000000000 */
[----:B------:R-:W-:Y:S01]  /*4bc0*/  R2UR UR52, R10 ;  /* 0x000000000a3472ca */ /* 0x000fe200000e0000 */
[----:B------:R-:W-:Y:S01]  /*4bd0*/  UMOV UR19, 0x40000040 ;  /* 0x4000004000137882 */ /* 0x000fe20000000000 */
[----:B------:R-:W-:Y:S01]  /*4be0*/  R2UR UR53, R11 ;  /* 0x000000000b3572ca */ /* 0x000fe200000e0000 */
[----:B------:R-:W-:Y:S01]  /*4bf0*/  ULEA UR6, UR4, UR6, 0xb ;  /* 0x0000000604067291 */ /* 0x000fe2000f8e583f */
[-C--:B------:R-:W-:Y:S01]  /*4c00*/  FMUL.FTZ R24, R24, R0.reuse ;  /* 0x0000000018187220 */ /* 0x080fe20000410000 */
[----:B------:R-:W-:Y:S01]  /*4c10*/  UMOV UR23, 0x40000040 ;  /* 0x4000004000177882 */ /* 0x000fe20000000000 */
[----:B------:R-:W-:Y:S01]  /*4c20*/  UMOV UR27, 0x40000040 ;  /* 0x40000040001b7882 */ /* 0x000fe20000000000 */
[----:B------:R-:W-:Y:S01]  /*4c30*/  UIADD3 UR10, UR6, 0x2, URZ ;  /* 0x00000002060a7890 */ /* 0x000fe2000fffe03f */
[-C--:B------:R-:W-:Y:S01]  /*4c40*/  FMUL.FTZ R25, R25, R0.reuse ;  /* 0x0000000019197220 */ /* 0x080fe20000410000 */
[----:B------:R-:W-:Y:S01]  /*4c50*/  UIADD3 UR14, UR6, 0x200, URZ ;  /* 0x00000200060e7890 */ /* 0x000fe2000fffe03f */
[-C--:B------:R-:W-:Y:S01]  /*4c60*/  FMUL.FTZ R28, R28, R0.reuse ;  /* 0x000000001c1c7220 */ /* 0x080fe20000410000 */
[----:B------:R-:W-:Y:S01]  /*4c70*/  UMOV UR58, UR6 ;  /* 0x00000006003a7c82 */ /* 0x000fe20008000000 */
[----:B------:R-:W-:Y:S01]  /*4c80*/  UIADD3 UR18, UR6, 0x202, URZ ;  /* 0x0000020206127890 */ /* 0x000fe2000fffe03f */
[----:B------:R-:W-:Y:S01]  /*4c90*/  HGMMA.64x64x16.F32 R152, gdesc[UR56], RZ, !UPT, gsb0 ;  /* 0x00e00000389879f0 */ /* 0x000fe2000c0008ff */
[----:B------:R-:W-:Y:S01]  /*4ca0*/  UMOV UR54, UR10 ;  /* 0x0000000a00367c82 */ /* 0x000fe20008000000 */
[----:B------:R-:W-:Y:S01]  /*4cb0*/  R2UR UR56, R14 ;  /* 0x000000000e3872ca */ /* 0x000fe200000e0000 */
[----:B------:R-:W-:Y:S01]  /*4cc0*/  UIADD3 UR10, UR6, 0x4, URZ ;  /* 0x00000004060a7890 */ /* 0x000fe2000fffe03f */
[----:B------:R-:W-:Y:S01]  /*4cd0*/  R2UR UR57, R15 ;  /* 0x000000000f3972ca */ /* 0x000fe200000e0000 */
[----:B------:R-:W-:Y:S01]  /*4ce0*/  UMOV UR59, 0x40000040 ;  /* 0x40000040003b7882 */ /* 0x000fe20000000000 */
[----:B------:R-:W-:Y:S01]  /*4cf0*/  UIADD3 UR22, UR6, 0x204, URZ ;  /* 0x0000020406167890 */ /* 0x000fe2000fffe03f */
[-C--:B------:R-:W-:Y:S01]  /*4d00*/  FMUL.FTZ R29, R29, R0.reuse ;  /* 0x000000001d1d7220 */ /* 0x080fe20000410000 */
[----:B------:R-:W-:Y:S01]  /*4d10*/  UIADD3 UR26, UR6, 0x206, URZ ;  /* 0x00000206061a7890 */ /* 0x000fe2000fffe03f */
[-C--:B------:R-:W-:Y:S01]  /*4d20*/  FMUL.FTZ R32, R32, R0.reuse ;  /* 0x0000000020207220 */ /* 0x080fe20000410000 */
[----:B------:R-:W-:Y:S01]  /*4d30*/  UMOV UR58, UR10 ;  /* 0x0000000a003a7c82 */ /* 0x000fe20008000000 */
[----:B------:R-:W-:Y:S01]  /*4d40*/  UIADD3 UR10, UR6, 0x6, URZ ;  /* 0x00000006060a7890 */ /* 0x000fe2000fffe03f */
[-C--:B------:R-:W-:Y:S01]  /*4d50*/  FMUL.FTZ R33, R33, R0.reuse ;  /* 0x0000000021217220 */ /* 0x080fe20000410000 */
        /* <DEDUP_REMOVED lines=70> */
[----:B------:R-:W-:Y:S01]  /*51c0*/  HGMMA.64x64x16.F32 R152, gdesc[UR52], R152, gsb0 ;  /* 0x00e00000349879f0 */ /* 0x000fe20008000898 */
[----:B------:R-:W-:Y:S01]  /*51d0*/  R2UR UR53, R3 ;  /* 0x00000000033572ca */ /* 0x000fe200000e0000 */
[----:B------:R-:W-:Y:S01]  /*51e0*/  UIADD3 UR54, UR6, 0x604, URZ ;  /* 0x0000060406367890 */ /* 0x000fe2000fffe03f */
[----:B------:R-:W-:Y:S01]  /*51f0*/  R2UR UR52, R4 ;  /* 0x00000000043472ca */ /* 0x000fe200000e0000 */
[----:B------:R-:W-:Y:S01]  /*5200*/  UMOV UR55, 0x40000040 ;  /* 0x4000004000377882 */ /* 0x000fe20000000000 */
[----:B------:R-:W-:Y:S01]  /*5210*/  UIADD3 UR6, UR6, 0x606, URZ ;  /* 0x0000060606067890 */ /* 0x000fe2000fffe03f */
        /* <DEDUP_REMOVED lines=68> */
[----:B------:R-:W-:Y:S01]  /*5660*/  HGMMA.64x64x16.F32 R152, gdesc[UR56], R152, gsb0 ;  /* 0x00e00000389879f0 */ /* 0x000fe20008000898 */
[----:B------:R-:W-:Y:S01]  /*5670*/  R2UR UR56, R12 ;  /* 0x000000000c3872ca */ /* 0x000fe200000e0000 */
[----:B------:R-:W-:Y:S01]  /*5680*/  UMOV UR58, UR6 ;  /* 0x00000006003a7c82 */ /* 0x000fe20008000000 */
[----:B------:R-:W-:Y:S01]  /*5690*/  R2UR UR57, R13 ;  /* 0x000000000d3972ca */ /* 0x000fe200000e0000 */
[----:B------:R-:W-:Y:S01]  /*56a0*/  UMOV UR59, 0x40000040 ;  /* 0x40000040003b7882 */ /* 0x000fe20000000000 */
[----:B------:R-:W-:Y:S02]  /*56b0*/  WARPGROUP.DEPBAR.LE gsb0, 0x0 ;  /* 0x00008000000079c5 */ /* 0x000fe40000010000 */
[----:B------:R-:W-:-:S06]  /*56c0*/  WARPGROUP.ARRIVE ;  /* 0x00000000000079c5 */ /* 0x000fcc0000000000 */
[----:B------:R-:W-:Y:S03]  /*56d0*/  HGMMA.64x64x16.F32 R152, gdesc[UR8], R152, gsb0 ;  /* 0x00e00000089879f0 */ /* 0x000fe60008000898 */
        /* <DEDUP_REMOVED lines=37> */
[----:B------:R-:W-:Y:S05]  /*5930*/  @!P0 BRA `(.L_x_1023) ;  /* 0x0000000000048947 */ /* 0x000fea0003800000 */
[----:B------:R-:W-:Y:S01]  /*5940*/  BPT.TRAP 0x1 ;  /* 0x000000040000795c */ /* 0x000fe20000300000 */
.L_x_1023:
        /* <DEDUP_REMOVED lines=8> */
.L_x_1024:
[----:B-1----:R-:W-:Y:S05]  /*59d0*/  @P1 BRA `(.L_x_1025) ;  /* 0x0000000000081947 */ /* 0x002fea0003800000 */
[----:B------:R-:W1:Y:S02]  /*59e0*/  SYNCS.PHASECHK.TRANS64.TRYWAIT P1, [UR6+0x30850], R0 ;  /* 0x03085000ff0075a7 */ /* 0x000e640008020146 */
[----:B-1----:R-:W-:Y:S05]  /*59f0*/  @!P1 BRA `(.L_x_1026) ;  /* 0x000000e800309947 */ /* 0x002fea0003800000 */
.L_x_1025:
[----:B------:R-:W-:Y:S01]  /*5a00*/  R2UR UR10, R16 ;  /* 0x00000000100a72ca */ /* 0x000fe200000e0000 */
[----:B------:R-:W-:Y:S01]  /*5a10*/  WARPGROUP.ARRIVE ;  /* 0x00000000000079c5 */ /* 0x000fe20000000000 */
[----:B------:R-:W-:-:S11]  /*5a20*/  UMOV UR11, 0x40000040 ;  /* 0x40000040000b7882 */ /* 0x000fd60000000000 */
[----:B------:R-:W-:-:S04]  /*5a30*/  UIADD3 UR10, UR10, 0x400, URZ ;  /* 0x000004000a0a7890 */ /* 0x000fc8000fffe03f */
[----:B------:R-:W-:-:S04]  /*5a40*/  USHF.R.U32.HI UR10, URZ, 0x4, UR10 ;  /* 0x000000043f0a7899 */ /* 0x000fc8000801160a */
[----:B------:R-:W-:-:S04]  /*5a50*/  ULOP3.LUT UR10, UR10, 0x3fff, URZ, 0xc0, !UPT ;  /* 0x00003fff0a0a7892 */ /* 0x000fc8000f8ec03f */
[----:B------:R-:W-:-:S04]  /*5a60*/  ULOP3.LUT UR10, UR10, 0x2000000, URZ, 0xfc, !UPT ;  /* 0x020000000a0a7892 */ /* 0x000fc8000f8efc3f */
[----:B------:R-:W-:-:S07]  /*5a70*/  ULEA UR5, UR5, UR10, 0xb ;  /* 0x0000000a05057291 */ /* 0x000fce000f8e583f */
        /* <DEDUP_REMOVED lines=23> */
.L_x_1027:
[----:B------:R-:W-:Y:S01]  /*5bf0*/  R2UR UR10, R23 ;  /* 0x00000000170a72ca */ /* 0x000fe200000e0000 */
[----:B------:R-:W2:Y:S01]  /*5c00*/  S2UR UR11, SR_CgaCtaId ;  /* 0x00000000000b79c3 */ /* 0x000ea20000008800 */
[----:B------:R-:W-:Y:S01]  /*5c10*/  R2UR UR5, R22 ;  /* 0x00000000160572ca */ /* 0x000fe200000e0000 */
[----:B01----:R-:W-:Y:S01]  /*5c20*/  FMUL.FTZ R0, R154, UR7 ;  /* 0x000000079a007c20 */ /* 0x003fe20008410000 */
[----:B------:R-:W-:Y:S01]  /*5c30*/  R2UR UR14, R206 ;  /* 0x00000000ce0e72ca */ /* 0x000fe200000e0000 */
[----:B------:R-:W-:Y:S01]  /*5c40*/  FMUL.FTZ R188, R161, UR7 ;  /* 0x00000007a1bc7c20 */ /* 0x000fe20008410000 */
[----:B------:R-:W-:Y:S01]  /*5c50*/  FMUL.FTZ R161, R171, UR7 ;  /* 0x00000007aba17c20 */ /* 0x000fe20008410000 */
[----:B------:R-:W-:Y:S01]  /*5c60*/  FMUL.FTZ R171, R173, UR7 ;  /* 0x00000007adab7c20 */ /* 0x000fe20008410000 */
[----:B------:R-:W-:Y:S01]  /*5c70*/  FMUL.FTZ R185, R156, UR7 ;  /* 0x000000079cb97c20 */ /* 0x000fe20008410000 */
[----:B------:R-:W0:Y:S01]  /*5c80*/  LDC R154, c[0x0][0x288] ;  /* 0x0000a200ff9a7b82 */ /* 0x000e220000000800 */
[----:B------:R-:W-:Y:S01]  /*5c90*/  FMUL.FTZ R173, R177, UR7 ;  /* 0x00000007b1ad7c20 */ /* 0x000fe20008410000 */
[----:B------:R-:W-:Y:S01]  /*5ca0*/  FMUL.FTZ R156, R162, UR7 ;  /* 0x00000007a29c7c20 */ /* 0x000fe20008410000 */
[----:B------:R-:W-:Y:S01]  /*5cb0*/  MOV R177, R19 ;  /* 0x0000001300b17202 */ /* 0x000fe20000000f00 */
[----:B------:R-:W-:Y:S01]  /*5cc0*/  UISETP.NE.AND UP1, UPT, UR10, URZ, UPT ;  /* 0x0000003f0a00728c */ /* 0x000fe2000bf25270 */
[----:B------:R-:W-:Y:S01]  /*5cd0*/  FMUL.FTZ R162, R174, UR7 ;  /* 0x00000007aea27c20 */ /* 0x000fe20008410000 */
[----:B------:R-:W-:Y:S01]  /*5ce0*/  UISETP.NE.AND UP0, UPT, UR5, URZ, UPT ;  /* 0x0000003f0500728c */ /* 0x000fe2000bf05270 */
[----:B------:R-:W-:-:S02]  /*5cf0*/  IMAD.SHL.U32 R174, R203, 0x40, RZ ;  /* 0x00000040cbae7824 */ /* 0x000fc400078e00ff */
[----:B------:R-:W-:Y:S01]  /*5d00*/  FMUL.FTZ R189, R164, UR7 ;  /* 0x00000007a4bd7c20 */ /* 0x000fe20008410000 */
[----:B------:R-:W-:Y:S01]  /*5d10*/  FMUL.FTZ R164, R178, UR7 ;  /* 0x00000007b2a47c20 */ /* 0x000fe20008410000 */
[----:B------:R-:W-:Y:S01]  /*5d20*/  PLOP3.LUT P1, PT, PT, PT, UP1, 0x80, 0x0 ;  /* 0x000000000000781c */ /* 0x000fe20003f2f018 */
[----:B------:R-:W-:Y:S01]  /*5d30*/  FMUL.FTZ R4, R152, UR7 ;  /* 0x0000000798047c20 */ /* 0x000fe20008410000 */
[----:B------:R-:W-:Y:S01]  /*5d40*/  PLOP3.LUT P2, PT, PT, PT, UP1, 0x80, 0x0 ;  /* 0x000000000000781c */ /* 0x000fe20003f4f018 */
[----:B------:R-:W-:Y:S01]  /*5d50*/  FMUL.FTZ R187, R160, UR7 ;  /* 0x00000007a0bb7c20 */ /* 0x000fe20008410000 */
[----:B------:R-:W-:Y:S01]  /*5d60*/  FMUL.FTZ R184, R153, UR7 ;  /* 0x0000000799b87c20 */ /* 0x000fe20008410000 */
[----:B------:R-:W-:Y:S01]  /*5d70*/  @UP1 ULDC UR5, c[0x0][0x44c] ;  /* 0x0001130000051ab9 */ /* 0x000fe20000000800 */
[----:B------:R-:W-:Y:S01]  /*5d80*/  FMUL.FTZ R152, R155, UR7 ;  /* 0x000000079b987c20 */ /* 0x000fe20008410000 */
[----:B------:R-:W-:Y:S01]  /*5d90*/  FMUL.FTZ R186, R157, UR7 ;  /* 0x000000079dba7c20 */ /* 0x000fe20008410000 */
[----:B------:R-:W-:Y:S01]  /*5da0*/  FMUL.FTZ R160, R170, UR7 ;  /* 0x00000007aaa07c20 */ /* 0x000fe20008410000 */
[----:B------:R-:W-:Y:S01]  /*5db0*/  FMUL.FTZ R153, R158, UR7 ;  /* 0x000000079e997c20 */ /* 0x000fe20008410000 */
[----:B------:R-:W-:Y:S01]  /*5dc0*/  FMUL.FTZ R155, R159, UR7 ;  /* 0x000000079f9b7c20 */ /* 0x000fe20008410000 */
[----:B------:R-:W-:Y:S01]  /*5dd0*/  FMUL.FTZ R157, R163, UR7 ;  /* 0x00000007a39d7c20 */ /* 0x000fe20008410000 */
[----:B------:R-:W-:Y:S01]  /*5de0*/  FMUL.FTZ R170, R172, UR7 ;  /* 0x00000007acaa7c20 */ /* 0x000fe20008410000 */
[----:B------:R-:W-:Y:S01]  /*5df0*/  @P1 IMAD.HI.U32 R2, R19, UR5, RZ ;  /* 0x0000000513021c27 */ /* 0x000fe2000f8e00ff */
[----:B------:R-:W-:-:S03]  /*5e00*/  @UP1 ULDC UR5, c[0x0][0x450] ;  /* 0x0001140000051ab9 */ /* 0x000fc60000000800 */
[----:B------:R-:W-:Y:S01]  /*5e10*/  FMUL.FTZ R190, R165, UR7 ;  /* 0x00000007a5be7c20 */ /* 0x000fe20008410000 */
[----:B------:R-:W-:Y:S01]  /*5e20*/  FMUL.FTZ R158, R166, UR7 ;  /* 0x00000007a69e7c20 */ /* 0x000fe20008410000 */
[----:B------:R-:W-:Y:S01]  /*5e30*/  FMUL.FTZ R159, R167, UR7 ;  /* 0x00000007a79f7c20 */ /* 0x000fe20008410000 */
[----:B------:R-:W-:Y:S01]  /*5e40*/  @P2 SHF.R.U32.HI R177, RZ, UR5, R2 ;  /* 0x00000005ffb12c19 */ /* 0x000fe20008011602 */
[----:B------:R-:W-:Y:S01]  /*5e50*/  UIADD3 UR5, UR14, 0x30840, URZ ;  /* 0x000308400e057890 */ /* 0x000fe2000fffe03f */
[----:B------:R-:W-:Y:S01]  /*5e60*/  IADD3 R2, -R174, 0x1, RZ ;  /* 0x00000001ae027810 */ /* 0x000fe20007ffe1ff */
[----:B------:R-:W-:Y:S01]  /*5e70*/  FMUL.FTZ R163, R175, UR7 ;  /* 0x00000007afa37c20 */ /* 0x000fe20008410000 */
[----:B------:R-:W-:Y:S01]  /*5e80*/  FMUL.FTZ R172, R176, UR7 ;  /* 0x00000007b0ac7c20 */ /* 0x000fe20008410000 */
[----:B------:R-:W1:Y:S01]  /*5e90*/  SHFL.IDX PT, R178, R177, RZ, 0x1c1f ;  /* 0x001c1fffb1b27589 */ /* 0x000e6200000e0000 */
[----:B------:R-:W-:Y:S01]  /*5ea0*/  R2UR UR10, R21 ;  /* 0x00000000150a72ca */ /* 0x000fe200000e0000 */
[----:B------:R-:W-:Y:S01]  /*5eb0*/  FMUL.FTZ R168, R168, UR7 ;  /* 0x00000007a8a87c20 */ /* 0x000fe20008410000 */
[----:B------:R-:W-:Y:S01]  /*5ec0*/  FMUL.FTZ R169, R169, UR7 ;  /* 0x00000007a9a97c20 */ /* 0x000fe20008410000 */
[----:B------:R-:W-:Y:S01]  /*5ed0*/  FMUL.FTZ R165, R179, UR7 ;  /* 0x00000007b3a57c20 */ /* 0x000fe20008410000 */
[----:B------:R-:W-:Y:S01]  /*5ee0*/  FMUL.FTZ R175, R180, UR7 ;  /* 0x00000007b4af7c20 */ /* 0x000fe20008410000 */
[----:B------:R-:W-:Y:S01]  /*5ef0*/  FMUL.FTZ R176, R181, UR7 ;  /* 0x00000007b5b07c20 */ /* 0x000fe20008410000 */
[----:B------:R-:W-:Y:S01]  /*5f00*/  FMUL.FTZ R166, R182, UR7 ;  /* 0x00000007b6a67c20 */ /* 0x000fe20008410000 */
[----:B------:R-:W-:-:S02]  /*5f10*/  IMAD R2, R5, -0x2, R2 ;  /* 0xfffffffe05027824 */ /* 0x000fc400078e0202 */
[----:B------:R-:W-:Y:S01]  /*5f20*/  FMUL.FTZ R167, R183, UR7 ;  /* 0x00000007b7a77c20 */ /* 0x000fe20008410000 */
[----:B--2---:R-:W-:Y:S01]  /*5f30*/  UPRMT UR5, UR11, 0x654, UR5 ;  /* 0x000006540b057896 */ /* 0x004fe20008000005 */
[----:B------:R-:W-:Y:S01]  /*5f40*/  PLOP3.LUT P1, PT, PT, PT, UP0, 0x40, 0x0 ;  /* 0x000000000000781c */ /* 0x000fe20003f2e808 */
[----:B------:R-:W2:Y:S01]  /*5f50*/  MUFU.TANH R4, R4 ;  /* 0x0000000400047308 */ /* 0x000ea20000002400 */
[----:B------:R-:W-:Y:S01]  /*5f60*/  ULDC UR11, c[0x0][0x2f0] ;  /* 0x0000bc00000b7ab9 */ /* 0x000fe20000000800 */
[----:B------:R-:W-:Y:S01]  /*5f70*/  ULDC UR14, c[0x0][0x9e0] ;  /* 0x00027800000e7ab9 */ /* 0x000fe20000000800 */
[----:B------:R-:W-:-:S04]  /*5f80*/  IMAD R3, R17, UR11, R2 ;  /* 0x0000000b11037c24 */ /* 0x000fc8000f8e0202 */
[----:B0-----:R-:W-:Y:S01]  /*5f90*/  IMAD.IADD R3, R3, 0x1, -R154 ;  /* 0x0000000103037824 */ /* 0x001fe200078e0a9a */
[----:B------:R-:W0:Y:S01]  /*5fa0*/  MUFU.TANH R184, R184 ;  /* 0x000000b800b87308 */ /* 0x000e220000002400 */
[----:B------:R-:W-:Y:S02]  /*5fb0*/  SYNCS.ARRIVE.TRANS64.RED.A1T0 RZ, [UR5], RZ ;  /* 0x000000ffffff79a7 */ /* 0x000fe40008100405 */
[C---:B------:R-:W-:Y:S01]  /*5fc0*/  VIADD R182, R3.reuse, UR14 ;  /* 0x0000000e03b67c36 */ /* 0x040fe20008000000 */
[----:B------:R-:W-:-:S03]  /*5fd0*/  IADD3 R183, R3, UR10, RZ ;  /* 0x0000000a03b77c10 */ /* 0x000fc6000fffe0ff */
[--C-:B-1----:R-:W-:Y:S01]  /*5fe0*/  IMAD.IADD R179, R182, 0x1, R178.reuse ;  /* 0x00000001b6b37824 */ /* 0x102fe200078e02b2 */
[----:B------:R-:W1:Y:S01]  /*5ff0*/  MUFU.TANH R0, R0 ;  /* 0x0000000000007308 */ /* 0x000e620000002400 */
[----:B------:R-:W-:-:S07]  /*6000*/  IMAD.IADD R180, R183, 0x1, R178 ;  /* 0x00000001b7b47824 */ /* 0x000fce00078e02b2 */
[----:B------:R-:W3:Y:S08]  /*6010*/  MUFU.TANH R152, R152 ;  /* 0x0000009800987308 */ /* 0x000ef00000002400 */
[----:B------:R-:W4:Y:S08]  /*6020*/  MUFU.TANH R185, R185 ;  /* 0x000000b900b97308 */ /* 0x000f300000002400 */
        /* <DEDUP_REMOVED lines=34> */
[----:B------:R-:W-:Y:S02]  /*6250*/  LOP3.LUT R181, RZ, R181, RZ, 0x33, !PT ;  /* 0x000000b5ffb57212 */ /* 0x000fe400078e33ff */
[----:B------:R-:W-:-:S04]  /*6260*/  MOV R178, UR5 ;  /* 0x0000000500b27c02 */ /* 0x000fc80008000f00 */
[----:B------:R-:W-:-:S13]  /*6270*/  ISETP.NE.AND P1, PT, R178, 0x1, PT ;  /* 0x00000001b200780c */ /* 0x000fda0003f25270 */
[----:B------:R-:W1:Y:S02]  /*6280*/  @P1 LDC.64 R2, c[0x0][0x9e8] ;  /* 0x00027a00ff021b82 */ /* 0x000e640000000a00 */
[----:B-1----:R-:W-:-:S05]  /*6290*/  @P1 IMAD.HI.U32 R2, R181, R2, RZ ;  /* 0x00000002b5021227 */ /* 0x002fca00078e00ff */
[----:B------:R-:W-:-:S04]  /*62a0*/  @P1 SHF.R.U32.HI R181, RZ, R3, R2 ;  /* 0x00000003ffb51219 */ /* 0x000fc80000011602 */
[----:B------:R-:W-:Y:S01]  /*62b0*/  LOP3.LUT R181, RZ, R181, RZ, 0x33, !PT ;  /* 0x000000b5ffb57212 */ /* 0x000fe200078e33ff */
[----:B------:R-:W-:Y:S06]  /*62c0*/  BRA `(.L_x_1031) ;  /* 0x0000000000187947 */ /* 0x000fec0003800000 */
.L_x_1030:
[----:B------:R-:W-:Y:S02]  /*62d0*/  ULDC UR5, c[0x0][0x9e4] ;  /* 0x0002790000057ab9 */ /* 0x000fe40000000800 */
[----:B------:R-:W-:-:S05]  /*62e0*/  IMAD.U32 R178, RZ, RZ, UR5 ;  /* 0x00000005ffb27e24 */ /* 0x000fca000f8e00ff */
[----:B------:R-:W-:-:S13]  /*62f0*/  ISETP.NE.AND P1, PT, R178, 0x1, PT ;  /* 0x00000001b200780c */ /* 0x000fda0003f25270 */
[----:B------:R-:W1:Y:S02]  /*6300*/  @P1 LDC.64 R2, c[0x0][0x9e8] ;  /* 0x00027a00ff021b82 */ /* 0x000e640000000a00 */
[----:B-1----:R-:W-:-:S05]  /*6310*/  @P1 IMAD.HI.U32 R2, R181, R2, RZ ;  /* 0x00000002b5021227 */ /* 0x002fca00078e00ff */
[----:B------:R-:W-:-:S07]  /*6320*/  @P1 SHF.R.U32.HI R181, RZ, R3, R2 ;  /* 0x00000003ffb51219 */ /* 0x000fce0000011602 */
.L_x_1031:
[----:B------:R-:W-:Y:S05]  /*6330*/  BSYNC B0 ;  /* 0x0000000000007941 */ /* 0x000fea0003800000 */
.L_x_1029:
[----:B------:R-:W-:-:S04]  /*6340*/  IMAD R2, R181, R178, -R174 ;  /* 0x000000b2b5027224 */ /* 0x000fc800078e0aae */
[----:B------:R-:W-:-:S05]  /*6350*/  IMAD R2, R5, -0x2, R2 ;  /* 0xfffffffe05027824 */ /* 0x000fca00078e0202 */
[----:B------:R-:W-:Y:S02]  /*6360*/  VIADDMNMX R179, R2, R178, R179, PT ;  /* 0x000000b202b37246 */ /* 0x000fe400038001b3 */
[----:B------:R-:W-:-:S07]  /*6370*/  VIMNMX R180, R180, R2, !PT ;  /* 0x00000002b4b47248 */ /* 0x000fce0007fe0100 */
.L_x_1028:
[----:B------:R-:W-:Y:S01]  /*6380*/  ISETP.GT.AND P1, PT, R203, -0x1, PT ;  /* 0xffffffffcb00780c */ /* 0x000fe20003f24270 */
[----:B------:R-:W1:Y:S01]  /*6390*/  SHFL.IDX PT, R2, R177, 0x1, 0x1c1f ;  /* 0x003c1f00b1027f89 */ /* 0x000e6200000e0000 */
[----:B------:R-:W-:Y:S02]  /*63a0*/  R2UR UR5, R22 ;  /* 0x00000000160572ca */ /* 0x000fe400000e0000 */
[C---:B------:R-:W-:Y:S02]  /*63b0*/  ISETP.GT.AND P4, PT, R180.reuse, 0x1, P1 ;  /* 0x00000001b400780c */ /* 0x040fe40000f84270 */
[----:B------:R-:W-:Y:S02]  /*63c0*/  ISETP.GT.AND P5, PT, R180, RZ, P1 ;  /* 0x000000ffb400720c */ /* 0x000fe40000fa4270 */
[C---:B------:R-:W-:Y:S02]  /*63d0*/  ISETP.LT.OR P4, PT, R179.reuse, 0x2, P4 ;  /* 0x00000002b300780c */ /* 0x040fe40002781670 */
[----:B------:R-:W-:-:S02]  /*63e0*/  ISETP.LT.OR P5, PT, R179, 0x1, P5 ;  /* 0x00000001b300780c */ /* 0x000fc40002fa1670 */
[----:B0-----:R-:W-:Y:S02]  /*63f0*/  FSEL R184, R184, -INF , !P4 ;  /* 0xff800000b8b87808 */ /* 0x001fe40006000000 */
[----:B------:R-:W-:Y:S01]  /*6400*/  ISETP.GT.AND P4, PT, R180, 0x18, P1 ;  /* 0x00000018b400780c */ /* 0x000fe20000f84270 */
[----:B------:R-:W-:Y:S01]  /*6410*/  UISETP.NE.AND UP0, UPT, UR5, URZ, UPT ;  /* 0x0000003f0500728c */ /* 0x000fe2000bf05270 */
[----:B------:R-:W-:Y:S02]  /*6420*/  FSEL R178, R4, -INF , !P5 ;  /* 0xff80000004b27808 */ /* 0x000fe40006800000 */
[----:B------:R-:W-:Y:S02]  /*6430*/  ISETP.LT.OR P4, PT, R179, 0x19, P4 ;  /* 0x00000019b300780c */ /* 0x000fe40002781670 */
[C---:B------:R-:W-:Y:S02]  /*6440*/  ISETP.GT.AND P6, PT, R180.reuse, 0x8, P1 ;  /* 0x00000008b400780c */ /* 0x040fe40000fc4270 */
[----:B------:R-:W-:-:S02]  /*6450*/  ISETP.GT.AND P2, PT, R180, 0x9, P1 ;  /* 0x00000009b400780c */ /* 0x000fc40000f44270 */
[----:B------:R-:W-:Y:S01]  /*6460*/  ISETP.GT.AND P3, PT, R180, 0x10, P1 ;  /* 0x00000010b400780c */ /* 0x000fe20000f64270 */
[----:B-1----:R-:W-:Y:S01]  /*6470*/  IMAD.IADD R177, R182, 0x1, R2 ;  /* 0x00000001b6b17824 */ /* 0x002fe200078e0202 */
[C---:B------:R-:W-:Y:S02]  /*6480*/  ISETP.GT.AND P5, PT, R180.reuse, 0x11, P1 ;  /* 0x00000011b400780c */ /* 0x040fe40000fa4270 */
[----:B------:R-:W-:Y:S02]  /*6490*/  FSEL R189, R189, -INF , !P4 ;  /* 0xff800000bdbd7808 */ /* 0x000fe40006000000 */
[----:B------:R-:W-:Y:S02]  /*64a0*/  ISETP.GT.AND P4, PT, R180, 0x29, P1 ;  /* 0x00000029b400780c */ /* 0x000fe40000f84270 */
[C---:B------:R-:W-:Y:S02]  /*64b0*/  ISETP.LT.OR P6, PT, R179.reuse, 0x9, P6 ;  /* 0x00000009b300780c */ /* 0x040fe400037c1670 */
[----:B------:R-:W-:-:S02]  /*64c0*/  ISETP.LT.OR P2, PT, R179, 0xa, P2 ;  /* 0x0000000ab300780c */ /* 0x000fc40001741670 */
[C---:B------:R-:W-:Y:S02]  /*64d0*/  ISETP.LT.OR P3, PT, R179.reuse, 0x11, P3 ;  /* 0x00000011b300780c */ /* 0x040fe40001f61670 */
[C---:B------:R-:W-:Y:S02]  /*64e0*/  ISETP.LT.OR P5, PT, R179.reuse, 0x12, P5 ;  /* 0x00000012b300780c */ /* 0x040fe40002fa1670 */
[----:B------:R-:W-:Y:S02]  /*64f0*/  ISETP.LT.OR P4, PT, R179, 0x2a, P4 ;  /* 0x0000002ab300780c */ /* 0x000fe40002781670 */
[----:B------:R-:W-:Y:S02]  /*6500*/  FSEL R185, R185, -INF , !P6 ;  /* 0xff800000b9b97808 */ /* 0x000fe40007000000 */
[----:B------:R-:W-:Y:S02]  /*6510*/  FSEL R186, R186, -INF , !P2 ;  /* 0xff800000baba7808 */ /* 0x000fe40005000000 */
[----:B------:R-:W-:-:S02]  /*6520*/  FSEL R187, R187, -INF , !P3 ;  /* 0xff800000bbbb7808 */ /* 0x000fc40005800000 */
[----:B------:R-:W-:Y:S02]  /*6530*/  FSEL R188, R188, -INF , !P5 ;  /* 0xff800000bcbc7808 */ /* 0x000fe40006800000 */
[C---:B------:R-:W-:Y:S02]  /*6540*/  ISETP.GT.AND P6, PT, R180.reuse, 0x19, P1 ;  /* 0x00000019b400780c */ /* 0x040fe40000fc4270 */
[C---:B------:R-:W-:Y:S02]  /*6550*/  ISETP.GT.AND P2, PT, R180.reuse, 0x20, P1 ;  /* 0x00000020b400780c */ /* 0x040fe40000f44270 */
[C---:B------:R-:W-:Y:S02]  /*6560*/  ISETP.GT.AND P3, PT, R180.reuse, 0x21, P1 ;  /* 0x00000021b400780c */ /* 0x040fe40000f64270 */
[----:B------:R-:W-:Y:S02]  /*6570*/  ISETP.GT.AND P5, PT, R180, 0x28, P1 ;  /* 0x00000028b400780c */ /* 0x000fe40000fa4270 */
[----:B------:R-:W-:-:S02]  /*6580*/  FSEL R171, R171, -INF , !P4 ;  /* 0xff800000abab7808 */ /* 0x000fc40006000000 */
[----:B------:R-:W-:Y:S02]  /*6590*/  PLOP3.LUT P4, PT, PT, PT, UP0, 0x40, 0x0 ;  /* 0x000000000000781c */ /* 0x000fe40003f8e808 */
[C---:B------:R-:W-:Y:S02]  /*65a0*/  ISETP.LT.OR P6, PT, R179.reuse, 0x1a, P6 ;  /* 0x0000001ab300780c */ /* 0x040fe400037c1670 */
[C---:B------:R-:W-:Y:S02]  /*65b0*/  ISETP.LT.OR P2, PT, R179.reuse, 0x21, P2 ;  /* 0x00000021b300780c */ /* 0x040fe40001741670 */
[C---:B------:R-:W-:Y:S02]  /*65c0*/  ISETP.LT.OR P3, PT, R179.reuse, 0x22, P3 ;  /* 0x00000022b300780c */ /* 0x040fe40001f61670 */
[----:B------:R-:W-:Y:S02]  /*65d0*/  ISETP.LT.OR P5, PT, R179, 0x29, P5 ;  /* 0x00000029b300780c */ /* 0x000fe40002fa1670 */
[----:B------:R-:W-:-:S02]  /*65e0*/  FSEL R190, R190, -INF , !P6 ;  /* 0xff800000bebe7808 */ /* 0x000fc40007000000 */
[----:B------:R-:W-:Y:S02]  /*65f0*/  FSEL R168, R168, -INF , !P2 ;  /* 0xff800000a8a87808 */ /* 0x000fe40005000000 */
[----:B------:R-:W-:Y:S02]  /*6600*/  FSEL R169, R169, -INF , !P3 ;  /* 0xff800000a9a97808 */ /* 0x000fe40005800000 */
[----:B------:R-:W-:Y:S02]  /*6610*/  FSEL R170, R170, -INF , !P5 ;  /* 0xff800000aaaa7808 */ /* 0x000fe40006800000 */
[C---:B------:R-:W-:Y:S02]  /*6620*/  ISETP.GT.AND P6, PT, R180.reuse, 0x30, P1 ;  /* 0x00000030b400780c */ /* 0x040fe40000fc4270 */
[C---:B------:R-:W-:Y:S02]  /*6630*/  ISETP.GT.AND P2, PT, R180.reuse, 0x31, P1 ;  /* 0x00000031b400780c */ /* 0x040fe40000f44270 */
[----:B------:R-:W-:-:S02]  /*6640*/  ISETP.GT.AND P3, PT, R180, 0x38, P1 ;  /* 0x00000038b400780c */ /* 0x000fc40000f64270 */
[----:B------:R-:W-:Y:S02]  /*6650*/  ISETP.GT.AND P5, PT, R180, 0x39, P1 ;  /* 0x00000039b400780c */ /* 0x000fe40000fa4270 */
[C---:B------:R-:W-:Y:S02]  /*6660*/  ISETP.LT.OR P6, PT, R179.reuse, 0x31, P6 ;  /* 0x00000031b300780c */ /* 0x040fe400037c1670 */
[C---:B------:R-:W-:Y:S02]  /*6670*/  ISETP.LT.OR P2, PT, R179.reuse, 0x32, P2 ;  /* 0x00000032b300780c */ /* 0x040fe40001741670 */
[C---:B------:R-:W-:Y:S02]  /*6680*/  ISETP.LT.OR P3, PT, R179.reuse, 0x39, P3 ;  /* 0x00000039b300780c */ /* 0x040fe40001f61670 */
[----:B------:R-:W-:Y:S01]  /*6690*/  ISETP.LT.OR P5, PT, R179, 0x3a, P5 ;  /* 0x0000003ab300780c */ /* 0x000fe20002fa1670 */
[----:B------:R-:W-:Y:S01]  /*66a0*/  IMAD.IADD R179, R183, 0x1, R2 ;  /* 0x00000001b7b37824 */ /* 0x000fe200078e0202 */
[----:B------:R-:W-:-:S02]  /*66b0*/  FSEL R172, R172, -INF , !P6 ;  /* 0xff800000acac7808 */ /* 0x000fc40007000000 */
[----:B------:R-:W-:Y:S02]  /*66c0*/  FSEL R173, R173, -INF , !P2 ;  /* 0xff800000adad7808 */ /* 0x000fe40005000000 */
[----:B------:R-:W-:Y:S02]  /*66d0*/  FSEL R175, R175, -INF , !P3 ;  /* 0xff800000afaf7808 */ /* 0x000fe40005800000 */
[----:B------:R-:W-:Y:S01]  /*66e0*/  FSEL R176, R176, -INF , !P5 ;  /* 0xff800000b0b07808 */ /* 0x000fe20006800000 */
[----:B------:R-:W-:Y:S06]  /*66f0*/  @P4 BRA `(.L_x_1032) ;  /* 0x0000000000644947 */ /* 0x000fec0003800000 */
[----:B------:R-:W-:Y:S01]  /*6700*/  IMAD R3, R17, UR11, R2 ;  /* 0x0000000b11037c24 */ /* 0x000fe2000f8e0202 */
[----:B------:R-:W-:Y:S04]  /*6710*/  BSSY B0, `(.L_x_1033) ;  /* 0x0000013000007945 */ /* 0x000fe80003800000 */
[----:B------:R-:W-:-:S04]  /*6720*/  IADD3 R181, R3, -R154, RZ ;  /* 0x8000009a03b57210 */ /* 0x000fc80007ffe0ff */
        /* <DEDUP_REMOVED lines=11> */
.L_x_1034:
[----:B------:R-:W-:Y:S02]  /*67e0*/  ULDC UR5, c[0x0][0x9e4] ;  /* 0x0002790000057ab9 */ /* 0x000fe40000000800 */
[----:B------:R-:W-:-:S05]  /*67f0*/  IMAD.U32 R4, RZ, RZ, UR5 ;  /* 0x00000005ff047e24 */ /* 0x000fca000f8e00ff */
[----:B------:R-:W-:-:S13]  /*6800*/  ISETP.NE.AND P2, PT, R4, 0x1, PT ;  /* 0x000000010400780c */ /* 0x000fda0003f45270 */
[----:B------:R-:W0:Y:S02]  /*6810*/  @P2 LDC.64 R2, c[0x0][0x9e8] ;  /* 0x00027a00ff022b82 */ /* 0x000e240000000a00 */
[----:B0-----:R-:W-:-:S05]  /*6820*/  @P2 IMAD.HI.U32 R2, R181, R2, RZ ;  /* 0x00000002b5022227 */ /* 0x001fca00078e00ff */
[----:B------:R-:W-:-:S07]  /*6830*/  @P2 SHF.R.U32.HI R181, RZ, R3, R2 ;  /* 0x00000003ffb52219 */ /* 0x000fce0000011602 */
.L_x_1035:
[----:B------:R-:W-:Y:S05]  /*6840*/  BSYNC B0 ;  /* 0x0000000000007941 */ /* 0x000fea0003800000 */
.L_x_1033:
[----:B------:R-:W-:-:S04]  /*6850*/  IMAD R174, R181, R4, -R174 ;  /* 0x00000004b5ae7224 */ /* 0x000fc800078e0aae */
[----:B------:R-:W-:-:S05]  /*6860*/  IMAD R174, R5, -0x2, R174 ;  /* 0xfffffffe05ae7824 */ /* 0x000fca00078e02ae */
[----:B------:R-:W-:Y:S02]  /*6870*/  VIADDMNMX R177, R174, R4, R177, PT ;  /* 0x00000004aeb17246 */ /* 0x000fe400038001b1 */
[----:B------:R-:W-:-:S07]  /*6880*/  VIMNMX R179, R179, R174, !PT ;  /* 0x000000aeb3b37248 */ /* 0x000fce0007fe0100 */
.L_x_1032:
[----:B------:R-:W-:Y:S01]  /*6890*/  FMNMX.FTZ R3, R178, R201, !PT ;  /* 0x000000c9b2037209 */ /* 0x000fe20007810000 */
[----:B------:R-:W-:Y:S01]  /*68a0*/  ULDC UR5, c[0x0][0x988] ;  /* 0x0002620000057ab9 */ /* 0x000fe20000000800 */
[C---:B------:R-:W-:Y:S01]  /*68b0*/  ISETP.GT.AND P3, PT, R179.reuse, RZ, P1 ;  /* 0x000000ffb300720c */ /* 0x040fe20000f64270 */
[----:B------:R-:W-:Y:S01]  /*68c0*/  UMOV UR10, UR5 ;  /* 0x00000005000a7c82 */ /* 0x000fe20008000000 */
[----:B------:R-:W-:Y:S02]  /*68d0*/  FMNMX.FTZ R2, R184, R3, !PT ;  /* 0x00000003b8027209 */ /* 0x000fe40007810000 */
[----:B------:R-:W-:Y:S02]  /*68e0*/  ISETP.GT.AND P4, PT, R179, 0x1, P1 ;  /* 0x00000001b300780c */ /* 0x000fe40000f84270 */
[----:B------:R-:W-:Y:S02]  /*68f0*/  FMNMX.FTZ R3, R185, R2, !PT ;  /* 0x00000002b9037209 */ /* 0x000fe40007810000 */
[----:B------:R-:W-:-:S02]  /*6900*/  ISETP.LT.OR P3, PT, R177, 0x1, P3 ;  /* 0x00000001b100780c */ /* 0x000fc40001f61670 */
[----:B------:R-:W-:Y:S02]  /*6910*/  FMNMX.FTZ R2, R186, R3, !PT ;  /* 0x00000003ba027209 */ /* 0x000fe40007810000 */
[----:B------:R-:W-:Y:S02]  /*6920*/  ISETP.GT.AND P6, PT, R179, 0x8, P1 ;  /* 0x00000008b300780c */ /* 0x000fe40000fc4270 */
[----:B------:R-:W-:Y:S02]  /*6930*/  FMNMX.FTZ R3, R187, R2, !PT ;  /* 0x00000002bb037209 */ /* 0x000fe40007810000 */
[----:B------:R-:W-:Y:S02]  /*6940*/  ISETP.LT.OR P4, PT, R177, 0x2, P4 ;  /* 0x00000002b100780c */ /* 0x000fe40002781670 */
[----:B------:R-:W-:Y:S02]  /*6950*/  FMNMX.FTZ R2, R188, R3, !PT ;  /* 0x00000003bc027209 */ /* 0x000fe40007810000 */
[----:B------:R-:W-:-:S02]  /*6960*/  ISETP.GT.AND P2, PT, R179, 0x9, P1 ;  /* 0x00000009b300780c */ /* 0x000fc40000f44270 */
[----:B------:R-:W-:Y:S02]  /*6970*/  FMNMX.FTZ R3, R189, R2, !PT ;  /* 0x00000002bd037209 */ /* 0x000fe40007810000 */
[----:B------:R-:W-:Y:S02]  /*6980*/  ISETP.LT.OR P6, PT, R177, 0x9, P6 ;  /* 0x00000009b100780c */ /* 0x000fe400037c1670 */
[----:B------:R-:W-:Y:S02]  /*6990*/  FMNMX.FTZ R3, R190, R3, !PT ;  /* 0x00000003be037209 */ /* 0x000fe40007810000 */
[----:B------:R-:W-:Y:S02]  /*69a0*/  FSEL R152, R152, -INF , !P4 ;  /* 0xff80000098987808 */ /* 0x000fe40006000000 */
        /* <DEDUP_REMOVED lines=9> */
[----:B------:R-:W-:Y:S02]  /*6a40*/  FSEL R155, R155, -INF , !P2 ;  /* 0xff8000009b9b7808 */ /* 0x000fe40005000000 */
[----:B------:R-:W-:Y:S02]  /*6a50*/  FMNMX.FTZ R2, R173, R2, !PT ;  /* 0x00000002ad027209 */ /* 0x000fe40007810000 */
[----:B------:R-:W-:Y:S02]  /*6a60*/  ISETP.LT.OR P5, PT, R177, 0x11, P5 ;  /* 0x00000011b100780c */ /* 0x000fe40002fa1670 */
[----:B------:R-:W-:Y:S02]  /*6a70*/  FMNMX.FTZ R3, R175, R2, !PT ;  /* 0x00000002af037209 */ /* 0x000fe40007810000 */
[----:B------:R-:W-:-:S02]  /*6a80*/  ISETP.GT.AND P6, PT, R179, 0x18, P1 ;  /* 0x00000018b300780c */ /* 0x000fc40000fc4270 */
[----:B------:R-:W-:Y:S02]  /*6a90*/  FMNMX.FTZ R3, R176, R3, !PT ;  /* 0x00000003b0037209 */ /* 0x000fe40007810000 */
[----:B------:R-:W-:Y:S02]  /*6aa0*/  ISETP.LT.OR P4, PT, R177, 0x12, P4 ;  /* 0x00000012b100780c */ /* 0x000fe40002781670 */
[----:B------:R-:W-:Y:S01]  /*6ab0*/  FSEL R156, R156, -INF , !P5 ;  /* 0xff8000009c9c7808 */ /* 0x000fe20006800000 */
[----:B------:R-:W0:Y:S01]  /*6ac0*/  SHFL.BFLY PT, R2, R3, 0x2, 0x1f ;  /* 0x0c401f0003027f89 */ /* 0x000e2200000e0000 */
[----:B------:R-:W-:Y:S02]  /*6ad0*/  ISETP.GT.AND P2, PT, R179, 0x19, P1 ;  /* 0x00000019b300780c */ /* 0x000fe40000f44270 */
[----:B------:R-:W-:Y:S02]  /*6ae0*/  ISETP.LT.OR P6, PT, R177, 0x19, P6 ;  /* 0x00000019b100780c */ /* 0x000fe400037c1670 */
[----:B------:R-:W-:-:S02]  /*6af0*/  FSEL R157, R157, -INF , !P4 ;  /* 0xff8000009d9d7808 */ /* 0x000fc40006000000 */
[----:B------:R-:W-:Y:S02]  /*6b00*/  FSEL R158, R158, -INF , !P6 ;  /* 0xff8000009e9e7808 */ /* 0x000fe40007000000 */
[----:B------:R-:W-:Y:S02]  /*6b10*/  ISETP.LT.OR P2, PT, R177, 0x1a, P2 ;  /* 0x0000001ab100780c */ /* 0x000fe40001741670 */
[----:B------:R-:W-:Y:S02]  /*6b20*/  ISETP.GT.AND P5, PT, R179, 0x21, P1 ;  /* 0x00000021b300780c */ /* 0x000fe40000fa4270 */
[----:B------:R-:W-:Y:S02]  /*6b30*/  FSEL R159, R159, -INF , !P2 ;  /* 0xff8000009f9f7808 */ /* 0x000fe40005000000 */
[----:B------:R-:W-:Y:S02]  /*6b40*/  ISETP.GT.AND P4, PT, R179, 0x28, P1 ;  /* 0x00000028b300780c */ /* 0x000fe40000f84270 */
[----:B------:R-:W-:-:S02]  /*6b50*/  ISETP.LT.OR P5, PT, R177, 0x22, P5 ;  /* 0x00000022b100780c */ /* 0x000fc40002fa1670 */
[----:B------:R-:W-:Y:S02]  /*6b60*/  ISETP.GT.AND P6, PT, R179, 0x29, P1 ;  /* 0x00000029b300780c */ /* 0x000fe40000fc4270 */
[----:B------:R-:W-:Y:S02]  /*6b70*/  ISETP.LT.OR P4, PT, R177, 0x29, P4 ;  /* 0x00000029b100780c */ /* 0x000fe40002781670 */
[----:B------:R-:W-:Y:S02]  /*6b80*/  FSEL R174, R161, -INF , !P5 ;  /* 0xff800000a1ae7808 */ /* 0x000fe40006800000 */
[----:B0-----:R-:W-:Y:S02]  /*6b90*/  FMNMX.FTZ R2, R3, R2, !PT ;  /* 0x0000000203027209 */ /* 0x001fe40007810000 */
[----:B------:R-:W-:Y:S02]  /*6ba0*/  ISETP.GT.AND P2, PT, R179, 0x30, P1 ;  /* 0x00000030b300780c */ /* 0x000fe40000f44270 */
[----:B------:R-:W-:Y:S01]  /*6bb0*/  FSEL R162, R162, -INF , !P4 ;  /* 0xff800000a2a27808 */ /* 0x000fe20006000000 */
[----:B------:R-:W0:Y:S01]  /*6bc0*/  SHFL.BFLY PT, R181, R2, 0x1, 0x1f ;  /* 0x0c201f0002b57f89 */ /* 0x000e2200000e0000 */
[----:B------:R-:W-:-:S02]  /*6bd0*/  ISETP.LT.OR P6, PT, R177, 0x2a, P6 ;  /* 0x0000002ab100780c */ /* 0x000fc400037c1670 */
[----:B------:R-:W-:Y:S02]  /*6be0*/  ISETP.GT.AND P5, PT, R179, 0x31, P1 ;  /* 0x00000031b300780c */ /* 0x000fe40000fa4270 */
[----:B------:R-:W-:Y:S02]  /*6bf0*/  ISETP.LT.OR P2, PT, R177, 0x31, P2 ;  /* 0x00000031b100780c */ /* 0x000fe40001741670 */
[----:B------:R-:W-:Y:S02]  /*6c00*/  FSEL R163, R163, -INF , !P6 ;  /* 0xff800000a3a37808 */ /* 0x000fe40007000000 */
[----:B------:R-:W-:Y:S02]  /*6c10*/  ISETP.GT.AND P4, PT, R179, 0x38, P1 ;  /* 0x00000038b300780c */ /* 0x000fe40000f84270 */
[----:B------:R-:W-:Y:S02]  /*6c20*/  ISETP.LT.OR P5, PT, R177, 0x32, P5 ;  /* 0x00000032b100780c */ /* 0x000fe40002fa1670 */
[----:B------:R-:W-:-:S02]  /*6c30*/  FSEL R164, R164, -INF , !P2 ;  /* 0xff800000a4a47808 */ /* 0x000fc40005000000 */
[----:B------:R-:W-:Y:S02]  /*6c40*/  ISETP.LT.OR P4, PT, R177, 0x39, P4 ;  /* 0x00000039b100780c */ /* 0x000fe40002781670 */
[----:B------:R-:W-:Y:S02]  /*6c50*/  FSEL R165, R165, -INF , !P5 ;  /* 0xff800000a5a57808 */ /* 0x000fe40006800000 */
[----:B------:R-:W-:Y:S02]  /*6c60*/  FSEL R166, R166, -INF , !P4 ;  /* 0xff800000a6a67808 */ /* 0x000fe40006000000 */
[----:B0-----:R-:W-:Y:S02]  /*6c70*/  FMNMX.FTZ R4, R2, R181, !PT ;  /* 0x000000b502047209 */ /* 0x001fe40007810000 */
[----:B------:R-:W-:Y:S02]  /*6c80*/  FSEL R181, R0, -INF , !P3 ;  /* 0xff80000000b57808 */ /* 0x000fe40005800000 */
        /* <DEDUP_REMOVED lines=8> */
[----:B------:R-:W-:Y:S02]  /*6d10*/  FSETP.NEU.FTZ.AND P3, PT, R4, -INF , PT ;  /* 0xff8000000400780b */ /* 0x000fe40003f7d000 */
[----:B------:R-:W-:Y:S01]  /*6d20*/  FMNMX.FTZ R0, R156, R3, !PT ;  /* 0x000000039c007209 */ /* 0x000fe20007810000 */
[----:B------:R-:W-:Y:S01]  /*6d30*/  FMUL.FTZ R3, R4, UR10 ;  /* 0x0000000a04037c20 */ /* 0x000fe20008410000 */
[----:B------:R-:W-:Y:S02]  /*6d40*/  ISETP.LT.OR P1, PT, R177, 0x3a, P1 ;  /* 0x0000003ab100780c */ /* 0x000fe40000f21670 */
[----:B------:R-:W-:Y:S02]  /*6d50*/  FMNMX.FTZ R183, R157, R0, !PT ;  /* 0x000000009db77209 */ /* 0x000fe40007810000 */
[----:B------:R-:W-:-:S02]  /*6d60*/  FSEL R3, R3, RZ, P3 ;  /* 0x000000ff03037208 */ /* 0x000fc40001800000 */
[----:B------:R-:W-:Y:S02]  /*6d70*/  FMNMX.FTZ R0, R158, R183, !PT ;  /* 0x000000b79e007209 */ /* 0x000fe40007810000 */
[----:B------:R-:W-:Y:S01]  /*6d80*/  FSEL R2, R4, RZ, P3 ;  /* 0x000000ff04027208 */ /* 0x000fe20001800000 */
        /* <DEDUP_REMOVED lines=8> */
[--C-:B------:R-:W-:Y:S01]  /*6e10*/  FFMA.FTZ R192, R187, UR10, -R3.reuse ;  /* 0x0000000abbc07c23 */ /* 0x100fe20008010803 */
[----:B------:R-:W-:Y:S01]  /*6e20*/  FMNMX.FTZ R183, R174, R183, !PT ;  /* 0x000000b7aeb77209 */ /* 0x000fe20007810000 */
[--C-:B------:R-:W-:Y:S01]  /*6e30*/  FFMA.FTZ R194, R189, UR10, -R3.reuse ;  /* 0x0000000abdc27c23 */ /* 0x100fe20008010803 */
[--C-:B------:R-:W-:Y:S01]  /*6e40*/  FFMA.FTZ R169, R169, UR10, -R3.reuse ;  /* 0x0000000aa9a97c23 */ /* 0x100fe20008010803 */
[--C-:B------:R-:W-:Y:S01]  /*6e50*/  FFMA.FTZ R171, R171, UR10, -R3.reuse ;  /* 0x0000000aabab7c23 */ /* 0x100fe20008010803 */
[----:B------:R-:W-:Y:S01]  /*6e60*/  FMNMX.FTZ R0, R162, R183, !PT ;  /* 0x000000b7a2007209 */ /* 0x000fe20007810000 */
[--C-:B------:R-:W-:Y:S01]  /*6e70*/  FFMA.FTZ R184, R172, UR10, -R3.reuse ;  /* 0x0000000aacb87c23 */ /* 0x100fe20008010803 */
[--C-:B0-----:R-:W-:Y:S01]  /*6e80*/  FFMA.FTZ R186, R175, UR10, -R3.reuse ;  /* 0x0000000aafba7c23 */ /* 0x101fe20008010803 */
[--C-:B------:R-:W-:Y:S01]  /*6e90*/  FFMA.FTZ R173, R173, UR10, -R3.reuse ;  /* 0x0000000aadad7c23 */ /* 0x100fe20008010803 */
[----:B------:R-:W-:Y:S01]  /*6ea0*/  FMNMX.FTZ R179, R163, R0, !PT ;  /* 0x00000000a3b37209 */ /* 0x000fe20007810000 */
[----:B------:R-:W-:Y:S01]  /*6eb0*/  FFMA.FTZ R175, R176, UR10, -R3 ;  /* 0x0000000ab0af7c23 */ /* 0x000fe20008010803 */
[----:B------:R-:W-:Y:S01]  /*6ec0*/  FADD.FTZ R2, -R2, R201 ;  /* 0x000000c902027221 */ /* 0x000fe20000010100 */
[----:B------:R-:W-:Y:S01]  /*6ed0*/  MUFU.EX2 R161, R161 ;  /* 0x000000a100a17308 */ /* 0x000fe20000000800 */
[----:B------:R-:W-:Y:S01]  /*6ee0*/  FMNMX.FTZ R0, R164, R179, !PT ;  /* 0x000000b3a4007209 */ /* 0x000fe20007810000 */
[--C-:B------:R-:W-:Y:S01]  /*6ef0*/  FFMA.FTZ R179, R190, UR10, -R3.reuse ;  /* 0x0000000abeb37c23 */ /* 0x100fe20008010803 */
[----:B------:R-:W-:Y:S01]  /*6f00*/  FFMA.FTZ R190, R170, UR10, -R3 ;  /* 0x0000000aaabe7c23 */ /* 0x000fe20008010803 */
[----:B------:R-:W-:Y:S01]  /*6f10*/  FMUL.FTZ R2, R2, UR10 ;  /* 0x0000000a02027c20 */ /* 0x000fe20008410000 */
[----:B------:R-:W-:-:S03]  /*6f20*/  FMNMX.FTZ R177, R165, R0, !PT ;  /* 0x00000000a5b17209 */ /* 0x000fc60007810000 */
[----:B------:R-:W-:Y:S01]  /*6f30*/  MUFU.EX2 R196, R196 ;  /* 0x000000c400c47308 */ /* 0x000fe20000000800 */
[----:B------:R-:W-:-:S04]  /*6f40*/  FMNMX.FTZ R177, R166, R177, !PT ;  /* 0x000000b1a6b17209 */ /* 0x000fc80007810000 */
[----:B------:R-:W-:Y:S01]  /*6f50*/  FMNMX.FTZ R0, R178, R177, !PT ;  /* 0x000000b1b2007209 */ /* 0x000fe20007810000 */
[--C-:B------:R-:W-:Y:S01]  /*6f60*/  FFMA.FTZ R177, R188, UR10, -R3.reuse ;  /* 0x0000000abcb17c23 */ /* 0x100fe20008010803 */
[----:B------:R-:W-:Y:S01]  /*6f70*/  FFMA.FTZ R188, R168, UR10, -R3 ;  /* 0x0000000aa8bc7c23 */ /* 0x000fe20008010803 */
[----:B------:R-:W-:Y:S02]  /*6f80*/  MUFU.EX2 R198, R198 ;  /* 0x000000c600c67308 */ /* 0x000fe40000000800 */
[----:B------:R-:W0:Y:S06]  /*6f90*/  SHFL.BFLY PT, R183, R0, 0x2, 0x1f ;  /* 0x0c401f0000b77f89 */ /* 0x000e2c00000e0000 */
[----:B------:R-:W-:Y:S08]  /*6fa0*/  MUFU.EX2 R192, R192 ;  /* 0x000000c000c07308 */ /* 0x000ff00000000800 */
[----:B------:R-:W-:Y:S08]  /*6fb0*/  MUFU.EX2 R177, R177 ;  /* 0x000000b100b17308 */ /* 0x000ff00000000800 */
[----:B------:R-:W-:Y:S01]  /*6fc0*/  MUFU.EX2 R194, R194 ;  /* 0x000000c200c27308 */ /* 0x000fe20000000800 */
[----:B0-----:R-:W-:-:S05]  /*6fd0*/  FMNMX.FTZ R183, R0, R183, !PT ;  /* 0x000000b700b77209 */ /* 0x001fca0007810000 */
[----:B------:R-:W0:Y:S02]  /*6fe0*/  SHFL.BFLY PT, R0, R183, 0x1, 0x1f ;  /* 0x0c201f00b7007f89 */ /* 0x000e2400000e0000 */
[----:B------:R-:W-:Y:S08]  /*6ff0*/  MUFU.EX2 R179, R179 ;  /* 0x000000b300b37308 */ /* 0x000ff00000000800 */
[----:B------:R-:W-:Y:S08]  /*7000*/  MUFU.EX2 R188, R188 ;  /* 0x000000bc00bc7308 */ /* 0x000ff00000000800 */
[----:B------:R-:W-:Y:S01]  /*7010*/  MUFU.EX2 R169, R169 ;  /* 0x000000a900a97308 */ /* 0x000fe20000000800 */
[----:B0-----:R-:W-:-:S07]  /*7020*/  FMNMX.FTZ R3, R183, R0, !PT ;  /* 0x00000000b7037209 */ /* 0x001fce0007810000 */
[----:B------:R-:W-:Y:S01]  /*7030*/  MUFU.EX2 R190, R190 ;  /* 0x000000be00be7308 */ /* 0x000fe20000000800 */
[C---:B------:R-:W-:Y:S01]  /*7040*/  FSETP.NEU.FTZ.AND P1, PT, R3.reuse, -INF , PT ;  /* 0xff8000000300780b */ /* 0x040fe20003f3d000 */
[----:B------:R-:W-:-:S06]  /*7050*/  FMUL.FTZ R183, R3, UR10 ;  /* 0x0000000a03b77c20 */ /* 0x000fcc0008410000 */
[----:B------:R-:W0:Y:S01]  /*7060*/  MUFU.EX2 R0, R2 ;  /* 0x0000000200007308 */ /* 0x000e220000000800 */
[----:B------:R-:W-:-:S05]  /*7070*/  FSEL R183, R183, RZ, P1 ;  /* 0x000000ffb7b77208 */ /* 0x000fca0000800000 */
[--C-:B------:R-:W-:Y:S01]  /*7080*/  FFMA.FTZ R199, R153, UR10, -R183.reuse ;  /* 0x0000000a99c77c23 */ /* 0x100fe200080108b7 */
[----:B------:R-:W-:Y:S01]  /*7090*/  FSEL R153, R3, RZ, P1 ;  /* 0x000000ff03997208 */ /* 0x000fe20000800000 */
[--C-:B------:R-:W-:Y:S01]  /*70a0*/  FFMA.FTZ R197, R181, UR10, -R183.reuse ;  /* 0x0000000ab5c57c23 */ /* 0x100fe200080108b7 */
[--C-:B------:R-:W-:Y:S01]  /*70b0*/  FFMA.FTZ R152, R152, UR10, -R183.reuse ;  /* 0x0000000a98987c23 */ /* 0x100fe200080108b7 */
[--C-:B------:R-:W-:Y:S01]  /*70c0*/  FFMA.FTZ R168, R155, UR10, -R183.reuse ;  /* 0x0000000a9ba87c23 */ /* 0x100fe200080108b7 */
[--C-:B------:R-:W-:Y:S01]  /*70d0*/  FFMA.FTZ R193, R156, UR10, -R183.reuse ;  /* 0x0000000a9cc17c23 */ /* 0x100fe200080108b7 */
[----:B------:R-:W-:Y:S01]  /*70e0*/  FADD.FTZ R153, -R153, R202 ;  /* 0x000000ca99997221 */ /* 0x000fe20000010100 */
[----:B------:R-:W-:Y:S01]  /*70f0*/  MUFU.EX2 R199, R199 ;  /* 0x000000c700c77308 */ /* 0x000fe20000000800 */
[--C-:B------:R-:W-:Y:S01]  /*7100*/  FFMA.FTZ R156, R157, UR10, -R183.reuse ;  /* 0x0000000a9d9c7c23 */ /* 0x100fe200080108b7 */
[----:B------:R-:W-:Y:S01]  /*7110*/  FFMA.FTZ R195, R158, UR10, -R183 ;  /* 0x0000000a9ec37c23 */ /* 0x000fe200080108b7 */
[----:B------:R-:W-:Y:S01]  /*7120*/  FMUL.FTZ R153, R153, UR10 ;  /* 0x0000000a99997c20 */ /* 0x000fe20008410000 */
[----:B0-----:R-:W-:Y:S01]  /*7130*/  FFMA.FTZ R155, R0, R18, R161 ;  /* 0x00000012009b7223 */ /* 0x001fe200000100a1 */
[--C-:B------:R-:W-:Y:S01]  /*7140*/  FFMA.FTZ R158, R159, UR10, -R183.reuse ;  /* 0x0000000a9f9e7c23 */ /* 0x100fe200080108b7 */
[--C-:B------:R-:W-:Y:S01]  /*7150*/  FFMA.FTZ R189, R160, UR10, -R183.reuse ;  /* 0x0000000aa0bd7c23 */ /* 0x100fe200080108b7 */
[----:B------:R-:W-:Y:S01]  /*7160*/  FFMA.FTZ R160, R174, UR10, -R183 ;  /* 0x0000000aaea07c23 */ /* 0x000fe200080108b7 */
[----:B------:R-:W-:Y:S01]  /*7170*/  MUFU.EX2 R197, R197 ;  /* 0x000000c500c57308 */ /* 0x000fe20000000800 */
[----:B------:R-:W-:Y:S01]  /*7180*/  FADD.FTZ R155, R196, R155 ;  /* 0x0000009bc49b7221 */ /* 0x000fe20000010000 */
[--C-:B------:R-:W-:Y:S01]  /*7190*/  FFMA.FTZ R185, R164, UR10, -R183.reuse ;  /* 0x0000000aa4b97c23 */ /* 0x100fe200080108b7 */
[--C-:B------:R-:W-:Y:S01]  /*71a0*/  FFMA.FTZ R191, R162, UR10, -R183.reuse ;  /* 0x0000000aa2bf7c23 */ /* 0x100fe200080108b7 */
[----:B------:R-:W-:Y:S01]  /*71b0*/  FFMA.FTZ R162, R163, UR10, -R183 ;  /* 0x0000000aa3a27c23 */ /* 0x000fe200080108b7 */
[----:B------:R-:W-:Y:S01]  /*71c0*/  FADD.FTZ R170, R198, R155 ;  /* 0x0000009bc6aa7221 */ /* 0x000fe20000010000 */
[--C-:B------:R-:W-:Y:S01]  /*71d0*/  FFMA.FTZ R165, R165, UR10, -R183.reuse ;  /* 0x0000000aa5a57c23 */ /* 0x100fe200080108b7 */
[--C-:B------:R-:W-:Y:S01]  /*71e0*/  FFMA.FTZ R166, R166, UR10, -R183.reuse ;  /* 0x0000000aa6a67c23 */ /* 0x100fe200080108b7 */
[----:B------:R0:W1:Y:S01]  /*71f0*/  MUFU.EX2 R2, R153 ;  /* 0x0000009900027308 */ /* 0x0000620000000800 */
[----:B------:R-:W-:-:S07]  /*7200*/  FFMA.FTZ R178, R178, UR10, -R183 ;  /* 0x0000000ab2b27c23 */ /* 0x000fce00080108b7 */
[----:B------:R-:W2:Y:S01]  /*7210*/  MUFU.EX2 R152, R152 ;  /* 0x0000009800987308 */ /* 0x000ea20000000800 */
[----:B0-----:R-:W-:-:S04]  /*7220*/  FADD.FTZ R153, R167, R170 ;  /* 0x000000aaa7997221 */ /* 0x001fc80000010000 */
[----:B------:R-:W-:-:S03]  /*7230*/  FADD.FTZ R164, R192, R153 ;  /* 0x00000099c0a47221 */ /* 0x000fc60000010000 */
[----:B------:R-:W0:Y:S01]  /*7240*/  MUFU.EX2 R168, R168 ;  /* 0x000000a800a87308 */ /* 0x000e220000000800 */
[----:B-1----:R-:W-:Y:S01]  /*7250*/  FFMA.FTZ R9, R2, R9, R197 ;  /* 0x0000000902097223 */ /* 0x002fe200000100c5 */
[----:B------:R-:W-:-:S04]  /*7260*/  FADD.FTZ R153, R177, R164 ;  /* 0x000000a4b1997221 */ /* 0x000fc80000010000 */
[----:B------:R-:W-:Y:S02]  /*7270*/  FADD.FTZ R164, R194, R153 ;  /* 0x00000099c2a47221 */ /* 0x000fe40000010000 */
[----:B------:R-:W1:Y:S01]  /*7280*/  MUFU.EX2 R193, R193 ;  /* 0x000000c100c17308 */ /* 0x000e620000000800 */
[----:B--2---:R-:W-:Y:S01]  /*7290*/  FADD.FTZ R18, R152, R9 ;  /* 0x0000000998127221 */ /* 0x004fe20000010000 */
[----:B------:R-:W-:-:S03]  /*72a0*/  FADD.FTZ R153, R179, R164 ;  /* 0x000000a4b3997221 */ /* 0x000fc60000010000 */
[----:B------:R-:W-:Y:S01]  /*72b0*/  FADD.FTZ R9, R199, R18 ;  /* 0x00000012c7097221 */ /* 0x000fe20000010000 */
[----:B------:R-:W-:Y:S02]  /*72c0*/  FADD.FTZ R164, R188, R153 ;  /* 0x00000099bca47221 */ /* 0x000fe40000010000 */
[----:B------:R-:W2:Y:S01]  /*72d0*/  MUFU.EX2 R156, R156 ;  /* 0x0000009c009c7308 */ /* 0x000ea20000000800 */
[----:B0-----:R-:W-:Y:S01]  /*72e0*/  FADD.FTZ R18, R168, R9 ;  /* 0x00000009a8127221 */ /* 0x001fe20000010000 */
[----:B------:R-:W-:-:S04]  /*72f0*/  FADD.FTZ R153, R169, R164 ;  /* 0x000000a4a9997221 */ /* 0x000fc80000010000 */
[----:B------:R-:W-:Y:S02]  /*7300*/  FADD.FTZ R164, R190, R153 ;  /* 0x00000099bea47221 */ /* 0x000fe40000010000 */
        /* <DEDUP_REMOVED lines=34> */
.L_x_1036:
[----:B------:R-:W0:Y:S01]  /*7530*/  S2UR UR14, SR_CgaCtaId ;  /* 0x00000000000e79c3 */ /* 0x000e220000008800 */
[----:B------:R-:W-:Y:S01]  /*7540*/  UIADD3 UR6, UR6, 0x30860, URZ ;  /* 0x0003086006067890 */ /* 0x000fe2000fffe03f */
[----:B------:R-:W-:Y:S01]  /*7550*/  R2UR UR5, R204 ;  /* 0x00000000cc0572ca */ /* 0x000fe200000e0000 */
[----:B------:R-:W-:Y:S01]  /*7560*/  IMAD.MOV.U32 R201, RZ, RZ, R4 ;  /* 0x000000ffffc97224 */ /* 0x000fe200078e0004 */
[----:B------:R-:W-:Y:S02]  /*7570*/  F2FP.F16.F32.PACK_AB R196, R196, R161 ;  /* 0x000000a1c4c4723e */ /* 0x000fe400000000ff */
[----:B------:R-:W-:Y:S02]  /*7580*/  F2FP.F16.F32.PACK_AB R197, R152, R197 ;  /* 0x000000c598c5723e */ /* 0x000fe400000000ff */
[----:B------:R-:W-:Y:S02]  /*7590*/  F2FP.F16.F32.PACK_AB R198, R167, R198 ;  /* 0x000000c6a7c6723e */ /* 0x000fe400000000ff */
[----:B------:R-:W-:-:S02]  /*75a0*/  F2FP.F16.F32.PACK_AB R199, R168, R199 ;  /* 0x000000c7a8c7723e */ /* 0x000fc400000000ff */
[----:B------:R-:W-:Y:S02]  /*75b0*/  F2FP.F16.F32.PACK_AB R192, R177, R192 ;  /* 0x000000c0b1c0723e */ /* 0x000fe400000000ff */
[----:B------:R-:W-:Y:S02]  /*75c0*/  F2FP.F16.F32.PACK_AB R193, R156, R193 ;  /* 0x000000c19cc1723e */ /* 0x000fe400000000ff */
[----:B------:R-:W-:Y:S01]  /*75d0*/  ISETP.GT.AND P1, PT, R203, UR5, PT ;  /* 0x00000005cb007c0c */ /* 0x000fe2000bf24270 */
[----:B------:R-:W-:Y:S01]  /*75e0*/  UMOV UR5, UR4 ;  /* 0x0000000400057c82 */ /* 0x000fe20008000000 */
[----:B------:R-:W-:Y:S01]  /*75f0*/  F2FP.F16.F32.PACK_AB R194, R179, R194 ;  /* 0x000000c2b3c2723e */ /* 0x000fe200000000ff */
[----:B------:R-:W-:Y:S01]  /*7600*/  VIADD R203, R203, 0xffffffff ;  /* 0xffffffffcbcb7836 */ /* 0x000fe20000000000 */
[----:B------:R-:W-:Y:S02]  /*7610*/  F2FP.F16.F32.PACK_AB R195, R158, R195 ;  /* 0x000000c39ec3723e */ /* 0x000fe400000000ff */
[----:B------:R-:W-:Y:S01]  /*7620*/  F2FP.F16.F32.PACK_AB R188, R169, R188 ;  /* 0x000000bca9bc723e */ /* 0x000fe200000000ff */
[----:B0-----:R-:W-:Y:S01]  /*7630*/  UPRMT UR6, UR14, 0x654, UR6 ;  /* 0x000006540e067896 */ /* 0x001fe20008000006 */
[----:B------:R-:W-:-:S02]  /*7640*/  F2FP.F16.F32.PACK_AB R189, R160, R189 ;  /* 0x000000bda0bd723e */ /* 0x000fc400000000ff */
        /* <DEDUP_REMOVED lines=8> */
[----:B------:R-:W-:-:S05]  /*76d0*/  MOV R202, R3 ;  /* 0x0000000300ca7202 */ /* 0x000fca0000000f00 */
[----:B------:R-:W-:Y:S01]  /*76e0*/  IMAD.U32 R205, RZ, RZ, UR6 ;  /* 0x00000006ffcd7e24 */ /* 0x000fe2000f8e00ff */
[----:B------:R-:W-:Y:S06]  /*76f0*/  @P1 BRA `(.L_x_1037) ;  /* 0xffffffd000ac1947 */ /* 0x000fec000383ffff */
.L_x_1018:
[----:B------:R-:W-:Y:S02]  /*7700*/  R2UR UR5, R22 ;  /* 0x00000000160572ca */ /* 0x000fe400000e0000 */
[----:B------:R-:W-:Y:S02]  /*7710*/  R2UR UR6, R23 ;  /* 0x00000000170672ca */ /* 0x000fe400000e0000 */
[----:B------:R-:W-:-:S05]  /*7720*/  IADD3 R154, -R154, 0x1, RZ ;  /* 0x000000019a9a7810 */ /* 0x000fca0007ffe1ff */
[----:B------:R-:W-:-:S04]  /*7730*/  IMAD R154, R17, UR11, R154 ;  /* 0x0000000b119a7c24 */ /* 0x000fc8000f8e029a */
[----:B------:R-:W-:Y:S01]  /*7740*/  UISETP.NE.AND UP0, UPT, UR5, URZ, UPT ;  /* 0x0000003f0500728c */ /* 0x000fe2000bf05270 */
[----:B------:R-:W0:Y:S01]  /*7750*/  S2UR UR5, SR_CTAID.X ;  /* 0x00000000000579c3 */ /* 0x000e220000002500 */
[----:B------:R-:W-:Y:S01]  /*7760*/  UISETP.NE.AND UP1, UPT, UR6, URZ, UPT ;  /* 0x0000003f0600728c */ /* 0x000fe2000bf25270 */
[----:B------:R-:W-:-:S03]  /*7770*/  R2UR UR11, R154 ;  /* 0x000000009a0b72ca */ /* 0x000fc600000e0000 */
[----:B------:R-:W-:-:S07]  /*7780*/  PLOP3.LUT P1, PT, PT, PT, UP0, 0x40, 0x0 ;  /* 0x000000000000781c */ /* 0x000fce0003f2e808 */
[----:B------:R-:W-:Y:S01]  /*7790*/  @UP1 ULDC UR6, c[0x0][0x44c] ;  /* 0x0001130000061ab9 */ /* 0x000fe20000000800 */
[----:B------:R-:W-:Y:S01]  /*77a0*/  @UP1 ULDC UR14, c[0x0][0x450] ;  /* 0x00011400000e1ab9 */ /* 0x000fe20000000800 */
[----:B0-----:R-:W-:-:S04]  /*77b0*/  ULEA UR5, UR5, 0x7f, 0x7 ;  /* 0x0000007f05057891 */ /* 0x001fc8000f8e383f */
[----:B------:R-:W-:-:S04]  /*77c0*/  UIMAD.WIDE.U32 UR6, UR5, UR6, URZ ;  /* 0x00000006050672a5 */ /* 0x000fc8000f8e003f */
[----:B------:R-:W-:-:S04]  /*77d0*/  @UP1 USHF.R.U32.HI UR5, URZ, UR14, UR7 ;  /* 0x0000000e3f051299 */ /* 0x000fc80008011607 */
[----:B------:R-:W-:-:S03]  /*77e0*/  UIADD3 UR6, UR11, UR5, URZ ;  /* 0x000000050b067290 */ /* 0x000fc6000fffe03f */
[----:B------:R-:W-:Y:S02]  /*77f0*/  ULDC UR5, c[0x0][0x9dc] ;  /* 0x0002770000057ab9 */ /* 0x000fe40000000800 */
[----:B------:R-:W-:Y:S01]  /*7800*/  UIADD3 UR5, UR6, -UR5, URZ ;  /* 0x8000000506057290 */ /* 0x000fe2000fffe03f */
[----:B------:R-:W-:Y:S11]  /*7810*/  @P1 BRA `(.L_x_1038) ;  /* 0x0000000000501947 */ /* 0x000ff60003800000 */
[----:B------:R-:W-:Y:S02]  /*7820*/  UMOV UR11, UR6 ;  /* 0x00000006000b7c82 */ /* 0x000fe40008000000 */
[----:B------:R-:W-:-:S06]  /*7830*/  UISETP.GT.AND UP0, UPT, UR11, -0x1, UPT ;  /* 0xffffffff0b00788c */ /* 0x000fcc000bf04270 */
[----:B------:R-:W-:-:S13]  /*7840*/  PLOP3.LUT P1, PT, PT, PT, UP0, 0x80, 0x0 ;  /* 0x000000000000781c */ /* 0x000fda0003f2f008 */
[----:B------:R-:W-:Y:S05]  /*7850*/  @P1 BRA `(.L_x_1039) ;  /* 0x0000000000201947 */ /* 0x000fea0003800000 */
[----:B------:R-:W-:Y:S01]  /*7860*/  ULDC UR18, c[0x0][0x9e4] ;  /* 0x0002790000127ab9 */ /* 0x000fe20000000800 */
[----:B------:R-:W-:Y:S02]  /*7870*/  ULOP3.LUT UR11, URZ, UR11, URZ, 0x33, !UPT ;  /* 0x0000000b3f0b7292 */ /* 0x000fe4000f8e333f */
[----:B------:R-:W-:-:S11]  /*7880*/  UISETP.NE.AND UP0, UPT, UR18, 0x1, UPT ;  /* 0x000000011200788c */ /* 0x000fd6000bf05270 */
[----:B------:R-:W-:Y:S02]  /*7890*/  @UP0 ULDC.64 UR6, c[0x0][0x9e8] ;  /* 0x00027a0000060ab9 */ /* 0x000fe40000000a00 */
[----:B------:R-:W-:-:S04]  /*78a0*/  UIMAD.WIDE.U32 UR14, UR11, UR6, URZ ;  /* 0x000000060b0e72a5 */ /* 0x000fc8000f8e003f */
[----:B------:R-:W-:-:S04]  /*78b0*/  @UP0 USHF.R.U32.HI UR11, URZ, UR7, UR15 ;  /* 0x000000073f0b0299 */ /* 0x000fc8000801160f */
[----:B------:R-:W-:Y:S01]  /*78c0*/  ULOP3.LUT UR11, URZ, UR11, URZ, 0x33, !UPT ;  /* 0x0000000b3f0b7292 */ /* 0x000fe2000f8e333f */
[----:B------:R-:W-:Y:S11]  /*78d0*/  BRA `(.L_x_1040) ;  /* 0x0000000000147947 */ /* 0x000ff60003800000 */
.L_x_1039:
[----:B------:R-:W-:Y:S02]  /*78e0*/  ULDC UR18, c[0x0][0x9e4] ;  /* 0x0002790000127ab9 */ /* 0x000fe40000000800 */
[----:B------:R-:W-:-:S11]  /*78f0*/  UISETP.NE.AND UP0, UPT, UR18, 0x1, UPT ;  /* 0x000000011200788c */ /* 0x000fd6000bf05270 */
[----:B------:R-:W-:Y:S02]  /*7900*/  @UP0 ULDC.64 UR6, c[0x0][0x9e8] ;  /* 0x00027a0000060ab9 */ /* 0x000fe40000000a00 */
[----:B------:R-:W-:-:S04]  /*7910*/  UIMAD.WIDE.U32 UR14, UR11, UR6, URZ ;  /* 0x000000060b0e72a5 */ /* 0x000fc8000f8e003f */
[----:B------:R-:W-:-:S12]  /*7920*/  @UP0 USHF.R.U32.HI UR11, URZ, UR7, UR15 ;  /* 0x000000073f0b0299 */ /* 0x000fd8000801160f */
.L_x_1040:
[----:B------:R-:W-:-:S04]  /*7930*/  UIMAD UR11, UR11, UR18, URZ ;  /* 0x000000120b0b72a4 */ /* 0x000fc8000f8e023f */
[----:B------:R-:W-:-:S04]  /*7940*/  UISETP.LT.AND UP0, UPT, UR5, UR11, UPT ;  /* 0x0000000b0500728c */ /* 0x000fc8000bf01270 */
[----:B------:R-:W-:-:S12]  /*7950*/  USEL UR5, UR5, UR11, !UP0 ;  /* 0x0000000b05057287 */ /* 0x000fd8000c000000 */
.L_x_1038:
[----:B------:R-:W-:Y:S01]  /*7960*/  UIADD3 UR5, UR5, 0x3f, URZ ;  /* 0x0000003f05057890 */ /* 0x000fe2000fffe03f */
[----:B------:R-:W-:-:S03]  /*7970*/  R2UR UR7, R200 ;  /* 0x00000000c80772ca */ /* 0x000fc600000e0000 */
[----:B------:R-:W-:-:S04]  /*7980*/  USHF.R.S32.HI UR6, URZ, 0x1f, UR5 ;  /* 0x0000001f3f067899 */ /* 0x000fc80008011405 */
[----:B------:R-:W-:-:S04]  /*7990*/  ULEA.HI UR6, UR6, UR5, URZ, 0x6 ;  /* 0x0000000506067291 */ /* 0x000fc8000f8f303f */
[----:B------:R-:W-:-:S04]  /*79a0*/  USHF.R.S32.HI UR6, URZ, 0x6, UR6 ;  /* 0x000000063f067899 */ /* 0x000fc80008011406 */
[----:B------:R-:W-:-:S04]  /*79b0*/  UISETP.LT.AND UP0, UPT, UR7, UR6, UPT ;  /* 0x000000060700728c */ /* 0x000fc8000bf01270 */
[----:B------:R-:W-:-:S06]  /*79c0*/  USEL UR5, UR7, UR6, !UP0 ;  /* 0x0000000607057287 */ /* 0x000fcc000c000000 */
[----:B------:R-:W-:Y:S01]  /*79d0*/  ISETP.GE.AND P1, PT, R203, UR5, PT ;  /* 0x00000005cb007c0c */ /* 0x000fe2000bf26270 */
[----:B------:R-:W-:-:S12]  /*79e0*/  IMAD.U32 R204, RZ, RZ, UR5 ;  /* 0x00000005ffcc7e24 */ /* 0x000fd8000f8e00ff */
[----:B------:R-:W-:Y:S05]  /*79f0*/  @!P1 BRA `(.L_x_1041) ;  /* 0x00000020005c9947 */ /* 0x000fea0003800000 */
[----:B------:R-:W-:Y:S01]  /*7a00*/  R2UR UR5, R8 ;  /* 0x00000000080572ca */ /* 0x000fe200000e0000 */
[----:B------:R-:W-:Y:S01]  /*7a10*/  IMAD.MOV.U32 R201, RZ, RZ, R4 ;  /* 0x000000ffffc97224 */ /* 0x000fe200078e0004 */
[----:B------:R-:W-:Y:S01]  /*7a20*/  MOV R202, R3 ;  /* 0x0000000300ca7202 */ /* 0x000fe20000000f00 */
[----:B------:R-:W-:Y:S01]  /*7a30*/  UMOV UR7, UR4 ;  /* 0x0000000400077c82 */ /* 0x000fe20008000000 */
[----:B------:R-:W-:-:S09]  /*7a40*/  ULDC UR6, c[0x0][0x9d8] ;  /* 0x0002760000067ab9 */ /* 0x000fd20000000800 */
[----:B------:R-:W-:-:S07]  /*7a50*/  IMAD.U32 R205, RZ, RZ, UR5 ;  /* 0x00000005ffcd7e24 */ /* 0x000fce000f8e00ff */
.L_x_1052:
[----:B------:R-:W-:Y:S01]  /*7a60*/  R2UR UR10, R205 ;  /* 0x00000000cd0a72ca */ /* 0x000fe200000e0000 */
[----:B------:R-:W-:-:S04]  /*7a70*/  UIADD3 UR4, UR7, 0x1, URZ ;  /* 0x0000000107047890 */ /* 0x000fc8000fffe03f */
[----:B------:R-:W-:-:S04]  /*7a80*/  UISETP.NE.AND UP0, UPT, UR4, 0x2, UPT ;  /* 0x000000020400788c */ /* 0x000fc8000bf05270 */
[----:B------:R-:W-:Y:S02]  /*7a90*/  USEL UR5, URZ, 0x1, UP0 ;  /* 0x000000013f057887 */ /* 0x000fe40008000000 */
[----:B------:R-:W-:Y:S02]  /*7aa0*/  USEL UR4, UR4, URZ, UP0 ;  /* 0x0000003f04047287 */ /* 0x000fe40008000000 */
[----:B------:R-:W-:-:S06]  /*7ab0*/  ULOP3.LUT UR5, UR10, UR5, URZ, 0x3c, !UPT ;  /* 0x000000050a057292 */ /* 0x000fcc000f8e3c3f */
[----:B------:R-:W-:Y:S01]  /*7ac0*/  IMAD.U32 R8, RZ, RZ, UR5 ;  /* 0x00000005ff087e24 */ /* 0x000fe2000f8e00ff */
[----:B------:R-:W-:Y:S06]  /*7ad0*/  @!P0 BRA `(.L_x_1042) ;  /* 0x0000000000048947 */ /* 0x000fec0003800000 */
[----:B------:R-:W-:Y:S01]  /*7ae0*/  BPT.TRAP 0x1 ;  /* 0x000000040000795c */ /* 0x000fe20000300000 */
.L_x_1042:
[----:B------:R-:W-:Y:S02]  /*7af0*/  R2UR UR5, R16 ;  /* 0x00000000100572ca */ /* 0x000fe400000e0000 */
[----:B------:R-:W-:-:S11]  /*7b00*/  R2UR UR10, R8 ;  /* 0x00000000080a72ca */ /* 0x000fd600000e0000 */
[----:B------:R-:W-:Y:S02]  /*7b10*/  ULEA UR5, UR4, UR5, 0x3 ;  /* 0x0000000504057291 */ /* 0x000fe4000f8e183f */
[----:B------:R-:W-:-:S04]  /*7b20*/  MOV R3, UR10 ;  /* 0x0000000a00037c02 */ /* 0x000fc80008000f00 */
[----:B------:R-:W-:-:S04]  /*7b30*/  SHF.L.U32 R3, R3, 0x1f, RZ ;  /* 0x0000001f03037819 */ /* 0x000fc800000006ff */
[----:B------:R0:W1:Y:S01]  /*7b40*/  SYNCS.PHASECHK.TRANS64.TRYWAIT P1, [UR5+0x30830], R3 ;  /* 0x03083003ff0075a7 */ /* 0x0000620008020145 */
[----:B------:R-:W-:Y:S05]  /*7b50*/  @!P0 BRA `(.L_x_1043) ;  /* 0x0000000000048947 */ /* 0x000fea0003800000 */
[----:B------:R-:W-:Y:S01]  /*7b60*/  BPT.TRAP 0x1 ;  /* 0x000000040000795c */ /* 0x000fe20000300000 */
.L_x_1043:
[----:B-1----:R-:W-:Y:S05]  /*7b70*/  @P1 BRA `(.L_x_1044) ;  /* 0x0000000000081947 */ /* 0x002fea0003800000 */
[----:B------:R-:W1:Y:S02]  /*7b80*/  SYNCS.PHASECHK.TRANS64.TRYWAIT P1, [UR5+0x30830], R3 ;  /* 0x03083003ff0075a7 */ /* 0x000e640008020145 */
[----:B-1----:R-:W-:Y:S05]  /*7b90*/  @!P1 BRA `(.L_x_1045) ;  /* 0x000000c400e09947 */ /* 0x002fea0003800000 */
.L_x_1044:
[----:B------:R-:W-:Y:S01]  /*7ba0*/  R2UR UR5, R20 ;  /* 0x00000000140572ca */ /* 0x000fe200000e0000 */
[----:B------:R-:W-:Y:S01]  /*7bb0*/  WARPGROUP.ARRIVE ;  /* 0x00000000000079c5 */ /* 0x000fe20000000000 */
[----:B------:R-:W-:Y:S01]  /*7bc0*/  R2UR UR56, R6 ;  /* 0x00000000063872ca */ /* 0x000fe200000e0000 */
[----:B------:R-:W-:Y:S01]  /*7bd0*/  UMOV UR59, 0x40000040 ;  /* 0x40000040003b7882 */ /* 0x000fe20000000000 */
[----:B------:R-:W-:Y:S01]  /*7be0*/  R2UR UR57, R7 ;  /* 0x00000000073972ca */ /* 0x000fe200000e0000 */
[----:B------:R-:W-:Y:S01]  /*7bf0*/  UMOV UR11, 0x40000040 ;  /* 0x40000040000b7882 */ /* 0x000fe20000000000 */
[----:B------:R-:W-:Y:S01]  /*7c00*/  UMOV UR15, 0x40000040 ;  /* 0x40000040000f7882 */ /* 0x000fe20000000000 */
[----:B------:R-:W-:Y:S01]  /*7c10*/  UMOV UR19, 0x40000040 ;  /* 0x4000004000137882 */ /* 0x000fe20000000000 */
[----:B------:R-:W-:Y:S01]  /*7c20*/  UMOV UR23, 0x40000040 ;  /* 0x4000004000177882 */ /* 0x000fe20000000000 */
[----:B------:R-:W-:Y:S01]  /*7c30*/  UMOV UR27, 0x40000040 ;  /* 0x40000040001b7882 */ /* 0x000fe20000000000 */
[----:B------:R-:W-:Y:S01]  /*7c40*/  UMOV UR31, 0x40000040 ;  /* 0x40000040001f7882 */ /* 0x000fe20000000000 */
[----:B------:R-:W-:Y:S01]  /*7c50*/  UMOV UR35, 0x40000040 ;  /* 0x4000004000237882 */ /* 0x000fe20000000000 */
[----:B------:R-:W-:Y:S01]  /*7c60*/  UMOV UR39, 0x40000040 ;  /* 0x4000004000277882 */ /* 0x000fe20000000000 */
        /* <DEDUP_REMOVED lines=88> */
[----:B------:R-:W-:Y:S01]  /*81f0*/  FMUL.FTZ R149, R149, R0 ;  /* 0x0000000095957220 */ /* 0x000fe20000410000 */
        /* <DEDUP_REMOVED lines=73> */
[----:B------:R-:W-:Y:S01]  /*8690*/  UIADD3 UR58, UR5, 0x606, URZ ;  /* 0x00000606053a7890 */ /* 0x000fe2000fffe03f */
        /* <DEDUP_REMOVED lines=44> */
.L_x_1046:
[----:B------:R-:W-:Y:S02]  /*8960*/  R2UR UR5, R16 ;  /* 0x00000000100572ca */ /* 0x000fe400000e0000 */
[----:B------:R-:W-:-:S11]  /*8970*/  R2UR UR10, R205 ;  /* 0x00000000cd0a72ca */ /* 0x000fd600000e0000 */
[----:B------:R-:W-:Y:S02]  /*8980*/  ULEA UR5, UR7, UR5, 0x3 ;  /* 0x0000000507057291 */ /* 0x000fe4000f8e183f */
[----:B------:R-:W-:-:S05]  /*8990*/  IMAD.U32 R0, RZ, RZ, UR10 ;  /* 0x0000000aff007e24 */ /* 0x000fca000f8e00ff */
[----:B------:R-:W-:-:S04]  /*89a0*/  SHF.L.U32 R0, R0, 0x1f, RZ ;  /* 0x0000001f00007819 */ /* 0x000fc800000006ff */
[----:B------:R2:W3:Y:S01]  /*89b0*/  SYNCS.PHASECHK.TRANS64.TRYWAIT P1, [UR5+0x30850], R0 ;  /* 0x03085000ff0075a7 */ /* 0x0004e20008020145 */
[----:B------:R-:W-:Y:S05]  /*89c0*/  @!P0 BRA `(.L_x_1047) ;  /* 0x0000000000048947 */ /* 0x000fea0003800000 */
[----:B------:R-:W-:Y:S01]  /*89d0*/  BPT.TRAP 0x1 ;  /* 0x000000040000795c */ /* 0x000fe20000300000 */
.L_x_1047:
[----:B---3--:R-:W-:Y:S05]  /*89e0*/  @P1 BRA `(.L_x_1048) ;  /* 0x0000000000081947 */ /* 0x008fea0003800000 */
[----:B------:R-:W3:Y:S02]  /*89f0*/  SYNCS.PHASECHK.TRANS64.TRYWAIT P1, [UR5+0x30850], R0 ;  /* 0x03085000ff0075a7 */ /* 0x000ee40008020145 */
[----:B---3--:R-:W-:Y:S05]  /*8a00*/  @!P1 BRA `(.L_x_1049) ;  /* 0x000000b8005c9947 */ /* 0x008fea0003800000 */
.L_x_1048:
        /* <DEDUP_REMOVED lines=31> */
.L_x_1050:
        /* <DEDUP_REMOVED lines=23> */
[----:B0-2---:R-:W-:Y:S01]  /*8d70*/  FMNMX.FTZ R0, R184, R201, !PT ;  /* 0x000000c9b8007209 */ /* 0x005fe20007810000 */
[----:B------:R-:W-:Y:S01]  /*8d80*/  FMUL.FTZ R171, R173, UR6 ;  /* 0x00000006adab7c20 */ /* 0x000fe20008410000 */
[----:B------:R-:W-:Y:S01]  /*8d90*/  FMUL.FTZ R173, R177, UR6 ;  /* 0x00000006b1ad7c20 */ /* 0x000fe20008410000 */
[----:B------:R-:W-:Y:S01]  /*8da0*/  FMUL.FTZ R170, R172, UR6 ;  /* 0x00000006acaa7c20 */ /* 0x000fe20008410000 */
[----:B------:R-:W-:Y:S01]  /*8db0*/  FMUL.FTZ R162, R174, UR6 ;  /* 0x00000006aea27c20 */ /* 0x000fe20008410000 */
[----:B------:R-:W-:Y:S01]  /*8dc0*/  FMUL.FTZ R164, R175, UR6 ;  /* 0x00000006afa47c20 */ /* 0x000fe20008410000 */
[----:B------:R-:W-:Y:S01]  /*8dd0*/  FMUL.FTZ R172, R176, UR6 ;  /* 0x00000006b0ac7c20 */ /* 0x000fe20008410000 */
[----:B------:R-:W0:Y:S01]  /*8de0*/  MUFU.TANH R152, R152 ;  /* 0x0000009800987308 */ /* 0x000e220000002400 */
[----:B-1----:R-:W-:Y:S01]  /*8df0*/  FMNMX.FTZ R3, R153, R202, !PT ;  /* 0x000000ca99037209 */ /* 0x002fe20007810000 */
[----:B------:R-:W-:Y:S01]  /*8e00*/  FMUL.FTZ R167, R178, UR6 ;  /* 0x00000006b2a77c20 */ /* 0x000fe20008410000 */
[----:B------:R-:W-:Y:S01]  /*8e10*/  FMUL.FTZ R175, R180, UR6 ;  /* 0x00000006b4af7c20 */ /* 0x000fe20008410000 */
[----:B------:R-:W-:Y:S01]  /*8e20*/  FMUL.FTZ R174, R182, UR6 ;  /* 0x00000006b6ae7c20 */ /* 0x000fe20008410000 */
[----:B------:R-:W-:Y:S01]  /*8e30*/  FMUL.FTZ R176, R183, UR6 ;  /* 0x00000006b7b07c20 */ /* 0x000fe20008410000 */
[----:B------:R-:W-:Y:S01]  /*8e40*/  ULDC UR7, c[0x0][0x988] ;  /* 0x0002620000077ab9 */ /* 0x000fe20000000800 */
[----:B------:R-:W1:Y:S01]  /*8e50*/  S2UR UR11, SR_CgaCtaId ;  /* 0x00000000000b79c3 */ /* 0x000e620000008800 */
[----:B------:R-:W2:Y:S01]  /*8e60*/  MUFU.TANH R186, R186 ;  /* 0x000000ba00ba7308 */ /* 0x000ea20000002400 */
[----:B---3--:R-:W-:Y:S01]  /*8e70*/  FMNMX.FTZ R169, R185, R0, !PT ;  /* 0x00000000b9a97209 */ /* 0x008fe20007810000 */
[----:B------:R-:W-:Y:S01]  /*8e80*/  UMOV UR10, UR7 ;  /* 0x00000007000a7c82 */ /* 0x000fe20008000000 */
[----:B------:R-:W-:-:S05]  /*8e90*/  R2UR UR7, R16 ;  /* 0x00000000100772ca */ /* 0x000fca00000e0000 */
[----:B------:R-:W3:Y:S01]  /*8ea0*/  MUFU.TANH R154, R154 ;  /* 0x0000009a009a7308 */ /* 0x000ee20000002400 */
[----:B0-----:R-:W-:-:S07]  /*8eb0*/  FMNMX.FTZ R3, R152, R3, !PT ;  /* 0x0000000398037209 */ /* 0x001fce0007810000 */
[----:B------:R-:W0:Y:S01]  /*8ec0*/  MUFU.TANH R187, R187 ;  /* 0x000000bb00bb7308 */ /* 0x000e220000002400 */
[----:B--2---:R-:W-:Y:S01]  /*8ed0*/  FMNMX.FTZ R0, R186, R169, !PT ;  /* 0x000000a9ba007209 */ /* 0x004fe20007810000 */
[----:B------:R-:W-:Y:S01]  /*8ee0*/  FMUL.FTZ R169, R179, UR6 ;  /* 0x00000006b3a97c20 */ /* 0x000fe20008410000 */
[----:B------:R-:W-:-:S04]  /*8ef0*/  ULEA UR7, UR4, UR7, 0x3 ;  /* 0x0000000704077291 */ /* 0x000fc8000f8e183f */
[----:B------:R-:W-:Y:S01]  /*8f00*/  UIADD3 UR7, UR7, 0x30840, URZ ;  /* 0x0003084007077890 */ /* 0x000fe2000fffe03f */
[----:B------:R-:W2:Y:S01]  /*8f10*/  MUFU.TANH R155, R155 ;  /* 0x0000009b009b7308 */ /* 0x000ea20000002400 */
[----:B---3--:R-:W-:Y:S02]  /*8f20*/  FMNMX.FTZ R2, R154, R3, !PT ;  /* 0x000000039a027209 */ /* 0x008fe40007810000 */
[----:B-1----:R-:W-:-:S05]  /*8f30*/  UPRMT UR7, UR11, 0x654, UR7 ;  /* 0x000006540b077896 */ /* 0x002fca0008000007 */
[----:B------:R-:W1:Y:S01]  /*8f40*/  MUFU.TANH R188, R188 ;  /* 0x000000bc00bc7308 */ /* 0x000e620000002400 */
[----:B0-----:R-:W-:-:S03]  /*8f50*/  FMNMX.FTZ R3, R187, R0, !PT ;  /* 0x00000000bb037209 */ /* 0x001fc60007810000 */
[----:B------:R-:W-:Y:S04]  /*8f60*/  SYNCS.ARRIVE.TRANS64.RED.A1T0 RZ, [UR7], RZ ;  /* 0x000000ffffff79a7 */ /* 0x000fe80008100407 */
[----:B------:R-:W0:Y:S01]  /*8f70*/  MUFU.TANH R156, R156 ;  /* 0x0000009c009c7308 */ /* 0x000e220000002400 */
[----:B--2---:R-:W-:-:S07]  /*8f80*/  FMNMX.FTZ R177, R155, R2, !PT ;  /* 0x000000029bb17209 */ /* 0x004fce0007810000 */
[----:B------:R-:W2:Y:S01]  /*8f90*/  MUFU.TANH R189, R189 ;  /* 0x000000bd00bd7308 */ /* 0x000ea20000002400 */
[----:B-1----:R-:W-:-:S07]  /*8fa0*/  FMNMX.FTZ R0, R188, R3, !PT ;  /* 0x00000003bc007209 */ /* 0x002fce0007810000 */
[----:B------:R-:W1:Y:S01]  /*8fb0*/  MUFU.TANH R157, R157 ;  /* 0x0000009d009d7308 */ /* 0x000e620000002400 */
[----:B0-----:R-:W-:Y:S01]  /*8fc0*/  FMNMX.FTZ R2, R156, R177, !PT ;  /* 0x000000b19c027209 */ /* 0x001fe20007810000 */
[----:B------:R-:W-:-:S06]  /*8fd0*/  FMUL.FTZ R177, R181, UR6 ;  /* 0x00000006b5b17c20 */ /* 0x000fcc0008410000 */
        /* <DEDUP_REMOVED lines=39> */
[----:B-1----:R-:W-:Y:S02]  /*9250*/  FMNMX.FTZ R3, R174, R3, !PT ;  /* 0x00000003ae037209 */ /* 0x002fe40007810000 */
[----:B0-----:R-:W-:Y:S02]  /*9260*/  FMNMX.FTZ R2, R177, R2, !PT ;  /* 0x00000002b1027209 */ /* 0x001fe40007810000 */
[----:B--2---:R-:W-:-:S03]  /*9270*/  FMNMX.FTZ R0, R176, R3, !PT ;  /* 0x00000003b0007209 */ /* 0x004fc60007810000 */
[----:B------:R-:W0:Y:S04]  /*9280*/  SHFL.BFLY PT, R3, R2, 0x2, 0x1f ;  /* 0x0c401f0002037f89 */ /* 0x000e2800000e0000 */
[----:B------:R-:W1:Y:S01]  /*9290*/  SHFL.BFLY PT, R179, R0, 0x2, 0x1f ;  /* 0x0c401f0000b37f89 */ /* 0x000e6200000e0000 */
[----:B0-----:R-:W-:Y:S02]  /*92a0*/  FMNMX.FTZ R178, R2, R3, !PT ;  /* 0x0000000302b27209 */ /* 0x001fe40007810000 */
[----:B-1----:R-:W-:-:S03]  /*92b0*/  FMNMX.FTZ R179, R0, R179, !PT ;  /* 0x000000b300b37209 */ /* 0x002fc60007810000 */
[----:B------:R-:W0:Y:S04]  /*92c0*/  SHFL.BFLY PT, R3, R178, 0x1, 0x1f ;  /* 0x0c201f00b2037f89 */ /* 0x000e2800000e0000 */
[----:B------:R-:W1:Y:S01]  /*92d0*/  SHFL.BFLY PT, R180, R179, 0x1, 0x1f ;  /* 0x0c201f00b3b47f89 */ /* 0x000e6200000e0000 */
[----:B0-----:R-:W-:Y:S02]  /*92e0*/  FMNMX.FTZ R4, R178, R3, !PT ;  /* 0x00000003b2047209 */ /* 0x001fe40007810000 */
[----:B-1----:R-:W-:-:S03]  /*92f0*/  FMNMX.FTZ R3, R179, R180, !PT ;  /* 0x000000b4b3037209 */ /* 0x002fc60007810000 */
[C---:B------:R-:W-:Y:S01]  /*9300*/  FMUL.FTZ R182, R4.reuse, UR10 ;  /* 0x0000000a04b67c20 */ /* 0x040fe20008410000 */
[----:B------:R-:W-:-:S03]  /*9310*/  FADD.FTZ R180, -R4, R201 ;  /* 0x000000c904b47221 */ /* 0x000fc60000010100 */
[--C-:B------:R-:W-:Y:S01]  /*9320*/  FFMA.FTZ R198, R186, UR10, -R182.reuse ;  /* 0x0000000abac67c23 */ /* 0x100fe200080108b6 */
[--C-:B------:R-:W-:Y:S01]  /*9330*/  FFMA.FTZ R186, R175, UR10, -R182.reuse ;  /* 0x0000000aafba7c23 */ /* 0x100fe200080108b6 */
[----:B------:R-:W-:Y:S01]  /*9340*/  FFMA.FTZ R175, R177, UR10, -R182 ;  /* 0x0000000ab1af7c23 */ /* 0x000fe200080108b6 */
[C---:B------:R-:W-:Y:S01]  /*9350*/  FADD.FTZ R2, -R3.reuse, R202 ;  /* 0x000000ca03027221 */ /* 0x040fe20000010100 */
[----:B------:R-:W-:Y:S01]  /*9360*/  FMUL.FTZ R177, R3, UR10 ;  /* 0x0000000a03b17c20 */ /* 0x000fe20008410000 */
[--C-:B------:R-:W-:Y:S01]  /*9370*/  FFMA.FTZ R179, R184, UR10, -R182.reuse ;  /* 0x0000000ab8b37c23 */ /* 0x100fe200080108b6 */
[----:B------:R-:W-:Y:S01]  /*9380*/  FMUL.FTZ R180, R180, UR10 ;  /* 0x0000000ab4b47c20 */ /* 0x000fe20008410000 */
[----:B------:R-:W-:Y:S01]  /*9390*/  FMUL.FTZ R2, R2, UR10 ;  /* 0x0000000a02027c20 */ /* 0x000fe20008410000 */
        /* <DEDUP_REMOVED lines=26> */
[----:B------:R-:W-:Y:S01]  /*9540*/  FFMA.FTZ R185, R167, UR10, -R177 ;  /* 0x0000000aa7b97c23 */ /* 0x000fe200080108b1 */
[----:B------:R-:W1:Y:S01]  /*9550*/  MUFU.EX2 R197, R197 ;  /* 0x000000c500c57308 */ /* 0x000e620000000800 */
[----:B0-----:R-:W-:Y:S01]  /*9560*/  FFMA.FTZ R153, R0, R18, R179 ;  /* 0x0000001200997223 */ /* 0x001fe200000100b3 */
[----:B------:R-:W-:Y:S01]  /*9570*/  FFMA.FTZ R173, R173, UR10, -R182 ;  /* 0x0000000aadad7c23 */ /* 0x000fe200080108b6 */
[--C-:B------:R-:W-:Y:S01]  /*9580*/  FFMA.FTZ R169, R169, UR10, -R177.reuse ;  /* 0x0000000aa9a97c23 */ /* 0x100fe200080108b1 */
[--C-:B------:R-:W-:Y:S01]  /*9590*/  FFMA.FTZ R174, R174, UR10, -R177.reuse ;  /* 0x0000000aaeae7c23 */ /* 0x100fe200080108b1 */
[----:B------:R-:W-:-:S03]  /*95a0*/  FFMA.FTZ R176, R176, UR10, -R177 ;  /* 0x0000000ab0b07c23 */ /* 0x000fc600080108b1 */
        /* <DEDUP_REMOVED lines=58> */
[----:B0-----:R-:W-:Y:S01]  /*9950*/  FADD.FTZ R9, R187, R18 ;  /* 0x00000012bb097221 */ /* 0x001fe20000010000 */
[----:B--2---:R-:W-:-:S03]  /*9960*/  FADD.FTZ R18, R175, R164 ;  /* 0x000000a4af127221 */ /* 0x004fc60000010000 */
[----:B-1----:R-:W-:Y:S01]  /*9970*/  FADD.FTZ R9, R176, R9 ;  /* 0x00000009b0097221 */ /* 0x002fe20000010000 */
[----:B------:R-:W-:Y:S06]  /*9980*/  @!P0 BRA `(.L_x_1051) ;  /* 0x0000000000048947 */ /* 0x000fec0003800000 */
[----:B------:R-:W-:Y:S01]  /*9990*/  BPT.TRAP 0x1 ;  /* 0x000000040000795c */ /* 0x000fe20000300000 */
.L_x_1051:
        /* <DEDUP_REMOVED lines=29> */
.L_x_1041:
[----:B------:R-:W-:-:S13]  /*9b70*/  R2UR UR5, R200 ;  /* 0x00000000c80572ca */ /* 0x000fda00000e0000 */
[----:B------:R-:W-:-:S13]  /*9b80*/  ISETP.GE.AND P1, PT, R203, UR5, PT ;  /* 0x00000005cb007c0c */ /* 0x000fda000bf26270 */
[----:B------:R-:W-:Y:S05]  /*9b90*/  @!P1 BRA `(.L_x_1053) ;  /* 0x0000002c005c9947 */ /* 0x000fea0003800000 */
[----:B------:R-:W-:Y:S01]  /*9ba0*/  R2UR UR5, R8 ;  /* 0x00000000080572ca */ /* 0x000fe200000e0000 */
[----:B------:R-:W-:Y:S01]  /*9bb0*/  IMAD.MOV.U32 R202, RZ, RZ, R3 ;  /* 0x000000ffffca7224 */ /* 0x000fe200078e0003 */
[----:B------:R-:W-:Y:S01]  /*9bc0*/  UMOV UR7, UR4 ;  /* 0x0000000400077c82 */ /* 0x000fe20008000000 */
[----:B------:R-:W-:Y:S01]  /*9bd0*/  IMAD.MOV.U32 R201, RZ, RZ, R4 ;  /* 0x000000ffffc97224 */ /* 0x000fe200078e0004 */
[----:B------:R-:W-:-:S09]  /*9be0*/  ULDC UR6, c[0x0][0x9d8] ;  /* 0x0002760000067ab9 */ /* 0x000fd20000000800 */
[----:B------:R-:W-:-:S07]  /*9bf0*/  MOV R204, UR5 ;  /* 0x0000000500cc7c02 */ /* 0x000fce0008000f00 */
.L_x_1072:
        /* <DEDUP_REMOVED lines=9> */
.L_x_1054:
[----:B------:R-:W-:Y:S02]  /*9c90*/  R2UR UR5, R16 ;  /* 0x00000000100572ca */ /* 0x000fe400000e0000 */
[----:B------:R-:W-:-:S11]  /*9ca0*/  R2UR UR10, R8 ;  /* 0x00000000080a72ca */ /* 0x000fd600000e0000 */
[----:B------:R-:W-:Y:S02]  /*9cb0*/  ULEA UR5, UR4, UR5, 0x3 ;  /* 0x0000000504057291 */ /* 0x000fe4000f8e183f */
[----:B------:R-:W-:-:S04]  /*9cc0*/  IMAD.U32 R3, RZ, RZ, UR10 ;  /* 0x0000000aff037e24 */ /* 0x000fc8000f8e00ff */
[----:B------:R-:W-:Y:S01]  /*9cd0*/  IMAD.U32 R205, RZ, RZ, UR5 ;  /* 0x00000005ffcd7e24 */ /* 0x000fe2000f8e00ff */
[----:B------:R-:W-:-:S04]  /*9ce0*/  SHF.L.U32 R3, R3, 0x1f, RZ ;  /* 0x0000001f03037819 */ /* 0x000fc800000006ff */
[----:B------:R0:W1:Y:S01]  /*9cf0*/  SYNCS.PHASECHK.TRANS64.TRYWAIT P1, [UR5+0x30830], R3 ;  /* 0x03083003ff0075a7 */ /* 0x0000620008020145 */
[----:B------:R-:W-:Y:S05]  /*9d00*/  @!P0 BRA `(.L_x_1055) ;  /* 0x0000000000048947 */ /* 0x000fea0003800000 */
[----:B------:R-:W-:Y:S01]  /*9d10*/  BPT.TRAP 0x1 ;  /* 0x000000040000795c */ /* 0x000fe20000300000 */
.L_x_1055:
[----:B-1----:R-:W-:Y:S05]  /*9d20*/  @P1 BRA `(.L_x_1056) ;  /* 0x00000000000c1947 */ /* 0x002fea0003800000 */
[----:B------:R-:W-:-:S13]  /*9d30*/  R2UR UR5, R205 ;  /* 0x00000000cd0572ca */ /* 0x000fda00000e0000 */
[----:B------:R-:W1:Y:S02]  /*9d40*/  SYNCS.PHASECHK.TRANS64.TRYWAIT P1, [UR5+0x30830], R3 ;  /* 0x03083003ff0075a7 */ /* 0x000e640008020145 */
[----:B-1----:R-:W-:Y:S05]  /*9d50*/  @!P1 BRA `(.L_x_1057) ;  /* 0x000000a400a09947 */ /* 0x002fea0003800000 */
.L_x_1056:
        /* <DEDUP_REMOVED lines=220> */
.L_x_1058:
[----:B------:R-:W-:Y:S02]  /*ab20*/  R2UR UR5, R16 ;  /* 0x00000000100572ca */ /* 0x000fe400000e0000 */
[----:B------:R-:W-:-:S11]  /*ab30*/  R2UR UR10, R204 ;  /* 0x00000000cc0a72ca */ /* 0x000fd600000e0000 */
[----:B------:R-:W-:Y:S02]  /*ab40*/  ULEA UR5, UR7, UR5, 0x3 ;  /* 0x0000000507057291 */ /* 0x000fe4000f8e183f */
[----:B------:R-:W-:-:S04]  /*ab50*/  MOV R0, UR10 ;  /* 0x0000000a00007c02 */ /* 0x000fc80008000f00 */
[----:B------:R-:W-:-:S04]  /*ab60*/  SHF.L.U32 R0, R0, 0x1f, RZ ;  /* 0x0000001f00007819 */ /* 0x000fc800000006ff */
[----:B------:R2:W3:Y:S01]  /*ab70*/  SYNCS.PHASECHK.TRANS64.TRYWAIT P1, [UR5+0x30850], R0 ;  /* 0x03085000ff0075a7 */ /* 0x0004e20008020145 */
[----:B------:R-:W-:Y:S05]  /*ab80*/  @!P0 BRA `(.L_x_1059) ;  /* 0x0000000000048947 */ /* 0x000fea0003800000 */
[----:B------:R-:W-:Y:S01]  /*ab90*/  BPT.TRAP 0x1 ;  /* 0x000000040000795c */ /* 0x000fe20000300000 */
.L_x_1059:
[----:B---3--:R-:W-:Y:S05]  /*aba0*/  @P1 BRA `(.L_x_1060) ;  /* 0x0000000000081947 */ /* 0x008fea0003800000 */
[----:B------:R-:W3:Y:S02]  /*abb0*/  SYNCS.PHASECHK.TRANS64.TRYWAIT P1, [UR5+0x30850], R0 ;  /* 0x03085000ff0075a7 */ /* 0x000ee40008020145 */
[----:B---3--:R-:W-:Y:S05]  /*abc0*/  @!P1 BRA `(.L_x_1061) ;  /* 0x0000009800209947 */ /* 0x008fea0003800000 */
.L_x_1060:
        /* <DEDUP_REMOVED lines=31> */
.L_x_1062:
[----:B------:R-:W-:Y:S01]  /*adc0*/  R2UR UR10, R23 ;  /* 0x00000000170a72ca */ /* 0x000fe200000e0000 */
[----:B------:R-:W3:Y:S01]  /*add0*/  S2UR UR11, SR_CgaCtaId ;  /* 0x00000000000b79c3 */ /* 0x000ee20000008800 */
[----:B------:R-:W-:Y:S01]  /*ade0*/  R2UR UR7, R22 ;  /* 0x00000000160772ca */ /* 0x000fe200000e0000 */
[----:B------:R-:W-:Y:S01]  /*adf0*/  FMUL.FTZ R184, R153, UR6 ;  /* 0x0000000699b87c20 */ /* 0x000fe20008410000 */
[----:B------:R-:W-:Y:S01]  /*ae00*/  FMUL.FTZ R153, R158, UR6 ;  /* 0x000000069e997c20 */ /* 0x000fe20008410000 */
[----:B------:R-:W-:Y:S01]  /*ae10*/  FMUL.FTZ R158, R167, UR6 ;  /* 0x00000006a79e7c20 */ /* 0x000fe20008410000 */
[----:B------:R-:W-:Y:S01]  /*ae20*/  R2UR UR14, R205 ;  /* 0x00000000cd0e72ca */ /* 0x000fe200000e0000 */
[----:B------:R-:W-:Y:S01]  /*ae30*/  FMUL.FTZ R167, R168, UR6 ;  /* 0x00000006a8a77c20 */ /* 0x000fe20008410000 */
[----:B------:R-:W-:Y:S01]  /*ae40*/  FMUL.FTZ R168, R169, UR6 ;  /* 0x00000006a9a87c20 */ /* 0x000fe20008410000 */
[----:B0-2---:R-:W-:Y:S01]  /*ae50*/  FMUL.FTZ R0, R154, UR6 ;  /* 0x000000069a007c20 */ /* 0x005fe20008410000 */
[----:B------:R-:W-:Y:S01]  /*ae60*/  FMUL.FTZ R169, R172, UR6 ;  /* 0x00000006aca97c20 */ /* 0x000fe20008410000 */
[----:B------:R-:W-:Y:S01]  /*ae70*/  FMUL.FTZ R154, R159, UR6 ;  /* 0x000000069f9a7c20 */ /* 0x000fe20008410000 */
[----:B------:R-:W-:Y:S01]  /*ae80*/  FMUL.FTZ R172, R177, UR6 ;  /* 0x00000006b1ac7c20 */ /* 0x000fe20008410000 */
[----:B------:R-:W-:Y:S01]  /*ae90*/  UISETP.NE.AND UP1, UPT, UR10, URZ, UPT ;  /* 0x0000003f0a00728c */ /* 0x000fe2000bf25270 */
[----:B------:R-:W-:Y:S01]  /*aea0*/  FMUL.FTZ R159, R170, UR6 ;  /* 0x00000006aa9f7c20 */ /* 0x000fe20008410000 */
[----:B------:R-:W-:Y:S01]  /*aeb0*/  UISETP.NE.AND UP0, UPT, UR7, URZ, UPT ;  /* 0x0000003f0700728c */ /* 0x000fe2000bf05270 */
[----:B------:R-:W-:-:S02]  /*aec0*/  IMAD.MOV.U32 R177, RZ, RZ, R19 ;  /* 0x000000ffffb17224 */ /* 0x000fc400078e0013 */
[----:B------:R-:W-:Y:S01]  /*aed0*/  FMUL.FTZ R170, R173, UR6 ;  /* 0x00000006adaa7c20 */ /* 0x000fe20008410000 */
[----:B------:R-:W-:Y:S01]  /*aee0*/  IMAD.SHL.U32 R173, R203, 0x40, RZ ;  /* 0x00000040cbad7824 */ /* 0x000fe200078e00ff */
[----:B------:R-:W-:Y:S01]  /*aef0*/  PLOP3.LUT P1, PT, PT, PT, UP1, 0x80, 0x0 ;  /* 0x000000000000781c */ /* 0x000fe20003f2f018 */
[----:B-1----:R-:W-:Y:S01]  /*af00*/  FMUL.FTZ R4, R152, UR6 ;  /* 0x0000000698047c20 */ /* 0x002fe20008410000 */
        /* <DEDUP_REMOVED lines=21> */
[----:B------:R-:W0:Y:S01]  /*b060*/  SHFL.IDX PT, R3, R177, RZ, 0x1c1f ;  /* 0x001c1fffb1037589 */ /* 0x000e2200000e0000 */
[----:B------:R-:W-:Y:S01]  /*b070*/  FMUL.FTZ R163, R178, UR6 ;  /* 0x00000006b2a37c20 */ /* 0x000fe20008410000 */
[----:B------:R-:W-:Y:S01]  /*b080*/  FMUL.FTZ R164, R179, UR6 ;  /* 0x00000006b3a47c20 */ /* 0x000fe20008410000 */
[----:B------:R-:W-:Y:S01]  /*b090*/  FMUL.FTZ R174, R180, UR6 ;  /* 0x00000006b4ae7c20 */ /* 0x000fe20008410000 */
[----:B------:R-:W-:Y:S01]  /*b0a0*/  FMUL.FTZ R175, R181, UR6 ;  /* 0x00000006b5af7c20 */ /* 0x000fe20008410000 */
[----:B------:R-:W-:Y:S01]  /*b0b0*/  FMUL.FTZ R166, R182, UR6 ;  /* 0x00000006b6a67c20 */ /* 0x000fe20008410000 */
[----:B------:R-:W-:-:S02]  /*b0c0*/  IMAD R2, R5, -0x2, R2 ;  /* 0xfffffffe05027824 */ /* 0x000fc400078e0202 */
[----:B------:R-:W-:Y:S01]  /*b0d0*/  FMUL.FTZ R165, R183, UR6 ;  /* 0x00000006b7a57c20 */ /* 0x000fe20008410000 */
[----:B------:R-:W-:Y:S01]  /*b0e0*/  R2UR UR10, R21 ;  /* 0x00000000150a72ca */ /* 0x000fe200000e0000 */
[----:B---3--:R-:W-:Y:S01]  /*b0f0*/  UPRMT UR7, UR11, 0x654, UR7 ;  /* 0x000006540b077896 */ /* 0x008fe20008000007 */
[----:B------:R-:W-:Y:S01]  /*b100*/  PLOP3.LUT P1, PT, PT, PT, UP0, 0x40, 0x0 ;  /* 0x000000000000781c */ /* 0x000fe20003f2e808 */
[----:B------:R-:W1:Y:S01]  /*b110*/  MUFU.TANH R4, R4 ;  /* 0x0000000400047308 */ /* 0x000e620000002400 */
[----:B------:R-:W-:Y:S01]  /*b120*/  ULDC UR11, c[0x0][0x2f0] ;  /* 0x0000bc00000b7ab9 */ /* 0x000fe20000000800 */
[----:B------:R-:W-:Y:S01]  /*b130*/  ULDC UR14, c[0x0][0x288] ;  /* 0x0000a200000e7ab9 */ /* 0x000fe20000000800 */
[----:B------:R-:W-:Y:S01]  /*b140*/  IMAD R2, R17, UR11, R2 ;  /* 0x0000000b11027c24 */ /* 0x000fe2000f8e0202 */
[----:B------:R-:W-:-:S03]  /*b150*/  ULDC UR11, c[0x0][0x9e0] ;  /* 0x00027800000b7ab9 */ /* 0x000fc60000000800 */
[----:B------:R-:W-:Y:S01]  /*b160*/  VIADD R2, R2, -UR14 ;  /* 0x8000000e02027c36 */ /* 0x000fe20008000000 */
[----:B------:R-:W2:Y:S01]  /*b170*/  MUFU.TANH R184, R184 ;  /* 0x000000b800b87308 */ /* 0x000ea20000002400 */
[----:B------:R-:W-:Y:S02]  /*b180*/  SYNCS.ARRIVE.TRANS64.RED.A1T0 RZ, [UR7], RZ ;  /* 0x000000ffffff79a7 */ /* 0x000fe40008100407 */
[C---:B------:R-:W-:Y:S01]  /*b190*/  VIADD R182, R2.reuse, UR10 ;  /* 0x0000000a02b67c36 */ /* 0x040fe20008000000 */
[----:B------:R-:W-:-:S03]  /*b1a0*/  IADD3 R180, R2, UR11, RZ ;  /* 0x0000000b02b47c10 */ /* 0x000fc6000fffe0ff */
[--C-:B0-----:R-:W-:Y:S01]  /*b1b0*/  IMAD.IADD R179, R182, 0x1, R3.reuse ;  /* 0x00000001b6b37824 */ /* 0x101fe200078e0203 */
[----:B------:R-:W0:Y:S01]  /*b1c0*/  MUFU.TANH R0, R0 ;  /* 0x0000000000007308 */ /* 0x000e220000002400 */
        /* <DEDUP_REMOVED lines=31> */
[----:B------:R-:W-:Y:S01]  /*b3c0*/  ULDC UR10, c[0x0][0x2f0] ;  /* 0x0000bc00000a7ab9 */ /* 0x000fe20000000800 */
[----:B------:R-:W-:Y:S01]  /*b3d0*/  ULDC UR7, c[0x0][0x288] ;  /* 0x0000a20000077ab9 */ /* 0x000fe20000000800 */
[----:B------:R-:W-:Y:S01]  /*b3e0*/  IMAD R2, R17, UR10, R3 ;  /* 0x0000000a11027c24 */ /* 0x000fe2000f8e0203 */
[----:B------:R-:W-:Y:S04]  /*b3f0*/  BSSY B0, `(.L_x_1064) ;  /* 0x0000013000007945 */ /* 0x000fe80003800000 */
[----:B------:R-:W-:-:S04]  /*b400*/  IADD3 R176, R2, -UR7, RZ ;  /* 0x8000000702b07c10 */ /* 0x000fc8000fffe0ff */
        /* <DEDUP_REMOVED lines=11> */
.L_x_1065:
[----:B------:R-:W-:Y:S02]  /*b4c0*/  ULDC UR7, c[0x0][0x9e4] ;  /* 0x0002790000077ab9 */ /* 0x000fe40000000800 */
[----:B------:R-:W-:-:S05]  /*b4d0*/  IMAD.U32 R183, RZ, RZ, UR7 ;  /* 0x00000007ffb77e24 */ /* 0x000fca000f8e00ff */
[----:B------:R-:W-:-:S13]  /*b4e0*/  ISETP.NE.AND P1, PT, R183, 0x1, PT ;  /* 0x00000001b700780c */ /* 0x000fda0003f25270 */
[----:B------:R-:W1:Y:S02]  /*b4f0*/  @P1 LDC.64 R2, c[0x0][0x9e8] ;  /* 0x00027a00ff021b82 */ /* 0x000e640000000a00 */
[----:B-1----:R-:W-:-:S05]  /*b500*/  @P1 IMAD.HI.U32 R2, R176, R2, RZ ;  /* 0x00000002b0021227 */ /* 0x002fca00078e00ff */
[----:B------:R-:W-:-:S07]  /*b510*/  @P1 SHF.R.U32.HI R176, RZ, R3, R2 ;  /* 0x00000003ffb01219 */ /* 0x000fce0000011602 */
.L_x_1066:
[----:B------:R-:W-:Y:S05]  /*b520*/  BSYNC B0 ;  /* 0x0000000000007941 */ /* 0x000fea0003800000 */
.L_x_1064:
[----:B------:R-:W-:-:S04]  /*b530*/  IMAD R176, R176, R183, -R173 ;  /* 0x000000b7b0b07224 */ /* 0x000fc800078e0aad */
[----:B------:R-:W-:-:S05]  /*b540*/  IMAD R176, R5, -0x2, R176 ;  /* 0xfffffffe05b07824 */ /* 0x000fca00078e02b0 */
[----:B------:R-:W-:Y:S02]  /*b550*/  VIADDMNMX R178, R176, R183, R178, PT ;  /* 0x000000b7b0b27246 */ /* 0x000fe400038001b2 */
[----:B------:R-:W-:-:S07]  /*b560*/  VIMNMX R179, R179, R176, !PT ;  /* 0x000000b0b3b37248 */ /* 0x000fce0007fe0100 */
.L_x_1063:
[----:B------:R-:W-:Y:S01]  /*b570*/  ISETP.GT.AND P1, PT, R203, -0x1, PT ;  /* 0xffffffffcb00780c */ /* 0x000fe20003f24270 */
[----:B------:R-:W1:Y:S01]  /*b580*/  SHFL.IDX PT, R3, R177, 0x1, 0x1c1f ;  /* 0x003c1f00b1037f89 */ /* 0x000e6200000e0000 */
[----:B------:R-:W-:Y:S02]  /*b590*/  R2UR UR7, R22 ;  /* 0x00000000160772ca */ /* 0x000fe400000e0000 */
[C---:B------:R-:W-:Y:S02]  /*b5a0*/  ISETP.GT.AND P4, PT, R179.reuse, 0x1, P1 ;  /* 0x00000001b300780c */ /* 0x040fe40000f84270 */
[----:B------:R-:W-:Y:S02]  /*b5b0*/  ISETP.GT.AND P5, PT, R179, RZ, P1 ;  /* 0x000000ffb300720c */ /* 0x000fe40000fa4270 */
[C---:B------:R-:W-:Y:S02]  /*b5c0*/  ISETP.LT.OR P4, PT, R178.reuse, 0x2, P4 ;  /* 0x00000002b200780c */ /* 0x040fe40002781670 */
[----:B------:R-:W-:-:S02]  /*b5d0*/  ISETP.LT.OR P5, PT, R178, 0x1, P5 ;  /* 0x00000001b200780c */ /* 0x000fc40002fa1670 */
[----:B------:R-:W-:Y:S02]  /*b5e0*/  FSEL R184, R184, -INF , !P4 ;  /* 0xff800000b8b87808 */ /* 0x000fe40006000000 */
[C---:B------:R-:W-:Y:S01]  /*b5f0*/  ISETP.GT.AND P4, PT, R179.reuse, 0x18, P1 ;  /* 0x00000018b300780c */ /* 0x040fe20000f84270 */
[----:B------:R-:W-:Y:S01]  /*b600*/  UISETP.NE.AND UP0, UPT, UR7, URZ, UPT ;  /* 0x0000003f0700728c */ /* 0x000fe2000bf05270 */
[----:B------:R-:W-:Y:S02]  /*b610*/  FSEL R176, R4, -INF , !P5 ;  /* 0xff80000004b07808 */ /* 0x000fe40006800000 */
[----:B------:R-:W-:Y:S02]  /*b620*/  ISETP.LT.OR P4, PT, R178, 0x19, P4 ;  /* 0x00000019b200780c */ /* 0x000fe40002781670 */
[C---:B------:R-:W-:Y:S02]  /*b630*/  ISETP.GT.AND P6, PT, R179.reuse, 0x8, P1 ;  /* 0x00000008b300780c */ /* 0x040fe40000fc4270 */
[----:B------:R-:W-:-:S02]  /*b640*/  ISETP.GT.AND P2, PT, R179, 0x9, P1 ;  /* 0x00000009b300780c */ /* 0x000fc40000f44270 */
[C---:B------:R-:W-:Y:S01]  /*b650*/  ISETP.GT.AND P3, PT, R179.reuse, 0x10, P1 ;  /* 0x00000010b300780c */ /* 0x040fe20000f64270 */
[----:B-1----:R-:W-:Y:S01]  /*b660*/  IMAD.IADD R177, R180, 0x1, R3 ;  /* 0x00000001b4b17824 */ /* 0x002fe200078e0203 */
[----:B------:R-:W-:Y:S02]  /*b670*/  ISETP.GT.AND P5, PT, R179, 0x11, P1 ;  /* 0x00000011b300780c */ /* 0x000fe40000fa4270 */
[----:B0-----:R-:W-:Y:S02]  /*b680*/  FSEL R189, R189, -INF , !P4 ;  /* 0xff800000bdbd7808 */ /* 0x001fe40006000000 */
        /* <DEDUP_REMOVED lines=31> */
[----:B------:R-:W-:Y:S02]  /*b880*/  ISETP.LT.OR P5, PT, R178, 0x3a, P5 ;  /* 0x0000003ab200780c */ /* 0x000fe40002fa1670 */
[----:B------:R-:W-:-:S02]  /*b890*/  IADD3 R178, R182, R3, RZ ;  /* 0x00000003b6b27210 */ /* 0x000fc40007ffe0ff */
[----:B------:R-:W-:Y:S02]  /*b8a0*/  FSEL R171, R171, -INF , !P6 ;  /* 0xff800000abab7808 */ /* 0x000fe40007000000 */
[----:B------:R-:W-:Y:S02]  /*b8b0*/  FSEL R172, R172, -INF , !P2 ;  /* 0xff800000acac7808 */ /* 0x000fe40005000000 */
[----:B------:R-:W-:Y:S02]  /*b8c0*/  FSEL R174, R174, -INF , !P3 ;  /* 0xff800000aeae7808 */ /* 0x000fe40005800000 */
[----:B------:R-:W-:Y:S01]  /*b8d0*/  FSEL R175, R175, -INF , !P5 ;  /* 0xff800000afaf7808 */ /* 0x000fe20006800000 */
[----:B------:R-:W-:Y:S06]  /*b8e0*/  @P4 BRA `(.L_x_1067) ;  /* 0x00000000006c4947 */ /* 0x000fec0003800000 */
[----:B------:R-:W-:Y:S01]  /*b8f0*/  ULDC UR10, c[0x0][0x2f0] ;  /* 0x0000bc00000a7ab9 */ /* 0x000fe20000000800 */
[----:B------:R-:W-:Y:S01]  /*b900*/  ULDC UR7, c[0x0][0x288] ;  /* 0x0000a20000077ab9 */ /* 0x000fe20000000800 */
[----:B------:R-:W-:Y:S01]  /*b910*/  IMAD R2, R17, UR10, R3 ;  /* 0x0000000a11027c24 */ /* 0x000fe2000f8e0203 */
[----:B------:R-:W-:Y:S03]  /*b920*/  BSSY B0, `(.L_x_1068) ;  /* 0x0000013000007945 */ /* 0x000fe60003800000 */
[----:B------:R-:W-:-:S05]  /*b930*/  VIADD R4, R2, -UR7 ;  /* 0x8000000702047c36 */ /* 0x000fca0008000000 */
        /* <DEDUP_REMOVED lines=11> */
.L_x_1069:
[----:B------:R-:W-:Y:S02]  /*b9f0*/  ULDC UR7, c[0x0][0x9e4] ;  /* 0x0002790000077ab9 */ /* 0x000fe40000000800 */
[----:B------:R-:W-:-:S05]  /*ba00*/  IMAD.U32 R180, RZ, RZ, UR7 ;  /* 0x00000007ffb47e24 */ /* 0x000fca000f8e00ff */
[----:B------:R-:W-:-:S13]  /*ba10*/  ISETP.NE.AND P2, PT, R180, 0x1, PT ;  /* 0x00000001b400780c */ /* 0x000fda0003f45270 */
[----:B------:R-:W0:Y:S02]  /*ba20*/  @P2 LDC.64 R2, c[0x0][0x9e8] ;  /* 0x00027a00ff022b82 */ /* 0x000e240000000a00 */
[----:B0-----:R-:W-:-:S05]  /*ba30*/  @P2 IMAD.HI.U32 R2, R4, R2, RZ ;  /* 0x0000000204022227 */ /* 0x001fca00078e00ff */
[----:B------:R-:W-:-:S07]  /*ba40*/  @P2 SHF.R.U32.HI R4, RZ, R3, R2 ;  /* 0x00000003ff042219 */ /* 0x000fce0000011602 */
.L_x_1070:
[----:B------:R-:W-:Y:S05]  /*ba50*/  BSYNC B0 ;  /* 0x0000000000007941 */ /* 0x000fea0003800000 */
.L_x_1068:
[----:B------:R-:W-:-:S04]  /*ba60*/  IMAD R4, R4, R180, -R173 ;  /* 0x000000b404047224 */ /* 0x000fc800078e0aad */
[----:B------:R-:W-:-:S05]  /*ba70*/  IMAD R4, R5, -0x2, R4 ;  /* 0xfffffffe05047824 */ /* 0x000fca00078e0204 */
[----:B------:R-:W-:Y:S02]  /*ba80*/  VIADDMNMX R177, R4, R180, R177, PT ;  /* 0x000000b404b17246 */ /* 0x000fe400038001b1 */
[----:B------:R-:W-:-:S07]  /*ba90*/  VIMNMX R178, R178, R4, !PT ;  /* 0x00000004b2b27248 */ /* 0x000fce0007fe0100 */
.L_x_1067:
[----:B------:R-:W-:Y:S01]  /*baa0*/  FMNMX.FTZ R3, R176, R201, !PT ;  /* 0x000000c9b0037209 */ /* 0x000fe20007810000 */
[----:B------:R-:W-:Y:S01]  /*bab0*/  ULDC UR7, c[0x0][0x988] ;  /* 0x0002620000077ab9 */ /* 0x000fe20000000800 */
[----:B------:R-:W-:Y:S01]  /*bac0*/  ISETP.GT.AND P3, PT, R178, RZ, P1 ;  /* 0x000000ffb200720c */ /* 0x000fe20000f64270 */
        /* <DEDUP_REMOVED lines=10> */
[----:B------:R-:W-:-:S02]  /*bb70*/  FSEL R173, R0, -INF , !P3 ;  /* 0xff80000000ad7808 */ /* 0x000fc40005800000 */
        /* <DEDUP_REMOVED lines=15> */
[----:B------:R-:W-:Y:S02]  /*bc70*/  FSEL R154, R154, -INF , !P2 ;  /* 0xff8000009a9a7808 */ /* 0x000fe40005000000 */
[----:B------:R-:W-:Y:S02]  /*bc80*/  FMNMX.FTZ R2, R174, R3, !PT ;  /* 0x00000003ae027209 */ /* 0x000fe40007810000 */
[----:B------:R-:W-:-:S02]  /*bc90*/  ISETP.LT.OR P5, PT, R177, 0x11, P5 ;  /* 0x00000011b100780c */ /* 0x000fc40002fa1670 */
[----:B------:R-:W-:Y:S02]  /*bca0*/  FMNMX.FTZ R2, R175, R2, !PT ;  /* 0x00000002af027209 */ /* 0x000fe40007810000 */
[C---:B------:R-:W-:Y:S02]  /*bcb0*/  ISETP.GT.AND P6, PT, R178.reuse, 0x18, P1 ;  /* 0x00000018b200780c */ /* 0x040fe40000fc4270 */
[----:B------:R-:W-:Y:S01]  /*bcc0*/  ISETP.LT.OR P4, PT, R177, 0x12, P4 ;  /* 0x00000012b100780c */ /* 0x000fe20002781670 */
[----:B------:R-:W0:Y:S01]  /*bcd0*/  SHFL.BFLY PT, R3, R2, 0x2, 0x1f ;  /* 0x0c401f0002037f89 */ /* 0x000e2200000e0000 */
[----:B------:R-:W-:Y:S02]  /*bce0*/  FSEL R155, R155, -INF , !P5 ;  /* 0xff8000009b9b7808 */ /* 0x000fe40006800000 */
[----:B------:R-:W-:Y:S02]  /*bcf0*/  ISETP.GT.AND P2, PT, R178, 0x19, P1 ;  /* 0x00000019b200780c */ /* 0x000fe40000f44270 */
[----:B------:R-:W-:-:S02]  /*bd00*/  ISETP.LT.OR P6, PT, R177, 0x19, P6 ;  /* 0x00000019b100780c */ /* 0x000fc400037c1670 */
[----:B------:R-:W-:Y:S02]  /*bd10*/  FSEL R156, R156, -INF , !P4 ;  /* 0xff8000009c9c7808 */ /* 0x000fe40006000000 */
[C---:B------:R-:W-:Y:S02]  /*bd20*/  ISETP.GT.AND P3, PT, R178.reuse, 0x20, P1 ;  /* 0x00000020b200780c */ /* 0x040fe40000f64270 */
[----:B------:R-:W-:Y:S02]  /*bd30*/  FSEL R157, R157, -INF , !P6 ;  /* 0xff8000009d9d7808 */ /* 0x000fe40007000000 */
[C---:B------:R-:W-:Y:S02]  /*bd40*/  ISETP.LT.OR P2, PT, R177.reuse, 0x1a, P2 ;  /* 0x0000001ab100780c */ /* 0x040fe40001741670 */
[----:B------:R-:W-:Y:S02]  /*bd50*/  ISETP.LT.OR P3, PT, R177, 0x21, P3 ;  /* 0x00000021b100780c */ /* 0x000fe40001f61670 */
[----:B------:R-:W-:-:S02]  /*bd60*/  ISETP.GT.AND P5, PT, R178, 0x21, P1 ;  /* 0x00000021b200780c */ /* 0x000fc40000fa4270 */
[----:B------:R-:W-:Y:S02]  /*bd70*/  FSEL R158, R158, -INF , !P2 ;  /* 0xff8000009e9e7808 */ /* 0x000fe40005000000 */
[----:B------:R-:W-:Y:S02]  /*bd80*/  FSEL R159, R159, -INF , !P3 ;  /* 0xff8000009f9f7808 */ /* 0x000fe40005800000 */
[----:B------:R-:W-:Y:S02]  /*bd90*/  ISETP.GT.AND P4, PT, R178, 0x28, P1 ;  /* 0x00000028b200780c */ /* 0x000fe40000f84270 */
[----:B0-----:R-:W-:Y:S02]  /*bda0*/  FMNMX.FTZ R3, R2, R3, !PT ;  /* 0x0000000302037209 */ /* 0x001fe40007810000 */
[C---:B------:R-:W-:Y:S02]  /*bdb0*/  ISETP.LT.OR P5, PT, R177.reuse, 0x22, P5 ;  /* 0x00000022b100780c */ /* 0x040fe40002fa1670 */
[----:B------:R-:W-:Y:S01]  /*bdc0*/  ISETP.GT.AND P6, PT, R178, 0x29, P1 ;  /* 0x00000029b200780c */ /* 0x000fe20000fc4270 */
[----:B------:R-:W0:Y:S01]  /*bdd0*/  SHFL.BFLY PT, R4, R3, 0x1, 0x1f ;  /* 0x0c201f0003047f89 */ /* 0x000e2200000e0000 */
[----:B------:R-:W-:-:S02]  /*bde0*/  ISETP.LT.OR P4, PT, R177, 0x29, P4 ;  /* 0x00000029b100780c */ /* 0x000fc40002781670 */
[----:B------:R-:W-:Y:S02]  /*bdf0*/  FSEL R160, R160, -INF , !P5 ;  /* 0xff800000a0a07808 */ /* 0x000fe40006800000 */
[C---:B------:R-:W-:Y:S02]  /*be00*/  ISETP.GT.AND P2, PT, R178.reuse, 0x30, P1 ;  /* 0x00000030b200780c */ /* 0x040fe40000f44270 */
[C---:B------:R-:W-:Y:S02]  /*be10*/  ISETP.LT.OR P6, PT, R177.reuse, 0x2a, P6 ;  /* 0x0000002ab100780c */ /* 0x040fe400037c1670 */
[----:B------:R-:W-:Y:S02]  /*be20*/  ISETP.GT.AND P5, PT, R178, 0x31, P1 ;  /* 0x00000031b200780c */ /* 0x000fe40000fa4270 */
[----:B------:R-:W-:Y:S02]  /*be30*/  ISETP.LT.OR P2, PT, R177, 0x31, P2 ;  /* 0x00000031b100780c */ /* 0x000fe40001741670 */
[----:B------:R-:W-:-:S02]  /*be40*/  FSEL R162, R162, -INF , !P6 ;  /* 0xff800000a2a27808 */ /* 0x000fc40007000000 */
[----:B------:R-:W-:Y:S02]  /*be50*/  ISETP.LT.OR P5, PT, R177, 0x32, P5 ;  /* 0x00000032b100780c */ /* 0x000fe40002fa1670 */
[----:B------:R-:W-:Y:S02]  /*be60*/  FSEL R163, R163, -INF , !P2 ;  /* 0xff800000a3a37808 */ /* 0x000fe40005000000 */
[----:B------:R-:W-:Y:S02]  /*be70*/  FSEL R164, R164, -INF , !P5 ;  /* 0xff800000a4a47808 */ /* 0x000fe40006800000 */
[----:B0-----:R-:W-:Y:S02]  /*be80*/  FMNMX.FTZ R4, R3, R4, !PT ;  /* 0x0000000403047209 */ /* 0x001fe40007810000 */
[----:B------:R-:W-:Y:S02]  /*be90*/  FMNMX.FTZ R3, R173, R202, !PT ;  /* 0x000000caad037209 */ /* 0x000fe40007810000 */
[C---:B------:R-:W-:Y:S01]  /*bea0*/  FSETP.NEU.FTZ.AND P3, PT, R4.reuse, -INF , PT ;  /* 0xff8000000400780b */ /* 0x040fe20003f7d000 */
[----:B------:R-:W-:Y:S01]  /*beb0*/  FMUL.FTZ R2, R4, UR10 ;  /* 0x0000000a04027c20 */ /* 0x000fe20008410000 */
[----:B------:R-:W-:-:S04]  /*bec0*/  FMNMX.FTZ R0, R152, R3, !PT ;  /* 0x0000000398007209 */ /* 0x000fc80007810000 */
[----:B------:R-:W-:-:S04]  /*bed0*/  FMNMX.FTZ R3, R153, R0, !PT ;  /* 0x0000000099037209 */ /* 0x000fc80007810000 */
[----:B------:R-:W-:-:S04]  /*bee0*/  FMNMX.FTZ R0, R154, R3, !PT ;  /* 0x000000039a007209 */ /* 0x000fc80007810000 */
[----:B------:R-:W-:-:S04]  /*bef0*/  FMNMX.FTZ R3, R155, R0, !PT ;  /* 0x000000009b037209 */ /* 0x000fc80007810000 */
[----:B------:R-:W-:Y:S02]  /*bf00*/  FMNMX.FTZ R0, R156, R3, !PT ;  /* 0x000000039c007209 */ /* 0x000fe40007810000 */
[----:B------:R-:W-:Y:S02]  /*bf10*/  FSEL R3, R2, RZ, P3 ;  /* 0x000000ff02037208 */ /* 0x000fe40001800000 */
[----:B------:R-:W-:-:S03]  /*bf20*/  FMNMX.FTZ R179, R157, R0, !PT ;  /* 0x000000009db37209 */ /* 0x000fc60007810000 */
[--C-:B------:R-:W-:Y:S01]  /*bf30*/  FFMA.FTZ R2, R176, UR10, -R3.reuse ;  /* 0x0000000ab0027c23 */ /* 0x100fe20008010803 */
[----:B------:R-:W-:Y:S01]  /*bf40*/  FMNMX.FTZ R0, R158, R179, !PT ;  /* 0x000000b39e007209 */ /* 0x000fe20007810000 */
[--C-:B------:R-:W-:Y:S01]  /*bf50*/  FFMA.FTZ R186, R186, UR10, -R3.reuse ;  /* 0x0000000ababa7c23 */ /* 0x100fe20008010803 */
[----:B------:R-:W-:Y:S01]  /*bf60*/  FSEL R176, R161, -INF , !P4 ;  /* 0xff800000a1b07808 */ /* 0x000fe20006000000 */
[--C-:B------:R-:W-:Y:S01]  /*bf70*/  FFMA.FTZ R196, R184, UR10, -R3.reuse ;  /* 0x0000000ab8c47c23 */ /* 0x100fe20008010803 */
[----:B------:R-:W-:Y:S01]  /*bf80*/  FMNMX.FTZ R179, R159, R0, !PT ;  /* 0x000000009fb37209 */ /* 0x000fe20007810000 */
[--C-:B------:R-:W-:Y:S01]  /*bf90*/  FFMA.FTZ R181, R190, UR10, -R3.reuse ;  /* 0x0000000abeb57c23 */ /* 0x100fe20008010803 */
[----:B------:R-:W-:Y:S01]  /*bfa0*/  ISETP.GT.AND P4, PT, R178, 0x38, P1 ;  /* 0x00000038b200780c */ /* 0x000fe20000f84270 */
[--C-:B------:R-:W-:Y:S01]  /*bfb0*/  FFMA.FTZ R190, R169, UR10, -R3.reuse ;  /* 0x0000000aa9be7c23 */ /* 0x100fe20008010803 */
[----:B------:R-:W-:Y:S01]  /*bfc0*/  FMNMX.FTZ R179, R160, R179, !PT ;  /* 0x000000b3a0b37209 */ /* 0x000fe20007810000 */
[--C-:B------:R-:W-:Y:S01]  /*bfd0*/  FFMA.FTZ R184, R171, UR10, -R3.reuse ;  /* 0x0000000aabb87c23 */ /* 0x100fe20008010803 */
[----:B------:R-:W-:Y:S01]  /*bfe0*/  ISETP.GT.AND P1, PT, R178, 0x39, P1 ;  /* 0x00000039b200780c */ /* 0x000fe20000f24270 */
[--C-:B------:R-:W-:Y:S01]  /*bff0*/  FFMA.FTZ R198, R185, UR10, -R3.reuse ;  /* 0x0000000ab9c67c23 */ /* 0x100fe20008010803 */
[----:B------:R-:W-:Y:S01]  /*c000*/  FMNMX.FTZ R179, R176, R179, !PT ;  /* 0x000000b3b0b37209 */ /* 0x000fe20007810000 */
[--C-:B------:R-:W-:Y:S01]  /*c010*/  FFMA.FTZ R192, R187, UR10, -R3.reuse ;  /* 0x0000000abbc07c23 */ /* 0x100fe20008010803 */
[----:B------:R-:W-:Y:S01]  /*c020*/  ISETP.LT.OR P4, PT, R177, 0x39, P4 ;  /* 0x00000039b100780c */ /* 0x000fe20002781670 */
[--C-:B------:R-:W-:Y:S01]  /*c030*/  FFMA.FTZ R194, R189, UR10, -R3.reuse ;  /* 0x0000000abdc27c23 */ /* 0x100fe20008010803 */
[----:B------:R-:W-:Y:S01]  /*c040*/  FMNMX.FTZ R0, R162, R179, !PT ;  /* 0x000000b3a2007209 */ /* 0x000fe20007810000 */
[--C-:B------:R-:W-:Y:S01]  /*c050*/  FFMA.FTZ R169, R170, UR10, -R3.reuse ;  /* 0x0000000aaaa97c23 */ /* 0x100fe20008010803 */
[----:B------:R-:W-:Y:S01]  /*c060*/  ISETP.LT.OR P1, PT, R177, 0x3a, P1 ;  /* 0x0000003ab100780c */ /* 0x000fe20000f21670 */
[--C-:B------:R-:W-:Y:S01]  /*c070*/  FFMA.FTZ R171, R172, UR10, -R3.reuse ;  /* 0x0000000aacab7c23 */ /* 0x100fe20008010803 */
[----:B------:R-:W-:Y:S01]  /*c080*/  FMNMX.FTZ R179, R163, R0, !PT ;  /* 0x00000000a3b37209 */ /* 0x000fe20007810000 */
[----:B------:R-:W-:Y:S01]  /*c090*/  FFMA.FTZ R175, R175, UR10, -R3 ;  /* 0x0000000aafaf7c23 */ /* 0x000fe20008010803 */
[----:B------:R-:W-:Y:S01]  /*c0a0*/  FSEL R166, R166, -INF , !P4 ;  /* 0xff800000a6a67808 */ /* 0x000fe20006000000 */
[----:B------:R0:W-:Y:S01]  /*c0b0*/  MUFU.EX2 R161, R2 ;  /* 0x0000000200a17308 */ /* 0x0001e20000000800 */
[----:B------:R-:W-:-:S02]  /*c0c0*/  FMNMX.FTZ R179, R164, R179, !PT ;  /* 0x000000b3a4b37209 */ /* 0x000fc40007810000 */
[----:B------:R-:W-:Y:S02]  /*c0d0*/  FSEL R177, R165, -INF , !P1 ;  /* 0xff800000a5b17808 */ /* 0x000fe40004800000 */
[----:B------:R-:W-:Y:S01]  /*c0e0*/  FMNMX.FTZ R0, R166, R179, !PT ;  /* 0x000000b3a6007209 */ /* 0x000fe20007810000 */
[--C-:B------:R-:W-:Y:S01]  /*c0f0*/  FFMA.FTZ R179, R188, UR10, -R3.reuse ;  /* 0x0000000abcb37c23 */ /* 0x100fe20008010803 */
[--C-:B------:R-:W-:Y:S01]  /*c100*/  FFMA.FTZ R188, R167, UR10, -R3.reuse ;  /* 0x0000000aa7bc7c23 */ /* 0x100fe20008010803 */
[----:B------:R1:W-:Y:S01]  /*c110*/  MUFU.EX2 R165, R186 ;  /* 0x000000ba00a57308 */ /* 0x0003e20000000800 */
[----:B------:R-:W-:Y:S01]  /*c120*/  FMNMX.FTZ R0, R177, R0, !PT ;  /* 0x00000000b1007209 */ /* 0x000fe20007810000 */
[----:B------:R-:W-:Y:S01]  /*c130*/  FFMA.FTZ R167, R168, UR10, -R3 ;  /* 0x0000000aa8a77c23 */ /* 0x000fe20008010803 */
[----:B0-----:R-:W-:-:S03]  /*c140*/  FSEL R2, R4, RZ, P3 ;  /* 0x000000ff04027208 */ /* 0x001fc60001800000 */
[----:B------:R-:W0:Y:S02]  /*c150*/  SHFL.BFLY PT, R183, R0, 0x2, 0x1f ;  /* 0x0c401f0000b77f89 */ /* 0x000e2400000e0000 */
[----:B------:R-:W-:Y:S01]  /*c160*/  FADD.FTZ R2, -R2, R201 ;  /* 0x000000c902027221 */ /* 0x000fe20000010100 */
[----:B-1----:R-:W-:Y:S01]  /*c170*/  FFMA.FTZ R186, R174, UR10, -R3 ;  /* 0x0000000aaeba7c23 */ /* 0x002fe20008010803 */
[----:B------:R-:W-:Y:S02]  /*c180*/  MUFU.EX2 R196, R196 ;  /* 0x000000c400c47308 */ /* 0x000fe40000000800 */
[----:B------:R-:W-:-:S06]  /*c190*/  FMUL.FTZ R2, R2, UR10 ;  /* 0x0000000a02027c20 */ /* 0x000fcc0008410000 */
[----:B------:R-:W-:Y:S08]  /*c1a0*/  MUFU.EX2 R198, R198 ;  /* 0x000000c600c67308 */ /* 0x000ff00000000800 */
[----:B------:R-:W-:Y:S01]  /*c1b0*/  MUFU.EX2 R192, R192 ;  /* 0x000000c000c07308 */ /* 0x000fe20000000800 */
[----:B0-----:R-:W-:-:S07]  /*c1c0*/  FMNMX.FTZ R183, R0, R183, !PT ;  /* 0x000000b700b77209 */ /* 0x001fce0007810000 */
[----:B------:R-:W-:Y:S01]  /*c1d0*/  MUFU.EX2 R179, R179 ;  /* 0x000000b300b37308 */ /* 0x000fe20000000800 */
[----:B------:R-:W0:Y:S07]  /*c1e0*/  SHFL.BFLY PT, R0, R183, 0x1, 0x1f ;  /* 0x0c201f00b7007f89 */ /* 0x000e2e00000e0000 */
[----:B------:R-:W-:Y:S08]  /*c1f0*/  MUFU.EX2 R194, R194 ;  /* 0x000000c200c27308 */ /* 0x000ff00000000800 */
[----:B------:R-:W-:Y:S08]  /*c200*/  MUFU.EX2 R181, R181 ;  /* 0x000000b500b57308 */ /* 0x000ff00000000800 */
[----:B------:R-:W-:Y:S01]  /*c210*/  MUFU.EX2 R188, R188 ;  /* 0x000000bc00bc7308 */ /* 0x000fe20000000800 */
[----:B0-----:R-:W-:-:S04]  /*c220*/  FMNMX.FTZ R3, R183, R0, !PT ;  /* 0x00000000b7037209 */ /* 0x001fc80007810000 */
[C---:B------:R-:W-:Y:S01]  /*c230*/  FSETP.NEU.FTZ.AND P1, PT, R3.reuse, -INF , PT ;  /* 0xff8000000300780b */ /* 0x040fe20003f3d000 */
[----:B------:R-:W-:Y:S02]  /*c240*/  FMUL.FTZ R183, R3, UR10 ;  /* 0x0000000a03b77c20 */ /* 0x000fe40008410000 */
[----:B------:R-:W0:Y:S03]  /*c250*/  MUFU.EX2 R0, R2 ;  /* 0x0000000200007308 */ /* 0x000e260000000800 */
        /* <DEDUP_REMOVED lines=9> */
[----:B------:R-:W-:Y:S01]  /*c2f0*/  FFMA.FTZ R156, R156, UR10, -R183 ;  /* 0x0000000a9c9c7c23 */ /* 0x000fe200080108b7 */
[----:B0-----:R-:W-:Y:S01]  /*c300*/  FFMA.FTZ R155, R0, R18, R161 ;  /* 0x00000012009b7223 */ /* 0x001fe200000100a1 */
[----:B------:R-:W-:Y:S01]  /*c310*/  FMUL.FTZ R153, R153, UR10 ;  /* 0x0000000a99997c20 */ /* 0x000fe20008410000 */
[--C-:B------:R-:W-:Y:S01]  /*c320*/  FFMA.FTZ R195, R157, UR10, -R183.reuse ;  /* 0x0000000a9dc37c23 */ /* 0x100fe200080108b7 */
[----:B------:R-:W-:Y:S01]  /*c330*/  FFMA.FTZ R158, R158, UR10, -R183 ;  /* 0x0000000a9e9e7c23 */ /* 0x000fe200080108b7 */
[----:B------:R-:W-:Y:S01]  /*c340*/  FADD.FTZ R155, R196, R155 ;  /* 0x0000009bc49b7221 */ /* 0x000fe20000010000 */
[--C-:B------:R-:W-:Y:S01]  /*c350*/  FFMA.FTZ R189, R159, UR10, -R183.reuse ;  /* 0x0000000a9fbd7c23 */ /* 0x100fe200080108b7 */
[----:B------:R-:W-:Y:S01]  /*c360*/  MUFU.EX2 R197, R197 ;  /* 0x000000c500c57308 */ /* 0x000fe20000000800 */
[----:B------:R-:W-:Y:S01]  /*c370*/  FFMA.FTZ R160, R160, UR10, -R183 ;  /* 0x0000000aa0a07c23 */ /* 0x000fe200080108b7 */
[----:B------:R-:W-:Y:S01]  /*c380*/  FADD.FTZ R168, R198, R155 ;  /* 0x0000009bc6a87221 */ /* 0x000fe20000010000 */
[--C-:B------:R-:W-:Y:S01]  /*c390*/  FFMA.FTZ R191, R176, UR10, -R183.reuse ;  /* 0x0000000ab0bf7c23 */ /* 0x100fe200080108b7 */
[--C-:B------:R-:W-:Y:S01]  /*c3a0*/  FFMA.FTZ R162, R162, UR10, -R183.reuse ;  /* 0x0000000aa2a27c23 */ /* 0x100fe200080108b7 */
[--C-:B------:R-:W-:Y:S01]  /*c3b0*/  FFMA.FTZ R163, R163, UR10, -R183.reuse ;  /* 0x0000000aa3a37c23 */ /* 0x100fe200080108b7 */
        /* <DEDUP_REMOVED lines=51> */
[----:B--2---:R-:W-:Y:S01]  /*c6f0*/  FADD.FTZ R9, R166, R9 ;  /* 0x00000009a6097221 */ /* 0x004fe20000010000 */
[----:B0-----:R-:W-:-:S03]  /*c700*/  FADD.FTZ R18, R175, R18 ;  /* 0x00000012af127221 */ /* 0x001fc60000010000 */
[----:B-1----:R-:W-:Y:S01]  /*c710*/  FADD.FTZ R9, R177, R9 ;  /* 0x00000009b1097221 */ /* 0x002fe20000010000 */
[----:B------:R-:W-:Y:S06]  /*c720*/  @!P0 BRA `(.L_x_1071) ;  /* 0x0000000000048947 */ /* 0x000fec0003800000 */
[----:B------:R-:W-:Y:S01]  /*c730*/  BPT.TRAP 0x1 ;  /* 0x000000040000795c */ /* 0x000fe20000300000 */
.L_x_1071:
[----:B------:R-:W0:Y:S01]  /*c740*/  S2UR UR11, SR_CgaCtaId ;  /* 0x00000000000b79c3 */ /* 0x000e220000008800 */
[----:B------:R-:W-:Y:S01]  /*c750*/  UIADD3 UR5, UR5, 0x30860, URZ ;  /* 0x0003086005057890 */ /* 0x000fe2000fffe03f */
[----:B------:R-:W-:Y:S01]  /*c760*/  R2UR UR7, R200 ;  /* 0x00000000c80772ca */ /* 0x000fe200000e0000 */
[----:B------:R-:W-:Y:S01]  /*c770*/  IMAD.MOV.U32 R202, RZ, RZ, R3 ;  /* 0x000000ffffca7224 */ /* 0x000fe200078e0003 */
[----:B------:R-:W-:Y:S01]  /*c780*/  F2FP.F16.F32.PACK_AB R196, R196, R161 ;  /* 0x000000a1c4c4723e */ /* 0x000fe200000000ff */
[----:B------:R-:W-:Y:S01]  /*c790*/  IMAD.MOV.U32 R201, RZ, RZ, R4 ;  /* 0x000000ffffc97224 */ /* 0x000fe200078e0004 */
[----:B------:R-:W-:Y:S02]  /*c7a0*/  F2FP.F16.F32.PACK_AB R197, R152, R197 ;  /* 0x000000c598c5723e */ /* 0x000fe400000000ff */
[----:B------:R-:W-:Y:S02]  /*c7b0*/  F2FP.F16.F32.PACK_AB R198, R165, R198 ;  /* 0x000000c6a5c6723e */ /* 0x000fe400000000ff */
[----:B------:R-:W-:-:S02]  /*c7c0*/  F2FP.F16.F32.PACK_AB R199, R154, R199 ;  /* 0x000000c79ac7723e */ /* 0x000fc400000000ff */
[----:B------:R-:W-:Y:S02]  /*c7d0*/  F2FP.F16.F32.PACK_AB R192, R179, R192 ;  /* 0x000000c0b3c0723e */ /* 0x000fe400000000ff */
[----:B------:R-:W-:Y:S02]  /*c7e0*/  F2FP.F16.F32.PACK_AB R193, R156, R193 ;  /* 0x000000c19cc1723e */ /* 0x000fe400000000ff */
[----:B------:R-:W-:Y:S01]  /*c7f0*/  ISETP.GT.AND P1, PT, R203, UR7, PT ;  /* 0x00000007cb007c0c */ /* 0x000fe2000bf24270 */
[----:B------:R-:W-:Y:S01]  /*c800*/  UMOV UR7, UR4 ;  /* 0x0000000400077c82 */ /* 0x000fe20008000000 */
[----:B------:R-:W-:Y:S02]  /*c810*/  F2FP.F16.F32.PACK_AB R194, R181, R194 ;  /* 0x000000c2b5c2723e */ /* 0x000fe400000000ff */
        /* <DEDUP_REMOVED lines=11> */
[----:B------:R-:W-:Y:S02]  /*c8d0*/  IADD3 R203, R203, -0x1, RZ ;  /* 0xffffffffcbcb7810 */ /* 0x000fe40007ffe0ff */
[----:B------:R-:W-:-:S05]  /*c8e0*/  F2FP.F16.F32.PACK_AB R187, R177, R166 ;  /* 0x000000a6b1bb723e */ /* 0x000fca00000000ff */
[----:B------:R-:W-:Y:S01]  /*c8f0*/  IMAD.U32 R204, RZ, RZ, UR5 ;  /* 0x00000005ffcc7e24 */ /* 0x000fe2000f8e00ff */
[----:B------:R-:W-:Y:S06]  /*c900*/  @P1 BRA `(.L_x_1072) ;  /* 0xffffffd000bc1947 */ /* 0x000fec000383ffff */
.L_x_1053:
        /* <DEDUP_REMOVED lines=131> */
.L_x_1073:
        /* <DEDUP_REMOVED lines=8> */
.L_x_1074:
[----:B-1----:R-:W-:Y:S05]  /*d1c0*/  @P1 BRA `(.L_x_1075) ;  /* 0x0000000000081947 */ /* 0x002fea0003800000 */
[----:B------:R-:W1:Y:S02]  /*d1d0*/  SYNCS.PHASECHK.TRANS64.TRYWAIT P1, [UR5+0x30850], R0 ;  /* 0x03085000ff0075a7 */ /* 0x000e640008020145 */
[----:B-1----:R-:W-:Y:S05]  /*d1e0*/  @!P1 BRA `(.L_x_1076) ;  /* 0x0000007000b09947 */ /* 0x002fea0003800000 */
.L_x_1075:
[----:B------:R-:W-:Y:S01]  /*d1f0*/  R2UR UR6, R16 ;  /* 0x00000000100672ca */ /* 0x000fe200000e0000 */
[----:B------:R-:W-:Y:S01]  /*d200*/  WARPGROUP.ARRIVE ;  /* 0x00000000000079c5 */ /* 0x000fe20000000000 */
[----:B------:R-:W-:Y:S01]  /*d210*/  UMOV UR7, 0x40000040 ;  /* 0x4000004000077882 */ /* 0x000fe20000000000 */
[----:B-1----:R-:W0:Y:S01]  /*d220*/  SHFL.BFLY PT, R5, R18, 0x2, 0x1f ;  /* 0x0c401f0012057f89 */ /* 0x002e2200000e0000 */
[----:B------:R-:W-:-:S03]  /*d230*/  IMAD.MOV.U32 R6, RZ, RZ, RZ ;  /* 0x000000ffff067224 */ /* 0x000fc600078e00ff */
[----:B------:R-:W1:Y:S06]  /*d240*/  SHFL.BFLY PT, R2, R9, 0x2, 0x1f ;  /* 0x0c401f0009027f89 */ /* 0x000e6c00000e0000 */
[----:B------:R-:W-:-:S04]  /*d250*/  UIADD3 UR6, UR6, 0x400, URZ ;  /* 0x0000040006067890 */ /* 0x000fc8000fffe03f */
[----:B------:R-:W-:-:S04]  /*d260*/  USHF.R.U32.HI UR6, URZ, 0x4, UR6 ;  /* 0x000000043f067899 */ /* 0x000fc80008011606 */
[----:B------:R-:W-:-:S04]  /*d270*/  ULOP3.LUT UR6, UR6, 0x3fff, URZ, 0xc0, !UPT ;  /* 0x00003fff06067892 */ /* 0x000fc8000f8ec03f */
[----:B------:R-:W-:Y:S01]  /*d280*/  ULOP3.LUT UR6, UR6, 0x2000000, URZ, 0xfc, !UPT ;  /* 0x0200000006067892 */ /* 0x000fe2000f8efc3f */
[----:B0-----:R-:W-:-:S03]  /*d290*/  FADD.FTZ R0, R5, R18 ;  /* 0x0000001205007221 */ /* 0x001fc60000010000 */
[----:B------:R-:W-:Y:S01]  /*d2a0*/  ULEA UR4, UR4, UR6, 0xb ;  /* 0x0000000604047291 */ /* 0x000fe2000f8e583f */
[----:B-1----:R-:W-:Y:S01]  /*d2b0*/  FADD.FTZ R2, R2, R9 ;  /* 0x0000000902027221 */ /* 0x002fe20000010000 */
[----:B------:R-:W0:Y:S01]  /*d2c0*/  SHFL.BFLY PT, R5, R0, 0x1, 0x1f ;  /* 0x0c201f0000057f89 */ /* 0x000e2200000e0000 */
[----:B------:R-:W-:-:S04]  /*d2d0*/  MOV R9, UR10 ;  /* 0x0000000a00097c02 */ /* 0x000fc80008000f00 */
[----:B------:R-:W-:Y:S01]  /*d2e0*/  UMOV UR6, UR4 ;  /* 0x0000000400067c82 */ /* 0x000fe20008000000 */
[----:B------:R-:W1:Y:S01]  /*d2f0*/  SHFL.BFLY PT, R7, R2, 0x1, 0x1f ;  /* 0x0c201f0002077f89 */ /* 0x000e6200000e0000 */
[----:B------:R-:W-:Y:S01]  /*d300*/  HGMMA.64x256x16.F32 R24, R196, gdesc[UR4].tnspB, R24, gsb0 ;  /* 0x43e00004c4187df0 */ /* 0x000fe20008000818 */
[----:B------:R-:W-:Y:S01]  /*d310*/  UIADD3 UR6, UR4, 0x80, URZ ;  /* 0x0000008004067890 */ /* 0x000fe2000fffe03f */
[----:B------:R-:W-:Y:S01]  /*d320*/  UMOV UR7, 0x40000040 ;  /* 0x4000004000077882 */ /* 0x000fe20000000000 */
[----:B0-----:R-:W-:Y:S01]  /*d330*/  FADD.FTZ R11, R0, R5 ;  /* 0x00000005000b7221 */ /* 0x001fe20000010000 */
[----:B------:R-:W-:Y:S02]  /*d340*/  IMAD.MOV.U32 R5, RZ, RZ, RZ ;  /* 0x000000ffff057224 */ /* 0x000fe400078e00ff */
[----:B------:R-:W-:Y:S02]  /*d350*/  IMAD.MOV.U32 R0, RZ, RZ, -0x800000 ;  /* 0xff800000ff007424 */ /* 0x000fe400078e00ff */
[----:B-1----:R-:W-:Y:S01]  /*d360*/  FADD.FTZ R12, R2, R7 ;  /* 0x00000007020c7221 */ /* 0x002fe20000010000 */
[----:B------:R-:W-:Y:S01]  /*d370*/  FSETP.NE.FTZ.AND P1, PT, R11, RZ, PT ;  /* 0x000000ff0b00720b */ /* 0x000fe20003f35000 */
[----:B------:R-:W-:-:S02]  /*d380*/  IMAD.U32 R7, RZ, RZ, UR10 ;  /* 0x0000000aff077e24 */ /* 0x000fc4000f8e00ff */
[----:B------:R-:W-:Y:S01]  /*d390*/  IMAD.MOV.U32 R2, RZ, RZ, -0x800000 ;  /* 0xff800000ff027424 */ /* 0x000fe200078e00ff */
[----:B------:R-:W-:-:S09]  /*d3a0*/  FSETP.NE.FTZ.AND P2, PT, R12, RZ, PT ;  /* 0x000000ff0c00720b */ /* 0x000fd20003f55000 */
[----:B------:R-:W0:Y:S01]  /*d3b0*/  @P1 MUFU.LG2 R8, R11 ;  /* 0x0000000b00081308 */ /* 0x000e220000000c00 */
[----:B------:R-:W-:-:S03]  /*d3c0*/  @P1 FMUL.FTZ R7, R7, 0.69314718246459960938 ;  /* 0x3f31721807071820 */ /* 0x000fc60000410000 */
[----:B------:R-:W-:-:S04]  /*d3d0*/  @P2 FMUL.FTZ R9, R9, 0.69314718246459960938 ;  /* 0x3f31721809092820 */ /* 0x000fc80000410000 */
[----:B------:R-:W1:Y:S08]  /*d3e0*/  @P2 MUFU.LG2 R10, R12 ;  /* 0x0000000c000a2308 */ /* 0x000e700000000c00 */
        /* <DEDUP_REMOVED lines=9> */
[----:B------:R-:W-:Y:S01]  /*d480*/  UIADD3 UR6, UR4, 0x100, URZ ;  /* 0x0000010004067890 */ /* 0x000fe2000fffe03f */
[----:B------:R-:W-:Y:S01]  /*d490*/  UMOV UR7, 0x40000040 ;  /* 0x4000004000077882 */ /* 0x000fe20000000000 */
[----:B------:R-:W-:Y:S01]  /*d4a0*/  UIADD3 UR4, UR4, 0x180, URZ ;  /* 0x0000018004047890 */ /* 0x000fe2000fffe03f */
[----:B------:R-:W-:Y:S02]  /*d4b0*/  WARPGROUP.DEPBAR.LE gsb0, 0x0 ;  /* 0x00008000000079c5 */ /* 0x000fe40000010000 */
[----:B------:R-:W-:-:S15]  /*d4c0*/  WARPGROUP.ARRIVE ;  /* 0x00000000000079c5 */ /* 0x000fde0000000000 */
[----:B------:R-:W-:-:S07]  /*d4d0*/  NOP ;  /* 0x0000000000007918 */ /* 0x000fce0000000000 */
        /* <DEDUP_REMOVED lines=10> */
.L_x_1077:
        /* <DEDUP_REMOVED lines=133> */
.L_x_999:
[----:B------:R-:W-:Y:S05]  /*ddd0*/  @P0 BRA `(.L_x_1078) ;  /* 0x0000002000540947 */ /* 0x000fea0003800000 */
[----:B------:R-:W2:Y:S01]  /*dde0*/  LDL R3, [R1] ;  /* 0x0000000001037983 */ /* 0x000ea20000100800 */
[----:B------:R-:W0:Y:S01]  /*ddf0*/  S2UR UR12, SR_CTAID.Z ;  /* 0x00000000000c79c3 */ /* 0x000e220000002700 */
[----:B------:R-:W-:Y:S01]  /*de00*/  ULDC.64 UR8, c[0x0][0xbd0] ;  /* 0x0002f40000087ab9 */ /* 0x000fe20000000a00 */
[----:B------:R-:W-:Y:S06]  /*de10*/  BSSY B0, `(.L_x_1079) ;  /* 0x000014d000007945 */ /* 0x000fec0003800000 */
[----:B------:R-:W1:Y:S08]  /*de20*/  LDC.64 R18, c[0x0][0xbd8] ;  /* 0x0002f600ff127b82 */ /* 0x000e700000000a00 */
[----:B------:R-:W3:Y:S08]  /*de30*/  S2UR UR11, SR_CTAID.Y ;  /* 0x00000000000b79c3 */ /* 0x000ef00000002600 */
[----:B------:R-:W3:Y:S01]  /*de40*/  LDC R23, c[0x0][0xc50] ;  /* 0x00031400ff177b82 */ /* 0x000ee20000000800 */
[----:B0-----:R-:W-:-:S07]  /*de50*/  USHF.R.S32.HI UR10, URZ, 0x1f, UR12 ;  /* 0x0000001f3f0a7899 */ /* 0x001fce000801140c */
[----:B------:R-:W0:Y:S08]  /*de60*/  LDC.64 R20, c[0x0][0xb40] ;  /* 0x0002d000ff147b82 */ /* 0x000e300000000a00 */
[----:B------:R-:W-:Y:S01]  /*de70*/  BAR.SYNC.DEFER_BLOCKING 0x1, 0x100 ;  /* 0x0044000000007b1d */ /* 0x000fe20000010000 */
[----:B--2---:R-:W-:-:S05]  /*de80*/  R2UR UR13, R3 ;  /* 0x00000000030d72ca */ /* 0x004fca00000e0000 */
[----:B------:R-:W2:Y:S08]  /*de90*/  S2R R3, SR_TID.X ;  /* 0x0000000000037919 */ /* 0x000eb00000002100 */
[----:B------:R-:W-:Y:S02]  /*dea0*/  USHF.R.S32.HI UR7, URZ, 0x1f, UR13 ;  /* 0x0000001f3f077899 */ /* 0x000fe4000801140d */
[----:B------:R-:W-:-:S02]  /*deb0*/  UIMAD.WIDE.U32 UR4, UR13, UR8, URZ ;  /* 0x000000080d0472a5 */ /* 0x000fc4000f8e003f */
[----:B------:R-:W-:-:S04]  /*dec0*/  UIMAD UR6, UR7, UR8, URZ ;  /* 0x00000008070672a4 */ /* 0x000fc8000f8e023f */
[----:B------:R-:W-:-:S03]  /*ded0*/  UIMAD UR6, UR13, UR9, UR6 ;  /* 0x000000090d0672a4 */ /* 0x000fc6000f8e0206 */
[----:B------:R-:W-:Y:S01]  /*dee0*/  ULDC.64 UR8, c[0x0][0xb38] ;  /* 0x0002ce0000087ab9 */ /* 0x000fe20000000a00 */
[----:B------:R-:W-:Y:S02]  /*def0*/  UIADD3 UR6, UR5, UR6, URZ ;  /* 0x0000000605067290 */ /* 0x000fe4000fffe03f */
[----:B------:R-:W-:Y:S01]  /*df00*/  UIMAD UR7, UR7, UR8, URZ ;  /* 0x00000008070772a4 */ /* 0x000fe2000f8e023f */
[----:B--2---:R-:W-:-:S05]  /*df10*/  VIADD R5, R3, 0xffffff80 ;  /* 0xffffff8003057836 */ /* 0x004fca0000000000 */
[----:B------:R-:W-:-:S04]  /*df20*/  SHF.R.S32.HI R4, RZ, 0x1f, R5 ;  /* 0x0000001fff047819 */ /* 0x000fc80000011405 */
[CC--:B------:R-:W-:Y:S02]  /*df30*/  LEA.HI R6, R4.reuse, R5.reuse, RZ, 0x7 ;  /* 0x0000000504067211 */ /* 0x0c0fe400078f38ff */
[----:B------:R-:W-:Y:S02]  /*df40*/  LEA.HI R11, R4, R5, RZ, 0x2 ;  /* 0x00000005040b7211 */ /* 0x000fe400078f10ff */
[C---:B------:R-:W-:Y:S02]  /*df50*/  LOP3.LUT R8, R6.reuse, 0xffffff80, RZ, 0xc0, !PT ;  /* 0xffffff8006087812 */ /* 0x040fe400078ec0ff */
[----:B------:R-:W-:Y:S02]  /*df60*/  SHF.R.S32.HI R7, RZ, 0x7, R6 ;  /* 0x00000007ff077819 */ /* 0x000fe40000011406 */
[----:B------:R-:W-:Y:S02]  /*df70*/  IADD3 R3, R5, -R8, RZ ;  /* 0x8000000805037210 */ /* 0x000fe40007ffe0ff */
[----:B------:R-:W2:Y:S01]  /*df80*/  LDC R8, c[0x0][0xbe8] ;  /* 0x0002fa00ff087b82 */ /* 0x000ea20000000800 */
[----:B------:R-:W-:-:S02]  /*df90*/  LEA.HI R4, R6, R7, RZ, 0x1 ;  /* 0x0000000706047211 */ /* 0x000fc400078f08ff */
[----:B------:R-:W-:Y:S02]  /*dfa0*/  SHF.R.S32.HI R12, RZ, 0x1f, R3 ;  /* 0x0000001fff0c7819 */ /* 0x000fe40000011403 */
[----:B------:R-:W-:Y:S02]  /*dfb0*/  LOP3.LUT R6, R11, 0xfffffffc, RZ, 0xc0, !PT ;  /* 0xfffffffc0b067812 */ /* 0x000fe400078ec0ff */
[----:B------:R-:W-:Y:S02]  /*dfc0*/  LEA.HI R10, R12, R3, RZ, 0x2 ;  /* 0x000000030c0a7211 */ /* 0x000fe400078f10ff */
[----:B------:R-:W-:Y:S01]  /*dfd0*/  LOP3.LUT R4, R4, 0x3fffffe, RZ, 0xc0, !PT ;  /* 0x03fffffe04047812 */ /* 0x000fe200078ec0ff */
[----:B------:R-:W-:Y:S01]  /*dfe0*/  IMAD.IADD R5, R5, 0x1, -R6 ;  /* 0x0000000105057824 */ /* 0x000fe200078e0a06 */
[--C-:B------:R-:W-:Y:S02]  /*dff0*/  SHF.R.S32.HI R9, RZ, 0x2, R10.reuse ;  /* 0x00000002ff097819 */ /* 0x100fe4000001140a */
[----:B------:R-:W-:Y:S01]  /*e000*/  SHF.R.S32.HI R14, RZ, 0x1f, R10 ;  /* 0x0000001fff0e7819 */ /* 0x000fe2000001140a */
[----:B------:R-:W-:Y:S01]  /*e010*/  IMAD.IADD R6, R7, 0x1, -R4 ;  /* 0x0000000107067824 */ /* 0x000fe200078e0a04 */
[----:B------:R-:W-:-:S02]  /*e020*/  LEA.HI R7, R5, R5, RZ, 0x1 ;  /* 0x0000000505077211 */ /* 0x000fc400078f08ff */
[----:B------:R-:W-:Y:S02]  /*e030*/  LEA.HI R14, R14, R9, RZ, 0x3 ;  /* 0x000000090e0e7211 */ /* 0x000fe400078f18ff */
[----:B------:R-:W-:Y:S02]  /*e040*/  LEA.HI R12, R12, R3, RZ, 0x5 ;  /* 0x000000030c0c7211 */ /* 0x000fe400078f28ff */
[----:B------:R-:W-:Y:S02]  /*e050*/  LOP3.LUT R14, R14, 0xfffffff8, RZ, 0xc0, !PT ;  /* 0xfffffff80e0e7812 */ /* 0x000fe400078ec0ff */
[----:B------:R-:W-:Y:S02]  /*e060*/  LOP3.LUT R10, R10, 0x7ffffffc, RZ, 0xc0, !PT ;  /* 0x7ffffffc0a0a7812 */ /* 0x000fe400078ec0ff */
[----:B--2---:R-:W-:Y:S01]  /*e070*/  ISETP.NE.AND P0, PT, R8, 0x1, PT ;  /* 0x000000010800780c */ /* 0x004fe20003f05270 */
[----:B------:R-:W-:Y:S01]  /*e080*/  IMAD.IADD R4, R9, 0x1, -R14 ;  /* 0x0000000109047824 */ /* 0x000fe200078e0a0e */
[----:B------:R-:W-:Y:S01]  /*e090*/  LOP3.LUT R14, R7, 0x1ffffffe, RZ, 0xc0, !PT ;  /* 0x1ffffffe070e7812 */ /* 0x000fe200078ec0ff */
[----:B------:R-:W2:Y:S01]  /*e0a0*/  S2R R9, SR_CTAID.X ;  /* 0x0000000000097919 */ /* 0x000ea20000002500 */
[----:B------:R-:W-:Y:S01]  /*e0b0*/  SHF.R.S32.HI R7, RZ, 0x5, R12 ;  /* 0x00000005ff077819 */ /* 0x000fe2000001140c */
[----:B-1----:R-:W-:Y:S01]  /*e0c0*/  IMAD R12, R18, UR10, RZ ;  /* 0x0000000a120c7c24 */ /* 0x002fe2000f8e02ff */
[----:B------:R-:W-:Y:S01]  /*e0d0*/  IADD3 R11, R5, -R14, RZ ;  /* 0x8000000e050b7210 */ /* 0x000fe20007ffe0ff */
[----:B------:R-:W-:Y:S01]  /*e0e0*/  IMAD.U32 R5, RZ, RZ, UR5 ;  /* 0x00000005ff057e24 */ /* 0x000fe2000f8e00ff */
[----:B------:R-:W-:Y:S01]  /*e0f0*/  MOV R5, UR6 ;  /* 0x0000000600057c02 */ /* 0x000fe20008000f00 */
[----:B------:R-:W-:Y:S01]  /*e100*/  IMAD R7, R7, 0x10, R4 ;  /* 0x0000001007077824 */ /* 0x000fe200078e0204 */
[----:B------:R-:W-:Y:S01]  /*e110*/  UIMAD UR6, UR13, UR9, UR7 ;  /* 0x000000090d0672a4 */ /* 0x000fe2000f8e0207 */
[----:B------:R-:W-:Y:S01]  /*e120*/  IMAD.U32 R4, RZ, RZ, UR4 ;  /* 0x00000004ff047e24 */ /* 0x000fe2000f8e00ff */
[----:B------:R-:W-:Y:S01]  /*e130*/  UIMAD.WIDE.U32 UR4, UR13, UR8, URZ ;  /* 0x000000080d0472a5 */ /* 0x000fe2000f8e003f */
[----:B------:R-:W1:Y:S01]  /*e140*/  @P0 LDC R14, c[0x0][0xbec] ;  /* 0x0002fb00ff0e0b82 */ /* 0x000e620000000800 */
[----:B------:R-:W-:Y:S01]  /*e150*/  IMAD R16, R6, 0x40, R7 ;  /* 0x0000004006107824 */ /* 0x000fe200078e0207 */
[----:B------:R-:W-:Y:S01]  /*e160*/  ULDC.64 UR8, c[0x0][0xb28] ;  /* 0x0002ca0000087ab9 */ /* 0x000fe20000000a00 */
[----:B------:R-:W-:Y:S01]  /*e170*/  UIADD3 UR6, UR5, UR6, URZ ;  /* 0x0000000605067290 */ /* 0x000fe2000fffe03f */
[----:B------:R-:W-:-:S04]  /*e180*/  IMAD.WIDE.U32 R4, R18, UR12, R4 ;  /* 0x0000000c12047c25 */ /* 0x000fc8000f8e0004 */
[----:B------:R-:W4:Y:S01]  /*e190*/  @P0 LDC R17, c[0x0][0xbf0] ;  /* 0x0002fc00ff110b82 */ /* 0x000f220000000800 */
[----:B------:R-:W-:Y:S02]  /*e1a0*/  IMAD R6, R11, 0x8, R16 ;  /* 0x000000080b067824 */ /* 0x000fe400078e0210 */
[----:B------:R-:W-:Y:S02]  /*e1b0*/  IMAD R18, RZ, RZ, -UR13 ;  /* 0x8000000dff127e24 */ /* 0x000fe4000f8e02ff */
[----:B------:R-:W-:Y:S02]  /*e1c0*/  IMAD R15, R19, UR12, R12 ;  /* 0x0000000c130f7c24 */ /* 0x000fe4000f8e020c */
[----:B------:R-:W-:Y:S01]  /*e1d0*/  IMAD.U32 R7, RZ, RZ, UR5 ;  /* 0x00000005ff077e24 */ /* 0x000fe2000f8e00ff */
[----:B------:R-:W5:Y:S01]  /*e1e0*/  @P0 LDC R22, c[0x0][0xbec] ;  /* 0x0002fb00ff160b82 */ /* 0x000f620000000800 */
[----:B---3--:R-:W-:Y:S02]  /*e1f0*/  IMAD R23, R23, R18, UR11 ;  /* 0x0000000b17177e24 */ /* 0x008fe4000f8e0212 */
[----:B------:R-:W-:Y:S01]  /*e200*/  IMAD.U32 R7, RZ, RZ, UR6 ;  /* 0x00000006ff077e24 */ /* 0x000fe2000f8e00ff */
[----:B------:R-:W-:Y:S01]  /*e210*/  ULDC.64 UR6, c[0x0][0xb48] ;  /* 0x0002d20000067ab9 */ /* 0x000fe20000000a00 */
[----:B------:R-:W-:-:S02]  /*e220*/  IMAD.IADD R5, R5, 0x1, R15 ;  /* 0x0000000105057824 */ /* 0x000fc400078e020f */
[----:B--2---:R-:W-:Y:S01]  /*e230*/  IMAD R11, R9, 0x80, R6 ;  /* 0x00000080090b7824 */ /* 0x004fe200078e0206 */
[----:B------:R-:W2:Y:S01]  /*e240*/  @P0 LDC R153, c[0x0][0xbf0] ;  /* 0x0002fc00ff990b82 */ /* 0x000ea20000000800 */
[----:B------:R-:W-:Y:S01]  /*e250*/  MOV R6, UR4 ;  /* 0x0000000400067c02 */ /* 0x000fe20008000f00 */
[----:B------:R-:W-:Y:S01]  /*e260*/  ULDC.64 UR4, c[0x0][0xbe0] ;  /* 0x0002f80000047ab9 */ /* 0x000fe20000000a00 */
[----:B-1----:R-:W-:Y:S01]  /*e270*/  @P0 IMAD.HI.U32 R12, R11, R14, RZ ;  /* 0x0000000e0b0c0227 */ /* 0x002fe200078e00ff */
[----:B------:R-:W-:-:S03]  /*e280*/  MOV R13, R11 ;  /* 0x0000000b000d7202 */ /* 0x000fc60000000f00 */
[C---:B0-----:R-:W-:Y:S01]  /*e290*/  IMAD R14, R20.reuse, UR10, RZ ;  /* 0x0000000a140e7c24 */ /* 0x041fe2000f8e02ff */
[----:B----4-:R-:W-:Y:S01]  /*e2a0*/  @P0 SHF.R.U32.HI R13, RZ, R17, R12 ;  /* 0x00000011ff0d0219 */ /* 0x010fe2000001160c */
[----:B------:R-:W-:-:S04]  /*e2b0*/  IMAD.WIDE.U32 R6, R20, UR12, R6 ;  /* 0x0000000c14067c25 */ /* 0x000fc8000f8e0006 */
[----:B------:R-:W-:Y:S01]  /*e2c0*/  IMAD R17, R21, UR12, R14 ;  /* 0x0000000c15117c24 */ /* 0x000fe2000f8e020e */
[----:B------:R-:W-:Y:S01]  /*e2d0*/  SHF.R.S32.HI R14, RZ, 0x1f, R23 ;  /* 0x0000001fff0e7819 */ /* 0x000fe20000011417 */
[----:B------:R-:W-:-:S04]  /*e2e0*/  IMAD.WIDE.U32 R4, R23, UR4, R4 ;  /* 0x0000000417047c25 */ /* 0x000fc8000f8e0004 */
[----:B-----5:R-:W-:-:S04]  /*e2f0*/  @P0 IMAD.HI.U32 R22, R11, R22, RZ ;  /* 0x000000160b160227 */ /* 0x020fc800078e00ff */
[----:B------:R-:W-:Y:S02]  /*e300*/  IMAD.IADD R7, R7, 0x1, R17 ;  /* 0x0000000107077824 */ /* 0x000fe400078e0211 */
[C---:B------:R-:W-:Y:S02]  /*e310*/  IMAD R17, R14.reuse, UR6, RZ ;  /* 0x000000060e117c24 */ /* 0x040fe4000f8e02ff */
[----:B------:R-:W-:Y:S01]  /*e320*/  IMAD.MOV.U32 R15, RZ, RZ, R11 ;  /* 0x000000ffff0f7224 */ /* 0x000fe200078e000b */
[----:B--2---:R-:W-:Y:S01]  /*e330*/  @P0 SHF.R.U32.HI R15, RZ, R153, R22 ;  /* 0x00000099ff0f0219 */ /* 0x004fe20000011616 */
[----:B------:R-:W-:Y:S01]  /*e340*/  IMAD R12, R14, UR4, RZ ;  /* 0x000000040e0c7c24 */ /* 0x000fe2000f8e02ff */
[----:B------:R-:W-:Y:S01]  /*e350*/  IADD3 R4, P0, R13, R4, RZ ;  /* 0x000000040d047210 */ /* 0x000fe20007f1e0ff */
[C---:B------:R-:W-:Y:S01]  /*e360*/  IMAD R19, R23.reuse, UR7, R17 ;  /* 0x0000000717137c24 */ /* 0x040fe2000f8e0211 */
[----:B------:R-:W-:Y:S01]  /*e370*/  SHF.R.S32.HI R17, RZ, 0x1f, R13 ;  /* 0x0000001fff117819 */ /* 0x000fe2000001140d */
[----:B------:R-:W-:Y:S01]  /*e380*/  IMAD R14, R23, UR5, R12 ;  /* 0x00000005170e7c24 */ /* 0x000fe2000f8e020c */
[--C-:B------:R-:W-:Y:S01]  /*e390*/  SHF.R.S32.HI R12, RZ, 0x1f, R15.reuse ;  /* 0x0000001fff0c7819 */ /* 0x100fe2000001140f */
[----:B------:R-:W-:Y:S01]  /*e3a0*/  ULDC.64 UR4, c[0x0][0xb30] ;  /* 0x0002cc0000047ab9 */ /* 0x000fe20000000a00 */
[----:B------:R-:W-:Y:S01]  /*e3b0*/  IADD3 R13, -R13, RZ, RZ ;  /* 0x000000ff0d0d7210 */ /* 0x000fe20007ffe1ff */
[----:B------:R-:W-:Y:S01]  /*e3c0*/  IMAD.MOV R18, RZ, RZ, -R15 ;  /* 0x000000ffff127224 */ /* 0x000fe200078e0a0f */
[----:B------:R-:W-:Y:S01]  /*e3d0*/  IADD3.X R5, R17, R5, R14, P0, !PT ;  /* 0x0000000511057210 */ /* 0x000fe200007fe40e */
[----:B------:R-:W-:-:S02]  /*e3e0*/  IMAD R12, R12, UR4, RZ ;  /* 0x000000040c0c7c24 */ /* 0x000fc4000f8e02ff */
[----:B------:R-:W-:Y:S02]  /*e3f0*/  IMAD R13, R8, R13, R11 ;  /* 0x0000000d080d7224 */ /* 0x000fe400078e020b */
[----:B------:R-:W-:Y:S01]  /*e400*/  IMAD.WIDE.U32 R6, R23, UR6, R6 ;  /* 0x0000000617067c25 */ /* 0x000fe2000f8e0006 */
[----:B------:R-:W-:-:S03]  /*e410*/  ULDC.64 UR6, c[0x0][0xbc8] ;  /* 0x0002f20000067ab9 */ /* 0x000fc60000000a00 */
[----:B------:R-:W-:Y:S02]  /*e420*/  IMAD R11, R8, R18, R11 ;  /* 0x00000012080b7224 */ /* 0x000fe400078e020b */
[----:B------:R-:W-:Y:S01]  /*e430*/  IMAD R17, R15, UR5, R12 ;  /* 0x000000050f117c24 */ /* 0x000fe2000f8e020c */
[----:B------:R-:W-:Y:S01]  /*e440*/  SHF.R.S32.HI R12, RZ, 0x1f, R13 ;  /* 0x0000001fff0c7819 */ /* 0x000fe2000001140d */
[----:B------:R-:W-:Y:S01]  /*e450*/  IMAD.IADD R7, R7, 0x1, R19 ;  /* 0x0000000107077824 */ /* 0x000fe200078e0213 */
[----:B------:R-:W-:Y:S01]  /*e460*/  SHF.R.S32.HI R14, RZ, 0x1f, R11 ;  /* 0x0000001fff0e7819 */ /* 0x000fe2000001140b */
[----:B------:R-:W0:Y:S01]  /*e470*/  S2UR UR5, SR_CgaCtaId ;  /* 0x00000000000579c3 */ /* 0x000e220000008800 */
[----:B------:R-:W-:-:S04]  /*e480*/  IMAD.WIDE.U32 R4, R13, UR6, R4 ;  /* 0x000000060d047c25 */ /* 0x000fc8000f8e0004 */
[----:B------:R-:W-:Y:S01]  /*e490*/  IMAD.WIDE.U32 R6, R15, UR4, R6 ;  /* 0x000000040f067c25 */ /* 0x000fe2000f8e0006 */
[----:B------:R-:W-:-:S03]  /*e4a0*/  UMOV UR4, 0x400 ;  /* 0x0000040000047882 */ /* 0x000fc60000000000 */
[----:B------:R-:W-:Y:S02]  /*e4b0*/  IMAD R12, R12, UR6, RZ ;  /* 0x000000060c0c7c24 */ /* 0x000fe4000f8e02ff */
[----:B------:R-:W-:Y:S02]  /*e4c0*/  IMAD.IADD R7, R7, 0x1, R17 ;  /* 0x0000000107077824 */ /* 0x000fe400078e0211 */
[----:B------:R-:W-:Y:S02]  /*e4d0*/  IMAD R14, R14, UR8, RZ ;  /* 0x000000080e0e7c24 */ /* 0x000fe4000f8e02ff */
[----:B------:R-:W-:Y:S01]  /*e4e0*/  IMAD R15, R13, UR7, R12 ;  /* 0x000000070d0f7c24 */ /* 0x000fe2000f8e020c */
[----:B------:R-:W-:Y:S01]  /*e4f0*/  ULDC.64 UR6, c[0x0][0xba8] ;  /* 0x0002ea0000067ab9 */ /* 0x000fe20000000a00 */
[C---:B------:R-:W-:Y:S01]  /*e500*/  IMAD R17, R11.reuse, UR9, R14 ;  /* 0x000000090b117c24 */ /* 0x040fe2000f8e020e */
[----:B------:R-:W-:Y:S01]  /*e510*/  LEA R18, P0, R4, UR6, 0x2 ;  /* 0x0000000604127c11 */ /* 0x000fe2000f8010ff */
[----:B------:R-:W-:Y:S01]  /*e520*/  IMAD.WIDE.U32 R12, R11, UR8, R6 ;  /* 0x000000080b0c7c25 */ /* 0x000fe2000f8e0006 */
[----:B------:R-:W-:Y:S01]  /*e530*/  IADD3 R5, R5, R15, RZ ;  /* 0x0000000f05057210 */ /* 0x000fe20007ffe0ff */
[----:B------:R-:W-:Y:S01]  /*e540*/  ULDC.64 UR8, c[0x0][0xb00] ;  /* 0x0002c00000087ab9 */ /* 0x000fe20000000a00 */
[----:B------:R-:W-:Y:S01]  /*e550*/  ULDC UR6, c[0x0][0xa88] ;  /* 0x0002a20000067ab9 */ /* 0x000fe20000000800 */
[----:B------:R-:W-:Y:S01]  /*e560*/  IMAD.IADD R7, R13, 0x1, R17 ;  /* 0x000000010d077824 */ /* 0x000fe200078e0211 */
[----:B------:R-:W-:Y:S01]  /*e570*/  LEA R6, P1, R12, UR8, 0x2 ;  /* 0x000000080c067c11 */ /* 0x000fe2000f8210ff */
[----:B------:R-:W-:Y:S01]  /*e580*/  SHFL.IDX PT, R14, R18, 0x1, 0x1c1f ;  /* 0x003c1f00120e7f89 */ /* 0x000fe200000e0000 */
[----:B------:R-:W-:Y:S01]  /*e590*/  LEA.HI.X R17, R4, UR7, R5, 0x2, P0 ;  /* 0x0000000704117c11 */ /* 0x000fe200080f1405 */
[----:B------:R-:W-:Y:S01]  /*e5a0*/  IMAD R11, R9, 0x80, R16 ;  /* 0x00000080090b7824 */ /* 0x000fe200078e0210 */
[----:B------:R-:W-:Y:S01]  /*e5b0*/  LEA.HI.X R7, R12, UR9, R7, 0x2, P1 ;  /* 0x000000090c077c11 */ /* 0x000fe200088f1407 */
[----:B0-----:R-:W-:Y:S01]  /*e5c0*/  ULEA UR4, UR5, UR4, 0x18 ;  /* 0x0000000405047291 */ /* 0x001fe2000f8ec03f */
[----:B------:R-:W-:Y:S01]  /*e5d0*/  SHFL.IDX PT, R12, R18, RZ, 0x1c1f ;  /* 0x001c1fff120c7589 */ /* 0x000fe200000e0000 */
[----:B------:R-:W-:Y:S01]  /*e5e0*/  IMAD R8, R8, UR6, RZ ;  /* 0x0000000608087c24 */ /* 0x000fe2000f8e02ff */
[----:B------:R-:W-:Y:S01]  /*e5f0*/  LOP3.LUT P0, RZ, R3, 0x3, RZ, 0xc0, !PT ;  /* 0x0000000303ff7812 */ /* 0x000fe2000780c0ff */
[C---:B------:R-:W-:Y:S01]  /*e600*/  VIADD R9, R11.reuse, 0x8 ;  /* 0x000000080b097836 */ /* 0x040fe20000000000 */
[----:B------:R-:W0:Y:S01]  /*e610*/  SHFL.IDX PT, R13, R17, RZ, 0x1c1f ;  /* 0x001c1fff110d7589 */ /* 0x000e2200000e0000 */
[----:B------:R-:W-:Y:S01]  /*e620*/  UIADD3 UR4, UR4, 0x30820, URZ ;  /* 0x0003082004047890 */ /* 0x000fe2000fffe03f */
[----:B------:R-:W-:-:S02]  /*e630*/  ISETP.GE.OR P1, PT, R11, R8, P0 ;  /* 0x000000080b00720c */ /* 0x000fc40000726670 */
[----:B------:R-:W1:Y:S01]  /*e640*/  SHFL.IDX PT, R15, R17, 0x1, 0x1c1f ;  /* 0x003c1f00110f7f89 */ /* 0x000e6200000e0000 */
[-C--:B------:R-:W-:Y:S01]  /*e650*/  ISETP.GE.OR P0, PT, R9, R8.reuse, P0 ;  /* 0x000000080900720c */ /* 0x080fe20000706670 */
[----:B------:R-:W-:Y:S01]  /*e660*/  UPRMT UR4, URZ, 0x654, UR4 ;  /* 0x000006543f047896 */ /* 0x000fe20008000004 */
[----:B------:R-:W-:Y:S01]  /*e670*/  ISETP.GE.AND P2, PT, R11, R8, PT ;  /* 0x000000080b00720c */ /* 0x000fe20003f46270 */
[----:B------:R2:W3:Y:S01]  /*e680*/  SHFL.IDX PT, R4, R6, RZ, 0x1c1f ;  /* 0x001c1fff06047589 */ /* 0x0004e200000e0000 */
[----:B------:R-:W-:-:S03]  /*e690*/  IADD3 R3, R3, -R10, RZ ;  /* 0x8000000a03037210 */ /* 0x000fc60007ffe0ff */
[----:B------:R2:W4:Y:S02]  /*e6a0*/  SHFL.IDX PT, R5, R7, RZ, 0x1c1f ;  /* 0x001c1fff07057589 */ /* 0x00052400000e0000 */
[----:B------:R-:W-:Y:S01]  /*e6b0*/  IMAD.SHL.U32 R3, R3, 0x2, RZ ;  /* 0x0000000203037824 */ /* 0x000fe200078e00ff */
[----:B------:R-:W-:Y:S01]  /*e6c0*/  SYNCS.ARRIVE.TRANS64.RED.A1T0 RZ, [UR4], RZ ;  /* 0x000000ffffff79a7 */ /* 0x000fe20008100404 */
        /* <DEDUP_REMOVED lines=11> */
[C---:B------:R-:W-:Y:S01]  /*e780*/  VIADD R20, R3.reuse, 0x40 ;  /* 0x0000004003147836 */ /* 0x040fe20000000000 */
[----:B------:R-:W-:Y:S01]  /*e790*/  ISETP.GE.AND P5, PT, R10, UR4, PT ;  /* 0x000000040a007c0c */ /* 0x000fe2000bfa6270 */
[C---:B------:R-:W-:Y:S01]  /*e7a0*/  VIADD R21, R3.reuse, 0x48 ;  /* 0x0000004803157836 */ /* 0x040fe20000000000 */
[C---:B------:R-:W-:Y:S01]  /*e7b0*/  ISETP.GE.AND P2, PT, R3.reuse, UR4, PT ;  /* 0x0000000403007c0c */ /* 0x040fe2000bf46270 */
[----:B------:R-:W-:Y:S01]  /*e7c0*/  VIADD R22, R3, 0x50 ;  /* 0x0000005003167836 */ /* 0x000fe20000000000 */
[----:B------:R-:W-:-:S02]  /*e7d0*/  ISETP.GE.AND P0, PT, R18, UR4, PT ;  /* 0x0000000412007c0c */ /* 0x000fc4000bf06270 */
[----:B------:R-:W-:Y:S02]  /*e7e0*/  ISETP.GE.AND P1, PT, R19, UR4, PT ;  /* 0x0000000413007c0c */ /* 0x000fe4000bf26270 */
[----:B------:R-:W-:Y:S02]  /*e7f0*/  ISETP.GE.AND P6, PT, R22, UR4, PT ;  /* 0x0000000416007c0c */ /* 0x000fe4000bfc6270 */
[----:B------:R-:W-:Y:S02]  /*e800*/  @!P3 LEA.HI R0, R0, R0, RZ, 0x1 ;  /* 0x000000000000b211 */ /* 0x000fe400078f08ff */
[----:B------:R-:W-:Y:S02]  /*e810*/  @!P4 LEA.HI R2, R2, R2, RZ, 0x1 ;  /* 0x000000020202c211 */ /* 0x000fe400078f08ff */
[----:B------:R-:W-:Y:S02]  /*e820*/  @!P5 LEA.HI R10, R10, R10, RZ, 0x1 ;  /* 0x0000000a0a0ad211 */ /* 0x000fe400078f08ff */
[----:B------:R-:W-:Y:S01]  /*e830*/  @!P3 LOP3.LUT R13, R0, 0xfffffffe, RZ, 0xc0, !PT ;  /* 0xfffffffe000db812 */ /* 0x000fe200078ec0ff */
[----:B------:R-:W-:Y:S01]  /*e840*/  VIADD R0, R3, 0x30 ;  /* 0x0000003003007836 */ /* 0x000fe20000000000 */
[----:B------:R-:W-:-:S02]  /*e850*/  @!P4 LOP3.LUT R15, R2, 0xfffffffe, RZ, 0xc0, !PT ;  /* 0xfffffffe020fc812 */ /* 0x000fc400078ec0ff */
[----:B------:R-:W-:Y:S01]  /*e860*/  @!P5 LOP3.LUT R17, R10, 0xfffffffe, RZ, 0xc0, !PT ;  /* 0xfffffffe0a11d812 */ /* 0x000fe200078ec0ff */
[C-C-:B---34-:R-:W-:Y:S01]  /*e870*/  @!P2 IMAD.WIDE R10, R3.reuse, 0x4, R4.reuse ;  /* 0x00000004030aa825 */ /* 0x158fe200078e0204 */
[----:B------:R-:W-:Y:S02]  /*e880*/  IADD3 R2, R3, 0x38, RZ ;  /* 0x0000003803027810 */ /* 0x000fe40007ffe0ff */
[----:B------:R-:W-:Y:S01]  /*e890*/  @!P0 LEA.HI R18, R18, R18, RZ, 0x1 ;  /* 0x0000001212128211 */ /* 0x000fe200078f08ff */
        /* <DEDUP_REMOVED lines=13> */
[----:B------:R-:W-:Y:S02]  /*e970*/  @!P0 LOP3.LUT R11, R18, 0xfffffffe, RZ, 0xc0, !PT ;  /* 0xfffffffe120b8812 */ /* 0x000fe400078ec0ff */
[----:B------:R-:W-:-:S02]  /*e980*/  @!P2 LEA.HI R0, R0, R0, RZ, 0x1 ;  /* 0x000000000000a211 */ /* 0x000fc400078f08ff */
[----:B-1----:R-:W-:Y:S01]  /*e990*/  @!P1 LOP3.LUT R13, R19, 0xfffffffe, RZ, 0xc0, !PT ;  /* 0xfffffffe130d9812 */ /* 0x002fe200078ec0ff */
[--C-:B------:R-:W-:Y:S01]  /*e9a0*/  @!P0 IMAD.WIDE R10, R11, 0x4, R4.reuse ;  /* 0x000000040b0a8825 */ /* 0x100fe200078e0204 */
[----:B------:R-:W-:Y:S02]  /*e9b0*/  @!P3 LEA.HI R2, R2, R2, RZ, 0x1 ;  /* 0x000000020202b211 */ /* 0x000fe400078f08ff */
        /* <DEDUP_REMOVED lines=9> */
[----:B------:R-:W-:Y:S01]  /*ea50*/  @!P4 LOP3.LUT R19, R20, 0xfffffffe, RZ, 0xc0, !PT ;  /* 0xfffffffe1413c812 */ /* 0x000fe200078ec0ff */
        /* <DEDUP_REMOVED lines=23> */
[----:B------:R-:W-:Y:S02]  /*ebd0*/  ISETP.GE.AND P4, PT, R21, UR4, PT ;  /* 0x0000000415007c0c */ /* 0x000fe4000bf86270 */
[----:B------:R-:W-:Y:S02]  /*ebe0*/  ISETP.GE.AND P3, PT, R22, UR4, PT ;  /* 0x0000000416007c0c */ /* 0x000fe4000bf66270 */
[----:B------:R-:W-:Y:S02]  /*ebf0*/  @!P0 LEA.HI R25, R25, R25, RZ, 0x1 ;  /* 0x0000001919198211 */ /* 0x000fe400078f08ff */
[----:B0-----:R-:W-:Y:S01]  /*ec00*/  @!P1 LOP3.LUT R11, R24, 0xfffffffe, RZ, 0xc0, !PT ;  /* 0xfffffffe180b9812 */ /* 0x001fe200078ec0ff */
[----:B------:R-:W-:Y:S01]  /*ec10*/  VIADD R24, R3, 0x90 ;  /* 0x0000009003187836 */ /* 0x000fe20000000000 */
[----:B-1----:R-:W-:Y:S02]  /*ec20*/  @!P0 LOP3.LUT R13, R25, 0xfffffffe, RZ, 0xc0, !PT ;  /* 0xfffffffe190d8812 */ /* 0x002fe400078ec0ff */
[----:B------:R-:W-:Y:S01]  /*ec30*/  @!P2 LEA.HI R0, R0, R0, RZ, 0x1 ;  /* 0x000000000000a211 */ /* 0x000fe200078f08ff */
[----:B------:R-:W-:Y:S01]  /*ec40*/  @!P1 IMAD.WIDE R10, R11, 0x4, R4 ;  /* 0x000000040b0a9825 */ /* 0x000fe200078e0204 */
[----:B------:R-:W-:-:S02]  /*ec50*/  @!P6 LEA.HI R2, R2, R2, RZ, 0x1 ;  /* 0x000000020202e211 */ /* 0x000fc400078f08ff */
[----:B------:R-:W-:Y:S01]  /*ec60*/  @!P5 LEA.HI R20, R20, R20, RZ, 0x1 ;  /* 0x000000141414d211 */ /* 0x000fe200078f08ff */
[--C-:B------:R-:W-:Y:S01]  /*ec70*/  @!P0 IMAD.WIDE R12, R13, 0x4, R4.reuse ;  /* 0x000000040d0c8825 */ /* 0x100fe200078e0204 */
        /* <DEDUP_REMOVED lines=9> */
[----:B------:R-:W-:Y:S01]  /*ed10*/  @!P4 LOP3.LUT R21, R21, 0xfffffffe, RZ, 0xc0, !PT ;  /* 0xfffffffe1515c812 */ /* 0x000fe200078ec0ff */
[C---:B------:R-:W-:Y:S01]  /*ed20*/  VIADD R20, R3.reuse, 0xb0 ;  /* 0x000000b003147836 */ /* 0x040fe20000000000 */
[----:B------:R-:W-:Y:S01]  /*ed30*/  @!P3 LOP3.LUT R23, R22, 0xfffffffe, RZ, 0xc0, !PT ;  /* 0xfffffffe1617b812 */ /* 0x000fe200078ec0ff */
[C---:B------:R-:W-:Y:S01]  /*ed40*/  VIADD R22, R3.reuse, 0xc0 ;  /* 0x000000c003167836 */ /* 0x040fe20000000000 */
        /* <DEDUP_REMOVED lines=13> */
[----:B------:R-:W-:Y:S01]  /*ee20*/  @!P3 IMAD.WIDE R18, R23, 0x4, R4 ;  /* 0x000000041712b825 */ /* 0x000fe200078e0204 */
[----:B------:R3:W-:Y:S01]  /*ee30*/  @!P4 ST.E.64 desc[UR60][R16.64], R88 ;  /* 0x000000581000c985 */ /* 0x0007e2000c101b3c */
[----:B------:R-:W-:Y:S02]  /*ee40*/  ISETP.GE.AND P4, PT, R20, UR4, PT ;  /* 0x0000000414007c0c */ /* 0x000fe4000bf86270 */
[----:B------:R-:W-:Y:S01]  /*ee50*/  ISETP.GE.AND P5, PT, R21, UR4, PT ;  /* 0x0000000415007c0c */ /* 0x000fe2000bfa6270 */
[----:B------:R4:W-:Y:S01]  /*ee60*/  @!P3 ST.E.64 desc[UR60][R18.64], R92 ;  /* 0x0000005c1200b985 */ /* 0x0009e2000c101b3c */
[----:B------:R-:W-:Y:S02]  /*ee70*/  ISETP.GE.AND P3, PT, R2, UR4, PT ;  /* 0x0000000402007c0c */ /* 0x000fe4000bf66270 */
[----:B------:R-:W-:Y:S02]  /*ee80*/  @!P0 LEA.HI R24, R24, R24, RZ, 0x1 ;  /* 0x0000001818188211 */ /* 0x000fe400078f08ff */
[----:B------:R-:W-:-:S02]  /*ee90*/  @!P1 LEA.HI R25, R25, R25, RZ, 0x1 ;  /* 0x0000001919199211 */ /* 0x000fc400078f08ff */
[----:B0-----:R-:W-:Y:S02]  /*eea0*/  @!P0 LOP3.LUT R11, R24, 0xfffffffe, RZ, 0xc0, !PT ;  /* 0xfffffffe180b8812 */ /* 0x001fe400078ec0ff */
[----:B------:R-:W-:Y:S02]  /*eeb0*/  @!P2 LEA.HI R0, R0, R0, RZ, 0x1 ;  /* 0x000000000000a211 */ /* 0x000fe400078f08ff */
[----:B-1----:R-:W-:Y:S01]  /*eec0*/  @!P1 LOP3.LUT R13, R25, 0xfffffffe, RZ, 0xc0, !PT ;  /* 0xfffffffe190d9812 */ /* 0x002fe200078ec0ff */
[--C-:B------:R-:W-:Y:S01]  /*eed0*/  @!P0 IMAD.WIDE R10, R11, 0x4, R4.reuse ;  /* 0x000000040b0a8825 */ /* 0x100fe200078e0204 */
[----:B------:R-:W-:Y:S02]  /*eee0*/  @!P4 LEA.HI R20, R20, R20, RZ, 0x1 ;  /* 0x000000141414c211 */ /* 0x000fe400078f08ff */
[----:B------:R-:W-:Y:S01]  /*eef0*/  @!P3 LEA.HI R2, R2, R2, RZ, 0x1 ;  /* 0x000000020202b211 */ /* 0x000fe200078f08ff */
[--C-:B------:R-:W-:Y:S01]  /*ef00*/  @!P1 IMAD.WIDE R12, R13, 0x4, R4.reuse ;  /* 0x000000040d0c9825 */ /* 0x100fe200078e0204 */
[----:B--2---:R-:W-:Y:S01]  /*ef10*/  @!P2 LOP3.LUT R15, R0, 0xfffffffe, RZ, 0xc0, !PT ;  /* 0xfffffffe000fa812 */ /* 0x004fe200078ec0ff */
[----:B------:R0:W-:Y:S01]  /*ef20*/  @!P0 ST.E.64 desc[UR60][R10.64], R96 ;  /* 0x000000600a008985 */ /* 0x0001e2000c101b3c */
[----:B------:R-:W-:Y:S01]  /*ef30*/  @!P5 LEA.HI R21, R21, R21, RZ, 0x1 ;  /* 0x000000151515d211 */ /* 0x000fe200078f08ff */
[----:B------:R-:W-:Y:S01]  /*ef40*/  VIADD R0, R3, 0xc8 ;  /* 0x000000c803007836 */ /* 0x000fe20000000000 */
[----:B---3--:R-:W-:Y:S01]  /*ef50*/  @!P3 LOP3.LUT R17, R2, 0xfffffffe, RZ, 0xc0, !PT ;  /* 0xfffffffe0211b812 */ /* 0x008fe200078ec0ff */
[----:B------:R-:W-:Y:S01]  /*ef60*/  @!P2 IMAD.WIDE R14, R15, 0x4, R4 ;  /* 0x000000040f0ea825 */ /* 0x000fe200078e0204 */
[----:B------:R-:W-:Y:S01]  /*ef70*/  @!P6 LEA.HI R22, R22, R22, RZ, 0x1 ;  /* 0x000000161616e211 */ /* 0x000fe200078f08ff */
[----:B------:R1:W-:Y:S01]  /*ef80*/  @!P1 ST.E.64 desc[UR60][R12.64], R100 ;  /* 0x000000640c009985 */ /* 0x0003e2000c101b3c */
[----:B----4-:R-:W-:Y:S01]  /*ef90*/  @!P4 LOP3.LUT R19, R20, 0xfffffffe, RZ, 0xc0, !PT ;  /* 0xfffffffe1413c812 */ /* 0x010fe200078ec0ff */
[----:B------:R-:W-:Y:S01]  /*efa0*/  VIADD R2, R3, 0xd0 ;  /* 0x000000d003027836 */ /* 0x000fe20000000000 */
[----:B------:R-:W-:Y:S01]  /*efb0*/  @!P5 LOP3.LUT R21, R21, 0xfffffffe, RZ, 0xc0, !PT ;  /* 0xfffffffe1515d812 */ /* 0x000fe200078ec0ff */
[----:B------:R2:W-:Y:S01]  /*efc0*/  @!P2 ST.E.64 desc[UR60][R14.64], R104 ;  /* 0x000000680e00a985 */ /* 0x0005e2000c101b3c */
[----:B------:R-:W-:-:S02]  /*efd0*/  @!P6 LOP3.LUT R23, R22, 0xfffffffe, RZ, 0xc0, !PT ;  /* 0xfffffffe1617e812 */ /* 0x000fc400078ec0ff */
[----:B------:R-:W-:Y:S01]  /*efe0*/  IADD3 R20, R3, 0xd8, RZ ;  /* 0x000000d803147810 */ /* 0x000fe20007ffe0ff */
[--C-:B0-----:R-:W-:Y:S01]  /*eff0*/  @!P3 IMAD.WIDE R10, R17, 0x4, R4.reuse ;  /* 0x00000004110ab825 */ /* 0x101fe200078e0204 */
[----:B------:R-:W-:Y:S02]  /*f000*/  ISETP.GE.AND P0, PT, R0, UR4, PT ;  /* 0x0000000400007c0c */ /* 0x000fe4000bf06270 */
[----:B------:R-:W-:Y:S01]  /*f010*/  ISETP.GE.AND P1, PT, R2, UR4, PT ;  /* 0x0000000402007c0c */ /* 0x000fe2000bf26270 */
[--C-:B------:R-:W-:Y:S01]  /*f020*/  @!P5 IMAD.WIDE R16, R21, 0x4, R4.reuse ;  /* 0x000000041510d825 */ /* 0x100fe200078e0204 */
[----:B------:R0:W-:Y:S01]  /*f030*/  @!P3 ST.E.64 desc[UR60][R10.64], R108 ;  /* 0x0000006c0a00b985 */ /* 0x0001e2000c101b3c */
[----:B------:R-:W-:Y:S02]  /*f040*/  ISETP.GE.AND P2, PT, R20, UR4, PT ;  /* 0x0000000414007c0c */ /* 0x000fe4000bf46270 */
[----:B-1----:R-:W-:-:S04]  /*f050*/  @!P4 IMAD.WIDE R12, R19, 0x4, R4 ;  /* 0x00000004130cc825 */ /* 0x002fc800078e0204 */
[----:B------:R-:W-:Y:S01]  /*f060*/  @!P6 IMAD.WIDE R18, R23, 0x4, R4 ;  /* 0x000000041712e825 */ /* 0x000fe200078e0204 */
[----:B------:R1:W-:Y:S01]  /*f070*/  @!P4 ST.E.64 desc[UR60][R12.64], R112 ;  /* 0x000000700c00c985 */ /* 0x0003e2000c101b3c */
[----:B------:R-:W-:Y:S02]  /*f080*/  @!P0 LEA.HI R0, R0, R0, RZ, 0x1 ;  /* 0x0000000000008211 */ /* 0x000fe400078f08ff */
[C---:B------:R-:W-:Y:S01]  /*f090*/  VIADD R21, R3.reuse, 0xe0 ;  /* 0x000000e003157836 */ /* 0x040fe20000000000 */
[----:B------:R3:W-:Y:S01]  /*f0a0*/  @!P5 ST.E.64 desc[UR60][R16.64], R116 ;  /* 0x000000741000d985 */ /* 0x0007e2000c101b3c */
[C---:B--2---:R-:W-:Y:S01]  /*f0b0*/  VIADD R14, R3.reuse, 0xe8 ;  /* 0x000000e8030e7836 */ /* 0x044fe20000000000 */
[C---:B0-----:R-:W-:Y:S01]  /*f0c0*/  IADD3 R11, R3.reuse, 0xf8, RZ ;  /* 0x000000f8030b7810 */ /* 0x041fe20007ffe0ff */
[----:B------:R-:W-:Y:S01]  /*f0d0*/  VIADD R15, R3, 0xf0 ;  /* 0x000000f0030f7836 */ /* 0x000fe20000000000 */
[----:B------:R0:W-:Y:S01]  /*f0e0*/  @!P6 ST.E.64 desc[UR60][R18.64], R120 ;  /* 0x000000781200e985 */ /* 0x0001e2000c101b3c */
[----:B------:R-:W-:-:S02]  /*f0f0*/  ISETP.GE.AND P3, PT, R21, UR4, PT ;  /* 0x0000000415007c0c */ /* 0x000fc4000bf66270 */
[----:B------:R-:W-:Y:S02]  /*f100*/  ISETP.GE.AND P6, PT, R11, UR4, PT ;  /* 0x000000040b007c0c */ /* 0x000fe4000bfc6270 */
[----:B------:R-:W-:Y:S02]  /*f110*/  ISETP.GE.AND P4, PT, R14, UR4, PT ;  /* 0x000000040e007c0c */ /* 0x000fe4000bf86270 */
[----:B------:R-:W-:Y:S02]  /*f120*/  ISETP.GE.AND P5, PT, R15, UR4, PT ;  /* 0x000000040f007c0c */ /* 0x000fe4000bfa6270 */
[----:B------:R-:W-:Y:S02]  /*f130*/  @!P1 LEA.HI R2, R2, R2, RZ, 0x1 ;  /* 0x0000000202029211 */ /* 0x000fe400078f08ff */
[----:B------:R-:W-:Y:S02]  /*f140*/  @!P2 LEA.HI R20, R20, R20, RZ, 0x1 ;  /* 0x000000141414a211 */ /* 0x000fe400078f08ff */
[----:B-1----:R-:W-:-:S02]  /*f150*/  @!P1 LOP3.LUT R13, R2, 0xfffffffe, RZ, 0xc0, !PT ;  /* 0xfffffffe020d9812 */ /* 0x002fc400078ec0ff */
[----:B------:R-:W-:Y:S02]  /*f160*/  @!P3 LEA.HI R21, R21, R21, RZ, 0x1 ;  /* 0x000000151515b211 */ /* 0x000fe400078f08ff */
[----:B------:R-:W-:Y:S02]  /*f170*/  @!P6 LEA.HI R12, R11, R11, RZ, 0x1 ;  /* 0x0000000b0b0ce211 */ /* 0x000fe400078f08ff */
[----:B------:R-:W-:Y:S02]  /*f180*/  @!P4 LEA.HI R14, R14, R14, RZ, 0x1 ;  /* 0x0000000e0e0ec211 */ /* 0x000fe400078f08ff */
[----:B------:R-:W-:Y:S02]  /*f190*/  @!P5 LEA.HI R10, R15, R15, RZ, 0x1 ;  /* 0x0000000f0f0ad211 */ /* 0x000fe400078f08ff */
[----:B------:R-:W-:Y:S02]  /*f1a0*/  @!P0 LOP3.LUT R11, R0, 0xfffffffe, RZ, 0xc0, !PT ;  /* 0xfffffffe000b8812 */ /* 0x000fe400078ec0ff */
[----:B------:R-:W-:-:S02]  /*f1b0*/  @!P2 LOP3.LUT R15, R20, 0xfffffffe, RZ, 0xc0, !PT ;  /* 0xfffffffe140fa812 */ /* 0x000fc400078ec0ff */
[----:B---3--:R-:W-:Y:S02]  /*f1c0*/  @!P3 LOP3.LUT R17, R21, 0xfffffffe, RZ, 0xc0, !PT ;  /* 0xfffffffe1511b812 */ /* 0x008fe400078ec0ff */
[----:B0-----:R-:W-:Y:S01]  /*f1d0*/  @!P4 LOP3.LUT R19, R14, 0xfffffffe, RZ, 0xc0, !PT ;  /* 0xfffffffe0e13c812 */ /* 0x001fe200078ec0ff */
[--C-:B------:R-:W-:Y:S01]  /*f1e0*/  @!P2 IMAD.WIDE R14, R15, 0x4, R4.reuse ;  /* 0x000000040f0ea825 */ /* 0x100fe200078e0204 */
[----:B------:R-:W-:Y:S02]  /*f1f0*/  @!P5 LOP3.LUT R21, R10, 0xfffffffe, RZ, 0xc0, !PT ;  /* 0xfffffffe0a15d812 */ /* 0x000fe400078ec0ff */
        /* <DEDUP_REMOVED lines=14> */
.L_x_1080:
[----:B------:R-:W-:Y:S05]  /*f2e0*/  BSYNC B0 ;  /* 0x0000000000007941 */ /* 0x000fea0003800000 */
.L_x_1079:
[----:B------:R-:W-:Y:S01]  /*f2f0*/  ISETP.GE.AND P0, PT, R9, R8, PT ;  /* 0x000000080900720c */ /* 0x000fe20003f06270 */
[----:B0---4-:R4:W0:Y:S04]  /*f300*/  SHFL.IDX PT, R5, R7, 0x1, 0x1c1f ;  /* 0x003c1f0007057f89 */ /* 0x01182800000e0000 */
[----:B---3--:R4:W3:Y:S08]  /*f310*/  SHFL.IDX PT, R4, R6, 0x1, 0x1c1f ;  /* 0x003c1f0006047f89 */ /* 0x0088f000000e0000 */
[----:B----4-:R-:W-:Y:S05]  /*f320*/  @P0 BRA `(.L_x_991) ;  /* 0x0000004c00880947 */ /* 0x010fea0003800000 */
[C---:B--2---:R-:W-:Y:S01]  /*f330*/  VIADD R0, R3.reuse, 0x8 ;  /* 0x0000000803007836 */ /* 0x044fe20000000000 */
[----:B------:R-:W-:Y:S01]  /*f340*/  ULDC UR4, c[0x0][0xac8] ;  /* 0x0002b20000047ab9 */ /* 0x000fe20000000800 */
[C---:B------:R-:W-:Y:S01]  /*f350*/  VIADD R2, R3.reuse, 0x10 ;  /* 0x0000001003027836 */ /* 0x040fe20000000000 */
[C---:B------:R-:W-:Y:S01]  /*f360*/  ISETP.GE.AND P0, PT, R3.reuse, UR4, PT ;  /* 0x0000000403007c0c */ /* 0x040fe2000bf06270 */
[C---:B------:R-:W-:Y:S01]  /*f370*/  VIADD R12, R3.reuse, 0x18 ;  /* 0x00000018030c7836 */ /* 0x040fe20000000000 */
[----:B------:R-:W-:Y:S01]  /*f380*/  ISETP.GE.AND P1, PT, R0, UR4, PT ;  /* 0x0000000400007c0c */ /* 0x000fe2000bf26270 */
[C---:B------:R-:W-:Y:S01]  /*f390*/  VIADD R14, R3.reuse, 0x38 ;  /* 0x00000038030e7836 */ /* 0x040fe20000000000 */
[----:B------:R-:W-:Y:S01]  /*f3a0*/  ISETP.GE.AND P2, PT, R2, UR4, PT ;  /* 0x0000000402007c0c */ /* 0x000fe2000bf46270 */
[C---:B------:R-:W-:Y:S01]  /*f3b0*/  VIADD R16, R3.reuse, 0x48 ;  /* 0x0000004803107836 */ /* 0x040fe20000000000 */
[C---:B------:R-:W-:Y:S01]  /*f3c0*/  IADD3 R13, R3.reuse, 0x20, RZ ;  /* 0x00000020030d7810 */ /* 0x040fe20007ffe0ff */
[C---:B------:R-:W-:Y:S01]  /*f3d0*/  VIADD R18, R3.reuse, 0x50 ;  /* 0x0000005003127836 */ /* 0x040fe20000000000 */
[----:B------:R-:W-:Y:S01]  /*f3e0*/  ISETP.GE.AND P5, PT, R12, UR4, PT ;  /* 0x000000040c007c0c */ /* 0x000fe2000bfa6270 */
[----:B------:R-:W-:Y:S01]  /*f3f0*/  VIADD R20, R3, 0x58 ;  /* 0x0000005803147836 */ /* 0x000fe20000000000 */
[----:B------:R-:W-:-:S02]  /*f400*/  ISETP.GE.AND P6, PT, R13, UR4, PT ;  /* 0x000000040d007c0c */ /* 0x000fc4000bfc6270 */
[C---:B------:R-:W-:Y:S01]  /*f410*/  IADD3 R15, R3.reuse, 0x40, RZ ;  /* 0x00000040030f7810 */ /* 0x040fe20007ffe0ff */
[C-C-:B0--3--:R-:W-:Y:S01]  /*f420*/  @!P0 IMAD.WIDE R6, R3.reuse, 0x4, R4.reuse ;  /* 0x0000000403068825 */ /* 0x149fe200078e0204 */
[----:B------:R-:W-:Y:S02]  /*f430*/  ISETP.GE.AND P4, PT, R16, UR4, PT ;  /* 0x0000000410007c0c */ /* 0x000fe4000bf86270 */
[----:B------:R-:W-:Y:S02]  /*f440*/  @!P1 LEA.HI R0, R0, R0, RZ, 0x1 ;  /* 0x0000000000009211 */ /* 0x000fe400078f08ff */
[----:B------:R-:W-:Y:S01]  /*f450*/  @!P2 LEA.HI R2, R2, R2, RZ, 0x1 ;  /* 0x000000020202a211 */ /* 0x000fe200078f08ff */
[----:B------:R0:W-:Y:S01]  /*f460*/  @!P0 ST.E.64 desc[UR60][R6.64], R26 ;  /* 0x0000001a06008985 */ /* 0x0001e2000c101b3c */
[----:B------:R-:W-:Y:S01]  /*f470*/  @!P1 LOP3.LUT R9, R0, 0xfffffffe, RZ, 0xc0, !PT ;  /* 0xfffffffe00099812 */ /* 0x000fe200078ec0ff */
[C---:B------:R-:W-:Y:S01]  /*f480*/  VIADD R0, R3.reuse, 0x28 ;  /* 0x0000002803007836 */ /* 0x040fe20000000000 */
[----:B------:R-:W-:Y:S01]  /*f490*/  @!P2 LOP3.LUT R11, R2, 0xfffffffe, RZ, 0xc0, !PT ;  /* 0xfffffffe020ba812 */ /* 0x000fe200078ec0ff */
[----:B------:R-:W-:Y:S01]  /*f4a0*/  VIADD R2, R3, 0x30 ;  /* 0x0000003003027836 */ /* 0x000fe20000000000 */
[----:B------:R-:W-:Y:S01]  /*f4b0*/  ISETP.GE.AND P3, PT, R15, UR4, PT ;  /* 0x000000040f007c0c */ /* 0x000fe2000bf66270 */
[----:B------:R-:W-:Y:S01]  /*f4c0*/  @!P1 IMAD.WIDE R8, R9, 0x4, R4 ;  /* 0x0000000409089825 */ /* 0x000fe200078e0204 */
[----:B------:R-:W-:-:S02]  /*f4d0*/  ISETP.GE.AND P0, PT, R0, UR4, PT ;  /* 0x0000000400007c0c */ /* 0x000fc4000bf06270 */
[----:B------:R-:W-:Y:S01]  /*f4e0*/  @!P5 LEA.HI R12, R12, R12, RZ, 0x1 ;  /* 0x0000000c0c0cd211 */ /* 0x000fe200078f08ff */
        /* <DEDUP_REMOVED lines=10> */
[----:B-1----:R-:W-:Y:S02]  /*f590*/  @!P6 LOP3.LUT R9, R13, 0xfffffffe, RZ, 0xc0, !PT ;  /* 0xfffffffe0d09e812 */ /* 0x002fe400078ec0ff */
[----:B------:R-:W-:Y:S02]  /*f5a0*/  @!P1 LEA.HI R2, R2, R2, RZ, 0x1 ;  /* 0x0000000202029211 */ /* 0x000fe400078f08ff */
[----:B------:R0:W-:Y:S01]  /*f5b0*/  @!P5 ST.E.64 desc[UR60][R6.64], R38 ;  /* 0x000000260600d985 */ /* 0x0001e2000c101b3c */
[----:B------:R-:W-:Y:S01]  /*f5c0*/  @!P2 LEA.HI R14, R14, R14, RZ, 0x1 ;  /* 0x0000000e0e0ea211 */ /* 0x000fe200078f08ff */
[----:B------:R-:W-:Y:S01]  /*f5d0*/  @!P6 IMAD.WIDE R8, R9, 0x4, R4 ;  /* 0x000000040908e825 */ /* 0x000fe200078e0204 */
[----:B--2---:R-:W-:Y:S02]  /*f5e0*/  @!P3 LEA.HI R10, R15, R15, RZ, 0x1 ;  /* 0x0000000f0f0ab211 */ /* 0x004fe400078f08ff */
[----:B------:R-:W-:-:S02]  /*f5f0*/  @!P0 LOP3.LUT R11, R0, 0xfffffffe, RZ, 0xc0, !PT ;  /* 0xfffffffe000b8812 */ /* 0x000fc400078ec0ff */
[----:B------:R-:W-:Y:S01]  /*f600*/  @!P1 LOP3.LUT R13, R2, 0xfffffffe, RZ, 0xc0, !PT ;  /* 0xfffffffe020d9812 */ /* 0x000fe200078ec0ff */
[----:B------:R1:W-:Y:S01]  /*f610*/  @!P6 ST.E.64 desc[UR60][R8.64], R42 ;  /* 0x0000002a0800e985 */ /* 0x0003e2000c101b3c */
[----:B------:R-:W-:Y:S01]  /*f620*/  @!P2 LOP3.LUT R15, R14, 0xfffffffe, RZ, 0xc0, !PT ;  /* 0xfffffffe0e0fa812 */ /* 0x000fe200078ec0ff */
[----:B------:R-:W-:Y:S01]  /*f630*/  VIADD R2, R3, 0x68 ;  /* 0x0000006803027836 */ /* 0x000fe20000000000 */
[----:B------:R-:W-:Y:S02]  /*f640*/  @!P3 LOP3.LUT R17, R10, 0xfffffffe, RZ, 0xc0, !PT ;  /* 0xfffffffe0a11b812 */ /* 0x000fe400078ec0ff */
[----:B------:R-:W-:Y:S01]  /*f650*/  @!P4 LOP3.LUT R19, R16, 0xfffffffe, RZ, 0xc0, !PT ;  /* 0xfffffffe1013c812 */ /* 0x000fe200078ec0ff */
[--C-:B0-----:R-:W-:Y:S01]  /*f660*/  @!P0 IMAD.WIDE R6, R11, 0x4, R4.reuse ;  /* 0x000000040b068825 */ /* 0x101fe200078e0204 */
[----:B------:R-:W-:Y:S02]  /*f670*/  ISETP.GE.AND P5, PT, R18, UR4, PT ;  /* 0x0000000412007c0c */ /* 0x000fe4000bfa6270 */
[----:B------:R-:W-:Y:S01]  /*f680*/  ISETP.GE.AND P6, PT, R20, UR4, PT ;  /* 0x0000000414007c0c */ /* 0x000fe2000bfc6270 */
[----:B------:R-:W-:Y:S01]  /*f690*/  @!P2 IMAD.WIDE R10, R15, 0x4, R4 ;  /* 0x000000040f0aa825 */ /* 0x000fe200078e0204 */
[----:B------:R0:W-:Y:S01]  /*f6a0*/  @!P0 ST.E.64 desc[UR60][R6.64], R46 ;  /* 0x0000002e06008985 */ /* 0x0001e2000c101b3c */
[----:B------:R-:W-:-:S02]  /*f6b0*/  IADD3 R0, R3, 0x60, RZ ;  /* 0x0000006003007810 */ /* 0x000fc40007ffe0ff */
[----:B-1----:R-:W-:-:S04]  /*f6c0*/  @!P1 IMAD.WIDE R8, R13, 0x4, R4 ;  /* 0x000000040d089825 */ /* 0x002fc800078e0204 */
[--C-:B------:R-:W-:Y:S01]  /*f6d0*/  @!P3 IMAD.WIDE R12, R17, 0x4, R4.reuse ;  /* 0x00000004110cb825 */ /* 0x100fe200078e0204 */
[----:B------:R1:W-:Y:S01]  /*f6e0*/  @!P1 ST.E.64 desc[UR60][R8.64], R50 ;  /* 0x0000003208009985 */ /* 0x0003e2000c101b3c */
[----:B------:R-:W-:Y:S02]  /*f6f0*/  @!P5 LEA.HI R18, R18, R18, RZ, 0x1 ;  /* 0x000000121212d211 */ /* 0x000fe400078f08ff */
[----:B------:R-:W-:Y:S01]  /*f700*/  @!P4 IMAD.WIDE R14, R19, 0x4, R4 ;  /* 0x00000004130ec825 */ /* 0x000fe200078e0204 */
[----:B------:R2:W-:Y:S01]  /*f710*/  @!P2 ST.E.64 desc[UR60][R10.64], R54 ;  /* 0x000000360a00a985 */ /* 0x0005e2000c101b3c */
[C---:B------:R-:W-:Y:S02]  /*f720*/  IADD3 R19, R3.reuse, 0x80, RZ ;  /* 0x0000008003137810 */ /* 0x040fe40007ffe0ff */
        /* <DEDUP_REMOVED lines=8> */
[----:B------:R-:W-:Y:S02]  /*f7b0*/  ISETP.GE.AND P0, PT, R19, UR4, PT ;  /* 0x0000000413007c0c */ /* 0x000fe4000bf06270 */
[----:B------:R-:W-:Y:S02]  /*f7c0*/  @!P6 LEA.HI R20, R20, R20, RZ, 0x1 ;  /* 0x000000141414e211 */ /* 0x000fe400078f08ff */
[----:B0-----:R-:W-:Y:S01]  /*f7d0*/  @!P5 LOP3.LUT R7, R18, 0xfffffffe, RZ, 0xc0, !PT ;  /* 0xfffffffe1207d812 */ /* 0x001fe200078ec0ff */
[C---:B------:R-:W-:Y:S01]  /*f7e0*/  VIADD R18, R3.reuse, 0x88 ;  /* 0x0000008803127836 */ /* 0x040fe20000000000 */
        /* <DEDUP_REMOVED lines=17> */
[----:B------:R-:W-:Y:S02]  /*f900*/  @!P0 LOP3.LUT R19, R19, 0xfffffffe, RZ, 0xc0, !PT ;  /* 0xfffffffe13138812 */ /* 0x000fe400078ec0ff */
[----:B------:R-:W-:Y:S01]  /*f910*/  ISETP.GE.AND P6, PT, R18, UR4, PT ;  /* 0x0000000412007c0c */ /* 0x000fe2000bfc6270 */
[--C-:B0-----:R-:W-:Y:S01]  /*f920*/  @!P4 IMAD.WIDE R6, R11, 0x4, R4.reuse ;  /* 0x000000040b06c825 */ /* 0x101fe200078e0204 */
[----:B------:R-:W-:Y:S02]  /*f930*/  ISETP.GE.AND P5, PT, R20, UR4, PT ;  /* 0x0000000414007c0c */ /* 0x000fe4000bfa6270 */
[----:B------:R-:W-:Y:S01]  /*f940*/  IADD3 R2, R3, 0xa0, RZ ;  /* 0x000000a003027810 */ /* 0x000fe20007ffe0ff */
[--C-:B-1----:R-:W-:Y:S01]  /*f950*/  @!P3 IMAD.WIDE R8, R13, 0x4, R4.reuse ;  /* 0x000000040d08b825 */ /* 0x102fe200078e0204 */
[----:B------:R0:W-:Y:S02]  /*f960*/  @!P4 ST.E.64 desc[UR60][R6.64], R74 ;  /* 0x0000004a0600c985 */ /* 0x0001e4000c101b3c */
[----:B------:R-:W-:Y:S01]  /*f970*/  ISETP.GE.AND P4, PT, R2, UR4, PT ;  /* 0x0000000402007c0c */ /* 0x000fe2000bf86270 */
        /* <DEDUP_REMOVED lines=8> */
[----:B------:R-:W-:Y:S02]  /*fa00*/  @!P5 LEA.HI R20, R20, R20, RZ, 0x1 ;  /* 0x000000141414d211 */ /* 0x000fe400078f08ff */
[C---:B------:R-:W-:Y:S01]  /*fa10*/  VIADD R17, R3.reuse, 0xb0 ;  /* 0x000000b003117836 */ /* 0x040fe20000000000 */
[----:B------:R4:W-:Y:S01]  /*fa20*/  @!P0 ST.E.64 desc[UR60][R14.64], R90 ;  /* 0x0000005a0e008985 */ /* 0x0009e2000c101b3c */
[----:B------:R-:W-:Y:S01]  /*fa30*/  VIADD R19, R3, 0xb8 ;  /* 0x000000b803137836 */ /* 0x000fe20000000000 */
[----:B------:R-:W-:-:S02]  /*fa40*/  ISETP.GE.AND P0, PT, R0, UR4, PT ;  /* 0x0000000400007c0c */ /* 0x000fc4000bf06270 */
[----:B------:R-:W-:Y:S02]  /*fa50*/  ISETP.GE.AND P2, PT, R17, UR4, PT ;  /* 0x0000000411007c0c */ /* 0x000fe4000bf46270 */
[----:B------:R-:W-:Y:S02]  /*fa60*/  ISETP.GE.AND P1, PT, R19, UR4, PT ;  /* 0x0000000413007c0c */ /* 0x000fe4000bf26270 */
        /* <DEDUP_REMOVED lines=42> */
[----:B0-----:R-:W-:Y:S02]  /*fd10*/  @!P5 LOP3.LUT R7, R18, 0xfffffffe, RZ, 0xc0, !PT ;  /* 0xfffffffe1207d812 */ /* 0x001fe400078ec0ff */
[----:B-1----:R-:W-:Y:S02]  /*fd20*/  @!P6 LOP3.LUT R9, R20, 0xfffffffe, RZ, 0xc0, !PT ;  /* 0xfffffffe1409e812 */ /* 0x002fe400078ec0ff */
        /* <DEDUP_REMOVED lines=10> */
[----:B---3--:R-:W-:Y:S02]  /*fdd0*/  @!P1 LOP3.LUT R13, R2, 0xfffffffe, RZ, 0xc0, !PT ;  /* 0xfffffffe020d9812 */ /* 0x008fe400078ec0ff */
[----:B----4-:R-:W-:-:S02]  /*fde0*/  @!P2 LOP3.LUT R15, R16, 0xfffffffe, RZ, 0xc0, !PT ;  /* 0xfffffffe100fa812 */ /* 0x010fc400078ec0ff */
[----:B------:R-:W-:Y:S02]  /*fdf0*/  @!P3 LOP3.LUT R17, R17, 0xfffffffe, RZ, 0xc0, !PT ;  /* 0xfffffffe1111b812 */ /* 0x000fe400078ec0ff */
[----:B------:R-:W-:Y:S02]  /*fe00*/  @!P4 LOP3.LUT R19, R19, 0xfffffffe, RZ, 0xc0, !PT ;  /* 0xfffffffe1313c812 */ /* 0x000fe400078ec0ff */
[----:B------:R-:W-:Y:S01]  /*fe10*/  IADD3 R3, R3, 0xf8, RZ ;  /* 0x000000f803037810 */ /* 0x000fe20007ffe0ff */
[----:B0-----:R-:W-:-:S04]  /*fe20*/  @!P0 IMAD.WIDE R6, R11, 0x4, R4 ;  /* 0x000000040b068825 */ /* 0x001fc800078e0204 */
[--C-:B-1----:R-:W-:Y:S01]  /*fe30*/  @!P1 IMAD.WIDE R8, R13, 0x4, R4.reuse ;  /* 0x000000040d089825 */ /* 0x102fe200078e0204 */
[----:B------:R4:W-:Y:S01]  /*fe40*/  @!P0 ST.E.64 desc[UR60][R6.64], R130 ;  /* 0x0000008206008985 */ /* 0x0009e2000c101b3c */
[----:B------:R-:W-:Y:S02]  /*fe50*/  ISETP.GE.AND P0, PT, R3, UR4, PT ;  /* 0x0000000403007c0c */ /* 0x000fe4000bf06270 */
[--C-:B------:R-:W-:Y:S01]  /*fe60*/  @!P2 IMAD.WIDE R10, R15, 0x4, R4.reuse ;  /* 0x000000040f0aa825 */ /* 0x100fe200078e0204 */
[----:B------:R4:W-:Y:S03]  /*fe70*/  @!P1 ST.E.64 desc[UR60][R8.64], R134 ;  /* 0x0000008608009985 */ /* 0x0009e6000c101b3c */
[--C-:B------:R-:W-:Y:S01]  /*fe80*/  @!P3 IMAD.WIDE R12, R17, 0x4, R4.reuse ;  /* 0x00000004110cb825 */ /* 0x100fe200078e0204 */
[----:B------:R4:W-:Y:S03]  /*fe90*/  @!P2 ST.E.64 desc[UR60][R10.64], R138 ;  /* 0x0000008a0a00a985 */ /* 0x0009e6000c101b3c */
[----:B------:R-:W-:Y:S01]  /*fea0*/  @!P4 IMAD.WIDE R14, R19, 0x4, R4 ;  /* 0x00000004130ec825 */ /* 0x000fe200078e0204 */
[----:B------:R4:W-:Y:S04]  /*feb0*/  @!P3 ST.E.64 desc[UR60][R12.64], R142 ;  /* 0x0000008e0c00b985 */ /* 0x0009e8000c101b3c */
[----:B------:R4:W-:Y:S01]  /*fec0*/  @!P4 ST.E.64 desc[UR60][R14.64], R146 ;  /* 0x000000920e00c985 */ /* 0x0009e2000c101b3c */
[----:B------:R-:W-:Y:S05]  /*fed0*/  @P0 BRA `(.L_x_991) ;  /* 0x00000040009c0947 */ /* 0x000fea0003800000 */
[----:B------:R-:W-:-:S04]  /*fee0*/  LEA.HI R3, R3, R3, RZ, 0x1 ;  /* 0x0000000303037211 */ /* 0x000fc800078f08ff */
[----:B------:R-:W-:-:S05]  /*fef0*/  LOP3.LUT R3, R3, 0xfffffffe, RZ, 0xc0, !PT ;  /* 0xfffffffe03037812 */ /* 0x000fca00078ec0ff */
[----:B------:R-:W-:-:S05]  /*ff00*/  IMAD.WIDE R4, R3, 0x4, R4 ;  /* 0x0000000403047825 */ /* 0x000fca00078e0204 */
[----:B------:R0:W-:Y:S01]  /*ff10*/  ST.E.64 desc[UR60][R4.64], R150 ;  /* 0x0000009604007985 */ /* 0x0001e2000c101b3c */
[----:B------:R-:W-:Y:S05]  /*ff20*/  BRA `(.L_x_991) ;  /* 0x0000004000887947 */ /* 0x000fea0003800000 */
.L_x_1078:
[----:B------:R-:W0:Y:S02]  /*ff30*/  S2R R0, SR_TID.X ;  /* 0x0000000000007919 */ /* 0x000e240000002100 */
[----:B0-----:R-:W-:-:S05]  /*ff40*/  VIADD R2, R0, 0xffffff80 ;  /* 0xffffff8000027836 */ /* 0x001fca0000000000 */
[----:B------:R-:W-:-:S13]  /*ff50*/  ISETP.GT.AND P0, PT, R2, 0x7f, PT ;  /* 0x0000007f0200780c */ /* 0x000fda0003f04270 */
[----:B------:R-:W-:Y:S05]  /*ff60*/  @P0 BRA `(.L_x_991) ;  /* 0x0000004000780947 */ /* 0x000fea0003800000 */
[----:B------:R-:W0:Y:S01]  /*ff70*/  S2R R3, SR_CTAID.X ;  /* 0x0000000000037919 */ /* 0x000e220000002500 */
[----:B------:R-:W1:Y:S01]  /*ff80*/  LDC R6, c[0x0][0xbe8] ;  /* 0x0002fa00ff067b82 */ /* 0x000e620000000800 */
[----:B------:R-:W-:Y:S01]  /*ff90*/  ULDC UR4, c[0x0][0xa88] ;  /* 0x0002a20000047ab9 */ /* 0x000fe20000000800 */
[----:B0-----:R-:W-:Y:S02]  /*ffa0*/  IMAD R0, R3, 0x80, R0 ;  /* 0x0000008003007824 */ /* 0x001fe400078e0200 */
[----:B-1----:R-:W-:-:S03]  /*ffb0*/  IMAD R3, R6, UR4, RZ ;  /* 0x0000000406037c24 */ /* 0x002fc6000f8e02ff */
[----:B------:R-:W-:-:S04]  /*ffc0*/  IADD3 R0, R0, -0x80, RZ ;  /* 0xffffff8000007810 */ /* 0x000fc80007ffe0ff */
[----:B------:R-:W-:-:S13]  /*ffd0*/  ISETP.GE.AND P0, PT, R0, R3, PT ;  /* 0x000000030000720c */ /* 0x000fda0003f06270 */
[----:B------:R-:W-:Y:S05]  /*ffe0*/  @P0 BRA `(.L_x_991) ;  /* 0x0000004000580947 */ /* 0x000fea0003800000 */
[----:B------:R-:W2:Y:S01]  /*fff0*/  LDL R4, [R1] ;  /* 0x0000000001047983 */ /* 0x000ea20000100800 */
[----:B------:R-:W-:Y:S01]  /*10000*/  ISETP.NE.AND P0, PT, R6, 0x1, PT ;  /* 0x000000010600780c */ /* 0x000fe20003f05270 */
[----:B------:R-:W-:Y:S01]  /*10010*/  S2UR UR7, SR_CTAID.Z ;  /* 0x00000000000779c3 */ /* 0x000fe20000002700 */
[----:B------:R-:W-:Y:S01]  /*10020*/  ULDC.64 UR8, c[0x0][0xbd0] ;  /* 0x0002f40000087ab9 */ /* 0x000fe20000000a00 */
[----:B------:R-:W-:-:S06]  /*10030*/  IMAD.MOV.U32 R5, RZ, RZ, R0 ;  /* 0x000000ffff057224 */ /* 0x000fcc00078e0000 */
[----:B------:R-:W0:Y:S08]  /*10040*/  LDC.64 R10, c[0x0][0xbd8] ;  /* 0x0002f600ff0a7b82 */ /* 0x000e300000000a00 */
[----:B------:R-:W1:Y:S08]  /*10050*/  @P0 LDC R7, c[0x0][0xbec] ;  /* 0x0002fb00ff070b82 */ /* 0x000e700000000800 */
[----:B------:R-:W3:Y:S08]  /*10060*/  @P0 LDC R9, c[0x0][0xbf0] ;  /* 0x0002fc00ff090b82 */ /* 0x000ef00000000800 */
[----:B------:R-:W4:Y:S08]  /*10070*/  S2UR UR10, SR_CTAID.Y ;  /* 0x00000000000a79c3 */ /* 0x000f300000002600 */
[----:B------:R-:W4:Y:S01]  /*10080*/  LDC R8, c[0x0][0xc50] ;  /* 0x00031400ff087b82 */ /* 0x000f220000000800 */
[----:B--2---:R-:W-:Y:S01]  /*10090*/  R2UR UR11, R4 ;  /* 0x00000000040b72ca */ /* 0x004fe200000e0000 */
[----:B-1----:R-:W-:-:S05]  /*100a0*/  @P0 IMAD.HI.U32 R4, R0, R7, RZ ;  /* 0x0000000700040227 */ /* 0x002fca00078e00ff */
[----:B---3--:R-:W-:-:S07]  /*100b0*/  @P0 SHF.R.U32.HI R5, RZ, R9, R4 ;  /* 0x00000009ff050219 */ /* 0x008fce0000011604 */
[----:B------:R-:W-:Y:S02]  /*100c0*/  USHF.R.S32.HI UR6, URZ, 0x1f, UR11 ;  /* 0x0000001f3f067899 */ /* 0x000fe4000801140b */
[----:B------:R-:W-:Y:S01]  /*100d0*/  IMAD R7, RZ, RZ, -UR11 ;  /* 0x8000000bff077e24 */ /* 0x000fe2000f8e02ff */
[----:B------:R-:W-:Y:S02]  /*100e0*/  UIMAD.WIDE.U32 UR4, UR11, UR8, URZ ;  /* 0x000000080b0472a5 */ /* 0x000fe4000f8e003f */
[----:B------:R-:W-:Y:S01]  /*100f0*/  UIMAD UR6, UR6, UR8, URZ ;  /* 0x00000008060672a4 */ /* 0x000fe2000f8e023f */
[----:B----4-:R-:W-:Y:S01]  /*10100*/  IMAD R9, R8, R7, UR10 ;  /* 0x0000000a08097e24 */ /* 0x010fe2000f8e0207 */
[----:B------:R-:W-:Y:S01]  /*10110*/  USHF.R.S32.HI UR8, URZ, 0x1f, UR7 ;  /* 0x0000001f3f087899 */ /* 0x000fe20008011407 */
[----:B------:R-:W-:Y:S01]  /*10120*/  IADD3 R7, -R5, RZ, RZ ;  /* 0x000000ff05077210 */ /* 0x000fe20007ffe1ff */
[----:B------:R-:W-:Y:S01]  /*10130*/  UIMAD UR6, UR11, UR9, UR6 ;  /* 0x000000090b0672a4 */ /* 0x000fe2000f8e0206 */
[----:B------:R-:W-:Y:S01]  /*10140*/  MOV R3, UR5 ;  /* 0x0000000500037c02 */ /* 0x000fe20008000f00 */
[----:B------:R-:W-:Y:S01]  /*10150*/  IMAD.U32 R2, RZ, RZ, UR4 ;  /* 0x00000004ff027e24 */ /* 0x000fe2000f8e00ff */
[----:B------:R-:W-:Y:S01]  /*10160*/  SHF.R.S32.HI R4, RZ, 0x1f, R9 ;  /* 0x0000001fff047819 */ /* 0x000fe20000011409 */
[----:B------:R-:W-:Y:S01]  /*10170*/  UIADD3 UR6, UR5, UR6, URZ ;  /* 0x0000000605067290 */ /* 0x000fe2000fffe03f */
[----:B0-----:R-:W-:-:S02]  /*10180*/  IMAD R12, R10, UR8, RZ ;  /* 0x000000080a0c7c24 */ /* 0x001fc4000f8e02ff */
[----:B------:R-:W-:Y:S01]  /*10190*/  ULDC.64 UR4, c[0x0][0xbe0] ;  /* 0x0002f80000047ab9 */ /* 0x000fe20000000a00 */
[----:B------:R-:W-:Y:S02]  /*101a0*/  IMAD R7, R6, R7, R0 ;  /* 0x0000000706077224 */ /* 0x000fe400078e0200 */
[----:B------:R-:W-:Y:S02]  /*101b0*/  IMAD.U32 R3, RZ, RZ, UR6 ;  /* 0x00000006ff037e24 */ /* 0x000fe4000f8e00ff */
[----:B------:R-:W-:Y:S01]  /*101c0*/  IMAD R11, R11, UR7, R12 ;  /* 0x000000070b0b7c24 */ /* 0x000fe2000f8e020c */
[----:B------:R-:W-:Y:S01]  /*101d0*/  SHF.R.S32.HI R0, RZ, 0x1f, R7 ;  /* 0x0000001fff007819 */ /* 0x000fe20000011407 */
[----:B------:R-:W-:-:S04]  /*101e0*/  IMAD.WIDE.U32 R2, R10, UR7, R2 ;  /* 0x000000070a027c25 */ /* 0x000fc8000f8e0002 */
[----:B------:R-:W-:Y:S02]  /*101f0*/  IMAD.IADD R3, R11, 0x1, R3 ;  /* 0x000000010b037824 */ /* 0x000fe400078e0203 */
[----:B------:R-:W-:Y:S02]  /*10200*/  IMAD R4, R4, UR4, RZ ;  /* 0x0000000404047c24 */ /* 0x000fe4000f8e02ff */
[----:B------:R-:W-:-:S04]  /*10210*/  IMAD.WIDE.U32 R2, R9, UR4, R2 ;  /* 0x0000000409027c25 */ /* 0x000fc8000f8e0002 */
[----:B------:R-:W-:Y:S01]  /*10220*/  IMAD R4, R9, UR5, R4 ;  /* 0x0000000509047c24 */ /* 0x000fe2000f8e0204 */
[----:B------:R-:W-:Y:S01]  /*10230*/  SHF.R.S32.HI R9, RZ, 0x1f, R5 ;  /* 0x0000001fff097819 */ /* 0x000fe20000011405 */
[----:B------:R-:W-:Y:S01]  /*10240*/  ULDC.64 UR4, c[0x0][0xbc8] ;  /* 0x0002f20000047ab9 */ /* 0x000fe20000000a00 */
[----:B------:R-:W-:Y:S01]  /*10250*/  IADD3 R2, P0, R5, R2, RZ ;  /* 0x0000000205027210 */ /* 0x000fe20007f1e0ff */
[----:B------:R-:W-:-:S03]  /*10260*/  IMAD R0, R0, UR4, RZ ;  /* 0x0000000400007c24 */ /* 0x000fc6000f8e02ff */
[----:B------:R-:W-:Y:S01]  /*10270*/  IADD3.X R3, R9, R3, R4, P0, !PT ;  /* 0x0000000309037210 */ /* 0x000fe200007fe404 */
[C---:B------:R-:W-:Y:S02]  /*10280*/  IMAD R5, R7.reuse, UR5, R0 ;  /* 0x0000000507057c24 */ /* 0x040fe4000f8e0200 */
[----:B------:R-:W-:Y:S01]  /*10290*/  IMAD.WIDE.U32 R2, R7, UR4, R2 ;  /* 0x0000000407027c25 */ /* 0x000fe2000f8e0002 */
[----:B------:R-:W-:-:S03]  /*102a0*/  ULDC.64 UR4, c[0x0][0xba8] ;  /* 0x0002ea0000047ab9 */ /* 0x000fc60000000a00 */
[----:B------:R-:W-:Y:S01]  /*102b0*/  IMAD.IADD R3, R3, 0x1, R5 ;  /* 0x0000000103037824 */ /* 0x000fe200078e0205 */
[----:B------:R-:W-:-:S04]  /*102c0*/  LEA R4, P0, R2, UR4, 0x2 ;  /* 0x0000000402047c11 */ /* 0x000fc8000f8010ff */
[----:B------:R-:W-:Y:S02]  /*102d0*/  LEA.HI.X R5, R2, UR5, R3, 0x2, P0 ;  /* 0x0000000502057c11 */ /* 0x000fe400080f1403 */
[----:B------:R-:W-:-:S05]  /*102e0*/  MOV R3, 0xff800000 ;  /* 0xff80000000037802 */ /* 0x000fca0000000f00 */
[----:B------:R0:W-:Y:S01]  /*102f0*/  STG.E desc[UR60][R4.64], R3 ;  /* 0x0000000304007986 */ /* 0x0001e2000c10193c */
[----:B------:R-:W-:Y:S05]  /*10300*/  BRA `(.L_x_991) ;  /* 0x0000003c00907947 */ /* 0x000fea0003800000 */
.L_x_989:
        /* <DEDUP_REMOVED lines=18> */
.L_x_1081:
[----:B------:R-:W-:Y:S01]  /*10430*/  ULDC UR7, c[0x0][0xc50] ;  /* 0x0003140000077ab9 */ /* 0x000fe20000000800 */
[----:B------:R-:W-:Y:S01]  /*10440*/  UMOV UR39, UR6 ;  /* 0x0000000600277c82 */ /* 0x000fe20008000000 */
[----:B------:R-:W-:-:S11]  /*10450*/  UISETP.NE.AND UP0, UPT, UR7, 0x1, UPT ;  /* 0x000000010700788c */ /* 0x000fd6000bf05270 */
[----:B------:R-:W-:Y:S01]  /*10460*/  @UP0 ULDC UR4, c[0x0][0xc54] ;  /* 0x0003150000040ab9 */ /* 0x000fe20000000800 */
[----:B------:R-:W-:Y:S01]  /*10470*/  @UP0 ULDC UR8, c[0x0][0xc58] ;  /* 0x0003160000080ab9 */ /* 0x000fe20000000800 */
[----:B------:R-:W-:-:S04]  /*10480*/  UIMAD.WIDE.U32 UR4, UR6, UR4, URZ ;  /* 0x00000004060472a5 */ /* 0x000fc8000f8e003f */
[----:B------:R-:W-:-:S12]  /*10490*/  @UP0 USHF.R.U32.HI UR39, URZ, UR8, UR5 ;  /* 0x000000083f270299 */ /* 0x000fd80008011605 */
.L_x_1082:
[----:B------:R-:W-:Y:S01]  /*104a0*/  ISETP.GE.AND P0, PT, R23, RZ, PT ;  /* 0x000000ff1700720c */ /* 0x000fe20003f06270 */
[----:B------:R-:W-:Y:S01]  /*104b0*/  UIADD3 UR44, -UR39, URZ, URZ ;  /* 0x0000003f272c7290 */ /* 0x000fe2000fffe13f */
[----:B------:R-:W-:Y:S01]  /*104c0*/  IMAD.MOV.U32 R0, RZ, RZ, 0x1 ;  /* 0x00000001ff007424 */ /* 0x000fe200078e00ff */
[----:B------:R-:W-:Y:S01]  /*104d0*/  MOV R6, 0x1 ;  /* 0x0000000100067802 */ /* 0x000fe20000000f00 */
[----:B------:R-:W-:Y:S01]  /*104e0*/  IMAD.MOV.U32 R2, RZ, RZ, RZ ;  /* 0x000000ffff027224 */ /* 0x000fe200078e00ff */
[----:B------:R-:W-:-:S08]  /*104f0*/  UIMAD UR44, UR7, UR44, UR6 ;  /* 0x0000002c072c72a4 */ /* 0x000fd0000f8e0206 */
[----:B------:R-:W-:Y:S05]  /*10500*/  @!P0 BRA `(.L_x_1083) ;  /* 0x0000003800488947 */ /* 0x000fea0003800000 */
[----:B------:R-:W0:Y:S01]  /*10510*/  LDC.64 R2, c[0x0][0xa28] ;  /* 0x00028a00ff027b82 */ /* 0x000e220000000a00 */
[----:B------:R-:W-:Y:S01]  /*10520*/  IMAD.MOV.U32 R22, RZ, RZ, RZ ;  /* 0x000000ffff167224 */ /* 0x000fe200078e00ff */
[----:B------:R-:W-:Y:S01]  /*10530*/  ULDC.64 UR4, c[0x0][0x418] ;  /* 0x0001060000047ab9 */ /* 0x000fe20000000a00 */
[----:B------:R-:W-:Y:S01]  /*10540*/  ULDC UR6, c[0x0][0x448] ;  /* 0x0001120000067ab9 */ /* 0x000fe20000000800 */
[----:B------:R-:W-:Y:S01]  /*10550*/  ULDC UR10, c[0x0][0x2f0] ;  /* 0x0000bc00000a7ab9 */ /* 0x000fe20000000800 */
[----:B------:R-:W-:Y:S01]  /*10560*/  ULDC UR11, c[0x0][0x288] ;  /* 0x0000a200000b7ab9 */ /* 0x000fe20000000800 */
[----:B0-----:R-:W-:-:S04]  /*10570*/  ISETP.NE.U32.AND P0, PT, R2, RZ, PT ;  /* 0x000000ff0200720c */ /* 0x001fc80003f05070 */
[----:B------:R-:W-:-:S13]  /*10580*/  ISETP.NE.AND.EX P0, PT, R3, RZ, PT, P0 ;  /* 0x000000ff0300720c */ /* 0x000fda0003f05300 */
[----:B------:R-:W0:Y:S02]  /*10590*/  @P0 LDC.64 R2, c[0x0][0xa28] ;  /* 0x00028a00ff020b82 */ /* 0x000e240000000a00 */
[----:B0-----:R-:W-:-:S05]  /*105a0*/  @P0 IMAD.WIDE R2, R23, 0x4, R2 ;  /* 0x0000000417020825 */ /* 0x001fca00078e0202 */
[----:B------:R0:W5:Y:S01]  /*105b0*/  @P0 LDG.E R22, desc[UR60][R2.64] ;  /* 0x0000003c02160981 */ /* 0x000162000c1e1900 */
[----:B------:R-:W1:Y:S01]  /*105c0*/  S2UR UR40, SR_CTAID.X ;  /* 0x00000000002879c3 */ /* 0x000e620000002500 */
[----:B------:R-:W-:Y:S02]  /*105d0*/  UISETP.NE.U32.AND UP0, UPT, UR4, URZ, UPT ;  /* 0x0000003f0400728c */ /* 0x000fe4000bf05070 */
[----:B------:R-:W-:Y:S02]  /*105e0*/  UISETP.NE.AND UP1, UPT, UR6, 0x1, UPT ;  /* 0x000000010600788c */ /* 0x000fe4000bf25270 */
[----:B------:R-:W-:Y:S01]  /*105f0*/  UISETP.NE.AND.EX UP0, UPT, UR5, URZ, UPT, UP0 ;  /* 0x0000003f0500728c */ /* 0x000fe2000bf05300 */
[----:B------:R-:W-:Y:S02]  /*10600*/  ULDC UR6, c[0x0][0x424] ;  /* 0x0001090000067ab9 */ /* 0x000fe40000000800 */
[----:B------:R-:W-:Y:S01]  /*10610*/  ULDC.64 UR4, c[0x0][0x9e0] ;  /* 0x0002780000047ab9 */ /* 0x000fe20000000a00 */
[----:B------:R-:W-:-:S02]  /*10620*/  USEL UR9, UR6, 0x1, UP0 ;  /* 0x0000000106097887 */ /* 0x000fc40008000000 */
[----:B------:R-:W-:Y:S02]  /*10630*/  UISETP.GE.AND UP0, UPT, UR5, 0x1, UPT ;  /* 0x000000010500788c */ /* 0x000fe4000bf06270 */
[----:B------:R-:W-:Y:S01]  /*10640*/  UIMAD UR47, UR9, UR10, URZ ;  /* 0x0000000a092f72a4 */ /* 0x000fe2000f8e023f */
[----:B------:R-:W-:Y:S01]  /*10650*/  @UP1 ULDC UR7, c[0x0][0x44c] ;  /* 0x0001130000071ab9 */ /* 0x000fe20000000800 */
[----:B------:R-:W-:Y:S02]  /*10660*/  UIMAD UR9, UR9, UR10, 0x3f ;  /* 0x0000003f090974a4 */ /* 0x000fe4000f8e020a */
[----:B------:R-:W-:Y:S01]  /*10670*/  PLOP3.LUT P1, PT, PT, PT, UP0, 0x80, 0x0 ;  /* 0x000000000000781c */ /* 0x000fe20003f2f008 */
[----:B------:R-:W-:Y:S01]  /*10680*/  @UP1 ULDC UR12, c[0x0][0x450] ;  /* 0x00011400000c1ab9 */ /* 0x000fe20000000800 */
[----:B------:R-:W-:Y:S02]  /*10690*/  UP2UR UR48, UPR, URZ, 0x2 ;  /* 0x000000023f307883 */ /* 0x000fe40008000000 */
[----:B-1----:R-:W-:-:S04]  /*106a0*/  USHF.L.U32 UR40, UR40, 0x7, URZ ;  /* 0x0000000728287899 */ /* 0x002fc8000800063f */
[----:B------:R-:W-:-:S04]  /*106b0*/  UIADD3 UR8, UR40, 0x7f, URZ ;  /* 0x0000007f28087890 */ /* 0x000fc8000fffe03f */
[----:B------:R-:W-:Y:S02]  /*106c0*/  UIMAD.WIDE.U32 UR6, UR8, UR7, URZ ;  /* 0x00000007080672a5 */ /* 0x000fe4000f8e003f */
[----:B------:R-:W-:Y:S02]  /*106d0*/  UIADD3 UR6, UR47, 0x1, -UR11 ;  /* 0x000000012f067890 */ /* 0x000fe4000fffe80b */
[----:B------:R-:W-:Y:S02]  /*106e0*/  @UP1 USHF.R.U32.HI UR8, URZ, UR12, UR7 ;  /* 0x0000000c3f081299 */ /* 0x000fe40008011607 */
[----:B------:R-:W-:Y:S02]  /*106f0*/  USHF.R.S32.HI UR7, URZ, 0x1f, UR9 ;  /* 0x0000001f3f077899 */ /* 0x000fe40008011409 */
[----:B------:R-:W-:Y:S02]  /*10700*/  UIADD3 UR6, UR6, UR8, URZ ;  /* 0x0000000806067290 */ /* 0x000fe4000fffe03f */
[----:B------:R-:W-:-:S02]  /*10710*/  ULEA.HI UR7, UR7, UR9, URZ, 0x6 ;  /* 0x0000000907077291 */ /* 0x000fc4000f8f303f */
[----:B------:R-:W-:Y:S02]  /*10720*/  UIADD3 UR4, UR6, UR4, URZ ;  /* 0x0000000406047290 */ /* 0x000fe4000fffe03f */
[----:B------:R-:W-:Y:S01]  /*10730*/  USHF.R.S32.HI UR41, URZ, 0x6, UR7 ;  /* 0x000000063f297899 */ /* 0x000fe20008011407 */
[----:B0-----:R-:W-:Y:S11]  /*10740*/  @!P1 BRA `(.L_x_1084) ;  /* 0x0000000000449947 */ /* 0x001ff60003800000 */
        /* <DEDUP_REMOVED lines=10> */
.L_x_1085:
[----:B------:R-:W-:-:S11]  /*107f0*/  UISETP.NE.AND UP0, UPT, UR5, 0x1, UPT ;  /* 0x000000010500788c */ /* 0x000fd6000bf05270 */
[----:B------:R-:W-:Y:S02]  /*10800*/  @UP0 ULDC.64 UR12, c[0x0][0x9e8] ;  /* 0x00027a00000c0ab9 */ /* 0x000fe40000000a00 */
[----:B------:R-:W-:-:S04]  /*10810*/  UIMAD.WIDE.U32 UR6, UR8, UR12, URZ ;  /* 0x0000000c080672a5 */ /* 0x000fc8000f8e003f */
[----:B------:R-:W-:-:S12]  /*10820*/  @UP0 USHF.R.U32.HI UR8, URZ, UR13, UR7 ;  /* 0x0000000d3f080299 */ /* 0x000fd80008011607 */
.L_x_1086:
[----:B------:R-:W-:-:S04]  /*10830*/  UIMAD UR8, UR8, UR5, UR5 ;  /* 0x00000005080872a4 */ /* 0x000fc8000f8e0205 */
[----:B------:R-:W-:-:S04]  /*10840*/  UISETP.LT.AND UP0, UPT, UR4, UR8, UPT ;  /* 0x000000080400728c */ /* 0x000fc8000bf01270 */
[----:B------:R-:W-:-:S12]  /*10850*/  USEL UR4, UR4, UR8, UP0 ;  /* 0x0000000804047287 */ /* 0x000fd80008000000 */
.L_x_1084:
[----:B------:R-:W-:Y:S02]  /*10860*/  UISETP.NE.AND UP0, UPT, UR48, URZ, UPT ;  /* 0x0000003f3000728c */ /* 0x000fe4000bf05270 */
[----:B------:R-:W-:-:S04]  /*10870*/  UIADD3 UR4, UR4, 0x3f, URZ ;  /* 0x0000003f04047890 */ /* 0x000fc8000fffe03f */
[----:B------:R-:W-:-:S04]  /*10880*/  USHF.R.S32.HI UR8, URZ, 0x1f, UR4 ;  /* 0x0000001f3f087899 */ /* 0x000fc80008011404 */
[----:B------:R-:W-:Y:S01]  /*10890*/  ULEA.HI UR8, UR8, UR4, URZ, 0x6 ;  /* 0x0000000408087291 */ /* 0x000fe2000f8f303f */
[----:B------:R-:W-:Y:S01]  /*108a0*/  @UP0 ULDC UR6, c[0x0][0x44c] ;  /* 0x0001130000060ab9 */ /* 0x000fe20000000800 */
[----:B------:R-:W-:Y:S01]  /*108b0*/  @UP0 ULDC UR9, c[0x0][0x450] ;  /* 0x0001140000090ab9 */ /* 0x000fe20000000800 */
[----:B------:R-:W-:Y:S02]  /*108c0*/  UIMAD.WIDE.U32 UR6, UR40, UR6, URZ ;  /* 0x00000006280672a5 */ /* 0x000fe4000f8e003f */
[----:B------:R-:W-:Y:S01]  /*108d0*/  UMOV UR4, UR40 ;  /* 0x0000002800047c82 */ /* 0x000fe20008000000 */
[----:B------:R-:W-:Y:S02]  /*108e0*/  USHF.R.S32.HI UR42, URZ, 0x6, UR8 ;  /* 0x000000063f2a7899 */ /* 0x000fe40008011408 */
[----:B------:R-:W-:Y:S02]  /*108f0*/  @UP0 USHF.R.U32.HI UR4, URZ, UR9, UR7 ;  /* 0x000000093f040299 */ /* 0x000fe40008011607 */
[----:B------:R-:W-:-:S02]  /*10900*/  UISETP.LT.AND UP0, UPT, UR41, UR42, UPT ;  /* 0x0000002a2900728c */ /* 0x000fc4000bf01270 */
[----:B------:R-:W-:Y:S01]  /*10910*/  UIADD3 UR4, UR4, -UR11, UR47 ;  /* 0x8000000b04047290 */ /* 0x000fe2000fffe02f */
[----:B------:R-:W-:Y:S01]  /*10920*/  ULDC UR8, c[0x0][0x9dc] ;  /* 0x0002770000087ab9 */ /* 0x000fe20000000800 */
[----:B------:R-:W-:Y:S02]  /*10930*/  USEL UR12, UR41, UR42, UP0 ;  /* 0x0000002a290c7287 */ /* 0x000fe40008000000 */
[----:B------:R-:W-:Y:S01]  /*10940*/  UIADD3 UR8, UR4, -UR8, URZ ;  /* 0x8000000804087290 */ /* 0x000fe2000fffe03f */
[----:B------:R-:W-:Y:S11]  /*10950*/  @!P1 BRA `(.L_x_1087) ;  /* 0x0000000000449947 */ /* 0x000ff60003800000 */
        /* <DEDUP_REMOVED lines=10> */
.L_x_1088:
[----:B------:R-:W-:-:S11]  /*10a00*/  UISETP.NE.AND UP0, UPT, UR5, 0x1, UPT ;  /* 0x000000010500788c */ /* 0x000fd6000bf05270 */
[----:B------:R-:W-:Y:S02]  /*10a10*/  @UP0 ULDC.64 UR10, c[0x0][0x9e8] ;  /* 0x00027a00000a0ab9 */ /* 0x000fe40000000a00 */
[----:B------:R-:W-:-:S04]  /*10a20*/  UIMAD.WIDE.U32 UR6, UR4, UR10, URZ ;  /* 0x0000000a040672a5 */ /* 0x000fc8000f8e003f */
[----:B------:R-:W-:-:S12]  /*10a30*/  @UP0 USHF.R.U32.HI UR4, URZ, UR11, UR7 ;  /* 0x0000000b3f040299 */ /* 0x000fd80008011607 */
.L_x_1089:
[----:B------:R-:W-:-:S04]  /*10a40*/  UIMAD UR4, UR4, UR5, URZ ;  /* 0x00000005040472a4 */ /* 0x000fc8000f8e023f */
[----:B------:R-:W-:-:S04]  /*10a50*/  UISETP.LT.AND UP0, UPT, UR8, UR4, UPT ;  /* 0x000000040800728c */ /* 0x000fc8000bf01270 */
[----:B------:R-:W-:-:S12]  /*10a60*/  USEL UR8, UR8, UR4, !UP0 ;  /* 0x0000000408087287 */ /* 0x000fd8000c000000 */
.L_x_1087:
[----:B------:R-:W-:Y:S02]  /*10a70*/  USHF.R.S32.HI UR4, URZ, 0x1f, UR8 ;  /* 0x0000001f3f047899 */ /* 0x000fe40008011408 */
[----:B------:R-:W-:Y:S02]  /*10a80*/  USHF.R.U32.HI UR9, URZ, 0x10, UR44 ;  /* 0x000000103f097899 */ /* 0x000fe4000801162c */
[----:B------:R-:W-:Y:S02]  /*10a90*/  ULEA.HI UR4, UR4, UR8, URZ, 0x6 ;  /* 0x0000000804047291 */ /* 0x000fe4000f8f303f */
[----:B------:R-:W-:Y:S02]  /*10aa0*/  ULOP3.LUT UR44, UR44, 0xffff, URZ, 0xc0, !UPT ;  /* 0x0000ffff2c2c7892 */ /* 0x000fe4000f8ec03f */
[----:B------:R-:W-:Y:S01]  /*10ab0*/  USHF.R.S32.HI UR4, URZ, 0x6, UR4 ;  /* 0x000000063f047899 */ /* 0x000fe20008011404 */
[----:B------:R-:W-:-:S03]  /*10ac0*/  UMOV UR38, URZ ;  /* 0x0000003f00267c82 */ /* 0x000fc60008000000 */
[----:B------:R-:W-:-:S04]  /*10ad0*/  UISETP.LT.AND UP0, UPT, URZ, UR4, UPT ;  /* 0x000000043f00728c */ /* 0x000fc8000bf01270 */
[----:B------:R-:W-:Y:S02]  /*10ae0*/  USEL UR43, URZ, UR4, !UP0 ;  /* 0x000000043f2b7287 */ /* 0x000fe4000c000000 */
[----:B------:R-:W-:Y:S02]  /*10af0*/  UISETP.NE.AND UP0, UPT, UR9, URZ, UPT ;  /* 0x0000003f0900728c */ /* 0x000fe4000bf05270 */
[----:B------:R-:W-:-:S06]  /*10b00*/  UISETP.GT.AND UP1, UPT, UR12, UR43, UPT ;  /* 0x0000002b0c00728c */ /* 0x000fcc000bf24270 */
[----:B------:R-:W-:-:S03]  /*10b10*/  PLOP3.LUT P0, PT, PT, PT, UP1, 0x80, 0x0 ;  /* 0x000000000000781c */ /* 0x000fc60003f0f018 */
[----:B------:R-:W-:-:S10]  /*10b20*/  @!UP0 ULDC UR9, c[0x0][0x9f0] ;  /* 0x00027c0000098ab9 */ /* 0x000fd40000000800 */
[----:B------:R-:W-:Y:S05]  /*10b30*/  @!P0 BRA `(.L_x_1090) ;  /* 0x00000000007c8947 */ /* 0x000fea0003800000 */
[----:B------:R-:W-:Y:S01]  /*10b40*/  IABS R0, UR9 ;  /* 0x0000000900007c13 */ /* 0x000fe20008000000 */
[----:B------:R-:W-:Y:S02]  /*10b50*/  UIADD3 UR4, UR9, -0x1, UR12 ;  /* 0xffffffff09047890 */ /* 0x000fe4000fffe00c */
[----:B------:R-:W-:Y:S02]  /*10b60*/  IABS R4, UR9 ;  /* 0x0000000900047c13 */ /* 0x000fe40008000000 */
[----:B------:R-:W-:Y:S01]  /*10b70*/  R2UR UR10, R0 ;  /* 0x00000000000a72ca */ /* 0x000fe200000e0000 */
[----:B------:R-:W-:-:S03]  /*10b80*/  UIADD3 UR6, -UR43, UR4, URZ ;  /* 0x000000042b067290 */ /* 0x000fc6000fffe13f */
[----:B------:R-:W-:-:S03]  /*10b90*/  UMOV UR4, URZ ;  /* 0x0000003f00047c82 */ /* 0x000fc60008000000 */
[----:B------:R-:W-:Y:S01]  /*10ba0*/  IABS R3, UR6 ;  /* 0x0000000600037c13 */ /* 0x000fe20008000000 */
[----:B------:R-:W-:-:S03]  /*10bb0*/  ULOP3.LUT UR6, UR6, UR9, URZ, 0x3c, !UPT ;  /* 0x0000000906067292 */ /* 0x000fc6000f8e3c3f */
[----:B------:R-:W-:Y:S02]  /*10bc0*/  R2UR UR8, R3 ;  /* 0x00000000030872ca */ /* 0x000fe400000e0000 */
[----:B------:R-:W0:Y:S08]  /*10bd0*/  I2F.RP R0, UR10 ;  /* 0x0000000a00007d06 */ /* 0x000e300008209400 */
[----:B0-----:R-:W0:Y:S02]  /*10be0*/  MUFU.RCP R0, R0 ;  /* 0x0000000000007308 */ /* 0x001e240000001000 */
        /* <DEDUP_REMOVED lines=20> */
.L_x_1090:
[----:B------:R-:W-:Y:S02]  /*10d30*/  UIMAD UR49, UR44, UR38, UR43 ;  /* 0x000000262c3172a4 */ /* 0x000fe4000f8e022b */
[----:B------:R-:W-:Y:S01]  /*10d40*/  IMAD.U32 R0, RZ, RZ, UR38 ;  /* 0x00000026ff007e24 */ /* 0x000fe2000f8e00ff */
[----:B------:R-:W-:Y:S01]  /*10d50*/  MOV R2, RZ ;  /* 0x000000ff00027202 */ /* 0x000fe20000000f00 */
[----:B------:R-:W-:Y:S02]  /*10d60*/  IMAD.MOV.U32 R6, RZ, RZ, 0x1 ;  /* 0x00000001ff067424 */ /* 0x000fe400078e00ff */
[----:B------:R-:W-:-:S05]  /*10d70*/  IMAD.U32 R19, RZ, RZ, UR49 ;  /* 0x00000031ff137e24 */ /* 0x000fca000f8e00ff */
[----:B------:R-:W-:Y:S01]  /*10d80*/  VIADDMNMX R19, R19, R0, UR12, PT ;  /* 0x0000000c13137e46 */ /* 0x000fe2000b800100 */
[----:B------:R-:W-:-:S03]  /*10d90*/  IMAD.MOV.U32 R0, RZ, RZ, 0x1 ;  /* 0x00000001ff007424 */ /* 0x000fc600078e00ff */
[----:B------:R-:W-:-:S13]  /*10da0*/  ISETP.GT.AND P0, PT, R19, UR49, PT ;  /* 0x0000003113007c0c */ /* 0x000fda000bf04270 */
        /* <DEDUP_REMOVED lines=11> */
[----:B------:R-:W-:Y:S01]  /*10e60*/  MOV R4, UR4 ;  /* 0x0000000400047c02 */ /* 0x000fe20008000f00 */
[----:B------:R-:W-:Y:S01]  /*10e70*/  IMAD.U32 R5, RZ, RZ, UR5 ;  /* 0x00000005ff057e24 */ /* 0x000fe2000f8e00ff */
[----:B------:R-:W-:Y:S01]  /*10e80*/  ULDC.64 UR4, c[0x4][0x30] ;  /* 0x01000c0000047ab9 */ /* 0x000fe20000000a00 */
[----:B------:R-:W0:Y:S01]  /*10e90*/  LDC.64 R2, c[0x4][R2] ;  /* 0x0100000002027b82 */ /* 0x000e220000000a00 */
[----:B------:R-:W-:Y:S01]  /*10ea0*/  IMAD.U32 R6, RZ, RZ, UR6 ;  /* 0x00000006ff067e24 */ /* 0x000fe2000f8e00ff */
[----:B------:R-:W-:Y:S01]  /*10eb0*/  MOV R7, UR7 ;  /* 0x0000000700077c02 */ /* 0x000fe20008000f00 */
[----:B------:R-:W-:Y:S01]  /*10ec0*/  IMAD.U32 R10, RZ, RZ, UR4 ;  /* 0x00000004ff0a7e24 */ /* 0x000fe2000f8e00ff */
[----:B------:R-:W-:Y:S01]  /*10ed0*/  MOV R8, 0x70 ;  /* 0x0000007000087802 */ /* 0x000fe20000000f00 */
[----:B------:R-:W-:-:S02]  /*10ee0*/  IMAD.U32 R11, RZ, RZ, UR5 ;  /* 0x00000005ff0b7e24 */ /* 0x000fc4000f8e00ff */
[----:B------:R-:W-:Y:S02]  /*10ef0*/  IMAD.MOV.U32 R12, RZ, RZ, 0x1 ;  /* 0x00000001ff0c7424 */ /* 0x000fe400078e00ff */
[----:B------:R-:W-:-:S07]  /*10f00*/  IMAD.MOV.U32 R13, RZ, RZ, RZ ;  /* 0x000000ffff0d7224 */ /* 0x000fce00078e00ff */
[----:B------:R-:W-:-:S07]  /*10f10*/  LEPC R20, `(.L_x_1091) ;  /* 0x000000001014794e */ /* 0x000fce0000000000 */
[----:B0----5:R-:W-:Y:S05]  /*10f20*/  CALL.ABS.NOINC R2 ;  /* 0x0000000002007343 */ /* 0x021fea0003c00000 */
.L_x_1091:
        /* <DEDUP_REMOVED lines=8> */
[----:B------:R0:W1:Y:S01]  /*10fb0*/  LDC.64 R2, c[0x4][R16] ;  /* 0x0100000010027b82 */ /* 0x0000620000000a00 */
[----:B------:R-:W-:Y:S01]  /*10fc0*/  IMAD.U32 R5, RZ, RZ, UR5 ;  /* 0x00000005ff057e24 */ /* 0x000fe2000f8e00ff */
[----:B------:R-:W-:Y:S01]  /*10fd0*/  ULDC.64 UR4, c[0x4][0x38] ;  /* 0x01000e0000047ab9 */ /* 0x000fe20000000a00 */
[----:B------:R-:W-:Y:S01]  /*10fe0*/  IMAD.U32 R6, RZ, RZ, UR6 ;  /* 0x00000006ff067e24 */ /* 0x000fe2000f8e00ff */
[----:B------:R-:W-:Y:S01]  /*10ff0*/  MOV R7, UR7 ;  /* 0x0000000700077c02 */ /* 0x000fe20008000f00 */
[----:B------:R-:W-:Y:S01]  /*11000*/  IMAD.U32 R10, RZ, RZ, UR4 ;  /* 0x00000004ff0a7e24 */ /* 0x000fe2000f8e00ff */
[----:B------:R-:W-:Y:S01]  /*11010*/  MOV R8, 0x70 ;  /* 0x0000007000087802 */ /* 0x000fe20000000f00 */
[----:B------:R-:W-:-:S02]  /*11020*/  IMAD.U32 R11, RZ, RZ, UR5 ;  /* 0x00000005ff0b7e24 */ /* 0x000fc4000f8e00ff */
[----:B------:R-:W-:Y:S02]  /*11030*/  IMAD.MOV.U32 R12, RZ, RZ, 0x1 ;  /* 0x00000001ff0c7424 */ /* 0x000fe400078e00ff */
[----:B0-----:R-:W-:-:S07]  /*11040*/  IMAD.MOV.U32 R13, RZ, RZ, RZ ;  /* 0x000000ffff0d7224 */ /* 0x001fce00078e00ff */
[----:B------:R-:W-:-:S07]  /*11050*/  LEPC R20, `(.L_x_1093) ;  /* 0x000000001014794e */ /* 0x000fce0000000000 */
[----:B-1---5:R-:W-:Y:S05]  /*11060*/  CALL.ABS.NOINC R2 ;  /* 0x0000000002007343 */ /* 0x022fea0003c00000 */
.L_x_1093:
[----:B------:R0:W1:Y:S01]  /*11070*/  LDC.64 R2, c[0x4][R16] ;  /* 0x0100000010027b82 */ /* 0x0000620000000a00 */
[----:B------:R-:W-:Y:S01]  /*11080*/  ULDC.64 UR4, c[0x4][0xa8] ;  /* 0x01002a0000047ab9 */ /* 0x000fe20000000a00 */
[----:B------:R-:W-:Y:S01]  /*11090*/  ULDC.64 UR6, c[0x4][0xb0] ;  /* 0x01002c0000067ab9 */ /* 0x000fe20000000a00 */
[----:B------:R-:W-:Y:S01]  /*110a0*/  MOV R4, UR4 ;  /* 0x0000000400047c02 */ /* 0x000fe20008000f00 */
        /* <DEDUP_REMOVED lines=10> */
[----:B-1----:R-:W-:Y:S05]  /*11150*/  CALL.ABS.NOINC R2 ;  /* 0x0000000002007343 */ /* 0x002fea0003c00000 */
.L_x_1092:
[----:B------:R-:W0:Y:S01]  /*11160*/  LDC.64 R2, c[0x0][0x9f8] ;  /* 0x00027e00ff027b82 */ /* 0x000e220000000a00 */
[----:B------:R-:W-:-:S07]  /*11170*/  MOV R33, R23 ;  /* 0x0000001700217202 */ /* 0x000fce0000000f00 */
[----:B------:R-:W1:Y:S01]  /*11180*/  LDC R17, c[0x0][0x430] ;  /* 0x00010c00ff117b82 */ /* 0x000e620000000800 */
[C---:B------:R-:W-:Y:S01]  /*11190*/  IMAD.SHL.U32 R24, R26.reuse, 0x10, RZ ;  /* 0x000000101a187824 */ /* 0x040fe200078e00ff */
[----:B------:R-:W-:Y:S01]  /*111a0*/  LOP3.LUT R8, R26, 0x7f, RZ, 0xc0, !PT ;  /* 0x0000007f1a087812 */ /* 0x000fe200078ec0ff */
[----:B------:R-:W-:Y:S01]  /*111b0*/  VIADD R0, R19, 0xffffffff ;  /* 0xffffffff13007836 */ /* 0x000fe20000000000 */
[----:B------:R-:W-:Y:S01]  /*111c0*/  LOP3.LUT R16, R16, 0xffffffbf, RZ, 0xc0, !PT ;  /* 0xffffffbf10107812 */ /* 0x000fe200078ec0ff */
[----:B------:R-:W-:Y:S01]  /*111d0*/  ULDC UR4, c[0x0][0x2f4] ;  /* 0x0000bd0000047ab9 */ /* 0x000fe20000000800 */
[----:B0-----:R-:W-:-:S04]  /*111e0*/  ISETP.NE.U32.AND P0, PT, R2, RZ, PT ;  /* 0x000000ff0200720c */ /* 0x001fc80003f05070 */
[----:B------:R-:W-:-:S13]  /*111f0*/  ISETP.NE.AND.EX P0, PT, R3, RZ, PT, P0 ;  /* 0x000000ff0300720c */ /* 0x000fda0003f05300 */
[----:B------:R-:W0:Y:S02]  /*11200*/  @P0 LDC.64 R2, c[0x0][0x9f8] ;  /* 0x00027e00ff020b82 */ /* 0x000e240000000a00 */
[----:B0-----:R-:W-:-:S05]  /*11210*/  @P0 IMAD.WIDE R2, R23, 0x4, R2 ;  /* 0x0000000417020825 */ /* 0x001fca00078e0202 */
[----:B------:R0:W2:Y:S01]  /*11220*/  @P0 LDG.E R33, desc[UR60][R2.64] ;  /* 0x0000003c02210981 */ /* 0x0000a2000c1e1900 */
[----:B------:R-:W-:Y:S02]  /*11230*/  LOP3.LUT R24, R24, 0x70, RZ, 0xc0, !PT ;  /* 0x0000007018187812 */ /* 0x000fe400078ec0ff */
[----:B------:R-:W-:Y:S02]  /*11240*/  SHF.R.U32.HI R4, RZ, 0x3, R8 ;  /* 0x00000003ff047819 */ /* 0x000fe40000011608 */
[----:B-1----:R-:W-:Y:S02]  /*11250*/  ISETP.NE.AND P1, PT, R17, 0x1, PT ;  /* 0x000000011100780c */ /* 0x002fe40003f25270 */
[----:B------:R-:W-:-:S04]  /*11260*/  LOP3.LUT R37, R24, R4, RZ, 0xfc, !PT ;  /* 0x0000000418257212 */ /* 0x000fc800078efcff */
[----:B------:R-:W-:-:S04]  /*11270*/  LEA R7, R0, R37, 0x6 ;  /* 0x0000002500077211 */ /* 0x000fc800078e30ff */
[C---:B------:R-:W-:Y:S01]  /*11280*/  ISETP.GE.AND P0, PT, R7.reuse, UR47, PT ;  /* 0x0000002f07007c0c */ /* 0x040fe2000bf06270 */
[----:B-----5:R-:W-:Y:S02]  /*11290*/  IMAD.IADD R7, R7, 0x1, R22 ;  /* 0x0000000107077824 */ /* 0x020fe400078e0216 */
[----:B0-----:R-:W0:Y:S01]  /*112a0*/  @P1 LDC R2, c[0x0][0x434] ;  /* 0x00010d00ff021b82 */ /* 0x001e220000000800 */
[----:B------:R-:W-:Y:S01]  /*112b0*/  ISETP.GT.U32.OR P0, PT, R37, 0x3f, P0 ;  /* 0x0000003f2500780c */ /* 0x000fe20000704470 */
[----:B------:R-:W-:Y:S01]  /*112c0*/  IMAD.MOV.U32 R9, RZ, RZ, R7 ;  /* 0x000000ffff097224 */ /* 0x000fe200078e0007 */
[----:B------:R-:W-:-:S05]  /*112d0*/  @P1 LOP3.LUT R16, R16, 0x40, RZ, 0xfc, !PT ;  /* 0x0000004010101812 */ /* 0x000fca00078efcff */
[----:B------:R-:W1:Y:S08]  /*112e0*/  @P1 LDC R3, c[0x0][0x438] ;  /* 0x00010e00ff031b82 */ /* 0x000e700000000800 */
[----:B------:R-:W3:Y:S08]  /*112f0*/  @!P0 LDC.64 R10, c[0x0][0x428] ;  /* 0x00010a00ff0a8b82 */ /* 0x000ef00000000a00 */
[----:B------:R-:W4:Y:S01]  /*11300*/  @!P0 LDC.64 R4, c[0x0][0x418] ;  /* 0x00010600ff048b82 */ /* 0x000f220000000a00 */
[----:B0-----:R-:W-:-:S05]  /*11310*/  @P1 IMAD.HI.U32 R2, R7, R2, RZ ;  /* 0x0000000207021227 */ /* 0x001fca00078e00ff */
[----:B-1----:R-:W-:-:S04]  /*11320*/  @P1 SHF.R.U32.HI R9, RZ, R3, R2 ;  /* 0x00000003ff091219 */ /* 0x002fc80000011602 */
[----:B------:R-:W-:Y:S02]  /*11330*/  @!P0 SHF.R.S32.HI R3, RZ, 0x1f, R9 ;  /* 0x0000001fff038819 */ /* 0x000fe40000011409 */
[----:B------:R-:W-:Y:S01]  /*11340*/  LOP3.LUT R16, R16, 0xffffffef, RZ, 0xc0, !PT ;  /* 0xffffffef10107812 */ /* 0x000fe200078ec0ff */
[----:B------:R-:W-:Y:S01]  /*11350*/  UMOV UR5, 0xffffffff ;  /* 0xffffffff00057882 */ /* 0x000fe20000000000 */
[----:B--2---:R-:W-:-:S05]  /*11360*/  SHF.R.S32.HI R6, RZ, 0x1f, R33 ;  /* 0x0000001fff067819 */ /* 0x004fca0000011421 */
[----:B---3--:R-:W-:Y:S01]  /*11370*/  @!P0 IMAD R2, R6, R10, RZ ;  /* 0x0000000a06028224 */ /* 0x008fe200078e02ff */
[----:B------:R0:W-:Y:S03]  /*11380*/  STL [R1], R6 ;  /* 0x0000000601007387 */ /* 0x0001e60000100800 */
[----:B------:R-:W-:Y:S01]  /*11390*/  @!P0 IMAD R11, R33, R11, R2 ;  /* 0x0000000b210b8224 */ /* 0x000fe200078e0202 */
[----:B------:R-:W-:-:S05]  /*113a0*/  @!P0 MOV R2, R9 ;  /* 0x0000000900028202 */ /* 0x000fca0000000f00 */
[----:B------:R-:W-:-:S04]  /*113b0*/  @!P0 IMAD.WIDE.U32 R2, R33, R10, R2 ;  /* 0x0000000a21028225 */ /* 0x000fc800078e0002 */
[----:B------:R-:W-:Y:S01]  /*113c0*/  @!P0 IMAD.IADD R3, R3, 0x1, R11 ;  /* 0x0000000103038824 */ /* 0x000fe200078e020b */
[----:B----4-:R-:W-:Y:S01]  /*113d0*/  @!P0 LEA R4, P1, R2, R4, 0x2 ;  /* 0x0000000402048211 */ /* 0x010fe200078210ff */
[----:B0-----:R-:W-:-:S03]  /*113e0*/  IMAD.MOV.U32 R6, RZ, RZ, RZ ;  /* 0x000000ffff067224 */ /* 0x001fc600078e00ff */
[----:B------:R-:W-:-:S05]  /*113f0*/  @!P0 LEA.HI.X R5, R2, R5, R3, 0x2, P1 ;  /* 0x0000000502058211 */ /* 0x000fca00008f1403 */
[----:B------:R0:W5:Y:S02]  /*11400*/  @!P0 LDG.E R6, desc[UR60][R4.64] ;  /* 0x0000003c04068981 */ /* 0x000164000c1e1900 */
[----:B0-----:R-:W-:-:S04]  /*11410*/  SHF.L.U32 R4, R26, 0x3, RZ ;  /* 0x000000031a047819 */ /* 0x001fc800000006ff */
[----:B------:R-:W-:-:S04]  /*11420*/  LOP3.LUT R25, R4, 0x38, RZ, 0xc0, !PT ;  /* 0x0000003804197812 */ /* 0x000fc800078ec0ff */
[C---:B------:R-:W-:Y:S02]  /*11430*/  ISETP.GE.AND P0, PT, R25.reuse, UR4, PT ;  /* 0x0000000419007c0c */ /* 0x040fe4000bf06270 */
[C---:B------:R-:W-:Y:S02]  /*11440*/  LOP3.LUT R36, R25.reuse, 0x40, RZ, 0xfc, !PT ;  /* 0x0000004019247812 */ /* 0x040fe400078efcff */
[C---:B------:R-:W-:Y:S02]  /*11450*/  LOP3.LUT R35, R25.reuse, 0x80, RZ, 0xfc, !PT ;  /* 0x0000008019237812 */ /* 0x040fe400078efcff */
[----:B------:R-:W-:Y:S02]  /*11460*/  ISETP.GE.AND P2, PT, R36, UR4, PT ;  /* 0x0000000424007c0c */ /* 0x000fe4000bf46270 */
[----:B------:R-:W-:Y:S02]  /*11470*/  LOP3.LUT R34, R25, 0xc0, RZ, 0xfc, !PT ;  /* 0x000000c019227812 */ /* 0x000fe400078efcff */
[----:B------:R-:W-:-:S03]  /*11480*/  ISETP.GE.AND P1, PT, R35, UR4, PT ;  /* 0x0000000423007c0c */ /* 0x000fc6000bf26270 */
[----:B------:R-:W-:Y:S02]  /*11490*/  @P0 LOP3.LUT R16, R16, 0x10, RZ, 0xfc, !PT ;  /* 0x0000001010100812 */ /* 0x000fe400078efcff */
[----:B------:R-:W-:Y:S02]  /*114a0*/  ISETP.GE.AND P0, PT, R34, UR4, PT ;  /* 0x0000000422007c0c */ /* 0x000fe4000bf06270 */
[----:B------:R-:W-:-:S04]  /*114b0*/  LOP3.LUT R16, R16, 0xfffffff7, RZ, 0xc0, !PT ;  /* 0xfffffff710107812 */ /* 0x000fc800078ec0ff */
[----:B------:R-:W-:-:S04]  /*114c0*/  @P2 LOP3.LUT R16, R16, 0x8, RZ, 0xfc, !PT ;  /* 0x0000000810102812 */ /* 0x000fc800078efcff */
[----:B------:R-:W-:-:S04]  /*114d0*/  LOP3.LUT R16, R16, 0xfffffffd, RZ, 0xc0, !PT ;  /* 0xfffffffd10107812 */ /* 0x000fc800078ec0ff */
[----:B------:R-:W-:-:S04]  /*114e0*/  LOP3.LUT R16, R16, 0xfffffffb, RZ, 0xc0, !PT ;  /* 0xfffffffb10107812 */ /* 0x000fc800078ec0ff */
[----:B------:R-:W-:-:S04]  /*114f0*/  @P1 LOP3.LUT R16, R16, 0x4, RZ, 0xfc, !PT ;  /* 0x0000000410101812 */ /* 0x000fc800078efcff */
[----:B------:R-:W-:Y:S01]  /*11500*/  @P0 LOP3.LUT R16, R16, 0x2, RZ, 0xfc, !PT ;  /* 0x0000000210100812 */ /* 0x000fe200078efcff */
[----:B------:R-:W-:Y:S06]  /*11510*/  BRA.DIV UR5, `(.L_x_1094) ;  /* 0x0000002e05fc7947 */ /* 0x000fec000b800000 */
.L_x_1136:
[----:B------:R-:W2:Y:S01]  /*11520*/  LDL R2, [R1+0x4] ;  /* 0x0000040001027983 */ /* 0x000ea20000100800 */
[----:B------:R-:W-:Y:S01]  /*11530*/  ISETP.GT.U32.AND P1, PT, R37, 0x3f, PT ;  /* 0x0000003f2500780c */ /* 0x000fe20003f24070 */
[----:B------:R-:W-:Y:S01]  /*11540*/  IMAD.MOV.U32 R27, RZ, RZ, R0 ;  /* 0x000000ffff1b7224 */ /* 0x000fe200078e0000 */
[----:B------:R-:W-:Y:S02]  /*11550*/  LOP3.LUT R16, R16, 0xfffffffe, RZ, 0xc0, !PT ;  /* 0xfffffffe10107812 */ /* 0x000fe400078ec0ff */
[----:B------:R-:W-:-:S04]  /*11560*/  MOV R32, UR39 ;  /* 0x0000002700207c02 */ /* 0x000fc80008000f00 */
[----:B------:R-:W-:-:S05]  /*11570*/  SHF.R.S32.HI R32, RZ, 0x1f, R32 ;  /* 0x0000001fff207819 */ /* 0x000fca0000011420 */
[----:B------:R-:W-:-:S04]  /*11580*/  @P1 LOP3.LUT R16, R16, 0x1, RZ, 0xfc, !PT ;  /* 0x0000000110101812 */ /* 0x000fc800078efcff */
[----:B------:R-:W-:Y:S02]  /*11590*/  LOP3.LUT R16, R16, 0xffffffdf, RZ, 0xc0, !PT ;  /* 0xffffffdf10107812 */ /* 0x000fe400078ec0ff */
[----:B--2---:R-:W-:Y:S01]  /*115a0*/  R2UR UR4, R2 ;  /* 0x00000000020472ca */ /* 0x004fe200000e0000 */
[----:B------:R-:W-:-:S04]  /*115b0*/  IMAD.MOV R2, RZ, RZ, -R9 ;  /* 0x000000ffff027224 */ /* 0x000fc800078e0a09 */
[----:B------:R-:W-:-:S08]  /*115c0*/  IMAD R7, R17, R2, R7 ;  /* 0x0000000211077224 */ /* 0x000fd000078e0207 */
[----:B------:R-:W-:-:S06]  /*115d0*/  ULOP3.LUT UR4, UR4, 0x2, URZ, 0xfc, !UPT ;  /* 0x0000000204047892 */ /* 0x000fcc000f8efc3f */
[----:B------:R-:W-:-:S05]  /*115e0*/  IMAD.U32 R2, RZ, RZ, UR4 ;  /* 0x00000004ff027e24 */ /* 0x000fca000f8e00ff */
[----:B------:R-:W-:-:S13]  /*115f0*/  ISETP.NE.AND P0, PT, R2, 0x3, PT ;  /* 0x000000030200780c */ /* 0x000fda0003f05270 */
[----:B------:R-:W-:Y:S01]  /*11600*/  @P0 LOP3.LUT R16, R16, 0x20, RZ, 0xfc, !PT ;  /* 0x0000002010100812 */ /* 0x000fe200078efcff */
[----:B------:R-:W-:Y:S06]  /*11610*/  @!P0 BRA `(.L_x_1095) ;  /* 0x0000000000048947 */ /* 0x000fec0003800000 */
[----:B------:R-:W-:Y:S01]  /*11620*/  BPT.TRAP 0x1 ;  /* 0x000000040000795c */ /* 0x000fe20000300000 */
.L_x_1095:
[----:B------:R-:W-:Y:S01]  /*11630*/  SHF.R.S32.HI R9, RZ, 0x1f, R7 ;  /* 0x0000001fff097819 */ /* 0x000fe20000011407 */
[----:B------:R-:W-:Y:S01]  /*11640*/  ULDC.64 UR4, c[0x0][0x328] ;  /* 0x0000ca0000047ab9 */ /* 0x000fe20000000a00 */
[----:B------:R-:W-:-:S03]  /*11650*/  R2UR UR6, R32 ;  /* 0x00000000200672ca */ /* 0x000fc600000e0000 */
[----:B------:R-:W-:-:S04]  /*11660*/  IMAD R2, R9, UR4, RZ ;  /* 0x0000000409027c24 */ /* 0x000fc8000f8e02ff */
[C---:B------:R-:W-:Y:S02]  /*11670*/  IMAD R5, R7.reuse, UR5, R2 ;  /* 0x0000000507057c24 */ /* 0x040fe4000f8e0202 */
[----:B------:R-:W-:Y:S01]  /*11680*/  IMAD.WIDE.U32 R2, R7, UR4, RZ ;  /* 0x0000000407027c25 */ /* 0x000fe2000f8e00ff */
[----:B------:R-:W-:-:S03]  /*11690*/  ULDC.64 UR4, c[0x0][0x338] ;  /* 0x0000ce0000047ab9 */ /* 0x000fc60000000a00 */
[----:B------:R-:W-:Y:S01]  /*116a0*/  IMAD.IADD R3, R3, 0x1, R5 ;  /* 0x0000000103037824 */ /* 0x000fe200078e0205 */
[----:B-----5:R-:W-:Y:S01]  /*116b0*/  SHF.R.S32.HI R5, RZ, 0x1f, R6 ;  /* 0x0000001fff057819 */ /* 0x020fe20000011406 */
[----:B------:R-:W-:-:S04]  /*116c0*/  IMAD.WIDE.U32 R2, R6, UR4, R2 ;  /* 0x0000000406027c25 */ /* 0x000fc8000f8e0002 */
[----:B------:R-:W-:-:S04]  /*116d0*/  IMAD R11, R5, UR4, RZ ;  /* 0x00000004050b7c24 */ /* 0x000fc8000f8e02ff */
        /* <DEDUP_REMOVED lines=15> */
.L_x_1137:
[----:B------:R-:W-:Y:S01]  /*117d0*/  ULDC.64 UR4, c[0x0][0x300] ;  /* 0x0000c00000047ab9 */ /* 0x000fe20000000a00 */
[----:B------:R-:W-:Y:S01]  /*117e0*/  R2UR UR6, R32 ;  /* 0x00000000200672ca */ /* 0x000fe200000e0000 */
[----:B0-----:R-:W-:Y:S01]  /*117f0*/  IMAD R2, R9, UR4, RZ ;  /* 0x0000000409027c24 */ /* 0x001fe2000f8e02ff */
[----:B------:R-:W-:Y:S02]  /*11800*/  SHF.R.U32.HI R28, RZ, 0x3, R8 ;  /* 0x00000003ff1c7819 */ /* 0x000fe40000011608 */
[----:B------:R-:W-:Y:S01]  /*11810*/  SHF.L.U32 R30, R8, 0x3, RZ ;  /* 0x00000003081e7819 */ /* 0x000fe200000006ff */
[C---:B------:R-:W-:Y:S01]  /*11820*/  IMAD R9, R7.reuse, UR5, R2 ;  /* 0x0000000507097c24 */ /* 0x040fe2000f8e0202 */
[C---:B------:R-:W-:Y:S01]  /*11830*/  LOP3.LUT P4, RZ, R16.reuse, 0x10, RZ, 0xc0, !PT ;  /* 0x0000001010ff7812 */ /* 0x040fe2000788c0ff */
[----:B------:R-:W-:Y:S01]  /*11840*/  IMAD.WIDE.U32 R2, R7, UR4, RZ ;  /* 0x0000000407027c25 */ /* 0x000fe2000f8e00ff */
[----:B------:R-:W-:Y:S01]  /*11850*/  ULDC.64 UR4, c[0x0][0x310] ;  /* 0x0000c40000047ab9 */ /* 0x000fe20000000a00 */
[----:B------:R-:W-:-:S02]  /*11860*/  LOP3.LUT P3, RZ, R16, 0x8, RZ, 0xc0, !PT ;  /* 0x0000000810ff7812 */ /* 0x000fc4000786c0ff */
[----:B------:R-:W-:Y:S01]  /*11870*/  IMAD.IADD R3, R3, 0x1, R9 ;  /* 0x0000000103037824 */ /* 0x000fe200078e0209 */
[C---:B------:R-:W-:Y:S01]  /*11880*/  LOP3.LUT P2, RZ, R16.reuse, 0x4, RZ, 0xc0, !PT ;  /* 0x0000000410ff7812 */ /* 0x040fe2000784c0ff */
[----:B------:R-:W-:Y:S01]  /*11890*/  IMAD R5, R5, UR4, RZ ;  /* 0x0000000405057c24 */ /* 0x000fe2000f8e02ff */
[----:B------:R-:W-:Y:S01]  /*118a0*/  LOP3.LUT P1, RZ, R16, 0x2, RZ, 0xc0, !PT ;  /* 0x0000000210ff7812 */ /* 0x000fe2000782c0ff */
        /* <DEDUP_REMOVED lines=9> */
[----:B------:R-:W-:Y:S01]  /*11940*/  IMAD.MOV.U32 R5, RZ, RZ, -0x40 ;  /* 0xffffffc0ff057424 */ /* 0x000fe200078e00ff */
[----:B------:R-:W-:Y:S01]  /*11950*/  LEA R6, P0, R2, UR6, 0x1 ;  /* 0x0000000602067c11 */ /* 0x000fe2000f8008ff */
[----:B------:R-:W-:Y:S01]  /*11960*/  VIADD R7, R3, UR4 ;  /* 0x0000000403077c36 */ /* 0x000fe20008000000 */
[----:B------:R-:W-:Y:S01]  /*11970*/  LOP3.LUT R3, R4, 0x1c0, RZ, 0xc0, !PT ;  /* 0x000001c004037812 */ /* 0x000fe200078ec0ff */
[----:B------:R-:W-:Y:S01]  /*11980*/  IMAD R0, R0, R5, UR47 ;  /* 0x0000002f00007e24 */ /* 0x000fe2000f8e0205 */
[----:B------:R-:W-:Y:S02]  /*11990*/  UMOV UR4, 0xffffffff ;  /* 0xffffffff00047882 */ /* 0x000fe40000000000 */
[----:B------:R-:W-:Y:S01]  /*119a0*/  LOP3.LUT R3, R3, 0x38, R4, 0xf8, !PT ;  /* 0x0000003803037812 */ /* 0x000fe200078ef804 */
[----:B------:R-:W-:Y:S01]  /*119b0*/  IMAD.IADD R0, R0, 0x1, -R28 ;  /* 0x0000000100007824 */ /* 0x000fe200078e0a1c */
[----:B------:R-:W-:Y:S02]  /*119c0*/  LEA.HI.X R7, R2, UR7, R7, 0x1, P0 ;  /* 0x0000000702077c11 */ /* 0x000fe400080f0c07 */
[----:B------:R-:W-:-:S02]  /*119d0*/  LOP3.LUT R3, R3, 0x38, R26, 0x78, !PT ;  /* 0x0000003803037812 */ /* 0x000fc400078e781a */
[----:B------:R-:W-:Y:S02]  /*119e0*/  ISETP.GE.AND P0, PT, R0, 0x1, PT ;  /* 0x000000010000780c */ /* 0x000fe40003f06270 */
[----:B------:R-:W-:Y:S01]  /*119f0*/  LOP3.LUT R30, R3, 0x200, R30, 0xf8, !PT ;  /* 0x00000200031e7812 */ /* 0x000fe200078ef81e */
[----:B------:R-:W-:Y:S10]  /*11a00*/  BRA.DIV UR4, `(.L_x_1097) ;  /* 0x0000002a04f87947 */ /* 0x000ff4000b800000 */
[----:B------:R-:W-:Y:S01]  /*11a10*/  SHFL.IDX PT, R3, R7, RZ, 0x181f ;  /* 0x00181fff07037589 */ /* 0x000fe200000e0000 */
[----:B------:R-:W-:-:S03]  /*11a20*/  @P0 LEA R9, R30, UR45, 0x1 ;  /* 0x0000002d1e090c11 */ /* 0x000fc6000f8e08ff */
[----:B------:R-:W0:Y:S04]  /*11a30*/  SHFL.IDX PT, R2, R6, RZ, 0x181f ;  /* 0x00181fff06027589 */ /* 0x000e2800000e0000 */
[----:B------:R-:W-:Y:S04]  /*11a40*/  SHFL.IDX PT, R5, R7, 0x1, 0x181f ;  /* 0x00381f0007057f89 */ /* 0x000fe800000e0000 */
        /* <DEDUP_REMOVED lines=24> */
.L_x_1147:
[----:B------:R-:W-:Y:S01]  /*11bd0*/  ISETP.GE.AND P0, PT, R0, 0x31, PT ;  /* 0x000000310000780c */ /* 0x000fe20003f06270 */
[----:B-1----:R-:W-:Y:S01]  /*11be0*/  IMAD.MOV.U32 R2, RZ, RZ, R14 ;  /* 0x000000ffff027224 */ /* 0x002fe200078e000e */
[----:B--2---:R-:W-:-:S11]  /*11bf0*/  MOV R3, R4 ;  /* 0x0000000400037202 */ /* 0x004fd60000000f00 */
[----:B------:R-:W-:Y:S01]  /*11c00*/  @P0 IMAD.WIDE.U32 R2, R25, 0x2, R2 ;  /* 0x0000000219020825 */ /* 0x000fe200078e0002 */
[----:B------:R-:W-:-:S05]  /*11c10*/  @P0 LEA R5, R30, UR45, 0x1 ;  /* 0x0000002d1e050c11 */ /* 0x000fca000f8e08ff */
[----:B------:R-:W-:Y:S01]  /*11c20*/  @!PT LDS RZ, [RZ] ;  /* 0x00000000fffff984 */ /* 0x000fe20000000800 */
[----:B------:R-:W-:Y:S01]  /*11c30*/  @!PT LDS RZ, [RZ] ;  /* 0x00000000fffff984 */ /* 0x000fe20000000800 */
[----:B------:R-:W-:Y:S01]  /*11c40*/  @!PT LDS RZ, [RZ] ;  /* 0x00000000fffff984 */ /* 0x000fe20000000800 */
[----:B------:R0:W-:Y:S04]  /*11c50*/  @P0 LDGSTS.E.BYPASS.LTC128B.128 [R5+0x21c00], desc[UR60][R2.64], !P4 ;  /* 0x21c0000002050fae */ /* 0x0001e8000e101d7c */
[----:B------:R0:W-:Y:S04]  /*11c60*/  @P0 LDGSTS.E.BYPASS.LTC128B.128 [R5+0x23c00], desc[UR60][R2.64+0x80], !P3 ;  /* 0x23c0008002050fae */ /* 0x0001e8000d901d7c */
[----:B------:R0:W-:Y:S04]  /*11c70*/  @P0 LDGSTS.E.BYPASS.LTC128B.128 [R5+0x25c00], desc[UR60][R2.64+0x100], !P2 ;  /* 0x25c0010002050fae */ /* 0x0001e8000d101d7c */
[----:B------:R0:W-:Y:S01]  /*11c80*/  @P0 LDGSTS.E.BYPASS.LTC128B.128 [R5+0x27c00], desc[UR60][R2.64+0x180], !P1 ;  /* 0x27c0018002050fae */ /* 0x0001e2000c901d7c */
[----:B------:R-:W-:Y:S01]  /*11c90*/  NOP ;  /* 0x0000000000007918 */ /* 0x000fe20000000000 */
[----:B------:R-:W-:Y:S02]  /*11ca0*/  SYNCS.ARRIVE.TRANS64.RED.A0T1 RZ, [UR45+0x30830], RZ ;  /* 0x030830ffffff79a7 */ /* 0x000fe4000820042d */
[----:B------:R-:W-:Y:S01]  /*11cb0*/  ARRIVES.LDGSTSBAR.64.TRANSCNT [UR45+0x30830] ;  /* 0x03083000ff0079b0 */ /* 0x000fe20008000aad */
[----:B------:R-:W-:Y:S01]  /*11cc0*/  NOP ;  /* 0x0000000000007918 */ /* 0x000fe20000000000 */
[----:B------:R-:W-:-:S13]  /*11cd0*/  LOP3.LUT P1, RZ, R16, 0x20, RZ, 0xc0, !PT ;  /* 0x0000002010ff7812 */ /* 0x000fda000782c0ff */
[----:B0-----:R-:W-:Y:S05]  /*11ce0*/  @!P1 BRA `(.L_x_1098) ;  /* 0x0000000000049947 */ /* 0x001fea0003800000 */
[----:B------:R-:W-:Y:S01]  /*11cf0*/  BPT.TRAP 0x1 ;  /* 0x000000040000795c */ /* 0x000fe20000300000 */
.L_x_1098:
        /* <DEDUP_REMOVED lines=30> */
.L_x_1099:
[----:B------:R-:W-:Y:S01]  /*11ee0*/  UISETP.NE.AND UP0, UPT, UR48, URZ, UPT ;  /* 0x0000003f3000728c */ /* 0x000fe2000bf05270 */
[----:B------:R-:W-:Y:S01]  /*11ef0*/  VIADD R0, R37, UR40 ;  /* 0x0000002825007c36 */ /* 0x000fe20008000000 */
[----:B------:R-:W0:Y:S01]  /*11f00*/  LDC R7, c[0x0][0x448] ;  /* 0x00011200ff077b82 */ /* 0x000e220000000800 */
[----:B------:R-:W-:Y:S01]  /*11f10*/  IMAD.U32 R4, RZ, RZ, UR36 ;  /* 0x00000024ff047e24 */ /* 0x000fe2000f8e00ff */
[----:B------:R-:W-:Y:S01]  /*11f20*/  MOV R3, UR46 ;  /* 0x0000002e00037c02 */ /* 0x000fe20008000f00 */
[----:B------:R-:W-:Y:S01]  /*11f30*/  IMAD.MOV.U32 R9, RZ, RZ, R0 ;  /* 0x000000ffff097224 */ /* 0x000fe200078e0000 */
[----:B------:R-:W-:Y:S01]  /*11f40*/  PLOP3.LUT P0, PT, PT, PT, UP0, 0x80, 0x0 ;  /* 0x000000000000781c */ /* 0x000fe20003f0f008 */
[----:B------:R-:W-:-:S04]  /*11f50*/  IMAD.U32 R5, RZ, RZ, UR37 ;  /* 0x00000025ff057e24 */ /* 0x000fc8000f8e00ff */
[----:B------:R-:W-:-:S08]  /*11f60*/  @UP0 ULDC UR4, c[0x0][0x44c] ;  /* 0x0001130000040ab9 */ /* 0x000fd00000000800 */
[----:B------:R-:W-:Y:S01]  /*11f70*/  @P0 IMAD.HI.U32 R2, R0, UR4, RZ ;  /* 0x0000000400020c27 */ /* 0x000fe2000f8e00ff */
[----:B------:R-:W-:Y:S01]  /*11f80*/  PLOP3.LUT P0, PT, PT, PT, UP0, 0x80, 0x0 ;  /* 0x000000000000781c */ /* 0x000fe20003f0f008 */
[----:B------:R-:W-:-:S12]  /*11f90*/  @UP0 ULDC UR4, c[0x0][0x450] ;  /* 0x0001140000040ab9 */ /* 0x000fd80000000800 */
[----:B------:R-:W-:Y:S01]  /*11fa0*/  @P0 SHF.R.U32.HI R9, RZ, UR4, R2 ;  /* 0x00000004ff090c19 */ /* 0x000fe20008011602 */
[----:B------:R-:W-:Y:S01]  /*11fb0*/  ULDC.64 UR4, c[0x0][0x2e0] ;  /* 0x0000b80000047ab9 */ /* 0x000fe20000000a00 */
[----:B------:R-:W-:Y:S01]  /*11fc0*/  MOV R2, R4 ;  /* 0x0000000400027202 */ /* 0x000fe20000000f00 */
[----:B------:R-:W-:-:S04]  /*11fd0*/  IMAD R26, R26, UR4, RZ ;  /* 0x000000041a1a7c24 */ /* 0x000fc8000f8e02ff */
[----:B------:R-:W-:-:S04]  /*11fe0*/  IMAD.WIDE.U32 R2, R23, UR4, R2 ;  /* 0x0000000417027c25 */ /* 0x000fc8000f8e0002 */
[----:B------:R-:W-:Y:S01]  /*11ff0*/  IMAD R5, R23, UR5, R26 ;  /* 0x0000000517057c24 */ /* 0x000fe2000f8e021a */
[----:B------:R-:W-:-:S03]  /*12000*/  ULDC.64 UR4, c[0x0][0x2d0] ;  /* 0x0000b40000047ab9 */ /* 0x000fc60000000a00 */
[----:B------:R-:W-:Y:S02]  /*12010*/  IMAD.IADD R3, R3, 0x1, R5 ;  /* 0x0000000103037824 */ /* 0x000fe400078e0205 */
[----:B------:R-:W-:Y:S02]  /*12020*/  IMAD.MOV R5, RZ, RZ, -R9 ;  /* 0x000000ffff057224 */ /* 0x000fe400078e0a09 */
[----:B------:R-:W-:-:S04]  /*12030*/  IMAD.WIDE.U32 R2, R9, UR4, R2 ;  /* 0x0000000409027c25 */ /* 0x000fc8000f8e0002 */
[----:B0-----:R-:W-:Y:S01]  /*12040*/  IMAD R5, R7, R5, R0 ;  /* 0x0000000507057224 */ /* 0x001fe200078e0200 */
[----:B------:R-:W-:-:S05]  /*12050*/  SHF.R.S32.HI R0, RZ, 0x1f, R9 ;  /* 0x0000001fff007819 */ /* 0x000fca0000011409 */
[----:B------:R-:W-:-:S04]  /*12060*/  IMAD R0, R0, UR4, RZ ;  /* 0x0000000400007c24 */ /* 0x000fc8000f8e02ff */
        /* <DEDUP_REMOVED lines=9> */
[C---:B------:R-:W-:Y:S01]  /*12100*/  LEA R0, P0, R2.reuse, UR4, 0x1 ;  /* 0x0000000402007c11 */ /* 0x040fe2000f8008ff */
        /* <DEDUP_REMOVED lines=10> */
[----:B------:R-:W-:Y:S02]  /*121b0*/  VIADD R8, R28, UR40 ;  /* 0x000000281c087c36 */ /* 0x000fe40008000000 */
        /* <DEDUP_REMOVED lines=15> */
[----:B0-----:R-:W-:Y:S10]  /*122b0*/  SHFL.IDX PT, R3, R6, 0x2, 0x181f ;  /* 0x00581f0006037f89 */ /* 0x001ff400000e0000 */
[----:B-1----:R-:W-:Y:S01]  /*122c0*/  @!P0 IMAD.WIDE.U32 R4, R25, 0x2, R4 ;  /* 0x0000000219048825 */ /* 0x002fe200078e0004 */
        /* <DEDUP_REMOVED lines=16> */
[----:B------:R-:W-:-:S02]  /*123d0*/  ISETP.GE.AND P0, PT, R10, R7, PT ;  /* 0x000000070a00720c */ /* 0x000fc40003f06270 */
[----:B------:R-:W-:Y:S01]  /*123e0*/  IADD3 R10, R8, 0x40, RZ ;  /* 0x00000040080a7810 */ /* 0x000fe20007ffe0ff */
        /* <DEDUP_REMOVED lines=36> */
.L_x_1164:
[----:B------:R-:W-:Y:S01]  /*12630*/  IADD3 R8, R8, 0x70, RZ ;  /* 0x0000007008087810 */ /* 0x000fe20007ffe0ff */
[----:B------:R-:W-:Y:S01]  /*12640*/  BSSY B0, `(.L_x_1101) ;  /* 0x000000e000007945 */ /* 0x000fe20003800000 */
[----:B-1----:R-:W-:Y:S02]  /*12650*/  IMAD.MOV.U32 R2, RZ, RZ, R14 ;  /* 0x000000ffff027224 */ /* 0x002fe400078e000e */
[----:B------:R-:W-:Y:S01]  /*12660*/  ISETP.GE.AND P0, PT, R8, R7, PT ;  /* 0x000000070800720c */ /* 0x000fe20003f06270 */
[----:B------:R-:W-:-:S12]  /*12670*/  IMAD.MOV.U32 R3, RZ, RZ, R6 ;  /* 0x000000ffff037224 */ /* 0x000fd800078e0006 */
[----:B------:R-:W-:Y:S05]  /*12680*/  @P0 BRA `(.L_x_1102) ;  /* 0x0000000000240947 */ /* 0x000fea0003800000 */
[----:B------:R-:W-:Y:S01]  /*12690*/  IMAD.WIDE.U32 R2, R25, 0x2, R2 ;  /* 0x0000000219027825 */ /* 0x000fe200078e0002 */
        /* <DEDUP_REMOVED lines=8> */
.L_x_1102:
[----:B------:R-:W-:Y:S05]  /*12720*/  BSYNC B0 ;  /* 0x0000000000007941 */ /* 0x000fea0003800000 */
.L_x_1101:
[----:B------:R-:W-:Y:S01]  /*12730*/  NOP ;  /* 0x0000000000007918 */ /* 0x000fe20000000000 */
[----:B------:R-:W-:Y:S01]  /*12740*/  SYNCS.ARRIVE.TRANS64.RED.A0T1 RZ, [UR45+0x30800], RZ ;  /* 0x030800ffffff79a7 */ /* 0x000fe2000820042d */
[----:B------:R-:W-:Y:S01]  /*12750*/  MOV R0, 0x1 ;  /* 0x0000000100007802 */ /* 0x000fe20000000f00 */
[----:B------:R-:W-:Y:S01]  /*12760*/  VIADD R19, R19, 0xfffffffe ;  /* 0xfffffffe13137836 */ /* 0x000fe20000000000 */
[----:B------:R-:W-:Y:S01]  /*12770*/  ARRIVES.LDGSTSBAR.64.TRANSCNT [UR45+0x30800] ;  /* 0x03080000ff0079b0 */ /* 0x000fe20008000aad */
[----:B------:R-:W-:Y:S01]  /*12780*/  IMAD.MOV.U32 R23, RZ, RZ, 0x1 ;  /* 0x00000001ff177424 */ /* 0x000fe200078e00ff */
[----:B------:R-:W-:Y:S01]  /*12790*/  SHF.L.U32 R0, R0, 0x1f, RZ ;  /* 0x0000001f00007819 */ /* 0x000fe200000006ff */
[----:B------:R-:W-:Y:S01]  /*127a0*/  NOP ;  /* 0x0000000000007918 */ /* 0x000fe20000000000 */
[----:B------:R-:W-:Y:S02]  /*127b0*/  SYNCS.ARRIVE.TRANS64.A1T0 RZ, [UR45+0x30800], RZ ;  /* 0x030800ffffff79a7 */ /* 0x000fe4000810002d */
[----:B------:R-:W1:Y:S02]  /*127c0*/  SYNCS.PHASECHK.TRANS64.TRYWAIT P0, [UR45+0x30820], R0 ;  /* 0x03082000ff0075a7 */ /* 0x000e64000800016d */
[----:B-1----:R-:W-:Y:S05]  /*127d0*/  @!P0 BRA `(.L_x_1103) ;  /* 0x0000002c00688947 */ /* 0x002fea0003800000 */
.L_x_1165:
[----:B------:R-:W-:Y:S02]  /*127e0*/  ISETP.GE.AND P0, PT, R19, UR49, PT ;  /* 0x0000003113007c0c */ /* 0x000fe4000bf06270 */
[----:B------:R-:W-:-:S11]  /*127f0*/  MOV R20, RZ ;  /* 0x000000ff00147202 */ /* 0x000fd60000000f00 */
[----:B------:R-:W-:Y:S05]  /*12800*/  @!P0 BRA `(.L_x_1104) ;  /* 0x0000001000088947 */ /* 0x000fea0003800000 */
[----:B0-----:R-:W0:Y:S01]  /*12810*/  S2R R2, SR_TID.X ;  /* 0x0000000000027919 */ /* 0x001e220000002100 */
[----:B------:R-:W-:Y:S01]  /*12820*/  UIADD3 UR4, UR44, 0x1, URZ ;  /* 0x000000012c047890 */ /* 0x000fe2000fffe03f */
[----:B------:R-:W-:Y:S01]  /*12830*/  LOP3.LUT R3, RZ, UR42, RZ, 0x33, !PT ;  /* 0x0000002aff037c12 */ /* 0x000fe2000f8e33ff */
[----:B------:R-:W-:Y:S01]  /*12840*/  BSSY B0, `(.L_x_1104) ;  /* 0x00000fe000007945 */ /* 0x000fe20003800000 */
[----:B------:R-:W-:Y:S01]  /*12850*/  LOP3.LUT R5, RZ, UR41, RZ, 0x33, !PT ;  /* 0x00000029ff057c12 */ /* 0x000fe2000f8e33ff */
[----:B------:R-:W-:Y:S01]  /*12860*/  UIMAD UR4, UR4, UR38, URZ ;  /* 0x00000026040472a4 */ /* 0x000fe2000f8e023f */
[----:B------:R-:W-:-:S05]  /*12870*/  IMAD.MOV.U32 R19, RZ, RZ, RZ ;  /* 0x000000ffff137224 */ /* 0x000fca00078e00ff */
[----:B------:R-:W-:Y:S01]  /*12880*/  LOP3.LUT R0, RZ, UR4, RZ, 0x33, !PT ;  /* 0x00000004ff007c12 */ /* 0x000fe2000f8e33ff */
[----:B------:R-:W-:Y:S02]  /*12890*/  ULDC UR4, c[0x0][0x2f4] ;  /* 0x0000bd0000047ab9 */ /* 0x000fe40000000800 */
[----:B------:R-:W-:Y:S02]  /*128a0*/  ISETP.GE.AND P4, PT, R25, UR4, PT ;  /* 0x0000000419007c0c */ /* 0x000fe4000bf86270 */
[----:B------:R-:W-:Y:S02]  /*128b0*/  VIADDMNMX R0, R0, -UR43, R3, !PT ;  /* 0x8000002b00007c46 */ /* 0x000fe4000f800103 */
[----:B------:R-:W-:Y:S02]  /*128c0*/  ISETP.GE.AND P3, PT, R36, UR4, PT ;  /* 0x0000000424007c0c */ /* 0x000fe4000bf66270 */
[----:B------:R-:W-:Y:S02]  /*128d0*/  VIMNMX R0, R0, R5, !PT ;  /* 0x0000000500007248 */ /* 0x000fe40007fe0100 */
[----:B------:R-:W-:-:S02]  /*128e0*/  ISETP.GE.AND P2, PT, R35, UR4, PT ;  /* 0x0000000423007c0c */ /* 0x000fc4000bf46270 */
[----:B------:R-:W-:Y:S02]  /*128f0*/  IADD3 R27, -R0, -0x2, RZ ;  /* 0xfffffffe001b7810 */ /* 0x000fe40007ffe1ff */
[----:B------:R-:W-:Y:S02]  /*12900*/  ISETP.GE.AND P1, PT, R34, UR4, PT ;  /* 0x0000000422007c0c */ /* 0x000fe4000bf26270 */
[----:B0-----:R-:W-:-:S04]  /*12910*/  LOP3.LUT R2, R2, 0x7f, RZ, 0xc0, !PT ;  /* 0x0000007f02027812 */ /* 0x001fc800078ec0ff */
[----:B------:R-:W-:-:S04]  /*12920*/  SHF.R.U32.HI R2, RZ, 0x3, R2 ;  /* 0x00000003ff027819 */ /* 0x000fc80000011602 */
[----:B------:R-:W-:Y:S02]  /*12930*/  IADD3 R22, R24, R22, R2 ;  /* 0x0000001618167210 */ /* 0x000fe40007ffe002 */
[----:B------:R-:W-:Y:S01]  /*12940*/  IADD3 R3, -R2, UR47, RZ ;  /* 0x0000002f02037c10 */ /* 0x000fe2000fffe1ff */
[----:B------:R-:W-:Y:S02]  /*12950*/  IMAD.SHL.U32 R2, R25, 0x2, RZ ;  /* 0x0000000219027824 */ /* 0x000fe400078e00ff */
[----:B------:R-:W-:Y:S01]  /*12960*/  VIADD R5, R22, 0xffffff40 ;  /* 0xffffff4016057836 */ /* 0x000fe20000000000 */
[----:B------:R-:W-:Y:S01]  /*12970*/  MOV R22, 0x1 ;  /* 0x0000000100167802 */ /* 0x000fe20000000f00 */
[C---:B------:R-:W-:Y:S02]  /*12980*/  IMAD R3, R0.reuse, 0x40, R3 ;  /* 0x0000004000037824 */ /* 0x040fe400078e0203 */
[----:B------:R-:W-:-:S03]  /*12990*/  IMAD R10, R0, -0x40, R5 ;  /* 0xffffffc0000a7824 */ /* 0x000fc600078e0205 */
[----:B------:R-:W-:-:S07]  /*129a0*/  IADD3 R0, R3, 0x80, RZ ;  /* 0x0000008003007810 */ /* 0x000fce0007ffe0ff */
.L_x_1117:
[----:B------:R-:W2:Y:S01]  /*129b0*/  LDL R8, [R1] ;  /* 0x0000000001087983 */ /* 0x000ea20000100800 */
[----:B------:R-:W0:Y:S01]  /*129c0*/  LDC R2, c[0x0][0x430] ;  /* 0x00010c00ff027b82 */ /* 0x000e220000000800 */
[----:B------:R-:W-:Y:S01]  /*129d0*/  ISETP.GT.U32.AND P6, PT, R37, 0x3f, PT ;  /* 0x0000003f2500780c */ /* 0x000fe20003fc4070 */
[----:B------:R-:W-:-:S12]  /*129e0*/  IMAD.MOV.U32 R9, RZ, RZ, R10 ;  /* 0x000000ffff097224 */ /* 0x000fd800078e000a */
[----:B------:R-:W2:Y:S01]  /*129f0*/  @!P6 LDC.64 R6, c[0x0][0x428] ;  /* 0x00010a00ff06eb82 */ /* 0x000ea20000000a00 */
[----:B0-----:R-:W-:-:S13]  /*12a00*/  ISETP.NE.AND P0, PT, R2, 0x1, PT ;  /* 0x000000010200780c */ /* 0x001fda0003f05270 */
[----:B------:R-:W0:Y:S08]  /*12a10*/  @P0 LDC R3, c[0x0][0x434] ;  /* 0x00010d00ff030b82 */ /* 0x000e300000000800 */
[----:B-1----:R-:W1:Y:S01]  /*12a20*/  @P0 LDC R5, c[0x0][0x438] ;  /* 0x00010e00ff050b82 */ /* 0x002e620000000800 */
[----:B0-----:R-:W-:-:S05]  /*12a30*/  @P0 IMAD.HI.U32 R2, R10, R3, RZ ;  /* 0x000000030a020227 */ /* 0x001fca00078e00ff */
[----:B-1----:R-:W-:Y:S02]  /*12a40*/  @P0 SHF.R.U32.HI R9, RZ, R5, R2 ;  /* 0x00000005ff090219 */ /* 0x002fe40000011602 */
[----:B------:R-:W0:Y:S02]  /*12a50*/  @!P6 LDC.64 R4, c[0x0][0x418] ;  /* 0x00010600ff04eb82 */ /* 0x000e240000000a00 */
[----:B------:R-:W-:Y:S01]  /*12a60*/  @!P6 SHF.R.S32.HI R3, RZ, 0x1f, R9 ;  /* 0x0000001fff03e819 */ /* 0x000fe20000011409 */
[----:B--2---:R-:W-:-:S04]  /*12a70*/  @!P6 IMAD R2, R8, R6, RZ ;  /* 0x000000060802e224 */ /* 0x004fc800078e02ff */
[----:B------:R-:W-:Y:S02]  /*12a80*/  @!P6 IMAD R7, R33, R7, R2 ;  /* 0x000000072107e224 */ /* 0x000fe400078e0202 */
[----:B------:R-:W-:-:S04]  /*12a90*/  @!P6 IMAD.MOV.U32 R2, RZ, RZ, R9 ;  /* 0x000000ffff02e224 */ /* 0x000fc800078e0009 */
[----:B------:R-:W-:-:S05]  /*12aa0*/  @!P6 IMAD.WIDE.U32 R2, R33, R6, R2 ;  /* 0x000000062102e225 */ /* 0x000fca00078e0002 */
[----:B------:R-:W-:Y:S02]  /*12ab0*/  @!P6 IADD3 R3, R7, R3, RZ ;  /* 0x000000030703e210 */ /* 0x000fe40007ffe0ff */
[----:B0-----:R-:W-:Y:S01]  /*12ac0*/  @!P6 LEA R4, P0, R2, R4, 0x2 ;  /* 0x000000040204e211 */ /* 0x001fe200078010ff */
[----:B------:R-:W-:-:S03]  /*12ad0*/  IMAD.MOV.U32 R6, RZ, RZ, RZ ;  /* 0x000000ffff067224 */ /* 0x000fc600078e00ff */
[----:B------:R-:W-:-:S05]  /*12ae0*/  @!P6 LEA.HI.X R5, R2, R5, R3, 0x2, P0 ;  /* 0x000000050205e211 */ /* 0x000fca00000f1403 */
[----:B------:R0:W5:Y:S01]  /*12af0*/  @!P6 LDG.E R6, desc[UR60][R4.64] ;  /* 0x0000003c0406e981 */ /* 0x000162000c1e1900 */
[----:B------:R-:W-:Y:S01]  /*12b00*/  LOP3.LUT P5, RZ, R16, 0x20, RZ, 0xc0, !PT ;  /* 0x0000002010ff7812 */ /* 0x000fe200078ac0ff */
[----:B------:R-:W-:-:S05]  /*12b10*/  VIADD R20, R19, 0x1 ;  /* 0x0000000113147836 */ /* 0x000fca0000000000 */
[----:B------:R-:W-:-:S04]  /*12b20*/  ISETP.NE.AND P0, PT, R20, 0x2, PT ;  /* 0x000000021400780c */ /* 0x000fc80003f05270 */
[----:B------:R-:W-:Y:S02]  /*12b30*/  SEL R23, RZ, 0x1, P0 ;  /* 0x00000001ff177807 */ /* 0x000fe40000000000 */
[----:B------:R-:W-:Y:S02]  /*12b40*/  SEL R20, R20, RZ, P0 ;  /* 0x000000ff14147207 */ /* 0x000fe40000000000 */
[----:B------:R-:W-:Y:S01]  /*12b50*/  LOP3.LUT R23, R22, R23, RZ, 0x3c, !PT ;  /* 0x0000001716177212 */ /* 0x000fe200078e3cff */
[----:B0-----:R-:W-:Y:S06]  /*12b60*/  @!P5 BRA `(.L_x_1105) ;  /* 0x000000000004d947 */ /* 0x001fec0003800000 */
[----:B------:R-:W-:Y:S01]  /*12b70*/  BPT.TRAP 0x1 ;  /* 0x000000040000795c */ /* 0x000fe20000300000 */
.L_x_1105:
[----:B------:R-:W-:Y:S01]  /*12b80*/  LEA R21, R20, UR45, 0x3 ;  /* 0x0000002d14157c11 */ /* 0x000fe2000f8e18ff */
[----:B------:R-:W-:Y:S01]  /*12b90*/  BSSY B1, `(.L_x_1106) ;  /* 0x0000004000017945 */ /* 0x000fe20003800000 */
[----:B------:R-:W-:-:S04]  /*12ba0*/  SHF.L.U32 R2, R23, 0x1f, RZ ;  /* 0x0000001f17027819 */ /* 0x000fc800000006ff */
[----:B------:R-:W0:Y:S02]  /*12bb0*/  SYNCS.PHASECHK.TRANS64.TRYWAIT P0, [R21+URZ+0x30840], R2 ;  /* 0x03084002150075a7 */ /* 0x000e24000800017f */
[----:B0-----:R-:W-:Y:S05]  /*12bc0*/  @!P0 BRA `(.L_x_1107) ;  /* 0x0000002800848947 */ /* 0x001fea0003800000 */
.L_x_1166:
[----:B------:R-:W-:Y:S05]  /*12bd0*/  BSYNC B1 ;  /* 0x0000000000017941 */ /* 0x000fea0003800000 */
.L_x_1106:
        /* <DEDUP_REMOVED lines=9> */
[----:B0-----:R-:W-:-:S04]  /*12c70*/  IMAD R2, R24, UR4, RZ ;  /* 0x0000000418027c24 */ /* 0x001fc8000f8e02ff */
[C---:B------:R-:W-:Y:S02]  /*12c80*/  IMAD R5, R7.reuse, UR5, R2 ;  /* 0x0000000507057c24 */ /* 0x040fe4000f8e0202 */
[----:B------:R-:W-:Y:S01]  /*12c90*/  IMAD.WIDE.U32 R2, R7, UR4, RZ ;  /* 0x0000000407027c25 */ /* 0x000fe2000f8e00ff */
[----:B------:R-:W-:-:S04]  /*12ca0*/  ULDC.64 UR4, c[0x0][0x310] ;  /* 0x0000c40000047ab9 */ /* 0x000fc80000000a00 */
[----:B------:R-:W-:Y:S01]  /*12cb0*/  IADD3 R3, R3, R5, RZ ;  /* 0x0000000503037210 */ /* 0x000fe20007ffe0ff */
[----:B------:R-:W-:-:S04]  /*12cc0*/  IMAD R5, R26, UR4, RZ ;  /* 0x000000041a057c24 */ /* 0x000fc8000f8e02ff */
[C---:B------:R-:W-:Y:S02]  /*12cd0*/  IMAD R5, R6.reuse, UR5, R5 ;  /* 0x0000000506057c24 */ /* 0x040fe4000f8e0205 */
[----:B------:R-:W-:Y:S01]  /*12ce0*/  IMAD.WIDE.U32 R2, R6, UR4, R2 ;  /* 0x0000000406027c25 */ /* 0x000fe2000f8e0002 */
[----:B------:R-:W-:-:S03]  /*12cf0*/  ULDC.64 UR4, c[0x0][0x308] ;  /* 0x0000c20000047ab9 */ /* 0x000fc60000000a00 */
[----:B------:R-:W-:Y:S02]  /*12d00*/  IMAD.IADD R3, R3, 0x1, R5 ;  /* 0x0000000103037824 */ /* 0x000fe400078e0205 */
[----:B------:R-:W-:Y:S01]  /*12d10*/  IMAD.U32 R5, RZ, RZ, UR4 ;  /* 0x00000004ff057e24 */ /* 0x000fe2000f8e00ff */
[----:B------:R-:W-:-:S03]  /*12d20*/  UIMAD UR4, UR6, UR4, URZ ;  /* 0x00000004060472a4 */ /* 0x000fc6000f8e023f */
[----:B------:R-:W-:Y:S01]  /*12d30*/  IMAD.WIDE.U32 R2, R5, UR39, R2 ;  /* 0x0000002705027c25 */ /* 0x000fe2000f8e0002 */
[----:B------:R-:W-:Y:S01]  /*12d40*/  UIMAD UR4, UR39, UR5, UR4 ;  /* 0x00000005270472a4 */ /* 0x000fe2000f8e0204 */
[----:B------:R-:W-:Y:S02]  /*12d50*/  ULDC.64 UR6, c[0x0][0x2e8] ;  /* 0x0000ba0000067ab9 */ /* 0x000fe40000000a00 */
[----:B------:R-:W-:-:S03]  /*12d60*/  LEA R28, P0, R2, UR6, 0x1 ;  /* 0x00000006021c7c11 */ /* 0x000fc6000f8008ff */
[----:B------:R-:W-:Y:S01]  /*12d70*/  IADD3 R31, R3, UR4, RZ ;  /* 0x00000004031f7c10 */ /* 0x000fe2000fffe0ff */
[----:B------:R-:W-:-:S03]  /*12d80*/  UMOV UR4, 0xffffffff ;  /* 0xffffffff00047882 */ /* 0x000fc60000000000 */
[----:B------:R-:W-:Y:S01]  /*12d90*/  LEA.HI.X R31, R2, UR7, R31, 0x1, P0 ;  /* 0x00000007021f7c11 */ /* 0x000fe200080f0c1f */
[----:B------:R-:W-:Y:S06]  /*12da0*/  BRA.DIV UR4, `(.L_x_1108) ;  /* 0x0000002a04207947 */ /* 0x000fec000b800000 */
[----:B------:R-:W0:Y:S01]  /*12db0*/  SHFL.IDX PT, R14, R28, RZ, 0x181f ;  /* 0x00181fff1c0e7589 */ /* 0x000e2200000e0000 */
[----:B------:R-:W-:Y:S01]  /*12dc0*/  IMAD.SHL.U32 R11, R25, 0x2, RZ ;  /* 0x00000002190b7824 */ /* 0x000fe200078e00ff */
[----:B------:R-:W-:Y:S02]  /*12dd0*/  LOP3.LUT R16, R16, 0xfffff7ff, RZ, 0xc0, !PT ;  /* 0xfffff7ff10107812 */ /* 0x000fe400078ec0ff */
[----:B------:R-:W1:Y:S01]  /*12de0*/  SHFL.IDX PT, R3, R31, RZ, 0x181f ;  /* 0x00181fff1f037589 */ /* 0x000e6200000e0000 */
[----:B------:R-:W-:Y:S02]  /*12df0*/  LEA R29, R29, UR45, 0x1 ;  /* 0x0000002d1d1d7c11 */ /* 0x000fe4000f8e08ff */
[----:B------:R-:W-:Y:S01]  /*12e00*/  @P1 LOP3.LUT R16, R16, 0x800, RZ, 0xfc, !PT ;  /* 0x0000080010101812 */ /* 0x000fe200078efcff */
[----:B------:R-:W2:Y:S03]  /*12e10*/  SHFL.IDX PT, R2, R28, 0x1, 0x181f ;  /* 0x00381f001c027f89 */ /* 0x000ea600000e0000 */
[----:B------:R-:W-:-:S02]  /*12e20*/  LOP3.LUT P1, RZ, R16, 0x10, RZ, 0xc0, !PT ;  /* 0x0000001010ff7812 */ /* 0x000fc4000782c0ff */
[----:B------:R-:W-:Y:S02]  /*12e30*/  LOP3.LUT P6, RZ, R16, 0x4, RZ, 0xc0, !PT ;  /* 0x0000000410ff7812 */ /* 0x000fe400078cc0ff */
[----:B0-----:R-:W-:Y:S02]  /*12e40*/  IADD3 R8, P0, R14, R11, RZ ;  /* 0x0000000b0e087210 */ /* 0x001fe40007f1e0ff */
[----:B------:R-:W-:Y:S02]  /*12e50*/  SHFL.IDX PT, R14, R28, 0x3, 0x181f ;  /* 0x00781f001c0e7f89 */ /* 0x000fe400000e0000 */
[----:B-1----:R-:W-:Y:S02]  /*12e60*/  IADD3.X R9, RZ, R3, RZ, P0, !PT ;  /* 0x00000003ff097210 */ /* 0x002fe400007fe4ff */
[----:B------:R-:W0:Y:S01]  /*12e70*/  SHFL.IDX PT, R3, R31, 0x1, 0x181f ;  /* 0x00381f001f037f89 */ /* 0x000e2200000e0000 */
[----:B--2---:R-:W-:-:S03]  /*12e80*/  IADD3 R4, P0, R2, R11, RZ ;  /* 0x0000000b02047210 */ /* 0x004fc60007f1e0ff */
[----:B------:R-:W1:Y:S04]  /*12e90*/  SHFL.IDX PT, R2, R28, 0x2, 0x181f ;  /* 0x00581f001c027f89 */ /* 0x000e6800000e0000 */
[----:B------:R2:W-:Y:S01]  /*12ea0*/  LDGSTS.E.BYPASS.LTC128B.128 [R29+0x20400], desc[UR60][R8.64], !P1 ;  /* 0x20400000081d7fae */ /* 0x0005e2000c901d7c */
[----:B0-----:R-:W-:-:S03]  /*12eb0*/  IMAD.X R5, RZ, RZ, R3, P0 ;  /* 0x000000ffff057224 */ /* 0x001fc600000e0603 */
[----:B------:R-:W0:Y:S01]  /*12ec0*/  SHFL.IDX PT, R3, R31, 0x2, 0x181f ;  /* 0x00581f001f037f89 */ /* 0x000e2200000e0000 */
[----:B-1----:R-:W-:-:S03]  /*12ed0*/  IADD3 R2, P0, R2, R11, RZ ;  /* 0x0000000b02027210 */ /* 0x002fc60007f1e0ff */
[----:B------:R-:W1:Y:S02]  /*12ee0*/  SHFL.IDX PT, R31, R31, 0x3, 0x181f ;  /* 0x00781f001f1f7f89 */ /* 0x000e6400000e0000 */
[----:B0-----:R-:W-:Y:S01]  /*12ef0*/  IMAD.X R3, RZ, RZ, R3, P0 ;  /* 0x000000ffff037224 */ /* 0x001fe200000e0603 */
        /* <DEDUP_REMOVED lines=11> */
[----:B------:R2:W-:Y:S04]  /*12fb0*/  LDGSTS.E.BYPASS.LTC128B.128 [R29+0x25400], desc[UR60][R2.64+0x100], !P6 ;  /* 0x25400100021d7fae */ /* 0x0005e8000f101d7c */
[----:B-1----:R2:W-:Y:S02]  /*12fc0*/  LDGSTS.E.BYPASS.LTC128B.128 [R29+0x27400], desc[UR60][R2.64+0x180], !P5 ;  /* 0x27400180021d7fae */ /* 0x0025e4000e901d7c */
.L_x_1176:
[----:B--2---:R-:W-:Y:S02]  /*12fd0*/  SHF.L.U32 R2, R25, 0x1, RZ ;  /* 0x0000000119027819 */ /* 0x004fe400000006ff */
[----:B------:R-:W-:Y:S02]  /*12fe0*/  P2R R4, PR, RZ, 0x2 ;  /* 0x00000002ff047803 */ /* 0x000fe40000000000 */
[----:B------:R-:W-:Y:S02]  /*12ff0*/  IADD3 R2, P0, R14, R2, RZ ;  /* 0x000000020e027210 */ /* 0x000fe40007f1e0ff */
[C---:B------:R-:W-:Y:S02]  /*13000*/  LOP3.LUT P1, RZ, R16.reuse, 0x10, RZ, 0xc0, !PT ;  /* 0x0000001010ff7812 */ /* 0x040fe4000782c0ff */
[C---:B------:R-:W-:Y:S01]  /*13010*/  LOP3.LUT P6, RZ, R16.reuse, 0x4, RZ, 0xc0, !PT ;  /* 0x0000000410ff7812 */ /* 0x040fe200078cc0ff */
[----:B------:R-:W-:Y:S01]  /*13020*/  IMAD.X R3, RZ, RZ, R31, P0 ;  /* 0x000000ffff037224 */ /* 0x000fe200000e061f */
[----:B------:R-:W-:-:S09]  /*13030*/  LOP3.LUT P0, RZ, R16, 0x8, RZ, 0xc0, !PT ;  /* 0x0000000810ff7812 */ /* 0x000fd2000780c0ff */
[----:B------:R-:W-:Y:S01]  /*13040*/  @!PT LDS RZ, [RZ] ;  /* 0x00000000fffff984 */ /* 0x000fe20000000800 */
[----:B------:R-:W-:Y:S01]  /*13050*/  @!PT LDS RZ, [RZ] ;  /* 0x00000000fffff984 */ /* 0x000fe20000000800 */
[----:B------:R-:W-:Y:S01]  /*13060*/  @!PT LDS RZ, [RZ] ;  /* 0x00000000fffff984 */ /* 0x000fe20000000800 */
[----:B------:R0:W-:Y:S01]  /*13070*/  LDGSTS.E.BYPASS.LTC128B.128 [R29+0x21c00], desc[UR60][R2.64], !P1 ;  /* 0x21c00000021d7fae */ /* 0x0001e2000c901d7c */
[----:B------:R-:W-:-:S03]  /*13080*/  ISETP.NE.AND P1, PT, R4, RZ, PT ;  /* 0x000000ff0400720c */ /* 0x000fc60003f25270 */
[----:B------:R0:W-:Y:S01]  /*13090*/  LDGSTS.E.BYPASS.LTC128B.128 [R29+0x23c00], desc[UR60][R2.64+0x80], !P0 ;  /* 0x23c00080021d7fae */ /* 0x0001e2000c101d7c */
[----:B------:R-:W-:-:S03]  /*130a0*/  PLOP3.LUT P0, PT, PT, PT, PT, 0x80, 0x0 ;  /* 0x000000000000781c */ /* 0x000fc60003f0f070 */
[----:B------:R0:W-:Y:S04]  /*130b0*/  LDGSTS.E.BYPASS.LTC128B.128 [R29+0x25c00], desc[UR60][R2.64+0x100], !P6 ;  /* 0x25c00100021d7fae */ /* 0x0001e8000f101d7c */
[----:B------:R0:W-:Y:S01]  /*130c0*/  LDGSTS.E.BYPASS.LTC128B.128 [R29+0x27c00], desc[UR60][R2.64+0x180], !P5 ;  /* 0x27c00180021d7fae */ /* 0x0001e2000e901d7c */
[----:B------:R-:W-:-:S05]  /*130d0*/  NOP ;  /* 0x0000000000007918 */ /* 0x000fca0000000000 */
.L_x_1109:
        /* <DEDUP_REMOVED lines=10> */
.L_x_1110:
[----:B------:R1:W-:Y:S01]  /*13180*/  SYNCS.ARRIVE.TRANS64.A1T0 RZ, [R21+URZ+0x30830], RZ ;  /* 0x030830ff15ff79a7 */ /* 0x0003e2000810003f */
[----:B------:R-:W-:Y:S05]  /*13190*/  @!P6 BRA `(.L_x_1111) ;  /* 0x000000000004e947 */ /* 0x000fea0003800000 */
[----:B------:R-:W-:Y:S01]  /*131a0*/  BPT.TRAP 0x1 ;  /* 0x000000040000795c */ /* 0x000fe20000300000 */
.L_x_1111:
[----:B0-----:R-:W-:Y:S01]  /*131b0*/  SHF.L.U32 R3, R22, 0x1f, RZ ;  /* 0x0000001f16037819 */ /* 0x001fe200000006ff */
[----:B------:R-:W-:Y:S01]  /*131c0*/  BSSY B1, `(.L_x_1112) ;  /* 0x0000004000017945 */ /* 0x000fe20003800000 */
[----:B------:R-:W-:-:S04]  /*131d0*/  LEA R4, R19, UR45, 0x3 ;  /* 0x0000002d13047c11 */ /* 0x000fc8000f8e18ff */
[----:B------:R-:W0:Y:S02]  /*131e0*/  SYNCS.PHASECHK.TRANS64.TRYWAIT P0, [R4+URZ+0x30860], R3 ;  /* 0x03086003040075a7 */ /* 0x000e24000800017f */
[----:B0-----:R-:W-:Y:S05]  /*131f0*/  @!P0 BRA `(.L_x_1113) ;  /* 0x00000028006c8947 */ /* 0x001fea0003800000 */
.L_x_1177:
[----:B------:R-:W-:Y:S05]  /*13200*/  BSYNC B1 ;  /* 0x0000000000017941 */ /* 0x000fea0003800000 */
.L_x_1112:
[----:B------:R-:W-:Y:S01]  /*13210*/  UMOV UR4, 0xffffffff ;  /* 0xffffffff00047882 */ /* 0x000fe20000000000 */
[----:B------:R-:W-:Y:S01]  /*13220*/  IMAD R5, R19, 0x4000, R30 ;  /* 0x0000400013057824 */ /* 0x000fe200078e021e */
[----:B------:R-:W-:Y:S01]  /*13230*/  SHF.L.U32 R8, R25, 0x1, RZ ;  /* 0x0000000119087819 */ /* 0x000fe200000006ff */
[----:B------:R-:W-:Y:S06]  /*13240*/  BRA.DIV UR4, `(.L_x_1114) ;  /* 0x0000002a046c7947 */ /* 0x000fec000b800000 */
[----:B------:R-:W2:Y:S01]  /*13250*/  SHFL.IDX PT, R14, R17, RZ, 0x181f ;  /* 0x00181fff110e7589 */ /* 0x000ea200000e0000 */
[----:B------:R-:W-:-:S03]  /*13260*/  LEA R5, R5, UR45, 0x1 ;  /* 0x0000002d05057c11 */ /* 0x000fc6000f8e08ff */
        /* <DEDUP_REMOVED lines=28> */
[----:B0-----:R-:W-:Y:S02]  /*13430*/  IADD3.X R3, RZ, R3, RZ, P0, !PT ;  /* 0x00000003ff037210 */ /* 0x001fe400007fe4ff */
        /* <DEDUP_REMOVED lines=8> */
.L_x_1187:
[----:B0--3--:R-:W-:Y:S01]  /*134c0*/  IADD3 R2, P0, R14, R8, RZ ;  /* 0x000000080e027210 */ /* 0x009fe20007f1e0ff */
[----:B------:R-:W-:Y:S02]  /*134d0*/  ULDC.64 UR4, c[0x0][0x328] ;  /* 0x0000ca0000047ab9 */ /* 0x000fe40000000a00 */
        /* <DEDUP_REMOVED lines=14> */
[----:B------:R-:W-:Y:S01]  /*135c0*/  PLOP3.LUT P0, PT, PT, PT, PT, 0x80, 0x0 ;  /* 0x000000000000781c */ /* 0x000fe20003f0f070 */
[----:B------:R-:W-:Y:S01]  /*135d0*/  NOP ;  /* 0x0000000000007918 */ /* 0x000fe20000000000 */
[----:B0-----:R-:W-:Y:S01]  /*135e0*/  IMAD.WIDE.U32 R2, R7, UR4, RZ ;  /* 0x0000000407027c25 */ /* 0x001fe2000f8e00ff */
[----:B------:R-:W-:-:S03]  /*135f0*/  ULDC.64 UR4, c[0x0][0x338] ;  /* 0x0000ce0000047ab9 */ /* 0x000fc60000000a00 */
[----:B------:R-:W-:Y:S02]  /*13600*/  IMAD.IADD R3, R3, 0x1, R9 ;  /* 0x0000000103037824 */ /* 0x000fe400078e0209 */
[----:B------:R-:W-:Y:S02]  /*13610*/  IMAD R7, R26, UR4, RZ ;  /* 0x000000041a077c24 */ /* 0x000fe4000f8e02ff */
[----:B------:R-:W-:-:S04]  /*13620*/  IMAD.WIDE.U32 R2, R6, UR4, R2 ;  /* 0x0000000406027c25 */ /* 0x000fc8000f8e0002 */
[----:B------:R-:W-:-:S05]  /*13630*/  IMAD R7, R6, UR5, R7 ;  /* 0x0000000506077c24 */ /* 0x000fca000f8e0207 */
[----:B------:R-:W-:-:S07]  /*13640*/  IADD3 R19, R3, R7, RZ ;  /* 0x0000000703137210 */ /* 0x000fce0007ffe0ff */
.L_x_1115:
        /* <DEDUP_REMOVED lines=10> */
.L_x_1116:
[----:B------:R-:W-:Y:S01]  /*136f0*/  R2UR UR4, R32 ;  /* 0x00000000200472ca */ /* 0x000fe200000e0000 */
[----:B------:R-:W-:Y:S01]  /*13700*/  ULDC.64 UR6, c[0x0][0x330] ;  /* 0x0000cc0000067ab9 */ /* 0x000fe20000000a00 */
[----:B------:R-:W-:Y:S01]  /*13710*/  IMAD.MOV.U32 R18, RZ, RZ, R2 ;  /* 0x000000ffff127224 */ /* 0x000fe200078e0002 */
[----:B------:R0:W-:Y:S01]  /*13720*/  SYNCS.ARRIVE.TRANS64.A1T0 RZ, [R4+URZ+0x30850], RZ ;  /* 0x030850ff04ff79a7 */ /* 0x0001e2000810003f */
[----:B------:R-:W-:Y:S01]  /*13730*/  IMAD.U32 R3, RZ, RZ, UR6 ;  /* 0x00000006ff037e24 */ /* 0x000fe2000f8e00ff */
[----:B------:R-:W-:Y:S01]  /*13740*/  IADD3 R10, R10, -0x40, RZ ;  /* 0xffffffc00a0a7810 */ /* 0x000fe20007ffe0ff */
[----:B------:R-:W-:Y:S02]  /*13750*/  VIADD R27, R27, 0xffffffff ;  /* 0xffffffff1b1b7836 */ /* 0x000fe40000000000 */
[----:B------:R-:W-:-:S04]  /*13760*/  IMAD.WIDE.U32 R18, R3, UR39, R18 ;  /* 0x0000002703127c25 */ /* 0x000fc8000f8e0012 */
[----:B------:R-:W-:Y:S01]  /*13770*/  VIADD R0, R0, 0x40 ;  /* 0x0000004000007836 */ /* 0x000fe20000000000 */
[----:B------:R-:W-:Y:S01]  /*13780*/  UIMAD UR4, UR4, UR6, URZ ;  /* 0x00000006040472a4 */ /* 0x000fe2000f8e023f */
[----:B------:R-:W-:-:S03]  /*13790*/  IMAD.MOV.U32 R22, RZ, RZ, R23 ;  /* 0x000000ffff167224 */ /* 0x000fc600078e0017 */
[----:B------:R-:W-:-:S03]  /*137a0*/  UIMAD UR4, UR39, UR7, UR4 ;  /* 0x00000007270472a4 */ /* 0x000fc6000f8e0204 */
[----:B------:R-:W-:Y:S02]  /*137b0*/  ULDC.64 UR6, c[0x0][0x318] ;  /* 0x0000c60000067ab9 */ /* 0x000fe40000000a00 */
[----:B------:R-:W-:Y:S02]  /*137c0*/  LEA R17, P0, R18, UR6, 0x1 ;  /* 0x0000000612117c11 */ /* 0x000fe4000f8008ff */
[----:B------:R-:W-:Y:S01]  /*137d0*/  IADD3 R3, R19, UR4, RZ ;  /* 0x0000000413037c10 */ /* 0x000fe2000fffe0ff */
[----:B------:R-:W-:-:S03]  /*137e0*/  IMAD.MOV.U32 R19, RZ, RZ, R20 ;  /* 0x000000ffff137224 */ /* 0x000fc600078e0014 */
[----:B------:R-:W-:Y:S02]  /*137f0*/  LEA.HI.X R18, R18, UR7, R3, 0x1, P0 ;  /* 0x0000000712127c11 */ /* 0x000fe400080f0c03 */
[----:B------:R-:W-:-:S13]  /*13800*/  ISETP.GT.AND P0, PT, R27, UR49, PT ;  /* 0x000000311b007c0c */ /* 0x000fda000bf04270 */
[----:B0-----:R-:W-:Y:S05]  /*13810*/  @P0 BRA `(.L_x_1117) ;  /* 0xfffffff000640947 */ /* 0x001fea000383ffff */
[----:B------:R-:W-:Y:S05]  /*13820*/  BSYNC B0 ;  /* 0x0000000000007941 */ /* 0x000fea0003800000 */
.L_x_1104:
[----:B------:R-:W-:-:S13]  /*13830*/  LOP3.LUT P0, RZ, R16, 0x20, RZ, 0xc0, !PT ;  /* 0x0000002010ff7812 */ /* 0x000fda000780c0ff */
[----:B------:R-:W-:Y:S05]  /*13840*/  @!P0 BRA `(.L_x_1118) ;  /* 0x0000000000048947 */ /* 0x000fea0003800000 */
[----:B------:R-:W-:Y:S01]  /*13850*/  BPT.TRAP 0x1 ;  /* 0x000000040000795c */ /* 0x000fe20000300000 */
.L_x_1118:
[C---:B0-----:R-:W-:Y:S01]  /*13860*/  LEA R0, R20.reuse, UR45, 0x3 ;  /* 0x0000002d14007c11 */ /* 0x041fe2000f8e18ff */
[----:B------:R-:W0:Y:S01]  /*13870*/  S2R R6, SR_TID.X ;  /* 0x0000000000067919 */ /* 0x000e220000002100 */
[----:B------:R-:W-:Y:S01]  /*13880*/  SHF.L.U32 R3, R23, 0x1f, RZ ;  /* 0x0000001f17037819 */ /* 0x000fe200000006ff */
[----:B------:R-:W-:Y:S01]  /*13890*/  BSSY B0, `(.L_x_1119) ;  /* 0x0000009000007945 */ /* 0x000fe20003800000 */
[----:B------:R-:W-:Y:S01]  /*138a0*/  MOV R2, 0xffffffc0 ;  /* 0xffffffc000027802 */ /* 0x000fe20000000f00 */
[----:B------:R-:W-:Y:S01]  /*138b0*/  IMAD R4, R20, 0x4000, R30 ;  /* 0x0000400014047824 */ /* 0x000fe200078e021e */
[----:B------:R-:W2:Y:S03]  /*138c0*/  SYNCS.PHASECHK.TRANS64.TRYWAIT P0, [R0+URZ+0x30860], R3 ;  /* 0x03086003000075a7 */ /* 0x000ea6000800017f */
[----:B------:R-:W-:Y:S01]  /*138d0*/  IMAD R5, R27, R2, UR47 ;  /* 0x0000002f1b057e24 */ /* 0x000fe2000f8e0202 */
[----:B0-----:R-:W-:-:S04]  /*138e0*/  LOP3.LUT R6, R6, 0x7f, RZ, 0xc0, !PT ;  /* 0x0000007f06067812 */ /* 0x001fc800078ec0ff */
[----:B------:R-:W-:-:S05]  /*138f0*/  SHF.R.U32.HI R6, RZ, 0x3, R6 ;  /* 0x00000003ff067819 */ /* 0x000fca0000011606 */
[----:B------:R-:W-:Y:S01]  /*13900*/  IMAD.IADD R5, R5, 0x1, -R6 ;  /* 0x0000000105057824 */ /* 0x000fe200078e0a06 */
[----:B--2---:R-:W-:Y:S06]  /*13910*/  @!P0 BRA `(.L_x_1120) ;  /* 0x0000002800248947 */ /* 0x004fec0003800000 */
.L_x_1188:
[----:B------:R-:W-:Y:S05]  /*13920*/  BSYNC B0 ;  /* 0x0000000000007941 */ /* 0x000fea0003800000 */
.L_x_1119:
[----:B------:R-:W-:-:S03]  /*13930*/  UMOV UR4, 0xffffffff ;  /* 0xffffffff00047882 */ /* 0x000fc60000000000 */
[----:B------:R-:W-:Y:S05]  /*13940*/  BRA.DIV UR4, `(.L_x_1121) ;  /* 0x0000002a042c7947 */ /* 0x000fea000b800000 */
[----:B0-----:R-:W-:Y:S01]  /*13950*/  SHFL.IDX PT, R3, R18, RZ, 0x181f ;  /* 0x00181fff12037589 */ /* 0x001fe200000e0000 */
[----:B------:R-:W-:Y:S01]  /*13960*/  ULDC UR4, c[0x0][0x2f4] ;  /* 0x0000bd0000047ab9 */ /* 0x000fe20000000800 */
[----:B------:R-:W-:Y:S02]  /*13970*/  LEA R4, R4, UR45, 0x1 ;  /* 0x0000002d04047c11 */ /* 0x000fe4000f8e08ff */
[----:B------:R-:W0:Y:S01]  /*13980*/  SHFL.IDX PT, R2, R17, RZ, 0x181f ;  /* 0x00181fff11027589 */ /* 0x000e2200000e0000 */
[----:B------:R-:W-:Y:S02]  /*13990*/  ISETP.GE.AND P2, PT, R25, UR4, PT ;  /* 0x0000000419007c0c */ /* 0x000fe4000bf46270 */
[----:B------:R-:W-:Y:S01]  /*139a0*/  ISETP.GE.AND P3, PT, R36, UR4, PT ;  /* 0x0000000424007c0c */ /* 0x000fe2000bf66270 */
[----:B------:R-:W2:Y:S01]  /*139b0*/  SHFL.IDX PT, R14, R17, 0x1, 0x181f ;  /* 0x00381f00110e7f89 */ /* 0x000ea200000e0000 */
[C---:B------:R-:W-:Y:S02]  /*139c0*/  ISETP.LT.OR P5, PT, R5.reuse, 0x1, P2 ;  /* 0x000000010500780c */ /* 0x040fe400017a1670 */
[----:B------:R-:W-:Y:S01]  /*139d0*/  ISETP.LT.OR P4, PT, R5, 0x1, P3 ;  /* 0x000000010500780c */ /* 0x000fe20001f81670 */
[----:B------:R-:W3:Y:S01]  /*139e0*/  SHFL.IDX PT, R6, R18, 0x1, 0x181f ;  /* 0x00381f0012067f89 */ /* 0x000ee200000e0000 */
        /* <DEDUP_REMOVED lines=10> */
[----:B------:R-:W-:Y:S02]  /*13a90*/  ISETP.LT.OR P4, PT, R5, 0x11, P3 ;  /* 0x000000110500780c */ /* 0x000fe40001f81670 */
[----:B--2---:R-:W-:Y:S01]  /*13aa0*/  MOV R2, R14 ;  /* 0x0000000e00027202 */ /* 0x004fe20000000f00 */
[----:B---3--:R-:W-:Y:S01]  /*13ab0*/  IMAD.MOV.U32 R3, RZ, RZ, R6 ;  /* 0x000000ffff037224 */ /* 0x008fe200078e0006 */
[----:B------:R-:W-:Y:S03]  /*13ac0*/  SHFL.IDX PT, R14, R17, 0x2, 0x181f ;  /* 0x00581f00110e7f89 */ /* 0x000fe600000e0000 */
[----:B------:R-:W-:Y:S01]  /*13ad0*/  IMAD.WIDE.U32 R2, R25, 0x2, R2 ;  /* 0x0000000219027825 */ /* 0x000fe200078e0002 */
[----:B------:R-:W0:Y:S04]  /*13ae0*/  SHFL.IDX PT, R6, R18, 0x2, 0x181f ;  /* 0x00581f0012067f89 */ /* 0x000e2800000e0000 */
[----:B------:R-:W-:Y:S01]  /*13af0*/  LDGSTS.E.BYPASS.LTC128B.128 [R4+0xc00], desc[UR60][R2.64], !P5 ;  /* 0x00c0000002047fae */ /* 0x000fe2000e901d7c */
[----:B------:R-:W-:-:S03]  /*13b00*/  ISETP.LT.OR P5, PT, R5, 0x11, P1 ;  /* 0x000000110500780c */ /* 0x000fc60000fa1670 */
[----:B------:R-:W-:Y:S01]  /*13b10*/  LDGSTS.E.BYPASS.LTC128B.128 [R4+0x2c00], desc[UR60][R2.64+0x80], !P4 ;  /* 0x02c0008002047fae */ /* 0x000fe2000e101d7c */
[----:B------:R-:W-:-:S03]  /*13b20*/  ISETP.LT.OR P4, PT, R5, 0x11, P0 ;  /* 0x000000110500780c */ /* 0x000fc60000781670 */
[----:B------:R-:W2:Y:S06]  /*13b30*/  SHFL.IDX PT, R18, R18, 0x3, 0x181f ;  /* 0x00781f0012127f89 */ /* 0x000eac00000e0000 */
[----:B------:R-:W-:Y:S01]  /*13b40*/  LDGSTS.E.BYPASS.LTC128B.128 [R4+0x4c00], desc[UR60][R2.64+0x100], !P5 ;  /* 0x04c0010002047fae */ /* 0x000fe2000e901d7c */
[----:B------:R-:W-:-:S03]  /*13b50*/  ISETP.LT.OR P5, PT, R5, 0x21, P2 ;  /* 0x000000210500780c */ /* 0x000fc600017a1670 */
[----:B------:R0:W-:Y:S01]  /*13b60*/  LDGSTS.E.BYPASS.LTC128B.128 [R4+0x6c00], desc[UR60][R2.64+0x180], !P4 ;  /* 0x06c0018002047fae */ /* 0x0001e2000e101d7c */
[----:B------:R-:W-:Y:S02]  /*13b70*/  ISETP.LT.OR P4, PT, R5, 0x21, P3 ;  /* 0x000000210500780c */ /* 0x000fe40001f81670 */
[----:B0-----:R-:W-:Y:S01]  /*13b80*/  MOV R3, R6 ;  /* 0x0000000600037202 */ /* 0x001fe20000000f00 */
[----:B------:R-:W-:Y:S02]  /*13b90*/  IMAD.MOV.U32 R2, RZ, RZ, R14 ;  /* 0x000000ffff027224 */ /* 0x000fe400078e000e */
[----:B------:R0:W3:Y:S01]  /*13ba0*/  SHFL.IDX PT, R14, R17, 0x3, 0x181f ;  /* 0x00781f00110e7f89 */ /* 0x0000e200000e0000 */
[----:B------:R-:W-:Y:S02]  /*13bb0*/  IMAD.MOV.U32 R6, RZ, RZ, RZ ;  /* 0x000000ffff067224 */ /* 0x000fe400078e00ff */
[----:B------:R-:W-:-:S05]  /*13bc0*/  IMAD.WIDE.U32 R2, R25, 0x2, R2 ;  /* 0x0000000219027825 */ /* 0x000fca00078e0002 */
[----:B------:R0:W-:Y:S01]  /*13bd0*/  LDGSTS.E.BYPASS.LTC128B.128 [R4+0x1400], desc[UR60][R2.64], !P5 ;  /* 0x0140000002047fae */ /* 0x0001e2000e901d7c */
[----:B------:R-:W-:-:S03]  /*13be0*/  ISETP.LT.OR P5, PT, R5, 0x21, P1 ;  /* 0x000000210500780c */ /* 0x000fc60000fa1670 */
[----:B------:R0:W-:Y:S01]  /*13bf0*/  LDGSTS.E.BYPASS.LTC128B.128 [R4+0x3400], desc[UR60][R2.64+0x80], !P4 ;  /* 0x0340008002047fae */ /* 0x0001e2000e101d7c */
[----:B------:R-:W-:-:S09]  /*13c00*/  ISETP.LT.OR P4, PT, R5, 0x21, P0 ;  /* 0x000000210500780c */ /* 0x000fd20000781670 */
[----:B------:R0:W-:Y:S04]  /*13c10*/  LDGSTS.E.BYPASS.LTC128B.128 [R4+0x5400], desc[UR60][R2.64+0x100], !P5 ;  /* 0x0540010002047fae */ /* 0x0001e8000e901d7c */
[----:B--23--:R0:W-:Y:S02]  /*13c20*/  LDGSTS.E.BYPASS.LTC128B.128 [R4+0x7400], desc[UR60][R2.64+0x180], !P4 ;  /* 0x0740018002047fae */ /* 0x00c1e4000e101d7c */
.L_x_1198:
[C---:B------:R-:W-:Y:S01]  /*13c30*/  ISETP.LT.OR P2, PT, R5.reuse, 0x31, P2 ;  /* 0x000000310500780c */ /* 0x040fe20001741670 */
[----:B0-----:R-:W-:Y:S01]  /*13c40*/  IMAD.MOV.U32 R2, RZ, RZ, R14 ;  /* 0x000000ffff027224 */ /* 0x001fe200078e000e */
[C---:B------:R-:W-:Y:S02]  /*13c50*/  ISETP.LT.OR P3, PT, R5.reuse, 0x31, P3 ;  /* 0x000000310500780c */ /* 0x040fe40001f61670 */
        /* <DEDUP_REMOVED lines=13> */
.L_x_1122:
        /* <DEDUP_REMOVED lines=10> */
.L_x_1123:
[----:B0-----:R-:W-:Y:S01]  /*13dd0*/  VIADD R2, R20, 0x1 ;  /* 0x0000000114027836 */ /* 0x001fe20000000000 */
[----:B------:R0:W-:Y:S04]  /*13de0*/  SYNCS.ARRIVE.TRANS64.A1T0 RZ, [R0+URZ+0x30850], RZ ;  /* 0x030850ff00ff79a7 */ /* 0x0001e8000810003f */
[----:B------:R-:W-:-:S04]  /*13df0*/  ISETP.NE.AND P0, PT, R2, 0x2, PT ;  /* 0x000000020200780c */ /* 0x000fc80003f05270 */
[----:B0-----:R-:W-:Y:S02]  /*13e00*/  SEL R0, RZ, 0x1, P0 ;  /* 0x00000001ff007807 */ /* 0x001fe40000000000 */
[----:B------:R-:W-:Y:S02]  /*13e10*/  SEL R2, R2, RZ, P0 ;  /* 0x000000ff02027207 */ /* 0x000fe40000000000 */
[----:B------:R-:W-:-:S07]  /*13e20*/  LOP3.LUT R0, R23, R0, RZ, 0x3c, !PT ;  /* 0x0000000017007212 */ /* 0x000fce00078e3cff */
.L_x_1083:
[----:B------:R-:W0:Y:S01]  /*13e30*/  S2R R4, SR_CgaCtaId ;  /* 0x0000000000047919 */ /* 0x000e220000008800 */
[----:B------:R-:W-:Y:S02]  /*13e40*/  MOV R3, 0x400 ;  /* 0x0000040000037802 */ /* 0x000fe40000000f00 */
[----:B------:R-:W-:Y:S02]  /*13e50*/  SHF.L.U32 R6, R6, 0x1f, RZ ;  /* 0x0000001f06067819 */ /* 0x000fe400000006ff */
[----:B0-----:R-:W-:-:S04]  /*13e60*/  LEA R7, R4, R3, 0x18 ;  /* 0x0000000304077211 */ /* 0x001fc800078ec0ff */
[----:B------:R-:W0:Y:S02]  /*13e70*/  SYNCS.PHASECHK.TRANS64.TRYWAIT P0, [R7+URZ+0x30820], R6 ;  /* 0x03082006070075a7 */ /* 0x000e24000800017f */
[----:B0-----:R-:W-:Y:S05]  /*13e80*/  @!P0 BRA `(.L_x_1124) ;  /* 0x00000028005c8947 */ /* 0x001fea0003800000 */
.L_x_1199:
[----:B------:R-:W-:-:S03]  /*13e90*/  UMOV UR4, 0xffffffff ;  /* 0xffffffff00047882 */ /* 0x000fc60000000000 */
[----:B------:R-:W-:Y:S05]  /*13ea0*/  BRA.DIV UR4, `(.L_x_1125) ;  /* 0x0000002a04687947 */ /* 0x000fea000b800000 */
[----:B------:R-:W2:Y:S02]  /*13eb0*/  S2R R3, SR_TID.X ;  /* 0x0000000000037919 */ /* 0x000ea40000002100 */
[----:B--2---:R-:W-:-:S04]  /*13ec0*/  SHF.R.U32.HI R3, RZ, 0x5, R3 ;  /* 0x00000005ff037819 */ /* 0x004fc80000011603 */
[----:B------:R-:W-:-:S05]  /*13ed0*/  LOP3.LUT R3, R3, 0x3, RZ, 0xc0, !PT ;  /* 0x0000000303037812 */ /* 0x000fca00078ec0ff */
[----:B------:R2:W3:Y:S02]  /*13ee0*/  SHFL.IDX PT, R14, R3, RZ, 0x1f ;  /* 0x00001fff030e7589 */ /* 0x0004e400000e0000 */
.L_x_1202:
[----:B---3--:R-:W-:-:S13]  /*13ef0*/  ISETP.NE.AND P0, PT, R14, RZ, PT ;  /* 0x000000ff0e00720c */ /* 0x008fda0003f05270 */
[----:B------:R-:W-:Y:S05]  /*13f00*/  @P0 BRA `(.L_x_991) ;  /* 0x0000000000900947 */ /* 0x000fea0003800000 */
[----:B------:R-:W-:-:S03]  /*13f10*/  UMOV UR4, 0xffffffff ;  /* 0xffffffff00047882 */ /* 0x000fc60000000000 */
[----:B------:R-:W-:Y:S05]  /*13f20*/  BRA.DIV UR4, `(.L_x_1126) ;  /* 0x0000002a047c7947 */ /* 0x000fea000b800000 */
[----:B------:R-:W-:-:S13]  /*13f30*/  ELECT P6, URZ, PT ;  /* 0x00000000003f782f */ /* 0x000fda00038c0000 */
.L_x_1205:
[----:B------:R-:W-:Y:S05]  /*13f40*/  @!P6 BRA `(.L_x_991) ;  /* 0x000000000080e947 */ /* 0x000fea0003800000 */
[----:B--2---:R-:W2:Y:S02]  /*13f50*/  LDL R3, [R1+0x4] ;  /* 0x0000040001037983 */ /* 0x004ea40000100800 */
[----:B--2---:R-:W-:-:S13]  /*13f60*/  R2UR UR4, R3 ;  /* 0x00000000030472ca */ /* 0x004fda00000e0000 */
[----:B------:R-:W-:-:S06]  /*13f70*/  ULOP3.LUT UR4, UR4, 0x2, URZ, 0xfc, !UPT ;  /* 0x0000000204047892 */ /* 0x000fcc000f8efc3f */
[----:B------:R-:W-:-:S05]  /*13f80*/  IMAD.U32 R3, RZ, RZ, UR4 ;  /* 0x00000004ff037e24 */ /* 0x000fca000f8e00ff */
[----:B------:R-:W-:-:S13]  /*13f90*/  ISETP.NE.AND P0, PT, R3, 0x3, PT ;  /* 0x000000030300780c */ /* 0x000fda0003f05270 */
[----:B------:R-:W-:Y:S05]  /*13fa0*/  @!P0 BRA `(.L_x_1127) ;  /* 0x0000000000048947 */ /* 0x000fea0003800000 */
[----:B------:R-:W-:Y:S01]  /*13fb0*/  BPT.TRAP 0x1 ;  /* 0x000000040000795c */ /* 0x000fe20000300000 */
.L_x_1127:
[C---:B------:R-:W-:Y:S01]  /*13fc0*/  LEA R5, R2.reuse, R7, 0x3 ;  /* 0x0000000702057211 */ /* 0x040fe200078e18ff */
[----:B------:R-:W-:Y:S01]  /*13fd0*/  VIADD R2, R2, 0x1 ;  /* 0x0000000102027836 */ /* 0x000fe20000000000 */
[----:B------:R-:W-:-:S04]  /*13fe0*/  SHF.L.U32 R4, R0, 0x1f, RZ ;  /* 0x0000001f00047819 */ /* 0x000fc800000006ff */
[----:B------:R-:W2:Y:S01]  /*13ff0*/  SYNCS.PHASECHK.TRANS64.TRYWAIT P1, [R5+URZ+0x30840], R4 ;  /* 0x03084004050075a7 */ /* 0x000ea2000802017f */
[----:B------:R-:W-:-:S04]  /*14000*/  ISETP.NE.AND P2, PT, R2, 0x2, PT ;  /* 0x000000020200780c */ /* 0x000fc80003f45270 */
[----:B------:R-:W-:Y:S01]  /*14010*/  SEL R3, RZ, 0x1, P2 ;  /* 0x00000001ff037807 */ /* 0x000fe20001000000 */
[----:B--2---:R-:W-:Y:S08]  /*14020*/  @!P1 BRA `(.L_x_1128) ;  /* 0x00000028005c9947 */ /* 0x004ff00003800000 */
.L_x_1206:
[----:B------:R-:W-:Y:S02]  /*14030*/  SEL R2, R2, RZ, P2 ;  /* 0x000000ff02027207 */ /* 0x000fe40001000000 */
[----:B------:R-:W-:Y:S01]  /*14040*/  LOP3.LUT R0, R0, R3, RZ, 0x3c, !PT ;  /* 0x0000000300007212 */ /* 0x000fe200078e3cff */
[----:B------:R-:W-:Y:S06]  /*14050*/  @!P0 BRA `(.L_x_1129) ;  /* 0x0000000000048947 */ /* 0x000fec0003800000 */
[----:B------:R-:W-:Y:S01]  /*14060*/  BPT.TRAP 0x1 ;  /* 0x000000040000795c */ /* 0x000fe20000300000 */
.L_x_1129:
[----:B------:R-:W-:Y:S01]  /*14070*/  IMAD R3, R2, 0x8, R7 ;  /* 0x0000000802037824 */ /* 0x000fe200078e0207 */
[----:B------:R-:W-:-:S04]  /*14080*/  SHF.L.U32 R0, R0, 0x1f, RZ ;  /* 0x0000001f00007819 */ /* 0x000fc800000006ff */
[----:B------:R-:W3:Y:S02]  /*14090*/  SYNCS.PHASECHK.TRANS64.TRYWAIT P1, [R3+URZ+0x30840], R0 ;  /* 0x03084000030075a7 */ /* 0x000ee4000802017f */
[----:B---3--:R-:W-:Y:S05]  /*140a0*/  @!P1 BRA `(.L_x_1130) ;  /* 0x0000002800509947 */ /* 0x008fea0003800000 */
.L_x_1207:
[----:B------:R-:W-:Y:S05]  /*140b0*/  @!P0 BRA `(.L_x_1131) ;  /* 0x0000000000048947 */ /* 0x000fea0003800000 */
[----:B------:R-:W-:Y:S01]  /*140c0*/  BPT.TRAP 0x1 ;  /* 0x000000040000795c */ /* 0x000fe20000300000 */
.L_x_1131:
[----:B------:R-:W4:Y:S02]  /*140d0*/  SYNCS.PHASECHK.TRANS64.TRYWAIT P1, [R5+URZ+0x30860], R4 ;  /* 0x03086004050075a7 */ /* 0x000f24000802017f */
[----:B----4-:R-:W-:Y:S05]  /*140e0*/  @!P1 BRA `(.L_x_1132) ;  /* 0x0000002800549947 */ /* 0x010fea0003800000 */
.L_x_1208:
[----:B------:R-:W-:Y:S05]  /*140f0*/  @!P0 BRA `(.L_x_1133) ;  /* 0x0000000000048947 */ /* 0x000fea0003800000 */
[----:B------:R-:W-:Y:S01]  /*14100*/  BPT.TRAP 0x1 ;  /* 0x000000040000795c */ /* 0x000fe20000300000 */
.L_x_1133:
[----:B------:R0:W0:Y:S02]  /*14110*/  SYNCS.PHASECHK.TRANS64.TRYWAIT P0, [R3+URZ+0x30860], R0 ;  /* 0x03086000030075a7 */ /* 0x000024000800017f */
[----:B0-----:R-:W-:Y:S05]  /*14120*/  @!P0 NANOSLEEP.SYNCS 0x989680 ;  /* 0x009896800000895d */ /* 0x001fea0003900000 */
[----:B------:R-:W0:Y:S02]  /*14130*/  @!P0 SYNCS.PHASECHK.TRANS64 P0, [R3+URZ+0x30860], R0 ;  /* 0x03086000030085a7 */ /* 0x000e24000800007f */
[----:B0-----:R-:W-:Y:S05]  /*14140*/  @!P0 BRA `(.L_x_1133) ;  /* 0xfffffffc00f08947 */ /* 0x001fea000383ffff */
.L_x_991:
[----:B------:R-:W-:Y:S05]  /*14150*/  BSYNC B6 ;  /* 0x0000000000067941 */ /* 0x000fea0003800000 */
.L_x_988:
[----:B------:R-:W-:Y:S05]  /*14160*/  EXIT ;  /* 0x000000000000794d */ /* 0x000fea0003800000 */
.L_x_1001:
[----:B------:R-:W-:-:S13]  /*14170*/  R2UR UR4, R16 ;  /* 0x00000000100472ca */ /* 0x000fda00000e0000 */
[----:B0-----:R-:W-:-:S04]  /*14180*/  MOV R3, UR4 ;  /* 0x0000000400037c02 */ /* 0x001fc80008000f00 */
[----:B------:R0:W1:Y:S03]  /*14190*/  SYNCS.PHASECHK.TRANS64.TRYWAIT P0, [R3+URZ+0x30800], R0 ;  /* 0x03080000030075a7 */ /* 0x000066000800017f */
[----:B-1----:R-:W-:Y:S05]  /*141a0*/  @!P0 NANOSLEEP.SYNCS 0x989680 ;  /* 0x009896800000895d */ /* 0x002fea0003900000 */
[----:B------:R-:W1:Y:S02]  /*141b0*/  @!P0 SYNCS.PHASECHK.TRANS64 P0, [R3+URZ+0x30800], R0 ;  /* 0x03080000030085a7 */ /* 0x000e64000800007f */
[----:B-1----:R-:W-:Y:S05]  /*141c0*/  @!P0 BRA `(.L_x_1001) ;  /* 0xfffffffc00e88947 */ /* 0x002fea000383ffff */
[----:B------:R-:W-:Y:S05]  /*141d0*/  BRA `(.L_x_1134) ;  /* 0xfffffed400ec7947 */ /* 0x000fea000383ffff */
.L_x_1005:
[----:B------:R-:W-:-:S13]  /*141e0*/  R2UR UR4, R16 ;  /* 0x00000000100472ca */ /* 0x000fda00000e0000 */
[----:B0-----:R-:W-:-:S04]  /*141f0*/  IMAD.U32 R3, RZ, RZ, UR4 ;  /* 0x00000004ff037e24 */ /* 0x001fc8000f8e00ff */
[----:B------:R0:W2:Y:S03]  /*14200*/  SYNCS.PHASECHK.TRANS64.TRYWAIT P1, [R3+URZ+0x30830], R0 ;  /* 0x03083000030075a7 */ /* 0x0000a6000802017f */
[----:B--2---:R-:W-:Y:S05]  /*14210*/  @!P1 NANOSLEEP.SYNCS 0x989680 ;  /* 0x009896800000995d */ /* 0x004fea0003900000 */
[----:B------:R-:W2:Y:S02]  /*14220*/  @!P1 SYNCS.PHASECHK.TRANS64 P1, [R3+URZ+0x30830], R0 ;  /* 0x03083000030095a7 */ /* 0x000ea4000802007f */
[----:B--2---:R-:W-:Y:S05]  /*14230*/  @!P1 BRA `(.L_x_1005) ;  /* 0xfffffffc00e89947 */ /* 0x004fea000383ffff */
[----:B------:R-:W-:Y:S05]  /*14240*/  BRA `(.L_x_1004) ;  /* 0xfffffed800147947 */ /* 0x000fea000383ffff */
.L_x_1022:
[----:B------:R-:W-:-:S13]  /*14250*/  R2UR UR6, R206 ;  /* 0x00000000ce0672ca */ /* 0x000fda00000e0000 */
[----:B-1----:R-:W-:-:S04]  /*14260*/  IMAD.U32 R4, RZ, RZ, UR6 ;  /* 0x00000006ff047e24 */ /* 0x002fc8000f8e00ff */
[----:B------:R1:W2:Y:S03]  /*14270*/  SYNCS.PHASECHK.TRANS64.TRYWAIT P1, [R4+URZ+0x30830], R3 ;  /* 0x03083003040075a7 */ /* 0x0002a6000802017f */
[----:B--2---:R-:W-:Y:S05]  /*14280*/  @!P1 NANOSLEEP.SYNCS 0x989680 ;  /* 0x009896800000995d */ /* 0x004fea0003900000 */
[----:B------:R-:W2:Y:S02]  /*14290*/  @!P1 SYNCS.PHASECHK.TRANS64 P1, [R4+URZ+0x30830], R3 ;  /* 0x03083003040095a7 */ /* 0x000ea4000802007f */
[----:B--2---:R-:W-:Y:S05]  /*142a0*/  @!P1 BRA `(.L_x_1022) ;  /* 0xfffffffc00e89947 */ /* 0x004fea000383ffff */
[----:B------:R-:W-:Y:S05]  /*142b0*/  BRA `(.L_x_1021) ;  /* 0xffffff0800187947 */ /* 0x000fea000383ffff */
.L_x_1026:
[----:B-1----:R-:W-:-:S04]  /*142c0*/  MOV R3, UR6 ;  /* 0x0000000600037c02 */ /* 0x002fc80008000f00 */
[----:B------:R1:W2:Y:S03]  /*142d0*/  SYNCS.PHASECHK.TRANS64.TRYWAIT P1, [R3+URZ+0x30850], R0 ;  /* 0x03085000030075a7 */ /* 0x0002a6000802017f */
[----:B--2---:R-:W-:Y:S05]  /*142e0*/  @!P1 NANOSLEEP.SYNCS 0x989680 ;  /* 0x009896800000995d */ /* 0x004fea0003900000 */
[----:B------:R-:W2:Y:S02]  /*142f0*/  @!P1 SYNCS.PHASECHK.TRANS64 P1, [R3+URZ+0x30850], R0 ;  /* 0x03085000030095a7 */ /* 0x000ea4000802007f */
[----:B--2---:R-:W-:Y:S05]  /*14300*/  @!P1 BRA `(.L_x_1026) ;  /* 0xfffffffc00ec9947 */ /* 0x004fea000383ffff */
[----:B------:R-:W-:Y:S05]  /*14310*/  BRA `(.L_x_1025) ;  /* 0xffffff1400b87947 */ /* 0x000fea000383ffff */
.L_x_1045:
[----:B-1----:R-:W-:-:S04]  /*14320*/  IMAD.U32 R4, RZ, RZ, UR5 ;  /* 0x00000005ff047e24 */ /* 0x002fc8000f8e00ff */
[----:B------:R1:W2:Y:S03]  /*14330*/  SYNCS.PHASECHK.TRANS64.TRYWAIT P1, [R4+URZ+0x30830], R3 ;  /* 0x03083003040075a7 */ /* 0x0002a6000802017f */
[----:B--2---:R-:W-:Y:S05]  /*14340*/  @!P1 NANOSLEEP.SYNCS 0x989680 ;  /* 0x009896800000995d */ /* 0x004fea0003900000 */
[----:B------:R-:W2:Y:S02]  /*14350*/  @!P1 SYNCS.PHASECHK.TRANS64 P1, [R4+URZ+0x30830], R3 ;  /* 0x03083003040095a7 */ /* 0x000ea4000802007f */
[----:B--2---:R-:W-:Y:S05]  /*14360*/  @!P1 BRA `(.L_x_1045) ;  /* 0xfffffffc00ec9947 */ /* 0x004fea000383ffff */
[----:B------:R-:W-:Y:S05]  /*14370*/  BRA `(.L_x_1044) ;  /* 0xffffff3800087947 */ /* 0x000fea000383ffff */
.L_x_1049:
[----:B01----:R-:W-:-:S04]  /*14380*/  IMAD.U32 R3, RZ, RZ, UR5 ;  /* 0x00000005ff037e24 */ /* 0x003fc8000f8e00ff */
[----:B------:R0:W1:Y:S03]  /*14390*/  SYNCS.PHASECHK.TRANS64.TRYWAIT P1, [R3+URZ+0x30850], R0 ;  /* 0x03085000030075a7 */ /* 0x000066000802017f */
[----:B-1----:R-:W-:Y:S05]  /*143a0*/  @!P1 NANOSLEEP.SYNCS 0x989680 ;  /* 0x009896800000995d */ /* 0x002fea0003900000 */
[----:B------:R-:W1:Y:S02]  /*143b0*/  @!P1 SYNCS.PHASECHK.TRANS64 P1, [R3+URZ+0x30850], R0 ;  /* 0x03085000030095a7 */ /* 0x000e64000802007f */
[----:B-1----:R-:W-:Y:S05]  /*143c0*/  @!P1 BRA `(.L_x_1049) ;  /* 0xfffffffc00ec9947 */ /* 0x002fea000383ffff */
[----:B------:R-:W-:Y:S05]  /*143d0*/  BRA `(.L_x_1048) ;  /* 0xffffff44008c7947 */ /* 0x000fea000383ffff */
.L_x_1057:
[----:B------:R-:W-:-:S13]  /*143e0*/  R2UR UR5, R205 ;  /* 0x00000000cd0572ca */ /* 0x000fda00000e0000 */
[----:B-1----:R-:W-:-:S04]  /*143f0*/  MOV R4, UR5 ;  /* 0x0000000500047c02 */ /* 0x002fc80008000f00 */
[----:B------:R1:W2:Y:S03]  /*14400*/  SYNCS.PHASECHK.TRANS64.TRYWAIT P1, [R4+URZ+0x30830], R3 ;  /* 0x03083003040075a7 */ /* 0x0002a6000802017f */
[----:B--2---:R-:W-:Y:S05]  /*14410*/  @!P1 NANOSLEEP.SYNCS 0x989680 ;  /* 0x009896800000995d */ /* 0x004fea0003900000 */
[----:B------:R-:W2:Y:S02]  /*14420*/  @!P1 SYNCS.PHASECHK.TRANS64 P1, [R4+URZ+0x30830], R3 ;  /* 0x03083003040095a7 */ /* 0x000ea4000802007f */
[----:B--2---:R-:W-:Y:S05]  /*14430*/  @!P1 BRA `(.L_x_1057) ;  /* 0xfffffffc00e89947 */ /* 0x004fea000383ffff */
[----:B------:R-:W-:Y:S05]  /*14440*/  BRA `(.L_x_1056) ;  /* 0xffffff5800447947 */ /* 0x000fea000383ffff */
.L_x_1061:
[----:B01----:R-:W-:-:S04]  /*14450*/  IMAD.U32 R3, RZ, RZ, UR5 ;  /* 0x00000005ff037e24 */ /* 0x003fc8000f8e00ff */
[----:B------:R0:W1:Y:S03]  /*14460*/  SYNCS.PHASECHK.TRANS64.TRYWAIT P1, [R3+URZ+0x30850], R0 ;  /* 0x03085000030075a7 */ /* 0x000066000802017f */
[----:B-1----:R-:W-:Y:S05]  /*14470*/  @!P1 NANOSLEEP.SYNCS 0x989680 ;  /* 0x009896800000995d */ /* 0x002fea0003900000 */
[----:B------:R-:W1:Y:S02]  /*14480*/  @!P1 SYNCS.PHASECHK.TRANS64 P1, [R3+URZ+0x30850], R0 ;  /* 0x03085000030095a7 */ /* 0x000e64000802007f */
[----:B-1----:R-:W-:Y:S05]  /*14490*/  @!P1 BRA `(.L_x_1061) ;  /* 0xfffffffc00ec9947 */ /* 0x002fea000383ffff */
[----:B------:R-:W-:Y:S05]  /*144a0*/  BRA `(.L_x_1060) ;  /* 0xffffff6400c87947 */ /* 0x000fea000383ffff */
.L_x_1076:
[----:B-1----:R-:W-:-:S04]  /*144b0*/  IMAD.U32 R5, RZ, RZ, UR5 ;  /* 0x00000005ff057e24 */ /* 0x002fc8000f8e00ff */
[----:B------:R1:W2:Y:S03]  /*144c0*/  SYNCS.PHASECHK.TRANS64.TRYWAIT P1, [R5+URZ+0x30850], R0 ;  /* 0x03085000050075a7 */ /* 0x0002a6000802017f */
[----:B--2---:R-:W-:Y:S05]  /*144d0*/  @!P1 NANOSLEEP.SYNCS 0x989680 ;  /* 0x009896800000995d */ /* 0x004fea0003900000 */
[----:B------:R-:W2:Y:S02]  /*144e0*/  @!P1 SYNCS.PHASECHK.TRANS64 P1, [R5+URZ+0x30850], R0 ;  /* 0x03085000050095a7 */ /* 0x000ea4000802007f */
[----:B--2---:R-:W-:Y:S05]  /*144f0*/  @!P1 BRA `(.L_x_1076) ;  /* 0xfffffffc00ec9947 */ /* 0x004fea000383ffff */
[----:B------:R-:W-:Y:S05]  /*14500*/  BRA `(.L_x_1075) ;  /* 0xffffff8c00387947 */ /* 0x000fea000383ffff */
.L_x_1094:
[----:B------:R-:W-:Y:S01]  /*14510*/  MOV R13, R18 ;  /* 0x00000012000d7202 */ /* 0x000fe20000000f00 */
[----:B------:R-:W-:Y:S01]  /*14520*/  IMAD.MOV.U32 R12, RZ, RZ, RZ ;  /* 0x000000ffff0c7224 */ /* 0x000fe200078e00ff */
[----:B------:R-:W-:Y:S01]  /*14530*/  MOV R15, 0xffffffff ;  /* 0xffffffff000f7802 */ /* 0x000fe20000000f00 */
[----:B------:R-:W-:-:S07]  /*14540*/  IMAD.MOV.U32 R11, RZ, RZ, 0x1f ;  /* 0x0000001fff0b7424 */ /* 0x000fce00078e00ff */
[----:B-----5:R-:W-:Y:S05]  /*14550*/  WARPSYNC.COLLECTIVE R15, `(.L_x_1135) ;  /* 0x000000000f087348 */ /* 0x020fea0003c00000 */
[----:B------:R0:W1:Y:S02]  /*14560*/  SHFL.IDX P6, R14, R13, R12, R11 ;  /* 0x0000000c0d0e7389 */ /* 0x00006400000c000b */
[----:B01---5:R-:W-:Y:S01]  /*14570*/  ENDCOLLECTIVE ;  /* 0x000000000000791b */ /* 0x023fe20003800000 */
.L_x_1135:
[----:B------:R-:W-:Y:S05]  /*14580*/  BRA `(.L_x_1136) ;  /* 0xffffffcc00e47947 */ /* 0x000fea000383ffff */
.L_x_1096:
[----:B0-----:R-:W-:-:S04]  /*14590*/  IMAD.U32 R3, RZ, RZ, UR45 ;  /* 0x0000002dff037e24 */ /* 0x001fc8000f8e00ff */
[----:B------:R0:W1:Y:S03]  /*145a0*/  SYNCS.PHASECHK.TRANS64.TRYWAIT P0, [R3+URZ+0x30840], R2 ;  /* 0x03084002030075a7 */ /* 0x000066000800017f */
[----:B-1----:R-:W-:Y:S05]  /*145b0*/  @!P0 NANOSLEEP.SYNCS 0x989680 ;  /* 0x009896800000895d */ /* 0x002fea0003900000 */
[----:B------:R-:W1:Y:S02]  /*145c0*/  @!P0 SYNCS.PHASECHK.TRANS64 P0, [R3+URZ+0x30840], R2 ;  /* 0x03084002030085a7 */ /* 0x000e64000800007f */
[----:B-1----:R-:W-:Y:S05]  /*145d0*/  @!P0 BRA `(.L_x_1096) ;  /* 0xfffffffc00ec8947 */ /* 0x002fea000383ffff */
[----:B------:R-:W-:Y:S05]  /*145e0*/  BRA `(.L_x_1137) ;  /* 0xffffffd000787947 */ /* 0x000fea000383ffff */
.L_x_1097:
        /* <DEDUP_REMOVED lines=8> */
.L_x_1139:
[----:B------:R-:W-:Y:S05]  /*14670*/  BSYNC B0 ;  /* 0x0000000000007941 */ /* 0x000fea0003800000 */
.L_x_1138:
[----:B------:R-:W-:Y:S01]  /*14680*/  IMAD.MOV.U32 R13, RZ, RZ, R6 ;  /* 0x000000ffff0d7224 */ /* 0x000fe200078e0006 */
[----:B------:R-:W-:Y:S01]  /*14690*/  MOV R11, 0x181f ;  /* 0x0000181f000b7802 */ /* 0x000fe20000000f00 */
[----:B------:R-:W-:Y:S01]  /*146a0*/  IMAD.MOV.U32 R12, RZ, RZ, RZ ;  /* 0x000000ffff0c7224 */ /* 0x000fe200078e00ff */
[----:B------:R-:W-:Y:S01]  /*146b0*/  MOV R3, R14 ;  /* 0x0000000e00037202 */ /* 0x000fe20000000f00 */
[----:B------:R-:W-:Y:S01]  /*146c0*/  IMAD.MOV.U32 R15, RZ, RZ, -0x1 ;  /* 0xffffffffff0f7424 */ /* 0x000fe200078e00ff */
[----:B------:R-:W-:-:S07]  /*146d0*/  @P0 LEA R9, R30, UR45, 0x1 ;  /* 0x0000002d1e090c11 */ /* 0x000fce000f8e08ff */
[----:B------:R-:W-:Y:S05]  /*146e0*/  WARPSYNC.COLLECTIVE R15, `(.L_x_1140) ;  /* 0x000000000f087348 */ /* 0x000fea0003c00000 */
[----:B------:R0:W1:Y:S02]  /*146f0*/  SHFL.IDX P6, R14, R13, R12, R11 ;  /* 0x0000000c0d0e7389 */ /* 0x00006400000c000b */
[----:B01----:R-:W-:Y:S01]  /*14700*/  ENDCOLLECTIVE ;  /* 0x000000000000791b */ /* 0x003fe20003800000 */
.L_x_1140:
[----:B------:R-:W-:Y:S01]  /*14710*/  MOV R13, R7 ;  /* 0x00000007000d7202 */ /* 0x000fe20000000f00 */
[----:B------:R-:W-:Y:S02]  /*14720*/  IMAD.MOV.U32 R12, RZ, RZ, 0x1 ;  /* 0x00000001ff0c7424 */ /* 0x000fe400078e00ff */
[----:B------:R-:W-:-:S07]  /*14730*/  IMAD.MOV.U32 R2, RZ, RZ, R14 ;  /* 0x000000ffff027224 */ /* 0x000fce00078e000e */
[----:B------:R-:W-:Y:S05]  /*14740*/  WARPSYNC.COLLECTIVE R15, `(.L_x_1141) ;  /* 0x000000000f087348 */ /* 0x000fea0003c00000 */
[----:B------:R0:W1:Y:S02]  /*14750*/  SHFL.IDX P6, R14, R13, R12, R11 ;  /* 0x0000000c0d0e7389 */ /* 0x00006400000c000b */
[----:B01----:R-:W-:Y:S01]  /*14760*/  ENDCOLLECTIVE ;  /* 0x000000000000791b */ /* 0x003fe20003800000 */
.L_x_1141:
[----:B------:R-:W-:-:S05]  /*14770*/  @P0 IMAD.WIDE.U32 R2, R25, 0x2, R2 ;  /* 0x0000000219020825 */ /* 0x000fca00078e0002 */
[----:B------:R-:W-:Y:S01]  /*14780*/  @!PT LDS RZ, [RZ] ;  /* 0x00000000fffff984 */ /* 0x000fe20000000800 */
[----:B------:R-:W-:Y:S01]  /*14790*/  @!PT LDS RZ, [RZ] ;  /* 0x00000000fffff984 */ /* 0x000fe20000000800 */
[----:B------:R-:W-:Y:S01]  /*147a0*/  @!PT LDS RZ, [RZ] ;  /* 0x00000000fffff984 */ /* 0x000fe20000000800 */
[----:B------:R0:W-:Y:S04]  /*147b0*/  @P0 LDGSTS.E.BYPASS.LTC128B.128 [R9+0x20400], desc[UR60][R2.64], !P4 ;  /* 0x2040000002090fae */ /* 0x0001e8000e101d7c */
[----:B------:R0:W-:Y:S01]  /*147c0*/  @P0 LDGSTS.E.BYPASS.LTC128B.128 [R9+0x22400], desc[UR60][R2.64+0x80], !P3 ;  /* 0x2240008002090fae */ /* 0x0001e2000d901d7c */
[----:B------:R-:W-:-:S03]  /*147d0*/  MOV R13, R6 ;  /* 0x00000006000d7202 */ /* 0x000fc60000000f00 */
[----:B------:R0:W-:Y:S04]  /*147e0*/  @P0 LDGSTS.E.BYPASS.LTC128B.128 [R9+0x24400], desc[UR60][R2.64+0x100], !P2 ;  /* 0x2440010002090fae */ /* 0x0001e8000d101d7c */
[----:B------:R0:W-:Y:S01]  /*147f0*/  @P0 LDGSTS.E.BYPASS.LTC128B.128 [R9+0x26400], desc[UR60][R2.64+0x180], !P1 ;  /* 0x2640018002090fae */ /* 0x0001e2000c901d7c */
[----:B------:R-:W-:Y:S01]  /*14800*/  ISETP.GE.AND P0, PT, R0, 0x11, PT ;  /* 0x000000110000780c */ /* 0x000fe20003f06270 */
[----:B------:R-:W-:-:S12]  /*14810*/  IMAD.MOV.U32 R5, RZ, RZ, R14 ;  /* 0x000000ffff057224 */ /* 0x000fd800078e000e */
[----:B0-----:R-:W-:Y:S05]  /*14820*/  WARPSYNC.COLLECTIVE R15, `(.L_x_1142) ;  /* 0x000000000f087348 */ /* 0x001fea0003c00000 */
[----:B------:R1:W2:Y:S02]  /*14830*/  SHFL.IDX P6, R14, R13, R12, R11 ;  /* 0x0000000c0d0e7389 */ /* 0x0002a400000c000b */
[----:B012---:R-:W-:Y:S01]  /*14840*/  ENDCOLLECTIVE ;  /* 0x000000000000791b */ /* 0x007fe20003800000 */
.L_x_1142:
[----:B------:R-:W-:Y:S01]  /*14850*/  @P0 LEA R21, R30, UR45, 0x1 ;  /* 0x0000002d1e150c11 */ /* 0x000fe2000f8e08ff */
[----:B------:R-:W-:Y:S01]  /*14860*/  IMAD.MOV.U32 R13, RZ, RZ, R7 ;  /* 0x000000ffff0d7224 */ /* 0x000fe200078e0007 */
[----:B------:R-:W-:Y:S01]  /*14870*/  MOV R12, 0x2 ;  /* 0x00000002000c7802 */ /* 0x000fe20000000f00 */
[----:B------:R-:W-:-:S07]  /*14880*/  IMAD.MOV.U32 R4, RZ, RZ, R14 ;  /* 0x000000ffff047224 */ /* 0x000fce00078e000e */
[----:B------:R-:W-:Y:S05]  /*14890*/  WARPSYNC.COLLECTIVE R15, `(.L_x_1143) ;  /* 0x000000000f087348 */ /* 0x000fea0003c00000 */
[----:B------:R0:W1:Y:S02]  /*148a0*/  SHFL.IDX P6, R14, R13, R12, R11 ;  /* 0x0000000c0d0e7389 */ /* 0x00006400000c000b */
[----:B01----:R-:W-:Y:S01]  /*148b0*/  ENDCOLLECTIVE ;  /* 0x000000000000791b */ /* 0x003fe20003800000 */
.L_x_1143:
[----:B------:R-:W-:-:S05]  /*148c0*/  @P0 IMAD.WIDE.U32 R4, R25, 0x2, R4 ;  /* 0x0000000219040825 */ /* 0x000fca00078e0004 */
[----:B------:R-:W-:Y:S01]  /*148d0*/  @!PT LDS RZ, [RZ] ;  /* 0x00000000fffff984 */ /* 0x000fe20000000800 */
[----:B------:R-:W-:Y:S01]  /*148e0*/  @!PT LDS RZ, [RZ] ;  /* 0x00000000fffff984 */ /* 0x000fe20000000800 */
[----:B------:R-:W-:Y:S01]  /*148f0*/  @!PT LDS RZ, [RZ] ;  /* 0x00000000fffff984 */ /* 0x000fe20000000800 */
[----:B------:R0:W-:Y:S04]  /*14900*/  @P0 LDGSTS.E.BYPASS.LTC128B.128 [R21+0x20c00], desc[UR60][R4.64], !P4 ;  /* 0x20c0000004150fae */ /* 0x0001e8000e101d7c */
[----:B------:R0:W-:Y:S01]  /*14910*/  @P0 LDGSTS.E.BYPASS.LTC128B.128 [R21+0x22c00], desc[UR60][R4.64+0x80], !P3 ;  /* 0x22c0008004150fae */ /* 0x0001e2000d901d7c */
[----:B------:R-:W-:-:S03]  /*14920*/  IMAD.MOV.U32 R13, RZ, RZ, R6 ;  /* 0x000000ffff0d7224 */ /* 0x000fc600078e0006 */
[----:B------:R0:W-:Y:S04]  /*14930*/  @P0 LDGSTS.E.BYPASS.LTC128B.128 [R21+0x24c00], desc[UR60][R4.64+0x100], !P2 ;  /* 0x24c0010004150fae */ /* 0x0001e8000d101d7c */
[----:B------:R0:W-:Y:S01]  /*14940*/  @P0 LDGSTS.E.BYPASS.LTC128B.128 [R21+0x26c00], desc[UR60][R4.64+0x180], !P1 ;  /* 0x26c0018004150fae */ /* 0x0001e2000c901d7c */
[----:B------:R-:W-:Y:S01]  /*14950*/  ISETP.GE.AND P0, PT, R0, 0x21, PT ;  /* 0x000000210000780c */ /* 0x000fe20003f06270 */
[----:B------:R-:W-:-:S12]  /*14960*/  IMAD.MOV.U32 R3, RZ, RZ, R14 ;  /* 0x000000ffff037224 */ /* 0x000fd800078e000e */
[----:B0-----:R-:W-:Y:S05]  /*14970*/  WARPSYNC.COLLECTIVE R15, `(.L_x_1144) ;  /* 0x000000000f087348 */ /* 0x001fea0003c00000 */
[----:B------:R1:W2:Y:S02]  /*14980*/  SHFL.IDX P6, R14, R13, R12, R11 ;  /* 0x0000000c0d0e7389 */ /* 0x0002a400000c000b */
[----:B012---:R-:W-:Y:S01]  /*14990*/  ENDCOLLECTIVE ;  /* 0x000000000000791b */ /* 0x007fe20003800000 */
.L_x_1144:
[----:B------:R-:W-:Y:S01]  /*149a0*/  @P0 LEA R9, R30, UR45, 0x1 ;  /* 0x0000002d1e090c11 */ /* 0x000fe2000f8e08ff */
[----:B------:R-:W-:Y:S02]  /*149b0*/  IMAD.MOV.U32 R13, RZ, RZ, R7 ;  /* 0x000000ffff0d7224 */ /* 0x000fe400078e0007 */
[----:B------:R-:W-:Y:S01]  /*149c0*/  IMAD.MOV.U32 R12, RZ, RZ, 0x3 ;  /* 0x00000003ff0c7424 */ /* 0x000fe200078e00ff */
[----:B------:R-:W-:-:S07]  /*149d0*/  MOV R2, R14 ;  /* 0x0000000e00027202 */ /* 0x000fce0000000f00 */
[----:B------:R-:W-:Y:S05]  /*149e0*/  WARPSYNC.COLLECTIVE R15, `(.L_x_1145) ;  /* 0x000000000f087348 */ /* 0x000fea0003c00000 */
[----:B------:R0:W1:Y:S02]  /*149f0*/  SHFL.IDX P6, R14, R13, R12, R11 ;  /* 0x0000000c0d0e7389 */ /* 0x00006400000c000b */
[----:B01----:R-:W-:Y:S01]  /*14a00*/  ENDCOLLECTIVE ;  /* 0x000000000000791b */ /* 0x003fe20003800000 */
.L_x_1145:
        /* <DEDUP_REMOVED lines=9> */
[----:B------:R-:W-:-:S07]  /*14aa0*/  MOV R4, R14 ;  /* 0x0000000e00047202 */ /* 0x000fce0000000f00 */
[----:B0-----:R-:W-:Y:S05]  /*14ab0*/  WARPSYNC.COLLECTIVE R15, `(.L_x_1146) ;  /* 0x000000000f087348 */ /* 0x001fea0003c00000 */
[----:B------:R1:W2:Y:S02]  /*14ac0*/  SHFL.IDX P6, R14, R13, R12, R11 ;  /* 0x0000000c0d0e7389 */ /* 0x0002a400000c000b */
[----:B012---:R-:W-:Y:S01]  /*14ad0*/  ENDCOLLECTIVE ;  /* 0x000000000000791b */ /* 0x007fe20003800000 */
.L_x_1146:
[----:B------:R-:W-:Y:S05]  /*14ae0*/  BRA `(.L_x_1147) ;  /* 0xffffffd000387947 */ /* 0x000fea000383ffff */
.L_x_1100:
[----:B------:R-:W-:Y:S01]  /*14af0*/  IMAD.MOV.U32 R13, RZ, RZ, R6 ;  /* 0x000000ffff0d7224 */ /* 0x000fe200078e0006 */
[----:B------:R-:W-:Y:S01]  /*14b00*/  MOV R12, RZ ;  /* 0x000000ff000c7202 */ /* 0x000fe20000000f00 */
[----:B------:R-:W-:Y:S01]  /*14b10*/  IMAD.MOV.U32 R11, RZ, RZ, 0x181f ;  /* 0x0000181fff0b7424 */ /* 0x000fe200078e00ff */
[----:B------:R-:W-:Y:S01]  /*14b20*/  IADD3 R8, R28, UR40, RZ ;  /* 0x000000281c087c10 */ /* 0x000fe2000fffe0ff */
[----:B------:R-:W-:-:S04]  /*14b30*/  IMAD.MOV.U32 R15, RZ, RZ, -0x1 ;  /* 0xffffffffff0f7424 */ /* 0x000fc800078e00ff */
[----:B------:R-:W-:-:S07]  /*14b40*/  VIADD R4, R8, 0x10 ;  /* 0x0000001008047836 */ /* 0x000fce0000000000 */
[----:B------:R-:W-:Y:S05]  /*14b50*/  WARPSYNC.COLLECTIVE R15, `(.L_x_1148) ;  /* 0x000000000f087348 */ /* 0x000fea0003c00000 */
[----:B------:R0:W1:Y:S02]  /*14b60*/  SHFL.IDX P6, R14, R13, R12, R11 ;  /* 0x0000000c0d0e7389 */ /* 0x00006400000c000b */
[----:B01----:R-:W-:Y:S01]  /*14b70*/  ENDCOLLECTIVE ;  /* 0x000000000000791b */ /* 0x003fe20003800000 */
.L_x_1148:
[----:B------:R-:W-:Y:S01]  /*14b80*/  IMAD.MOV.U32 R13, RZ, RZ, R0 ;  /* 0x000000ffff0d7224 */ /* 0x000fe200078e0000 */
[----:B------:R-:W-:-:S07]  /*14b90*/  MOV R3, R14 ;  /* 0x0000000e00037202 */ /* 0x000fce0000000f00 */
[----:B------:R-:W-:Y:S05]  /*14ba0*/  WARPSYNC.COLLECTIVE R15, `(.L_x_1149) ;  /* 0x000000000f087348 */ /* 0x000fea0003c00000 */
[----:B------:R0:W1:Y:S02]  /*14bb0*/  SHFL.IDX P6, R14, R13, R12, R11 ;  /* 0x0000000c0d0e7389 */ /* 0x00006400000c000b */
[----:B01----:R-:W-:Y:S01]  /*14bc0*/  ENDCOLLECTIVE ;  /* 0x000000000000791b */ /* 0x003fe20003800000 */
.L_x_1149:
[----:B------:R-:W-:Y:S02]  /*14bd0*/  ULDC UR4, c[0x0][0x288] ;  /* 0x0000a20000047ab9 */ /* 0x000fe40000000800 */
[----:B------:R-:W-:-:S05]  /*14be0*/  IMAD R7, R7, UR4, RZ ;  /* 0x0000000407077c24 */ /* 0x000fca000f8e02ff */
[----:B------:R-:W-:Y:S01]  /*14bf0*/  ISETP.GE.AND P0, PT, R8, R7, PT ;  /* 0x000000070800720c */ /* 0x000fe20003f06270 */
[----:B------:R-:W-:Y:S01]  /*14c00*/  IMAD.MOV.U32 R13, RZ, RZ, R6 ;  /* 0x000000ffff0d7224 */ /* 0x000fe200078e0006 */
[----:B------:R-:W-:-:S11]  /*14c10*/  MOV R12, 0x1 ;  /* 0x00000001000c7802 */ /* 0x000fd60000000f00 */
[----:B------:R-:W-:Y:S01]  /*14c20*/  @!P0 LEA R9, R30, UR45, 0x1 ;  /* 0x0000002d1e098c11 */ /* 0x000fe2000f8e08ff */
[----:B------:R-:W-:-:S07]  /*14c30*/  IMAD.MOV.U32 R2, RZ, RZ, R14 ;  /* 0x000000ffff027224 */ /* 0x000fce00078e000e */
[----:B------:R-:W-:Y:S05]  /*14c40*/  WARPSYNC.COLLECTIVE R15, `(.L_x_1150) ;  /* 0x000000000f087348 */ /* 0x000fea0003c00000 */
[----:B------:R0:W1:Y:S02]  /*14c50*/  SHFL.IDX P6, R14, R13, R12, R11 ;  /* 0x0000000c0d0e7389 */ /* 0x00006400000c000b */
[----:B01----:R-:W-:Y:S01]  /*14c60*/  ENDCOLLECTIVE ;  /* 0x000000000000791b */ /* 0x003fe20003800000 */
.L_x_1150:
[----:B------:R-:W-:-:S05]  /*14c70*/  @!P0 IMAD.WIDE.U32 R2, R25, 0x2, R2 ;  /* 0x0000000219028825 */ /* 0x000fca00078e0002 */
        /* <DEDUP_REMOVED lines=8> */
[----:B------:R-:W-:Y:S01]  /*14d00*/  ISETP.GE.AND P0, PT, R4, R7, PT ;  /* 0x000000070400720c */ /* 0x000fe20003f06270 */
[----:B------:R-:W-:-:S12]  /*14d10*/  IMAD.MOV.U32 R5, RZ, RZ, R14 ;  /* 0x000000ffff057224 */ /* 0x000fd800078e000e */
[----:B0-----:R-:W-:Y:S05]  /*14d20*/  WARPSYNC.COLLECTIVE R15, `(.L_x_1151) ;  /* 0x000000000f087348 */ /* 0x001fea0003c00000 */
[----:B------:R1:W2:Y:S02]  /*14d30*/  SHFL.IDX P6, R14, R13, R12, R11 ;  /* 0x0000000c0d0e7389 */ /* 0x0002a400000c000b */
[----:B012---:R-:W-:Y:S01]  /*14d40*/  ENDCOLLECTIVE ;  /* 0x000000000000791b */ /* 0x007fe20003800000 */
.L_x_1151:
[----:B------:R-:W-:Y:S01]  /*14d50*/  VIADD R2, R8, 0x20 ;  /* 0x0000002008027836 */ /* 0x000fe20000000000 */
[----:B------:R-:W-:Y:S01]  /*14d60*/  @!P0 LEA R21, R30, UR45, 0x1 ;  /* 0x0000002d1e158c11 */ /* 0x000fe2000f8e08ff */
[----:B------:R-:W-:Y:S01]  /*14d70*/  IMAD.MOV.U32 R13, RZ, RZ, R6 ;  /* 0x000000ffff0d7224 */ /* 0x000fe200078e0006 */
[----:B------:R-:W-:Y:S02]  /*14d80*/  MOV R12, 0x2 ;  /* 0x00000002000c7802 */ /* 0x000fe40000000f00 */
[----:B------:R-:W-:-:S07]  /*14d90*/  MOV R4, R14 ;  /* 0x0000000e00047202 */ /* 0x000fce0000000f00 */
[----:B------:R-:W-:Y:S05]  /*14da0*/  WARPSYNC.COLLECTIVE R15, `(.L_x_1152) ;  /* 0x000000000f087348 */ /* 0x000fea0003c00000 */
[----:B------:R0:W1:Y:S02]  /*14db0*/  SHFL.IDX P6, R14, R13, R12, R11 ;  /* 0x0000000c0d0e7389 */ /* 0x00006400000c000b */
[----:B01----:R-:W-:Y:S01]  /*14dc0*/  ENDCOLLECTIVE ;  /* 0x000000000000791b */ /* 0x003fe20003800000 */
.L_x_1152:
        /* <DEDUP_REMOVED lines=14> */
.L_x_1153:
        /* <DEDUP_REMOVED lines=8> */
.L_x_1154:
        /* <DEDUP_REMOVED lines=14> */
.L_x_1155:
        /* <DEDUP_REMOVED lines=8> */
.L_x_1156:
        /* <DEDUP_REMOVED lines=14> */
.L_x_1157:
        /* <DEDUP_REMOVED lines=8> */
.L_x_1158:
        /* <DEDUP_REMOVED lines=14> */
.L_x_1159:
        /* <DEDUP_REMOVED lines=8> */
.L_x_1160:
        /* <DEDUP_REMOVED lines=14> */
.L_x_1161:
[----:B------:R-:W-:Y:S01]  /*15430*/  @!P0 LEA R9, R30, UR45, 0x1 ;  /* 0x0000002d1e098c11 */ /* 0x000fe2000f8e08ff */
[----:B------:R-:W-:Y:S02]  /*15440*/  IMAD.MOV.U32 R13, RZ, RZ, R6 ;  /* 0x000000ffff0d7224 */ /* 0x000fe400078e0006 */
[----:B------:R-:W-:Y:S01]  /*15450*/  IMAD.MOV.U32 R12, RZ, RZ, 0x7 ;  /* 0x00000007ff0c7424 */ /* 0x000fe200078e00ff */
[----:B------:R-:W-:-:S07]  /*15460*/  MOV R2, R14 ;  /* 0x0000000e00027202 */ /* 0x000fce0000000f00 */
[----:B------:R-:W-:Y:S05]  /*15470*/  WARPSYNC.COLLECTIVE R15, `(.L_x_1162) ;  /* 0x000000000f087348 */ /* 0x000fea0003c00000 */
[----:B------:R0:W1:Y:S02]  /*15480*/  SHFL.IDX P6, R14, R13, R12, R11 ;  /* 0x0000000c0d0e7389 */ /* 0x00006400000c000b */
[----:B01----:R-:W-:Y:S01]  /*15490*/  ENDCOLLECTIVE ;  /* 0x000000000000791b */ /* 0x003fe20003800000 */
.L_x_1162:
        /* <DEDUP_REMOVED lines=9> */
[----:B------:R-:W-:-:S07]  /*15530*/  MOV R6, R14 ;  /* 0x0000000e00067202 */ /* 0x000fce0000000f00 */
[----:B0-----:R-:W-:Y:S05]  /*15540*/  WARPSYNC.COLLECTIVE R15, `(.L_x_1163) ;  /* 0x000000000f087348 */ /* 0x001fea0003c00000 */
[----:B------:R1:W2:Y:S02]  /*15550*/  SHFL.IDX P6, R14, R13, R12, R11 ;  /* 0x0000000c0d0e7389 */ /* 0x0002a400000c000b */
[----:B012---:R-:W-:Y:S01]  /*15560*/  ENDCOLLECTIVE ;  /* 0x000000000000791b */ /* 0x007fe20003800000 */
.L_x_1163:
[----:B------:R-:W-:Y:S05]  /*15570*/  BRA `(.L_x_1164) ;  /* 0xffffffd0002c7947 */ /* 0x000fea000383ffff */
.L_x_1103:
[----:B0-----:R-:W-:-:S04]  /*15580*/  IMAD.U32 R3, RZ, RZ, UR45 ;  /* 0x0000002dff037e24 */ /* 0x001fc8000f8e00ff */
[----:B------:R0:W1:Y:S03]  /*15590*/  SYNCS.PHASECHK.TRANS64.TRYWAIT P0, [R3+URZ+0x30820], R0 ;  /* 0x03082000030075a7 */ /* 0x000066000800017f */
[----:B-1----:R-:W-:Y:S05]  /*155a0*/  @!P0 NANOSLEEP.SYNCS 0x989680 ;  /* 0x009896800000895d */ /* 0x002fea0003900000 */
[----:B------:R-:W1:Y:S02]  /*155b0*/  @!P0 SYNCS.PHASECHK.TRANS64 P0, [R3+URZ+0x30820], R0 ;  /* 0x03082000030085a7 */ /* 0x000e64000800007f */
[----:B-1----:R-:W-:Y:S05]  /*155c0*/  @!P0 BRA `(.L_x_1103) ;  /* 0xfffffffc00ec8947 */ /* 0x002fea000383ffff */
[----:B------:R-:W-:Y:S05]  /*155d0*/  BRA `(.L_x_1165) ;  /* 0xffffffd000807947 */ /* 0x000fea000383ffff */
.L_x_1107:
[----:B0-----:R0:W1:Y:S02]  /*155e0*/  SYNCS.PHASECHK.TRANS64.TRYWAIT P0, [R21+URZ+0x30840], R2 ;  /* 0x03084002150075a7 */ /* 0x001064000800017f */
[----:B-1----:R-:W-:Y:S05]  /*155f0*/  @!P0 NANOSLEEP.SYNCS 0x989680 ;  /* 0x009896800000895d */ /* 0x002fea0003900000 */
[----:B------:R-:W1:Y:S02]  /*15600*/  @!P0 SYNCS.PHASECHK.TRANS64 P0, [R21+URZ+0x30840], R2 ;  /* 0x03084002150085a7 */ /* 0x000e64000800007f */
[----:B-1----:R-:W-:Y:S05]  /*15610*/  @!P0 BRA `(.L_x_1107) ;  /* 0xfffffffc00f08947 */ /* 0x002fea000383ffff */
[----:B------:R-:W-:Y:S05]  /*15620*/  BRA `(.L_x_1166) ;  /* 0xffffffd400687947 */ /* 0x000fea000383ffff */
.L_x_1108:
        /* <DEDUP_REMOVED lines=8> */
.L_x_1168:
[----:B------:R-:W-:Y:S05]  /*156b0*/  BSYNC B1 ;  /* 0x0000000000017941 */ /* 0x000fea0003800000 */
.L_x_1167:
[----:B------:R-:W-:Y:S01]  /*156c0*/  IMAD.MOV.U32 R13, RZ, RZ, R28 ;  /* 0x000000ffff0d7224 */ /* 0x000fe200078e001c */
[----:B------:R-:W-:Y:S01]  /*156d0*/  MOV R12, RZ ;  /* 0x000000ff000c7202 */ /* 0x000fe20000000f00 */
[----:B------:R-:W-:Y:S01]  /*156e0*/  IMAD.MOV.U32 R11, RZ, RZ, 0x181f ;  /* 0x0000181fff0b7424 */ /* 0x000fe200078e00ff */
[----:B------:R-:W-:Y:S01]  /*156f0*/  MOV R15, 0xffffffff ;  /* 0xffffffff000f7802 */ /* 0x000fe20000000f00 */
[----:B------:R-:W-:Y:S01]  /*15700*/  IMAD.MOV.U32 R3, RZ, RZ, R14 ;  /* 0x000000ffff037224 */ /* 0x000fe200078e000e */
[----:B------:R-:W-:Y:S01]  /*15710*/  P2R R4, PR, RZ, 0x8 ;  /* 0x00000008ff047803 */ /* 0x000fe20000000000 */
[----:B------:R-:W-:Y:S01]  /*15720*/  IMAD.SHL.U32 R9, R25, 0x2, RZ ;  /* 0x0000000219097824 */ /* 0x000fe200078e00ff */
[----:B------:R-:W-:-:S13]  /*15730*/  LOP3.LUT P3, RZ, R16, 0x10, RZ, 0xc0, !PT ;  /* 0x0000001010ff7812 */ /* 0x000fda000786c0ff */
[----:B------:R-:W-:Y:S05]  /*15740*/  WARPSYNC.COLLECTIVE R15, `(.L_x_1169) ;  /* 0x000000000f087348 */ /* 0x000fea0003c00000 */
[----:B------:R0:W1:Y:S02]  /*15750*/  SHFL.IDX P6, R14, R13, R12, R11 ;  /* 0x0000000c0d0e7389 */ /* 0x00006400000c000b */
[----:B01----:R-:W-:Y:S01]  /*15760*/  ENDCOLLECTIVE ;  /* 0x000000000000791b */ /* 0x003fe20003800000 */
.L_x_1169:
[----:B------:R-:W-:Y:S02]  /*15770*/  P2R R5, PR, RZ, 0x4 ;  /* 0x00000004ff057803 */ /* 0x000fe40000000000 */
[C---:B------:R-:W-:Y:S02]  /*15780*/  LOP3.LUT P2, RZ, R16.reuse, 0x8, RZ, 0xc0, !PT ;  /* 0x0000000810ff7812 */ /* 0x040fe4000784c0ff */
[----:B------:R-:W-:Y:S02]  /*15790*/  P2R R8, PR, RZ, 0x2 ;  /* 0x00000002ff087803 */ /* 0x000fe40000000000 */
[----:B------:R-:W-:Y:S02]  /*157a0*/  LOP3.LUT P1, RZ, R16, 0x4, RZ, 0xc0, !PT ;  /* 0x0000000410ff7812 */ /* 0x000fe4000782c0ff */
[----:B------:R-:W-:Y:S01]  /*157b0*/  LEA R29, R29, UR45, 0x1 ;  /* 0x0000002d1d1d7c11 */ /* 0x000fe2000f8e08ff */
[----:B------:R-:W-:Y:S01]  /*157c0*/  IMAD.MOV.U32 R13, RZ, RZ, R31 ;  /* 0x000000ffff0d7224 */ /* 0x000fe200078e001f */
[----:B------:R-:W-:-:S02]  /*157d0*/  MOV R12, 0x1 ;  /* 0x00000001000c7802 */ /* 0x000fc40000000f00 */
[----:B------:R-:W-:-:S13]  /*157e0*/  IADD3 R2, P0, R14, R9, RZ ;  /* 0x000000090e027210 */ /* 0x000fda0007f1e0ff */
[----:B------:R-:W-:Y:S05]  /*157f0*/  WARPSYNC.COLLECTIVE R15, `(.L_x_1170) ;  /* 0x000000000f087348 */ /* 0x000fea0003c00000 */
[----:B------:R0:W1:Y:S02]  /*15800*/  SHFL.IDX P6, R14, R13, R12, R11 ;  /* 0x0000000c0d0e7389 */ /* 0x00006400000c000b */
[----:B01----:R-:W-:Y:S01]  /*15810*/  ENDCOLLECTIVE ;  /* 0x000000000000791b */ /* 0x003fe20003800000 */
.L_x_1170:
[----:B------:R-:W-:-:S05]  /*15820*/  IMAD.X R3, RZ, RZ, R3, P0 ;  /* 0x000000ffff037224 */ /* 0x000fca00000e0603 */
[----:B------:R-:W-:Y:S01]  /*15830*/  @!PT LDS RZ, [RZ] ;  /* 0x00000000fffff984 */ /* 0x000fe20000000800 */
[----:B------:R-:W-:Y:S01]  /*15840*/  @!PT LDS RZ, [RZ] ;  /* 0x00000000fffff984 */ /* 0x000fe20000000800 */
[----:B------:R-:W-:Y:S01]  /*15850*/  @!PT LDS RZ, [RZ] ;  /* 0x00000000fffff984 */ /* 0x000fe20000000800 */
[----:B------:R-:W-:Y:S04]  /*15860*/  LDGSTS.E.BYPASS.LTC128B.128 [R29+0x20400], desc[UR60][R2.64], !P3 ;  /* 0x20400000021d7fae */ /* 0x000fe8000d901d7c */
[----:B------:R-:W-:Y:S01]  /*15870*/  LDGSTS.E.BYPASS.LTC128B.128 [R29+0x22400], desc[UR60][R2.64+0x80], !P2 ;  /* 0x22400080021d7fae */ /* 0x000fe2000d101d7c */
[----:B------:R-:W-:-:S03]  /*15880*/  IMAD.MOV.U32 R13, RZ, RZ, R28 ;  /* 0x000000ffff0d7224 */ /* 0x000fc600078e001c */
[----:B------:R-:W-:Y:S04]  /*15890*/  LDGSTS.E.BYPASS.LTC128B.128 [R29+0x24400], desc[UR60][R2.64+0x100], !P1 ;  /* 0x24400100021d7fae */ /* 0x000fe8000c901d7c */
[----:B------:R0:W-:Y:S02]  /*158a0*/  LDGSTS.E.BYPASS.LTC128B.128 [R29+0x26400], desc[UR60][R2.64+0x180], !P5 ;  /* 0x26400180021d7fae */ /* 0x0001e4000e901d7c */
[----:B0-----:R-:W-:-:S07]  /*158b0*/  IMAD.MOV.U32 R3, RZ, RZ, R14 ;  /* 0x000000ffff037224 */ /* 0x001fce00078e000e */
[----:B------:R-:W-:Y:S05]  /*158c0*/  WARPSYNC.COLLECTIVE R15, `(.L_x_1171) ;  /* 0x000000000f087348 */ /* 0x000fea0003c00000 */
[----:B------:R0:W1:Y:S02]  /*158d0*/  SHFL.IDX P6, R14, R13, R12, R11 ;  /* 0x0000000c0d0e7389 */ /* 0x00006400000c000b */
[----:B01----:R-:W-:Y:S01]  /*158e0*/  ENDCOLLECTIVE ;  /* 0x000000000000791b */ /* 0x003fe20003800000 */
.L_x_1171:
[----:B------:R-:W-:Y:S01]  /*158f0*/  IMAD.MOV.U32 R13, RZ, RZ, R31 ;  /* 0x000000ffff0d7224 */ /* 0x000fe200078e001f */
[----:B------:R-:W-:Y:S02]  /*15900*/  MOV R12, 0x2 ;  /* 0x00000002000c7802 */ /* 0x000fe40000000f00 */
[----:B------:R-:W-:-:S07]  /*15910*/  MOV R2, R14 ;  /* 0x0000000e00027202 */ /* 0x000fce0000000f00 */
[----:B------:R-:W-:Y:S05]  /*15920*/  WARPSYNC.COLLECTIVE R15, `(.L_x_1172) ;  /* 0x000000000f087348 */ /* 0x000fea0003c00000 */
[----:B------:R0:W1:Y:S02]  /*15930*/  SHFL.IDX P6, R14, R13, R12, R11 ;  /* 0x0000000c0d0e7389 */ /* 0x00006400000c000b */
[----:B01----:R-:W-:Y:S01]  /*15940*/  ENDCOLLECTIVE ;  /* 0x000000000000791b */ /* 0x003fe20003800000 */
.L_x_1172:
[----:B------:R-:W-:-:S05]  /*15950*/  IADD3 R2, P0, R2, R9, RZ ;  /* 0x0000000902027210 */ /* 0x000fca0007f1e0ff */
[----:B------:R-:W-:-:S05]  /*15960*/  IMAD.X R3, RZ, RZ, R3, P0 ;  /* 0x000000ffff037224 */ /* 0x000fca00000e0603 */
[----:B------:R-:W-:Y:S01]  /*15970*/  @!PT LDS RZ, [RZ] ;  /* 0x00000000fffff984 */ /* 0x000fe20000000800 */
[----:B------:R-:W-:Y:S01]  /*15980*/  @!PT LDS RZ, [RZ] ;  /* 0x00000000fffff984 */ /* 0x000fe20000000800 */
[----:B------:R-:W-:Y:S01]  /*15990*/  @!PT LDS RZ, [RZ] ;  /* 0x00000000fffff984 */ /* 0x000fe20000000800 */
[----:B------:R-:W-:Y:S01]  /*159a0*/  LDGSTS.E.BYPASS.LTC128B.128 [R29+0x20c00], desc[UR60][R2.64], !P3 ;  /* 0x20c00000021d7fae */ /* 0x000fe2000d901d7c */
[----:B------:R-:W-:-:S03]  /*159b0*/  IMAD.MOV.U32 R13, RZ, RZ, R28 ;  /* 0x000000ffff0d7224 */ /* 0x000fc600078e001c */
[----:B------:R-:W-:Y:S04]  /*159c0*/  LDGSTS.E.BYPASS.LTC128B.128 [R29+0x22c00], desc[UR60][R2.64+0x80], !P2 ;  /* 0x22c00080021d7fae */ /* 0x000fe8000d101d7c */
[----:B------:R-:W-:Y:S04]  /*159d0*/  LDGSTS.E.BYPASS.LTC128B.128 [R29+0x24c00], desc[UR60][R2.64+0x100], !P1 ;  /* 0x24c00100021d7fae */ /* 0x000fe8000c901d7c */
[----:B------:R0:W-:Y:S02]  /*159e0*/  LDGSTS.E.BYPASS.LTC128B.128 [R29+0x26c00], desc[UR60][R2.64+0x180], !P5 ;  /* 0x26c00180021d7fae */ /* 0x0001e4000e901d7c */
[----:B0-----:R-:W-:-:S07]  /*159f0*/  IMAD.MOV.U32 R3, RZ, RZ, R14 ;  /* 0x000000ffff037224 */ /* 0x001fce00078e000e */
[----:B------:R-:W-:Y:S05]  /*15a00*/  WARPSYNC.COLLECTIVE R15, `(.L_x_1173) ;  /* 0x000000000f087348 */ /* 0x000fea0003c00000 */
[----:B------:R0:W1:Y:S02]  /*15a10*/  SHFL.IDX P6, R14, R13, R12, R11 ;  /* 0x0000000c0d0e7389 */ /* 0x00006400000c000b */
[----:B01----:R-:W-:Y:S01]  /*15a20*/  ENDCOLLECTIVE ;  /* 0x000000000000791b */ /* 0x003fe20003800000 */
.L_x_1173:
[----:B------:R-:W-:Y:S01]  /*15a30*/  IMAD.MOV.U32 R13, RZ, RZ, R31 ;  /* 0x000000ffff0d7224 */ /* 0x000fe200078e001f */
[----:B------:R-:W-:Y:S02]  /*15a40*/  MOV R12, 0x3 ;  /* 0x00000003000c7802 */ /* 0x000fe40000000f00 */
[----:B------:R-:W-:-:S07]  /*15a50*/  MOV R2, R14 ;  /* 0x0000000e00027202 */ /* 0x000fce0000000f00 */
[----:B------:R-:W-:Y:S05]  /*15a60*/  WARPSYNC.COLLECTIVE R15, `(.L_x_1174) ;  /* 0x000000000f087348 */ /* 0x000fea0003c00000 */
[----:B------:R0:W1:Y:S02]  /*15a70*/  SHFL.IDX P6, R14, R13, R12, R11 ;  /* 0x0000000c0d0e7389 */ /* 0x00006400000c000b */
[----:B01----:R-:W-:Y:S01]  /*15a80*/  ENDCOLLECTIVE ;  /* 0x000000000000791b */ /* 0x003fe20003800000 */
.L_x_1174:
[----:B------:R-:W-:-:S05]  /*15a90*/  IADD3 R2, P0, R2, R9, RZ ;  /* 0x0000000902027210 */ /* 0x000fca0007f1e0ff */
[----:B------:R-:W-:-:S05]  /*15aa0*/  IMAD.X R3, RZ, RZ, R3, P0 ;  /* 0x000000ffff037224 */ /* 0x000fca00000e0603 */
[----:B------:R-:W-:Y:S01]  /*15ab0*/  @!PT LDS RZ, [RZ] ;  /* 0x00000000fffff984 */ /* 0x000fe20000000800 */
[----:B------:R-:W-:Y:S01]  /*15ac0*/  @!PT LDS RZ, [RZ] ;  /* 0x00000000fffff984 */ /* 0x000fe20000000800 */
[----:B------:R-:W-:Y:S01]  /*15ad0*/  @!PT LDS RZ, [RZ] ;  /* 0x00000000fffff984 */ /* 0x000fe20000000800 */
[----:B------:R0:W-:Y:S01]  /*15ae0*/  LDGSTS.E.BYPASS.LTC128B.128 [R29+0x21400], desc[UR60][R2.64], !P3 ;  /* 0x21400000021d7fae */ /* 0x0001e2000d901d7c */
[----:B------:R-:W-:Y:S01]  /*15af0*/  ISETP.NE.AND P3, PT, R4, RZ, PT ;  /* 0x000000ff0400720c */ /* 0x000fe20003f65270 */
[----:B------:R-:W-:Y:S02]  /*15b00*/  IMAD.MOV.U32 R13, RZ, RZ, R28 ;  /* 0x000000ffff0d7224 */ /* 0x000fe400078e001c */
[----:B------:R0:W-:Y:S01]  /*15b10*/  LDGSTS.E.BYPASS.LTC128B.128 [R29+0x23400], desc[UR60][R2.64+0x80], !P2 ;  /* 0x23400080021d7fae */ /* 0x0001e2000d101d7c */
[----:B------:R-:W-:-:S03]  /*15b20*/  ISETP.NE.AND P2, PT, R5, RZ, PT ;  /* 0x000000ff0500720c */ /* 0x000fc60003f45270 */
[----:B------:R0:W-:Y:S01]  /*15b30*/  LDGSTS.E.BYPASS.LTC128B.128 [R29+0x25400], desc[UR60][R2.64+0x100], !P1 ;  /* 0x25400100021d7fae */ /* 0x0001e2000c901d7c */
[----:B------:R-:W-:Y:S01]  /*15b40*/  ISETP.NE.AND P1, PT, R8, RZ, PT ;  /* 0x000000ff0800720c */ /* 0x000fe20003f25270 */
[----:B------:R-:W-:Y:S02]  /*15b50*/  IMAD.MOV.U32 R31, RZ, RZ, R14 ;  /* 0x000000ffff1f7224 */ /* 0x000fe400078e000e */
[----:B------:R0:W-:Y:S10]  /*15b60*/  LDGSTS.E.BYPASS.LTC128B.128 [R29+0x27400], desc[UR60][R2.64+0x180], !P5 ;  /* 0x27400180021d7fae */ /* 0x0001f4000e901d7c */
[----:B0-----:R-:W-:Y:S05]  /*15b70*/  WARPSYNC.COLLECTIVE R15, `(.L_x_1175) ;  /* 0x000000000f087348 */ /* 0x001fea0003c00000 */
[----:B------:R1:W2:Y:S02]  /*15b80*/  SHFL.IDX P6, R14, R13, R12, R11 ;  /* 0x0000000c0d0e7389 */ /* 0x0002a400000c000b */
[----:B012---:R-:W-:Y:S01]  /*15b90*/  ENDCOLLECTIVE ;  /* 0x000000000000791b */ /* 0x007fe20003800000 */
.L_x_1175:
[----:B------:R-:W-:Y:S05]  /*15ba0*/  BRA `(.L_x_1176) ;  /* 0xffffffd400087947 */ /* 0x000fea000383ffff */
.L_x_1113:
[----:B0-----:R0:W2:Y:S02]  /*15bb0*/  SYNCS.PHASECHK.TRANS64.TRYWAIT P0, [R4+URZ+0x30860], R3 ;  /* 0x03086003040075a7 */ /* 0x0010a4000800017f */
[----:B--2---:R-:W-:Y:S05]  /*15bc0*/  @!P0 NANOSLEEP.SYNCS 0x989680 ;  /* 0x009896800000895d */ /* 0x004fea0003900000 */
[----:B------:R-:W2:Y:S02]  /*15bd0*/  @!P0 SYNCS.PHASECHK.TRANS64 P0, [R4+URZ+0x30860], R3 ;  /* 0x03086003040085a7 */ /* 0x000ea4000800007f */
[----:B--2---:R-:W-:Y:S05]  /*15be0*/  @!P0 BRA `(.L_x_1113) ;  /* 0xfffffffc00f08947 */ /* 0x004fea000383ffff */
[----:B------:R-:W-:Y:S05]  /*15bf0*/  BRA `(.L_x_1177) ;  /* 0xffffffd400807947 */ /* 0x000fea000383ffff */
.L_x_1114:
[----:B------:R-:W-:Y:S01]  /*15c00*/  BSSY B1, `(.L_x_1178) ;  /* 0x0000008000017945 */ /* 0x000fe20003800000 */
[----:B------:R-:W-:Y:S01]  /*15c10*/  MOV R13, R18 ;  /* 0x00000012000d7202 */ /* 0x000fe20000000f00 */
[----:B------:R-:W-:Y:S01]  /*15c20*/  IMAD.MOV.U32 R12, RZ, RZ, RZ ;  /* 0x000000ffff0c7224 */ /* 0x000fe200078e00ff */
[----:B------:R-:W-:Y:S01]  /*15c30*/  MOV R15, 0xffffffff ;  /* 0xffffffff000f7802 */ /* 0x000fe20000000f00 */
[----:B------:R-:W-:-:S07]  /*15c40*/  IMAD.MOV.U32 R11, RZ, RZ, 0x181f ;  /* 0x0000181fff0b7424 */ /* 0x000fce00078e00ff */
[----:B01----:R-:W-:Y:S05]  /*15c50*/  WARPSYNC.COLLECTIVE R15, `(.L_x_1179) ;  /* 0x000000000f087348 */ /* 0x003fea0003c00000 */
[----:B------:R2:W3:Y:S02]  /*15c60*/  SHFL.IDX P6, R14, R13, R12, R11 ;  /* 0x0000000c0d0e7389 */ /* 0x0004e400000c000b */
[----:B0123--:R-:W-:Y:S01]  /*15c70*/  ENDCOLLECTIVE ;  /* 0x000000000000791b */ /* 0x00ffe20003800000 */
.L_x_1179:
[----:B------:R-:W-:Y:S05]  /*15c80*/  BSYNC B1 ;  /* 0x0000000000017941 */ /* 0x000fea0003800000 */
.L_x_1178:
        /* <DEDUP_REMOVED lines=9> */
.L_x_1180:
[----:B------:R-:W-:Y:S02]  /*15d20*/  IMAD.MOV.U32 R13, RZ, RZ, R18 ;  /* 0x000000ffff0d7224 */ /* 0x000fe400078e0012 */
[----:B------:R-:W-:Y:S01]  /*15d30*/  IMAD.MOV.U32 R12, RZ, RZ, 0x1 ;  /* 0x00000001ff0c7424 */ /* 0x000fe200078e00ff */
[----:B------:R-:W-:-:S13]  /*15d40*/  IADD3 R2, P0, R14, R8, RZ ;  /* 0x000000080e027210 */ /* 0x000fda0007f1e0ff */
[----:B------:R-:W-:Y:S05]  /*15d50*/  WARPSYNC.COLLECTIVE R15, `(.L_x_1181) ;  /* 0x000000000f087348 */ /* 0x000fea0003c00000 */
[----:B------:R0:W1:Y:S02]  /*15d60*/  SHFL.IDX P6, R14, R13, R12, R11 ;  /* 0x0000000c0d0e7389 */ /* 0x00006400000c000b */
[----:B01----:R-:W-:Y:S01]  /*15d70*/  ENDCOLLECTIVE ;  /* 0x000000000000791b */ /* 0x003fe20003800000 */
.L_x_1181:
[----:B------:R-:W-:Y:S02]  /*15d80*/  IADD3.X R3, RZ, R3, RZ, P0, !PT ;  /* 0x00000003ff037210 */ /* 0x000fe400007fe4ff */
        /* <DEDUP_REMOVED lines=12> */
[----:B0-----:R-:W-:-:S07]  /*15e50*/  MOV R3, R14 ;  /* 0x0000000e00037202 */ /* 0x001fce0000000f00 */
[----:B------:R-:W-:Y:S05]  /*15e60*/  WARPSYNC.COLLECTIVE R15, `(.L_x_1182) ;  /* 0x000000000f087348 */ /* 0x000fea0003c00000 */
[----:B------:R0:W1:Y:S02]  /*15e70*/  SHFL.IDX P6, R14, R13, R12, R11 ;  /* 0x0000000c0d0e7389 */ /* 0x00006400000c000b */
[----:B01----:R-:W-:Y:S01]  /*15e80*/  ENDCOLLECTIVE ;  /* 0x000000000000791b */ /* 0x003fe20003800000 */
.L_x_1182:
[----:B------:R-:W-:Y:S01]  /*15e90*/  MOV R13, R18 ;  /* 0x00000012000d7202 */ /* 0x000fe20000000f00 */
[----:B------:R-:W-:Y:S01]  /*15ea0*/  IMAD.MOV.U32 R12, RZ, RZ, 0x2 ;  /* 0x00000002ff0c7424 */ /* 0x000fe200078e00ff */
[----:B------:R-:W-:-:S13]  /*15eb0*/  IADD3 R2, P0, R14, R8, RZ ;  /* 0x000000080e027210 */ /* 0x000fda0007f1e0ff */
[----:B------:R-:W-:Y:S05]  /*15ec0*/  WARPSYNC.COLLECTIVE R15, `(.L_x_1183) ;  /* 0x000000000f087348 */ /* 0x000fea0003c00000 */
[----:B------:R0:W1:Y:S02]  /*15ed0*/  SHFL.IDX P6, R14, R13, R12, R11 ;  /* 0x0000000c0d0e7389 */ /* 0x00006400000c000b */
[----:B01----:R-:W-:Y:S01]  /*15ee0*/  ENDCOLLECTIVE ;  /* 0x000000000000791b */ /* 0x003fe20003800000 */
.L_x_1183:
[----:B------:R-:W-:Y:S01]  /*15ef0*/  IMAD.X R3, RZ, RZ, R3, P0 ;  /* 0x000000ffff037224 */ /* 0x000fe200000e0603 */
[----:B------:R-:W-:Y:S02]  /*15f00*/  ISETP.LT.OR P0, PT, R0, 0x11, P4 ;  /* 0x000000110000780c */ /* 0x000fe40002701670 */
[----:B------:R-:W-:-:S11]  /*15f10*/  MOV R13, R17 ;  /* 0x00000011000d7202 */ /* 0x000fd60000000f00 */
        /* <DEDUP_REMOVED lines=14> */
.L_x_1184:
[----:B------:R-:W-:Y:S01]  /*16000*/  IMAD.MOV.U32 R13, RZ, RZ, R18 ;  /* 0x000000ffff0d7224 */ /* 0x000fe200078e0012 */
[----:B------:R-:W-:Y:S02]  /*16010*/  MOV R12, 0x3 ;  /* 0x00000003000c7802 */ /* 0x000fe40000000f00 */
[----:B------:R-:W-:-:S13]  /*16020*/  IADD3 R2, P0, R14, R8, RZ ;  /* 0x000000080e027210 */ /* 0x000fda0007f1e0ff */
[----:B------:R-:W-:Y:S05]  /*16030*/  WARPSYNC.COLLECTIVE R15, `(.L_x_1185) ;  /* 0x000000000f087348 */ /* 0x000fea0003c00000 */
[----:B------:R0:W1:Y:S02]  /*16040*/  SHFL.IDX P6, R14, R13, R12, R11 ;  /* 0x0000000c0d0e7389 */ /* 0x00006400000c000b */
[----:B01----:R-:W-:Y:S01]  /*16050*/  ENDCOLLECTIVE ;  /* 0x000000000000791b */ /* 0x003fe20003800000 */
.L_x_1185:
        /* <DEDUP_REMOVED lines=12> */
.L_x_1186:
        /* <DEDUP_REMOVED lines=9> */
.L_x_1120:
[----:B0-----:R0:W2:Y:S02]  /*161b0*/  SYNCS.PHASECHK.TRANS64.TRYWAIT P0, [R0+URZ+0x30860], R3 ;  /* 0x03086003000075a7 */ /* 0x0010a4000800017f */
[----:B--2---:R-:W-:Y:S05]  /*161c0*/  @!P0 NANOSLEEP.SYNCS 0x989680 ;  /* 0x009896800000895d */ /* 0x004fea0003900000 */
[----:B------:R-:W2:Y:S02]  /*161d0*/  @!P0 SYNCS.PHASECHK.TRANS64 P0, [R0+URZ+0x30860], R3 ;  /* 0x03086003000085a7 */ /* 0x000ea4000800007f */
[----:B--2---:R-:W-:Y:S05]  /*161e0*/  @!P0 BRA `(.L_x_1120) ;  /* 0xfffffffc00f08947 */ /* 0x004fea000383ffff */
[----:B------:R-:W-:Y:S05]  /*161f0*/  BRA `(.L_x_1188) ;  /* 0xffffffd400c87947 */ /* 0x000fea000383ffff */
.L_x_1121:
        /* <DEDUP_REMOVED lines=8> */
.L_x_1190:
[----:B------:R-:W-:Y:S05]  /*16280*/  BSYNC B0 ;  /* 0x0000000000007941 */ /* 0x000fea0003800000 */
.L_x_1189:
        /* <DEDUP_REMOVED lines=9> */
.L_x_1191:
[----:B------:R-:W-:Y:S02]  /*16320*/  ULDC UR4, c[0x0][0x2f4] ;  /* 0x0000bd0000047ab9 */ /* 0x000fe40000000800 */
[----:B------:R-:W-:Y:S02]  /*16330*/  ISETP.GE.AND P3, PT, R36, UR4, PT ;  /* 0x0000000424007c0c */ /* 0x000fe4000bf66270 */
[----:B------:R-:W-:Y:S02]  /*16340*/  ISETP.GE.AND P1, PT, R35, UR4, PT ;  /* 0x0000000423007c0c */ /* 0x000fe4000bf26270 */
[----:B------:R-:W-:Y:S02]  /*16350*/  ISETP.GE.AND P0, PT, R34, UR4, PT ;  /* 0x0000000422007c0c */ /* 0x000fe4000bf06270 */
[----:B------:R-:W-:Y:S02]  /*16360*/  ISETP.GE.AND P2, PT, R25, UR4, PT ;  /* 0x0000000419007c0c */ /* 0x000fe4000bf46270 */
[----:B------:R-:W-:-:S02]  /*16370*/  ISETP.LT.OR P4, PT, R5, 0x1, P3 ;  /* 0x000000010500780c */ /* 0x000fc40001f81670 */
[----:B------:R-:W-:Y:S01]  /*16380*/  ISETP.LT.OR P5, PT, R5, 0x1, P2 ;  /* 0x000000010500780c */ /* 0x000fe200017a1670 */
[----:B------:R-:W-:Y:S02]  /*16390*/  IMAD.MOV.U32 R13, RZ, RZ, R18 ;  /* 0x000000ffff0d7224 */ /* 0x000fe400078e0012 */
[----:B------:R-:W-:Y:S01]  /*163a0*/  IMAD.MOV.U32 R12, RZ, RZ, 0x1 ;  /* 0x00000001ff0c7424 */ /* 0x000fe200078e00ff */
[----:B------:R-:W-:-:S09]  /*163b0*/  MOV R2, R14 ;  /* 0x0000000e00027202 */ /* 0x000fd20000000f00 */
[----:B------:R-:W-:Y:S05]  /*163c0*/  WARPSYNC.COLLECTIVE R15, `(.L_x_1192) ;  /* 0x000000000f087348 */ /* 0x000fea0003c00000 */
[----:B------:R0:W1:Y:S02]  /*163d0*/  SHFL.IDX P6, R14, R13, R12, R11 ;  /* 0x0000000c0d0e7389 */ /* 0x00006400000c000b */
[----:B01----:R-:W-:Y:S01]  /*163e0*/  ENDCOLLECTIVE ;  /* 0x000000000000791b */ /* 0x003fe20003800000 */
.L_x_1192:
[----:B------:R-:W-:-:S05]  /*163f0*/  IMAD.WIDE.U32 R2, R25, 0x2, R2 ;  /* 0x0000000219027825 */ /* 0x000fca00078e0002 */
[----:B------:R-:W-:Y:S01]  /*16400*/  @!PT LDS RZ, [RZ] ;  /* 0x00000000fffff984 */ /* 0x000fe20000000800 */
[----:B------:R-:W-:Y:S01]  /*16410*/  @!PT LDS RZ, [RZ] ;  /* 0x00000000fffff984 */ /* 0x000fe20000000800 */
[----:B------:R-:W-:Y:S01]  /*16420*/  @!PT LDS RZ, [RZ] ;  /* 0x00000000fffff984 */ /* 0x000fe20000000800 */
[----:B------:R0:W-:Y:S01]  /*16430*/  LDGSTS.E.BYPASS.LTC128B.128 [R4+0x400], desc[UR60][R2.64], !P5 ;  /* 0x0040000002047fae */ /* 0x0001e2000e901d7c */
[----:B------:R-:W-:-:S03]  /*16440*/  ISETP.LT.OR P5, PT, R5, 0x1, P1 ;  /* 0x000000010500780c */ /* 0x000fc60000fa1670 */
[----:B------:R0:W-:Y:S01]  /*16450*/  LDGSTS.E.BYPASS.LTC128B.128 [R4+0x2400], desc[UR60][R2.64+0x80], !P4 ;  /* 0x0240008002047fae */ /* 0x0001e2000e101d7c */
[----:B------:R-:W-:Y:S01]  /*16460*/  ISETP.LT.OR P4, PT, R5, 0x1, P0 ;  /* 0x000000010500780c */ /* 0x000fe20000781670 */
[----:B------:R-:W-:-:S08]  /*16470*/  IMAD.MOV.U32 R13, RZ, RZ, R17 ;  /* 0x000000ffff0d7224 */ /* 0x000fd000078e0011 */
[----:B------:R0:W-:Y:S01]  /*16480*/  LDGSTS.E.BYPASS.LTC128B.128 [R4+0x4400], desc[UR60][R2.64+0x100], !P5 ;  /* 0x0440010002047fae */ /* 0x0001e2000e901d7c */
[C---:B------:R-:W-:Y:S02]  /*16490*/  ISETP.LT.OR P5, PT, R5.reuse, 0x11, P2 ;  /* 0x000000110500780c */ /* 0x040fe400017a1670 */
[----:B------:R-:W-:Y:S01]  /*164a0*/  MOV R6, R14 ;  /* 0x0000000e00067202 */ /* 0x000fe20000000f00 */
[----:B------:R0:W-:Y:S01]  /*164b0*/  LDGSTS.E.BYPASS.LTC128B.128 [R4+0x6400], desc[UR60][R2.64+0x180], !P4 ;  /* 0x0640018002047fae */ /* 0x0001e2000e101d7c */
[----:B------:R-:W-:-:S13]  /*164c0*/  ISETP.LT.OR P4, PT, R5, 0x11, P3 ;  /* 0x000000110500780c */ /* 0x000fda0001f81670 */
[----:B0-----:R-:W-:Y:S05]  /*164d0*/  WARPSYNC.COLLECTIVE R15, `(.L_x_1193) ;  /* 0x000000000f087348 */ /* 0x001fea0003c00000 */
[----:B------:R1:W2:Y:S02]  /*164e0*/  SHFL.IDX P6, R14, R13, R12, R11 ;  /* 0x0000000c0d0e7389 */ /* 0x0002a400000c000b */
[----:B012---:R-:W-:Y:S01]  /*164f0*/  ENDCOLLECTIVE ;  /* 0x000000000000791b */ /* 0x007fe20003800000 */
.L_x_1193:
[----:B------:R-:W-:Y:S01]  /*16500*/  MOV R3, R6 ;  /* 0x0000000600037202 */ /* 0x000fe20000000f00 */
[----:B------:R-:W-:Y:S02]  /*16510*/  IMAD.MOV.U32 R13, RZ, RZ, R18 ;  /* 0x000000ffff0d7224 */ /* 0x000fe400078e0012 */
[----:B------:R-:W-:Y:S02]  /*16520*/  IMAD.MOV.U32 R12, RZ, RZ, 0x2 ;  /* 0x00000002ff0c7424 */ /* 0x000fe400078e00ff */
[----:B------:R-:W-:-:S07]  /*16530*/  IMAD.MOV.U32 R2, RZ, RZ, R14 ;  /* 0x000000ffff027224 */ /* 0x000fce00078e000e */
[----:B------:R-:W-:Y:S05]  /*16540*/  WARPSYNC.COLLECTIVE R15, `(.L_x_1194) ;  /* 0x000000000f087348 */ /* 0x000fea0003c00000 */
[----:B------:R0:W1:Y:S02]  /*16550*/  SHFL.IDX P6, R14, R13, R12, R11 ;  /* 0x0000000c0d0e7389 */ /* 0x00006400000c000b */
[----:B01----:R-:W-:Y:S01]  /*16560*/  ENDCOLLECTIVE ;  /* 0x000000000000791b */ /* 0x003fe20003800000 */
.L_x_1194:
        /* <DEDUP_REMOVED lines=17> */
.L_x_1195:
[----:B------:R-:W-:Y:S01]  /*16680*/  MOV R3, R6 ;  /* 0x0000000600037202 */ /* 0x000fe20000000f00 */
[----:B------:R-:W-:Y:S02]  /*16690*/  IMAD.MOV.U32 R6, RZ, RZ, RZ ;  /* 0x000000ffff067224 */ /* 0x000fe400078e00ff */
[----:B------:R-:W-:Y:S02]  /*166a0*/  IMAD.MOV.U32 R13, RZ, RZ, R18 ;  /* 0x000000ffff0d7224 */ /* 0x000fe400078e0012 */
[----:B------:R-:W-:Y:S02]  /*166b0*/  IMAD.MOV.U32 R12, RZ, RZ, 0x3 ;  /* 0x00000003ff0c7424 */ /* 0x000fe400078e00ff */
[----:B------:R-:W-:-:S07]  /*166c0*/  IMAD.MOV.U32 R2, RZ, RZ, R14 ;  /* 0x000000ffff027224 */ /* 0x000fce00078e000e */
[----:B------:R-:W-:Y:S05]  /*166d0*/  WARPSYNC.COLLECTIVE R15, `(.L_x_1196) ;  /* 0x000000000f087348 */ /* 0x000fea0003c00000 */
[----:B------:R0:W1:Y:S02]  /*166e0*/  SHFL.IDX P6, R14, R13, R12, R11 ;  /* 0x0000000c0d0e7389 */ /* 0x00006400000c000b */
[----:B01----:R-:W-:Y:S01]  /*166f0*/  ENDCOLLECTIVE ;  /* 0x000000000000791b */ /* 0x003fe20003800000 */
.L_x_1196:
        /* <DEDUP_REMOVED lines=10> */
[----:B------:R-:W-:-:S03]  /*167a0*/  MOV R18, R14 ;  /* 0x0000000e00127202 */ /* 0x000fc60000000f00 */
[----:B------:R0:W-:Y:S04]  /*167b0*/  LDGSTS.E.BYPASS.LTC128B.128 [R4+0x7400], desc[UR60][R2.64+0x180], !P4 ;  /* 0x0740018002047fae */ /* 0x0001e8000e101d7c */
[----:B0-----:R-:W-:Y:S05]  /*167c0*/  WARPSYNC.COLLECTIVE R15, `(.L_x_1197) ;  /* 0x000000000f087348 */ /* 0x001fea0003c00000 */
[----:B------:R1:W2:Y:S02]  /*167d0*/  SHFL.IDX P6, R14, R13, R12, R11 ;  /* 0x0000000c0d0e7389 */ /* 0x0002a400000c000b */
[----:B012---:R-:W-:Y:S01]  /*167e0*/  ENDCOLLECTIVE ;  /* 0x000000000000791b */ /* 0x007fe20003800000 */
.L_x_1197:
[----:B------:R-:W-:Y:S05]  /*167f0*/  BRA `(.L_x_1198) ;  /* 0xffffffd4000c7947 */ /* 0x000fea000383ffff */
.L_x_1124:
[----:B0-----:R0:W2:Y:S02]  /*16800*/  SYNCS.PHASECHK.TRANS64.TRYWAIT P0, [R7+URZ+0x30820], R6 ;  /* 0x03082006070075a7 */ /* 0x0010a4000800017f */
[----:B--2---:R-:W-:Y:S05]  /*16810*/  @!P0 NANOSLEEP.SYNCS 0x989680 ;  /* 0x009896800000895d */ /* 0x004fea0003900000 */
[----:B------:R-:W2:Y:S02]  /*16820*/  @!P0 SYNCS.PHASECHK.TRANS64 P0, [R7+URZ+0x30820], R6 ;  /* 0x03082006070085a7 */ /* 0x000ea4000800007f */
[----:B--2---:R-:W-:Y:S05]  /*16830*/  @!P0 BRA `(.L_x_1124) ;  /* 0xfffffffc00f08947 */ /* 0x004fea000383ffff */
[----:B------:R-:W-:Y:S05]  /*16840*/  BRA `(.L_x_1199) ;  /* 0xffffffd400907947 */ /* 0x000fea000383ffff */
.L_x_1125:
[----:B------:R-:W2:Y:S01]  /*16850*/  S2R R3, SR_TID.X ;  /* 0x0000000000037919 */ /* 0x000ea20000002100 */
[----:B------:R-:W-:Y:S01]  /*16860*/  BSSY B0, `(.L_x_1200) ;  /* 0x000000a000007945 */ /* 0x000fe20003800000 */
[----:B------:R-:W-:Y:S01]  /*16870*/  IMAD.MOV.U32 R12, RZ, RZ, RZ ;  /* 0x000000ffff0c7224 */ /* 0x000fe200078e00ff */
[----:B------:R-:W-:Y:S01]  /*16880*/  MOV R15, 0xffffffff ;  /* 0xffffffff000f7802 */ /* 0x000fe20000000f00 */
[----:B------:R-:W-:Y:S01]  /*16890*/  IMAD.MOV.U32 R11, RZ, RZ, 0x1f ;  /* 0x0000001fff0b7424 */ /* 0x000fe200078e00ff */
[----:B--2---:R-:W-:-:S04]  /*168a0*/  SHF.R.U32.HI R3, RZ, 0x5, R3 ;  /* 0x00000005ff037819 */ /* 0x004fc80000011603 */
[----:B------:R-:W-:-:S04]  /*168b0*/  LOP3.LUT R3, R3, 0x3, RZ, 0xc0, !PT ;  /* 0x0000000303037812 */ /* 0x000fc800078ec0ff */
[----:B------:R-:W-:-:S07]  /*168c0*/  MOV R13, R3 ;  /* 0x00000003000d7202 */ /* 0x000fce0000000f00 */
[----:B01---5:R-:W-:Y:S05]  /*168d0*/  WARPSYNC.COLLECTIVE R15, `(.L_x_1201) ;  /* 0x000000000f087348 */ /* 0x023fea0003c00000 */
[----:B------:R2:W3:Y:S02]  /*168e0*/  SHFL.IDX P6, R14, R13, R12, R11 ;  /* 0x0000000c0d0e7389 */ /* 0x0004e400000c000b */
[----:B0123-5:R-:W-:Y:S01]  /*168f0*/  ENDCOLLECTIVE ;  /* 0x000000000000791b */ /* 0x02ffe20003800000 */
.L_x_1201:
[----:B------:R-:W-:Y:S05]  /*16900*/  BSYNC B0 ;  /* 0x0000000000007941 */ /* 0x000fea0003800000 */
.L_x_1200:
[----:B------:R-:W-:Y:S05]  /*16910*/  BRA `(.L_x_1202) ;  /* 0xffffffd400747947 */ /* 0x000fea000383ffff */
.L_x_1126:
[----:B------:R-:W-:Y:S01]  /*16920*/  BSSY B0, `(.L_x_1203) ;  /* 0x0000006000007945 */ /* 0x000fe20003800000 */
[----:B------:R-:W-:-:S07]  /*16930*/  IMAD.MOV.U32 R15, RZ, RZ, -0x1 ;  /* 0xffffffffff0f7424 */ /* 0x000fce00078e00ff */
[----:B012--5:R-:W-:Y:S05]  /*16940*/  WARPSYNC.COLLECTIVE R15, `(.L_x_1204) ;  /* 0x000000000f0c7348 */ /* 0x027fea0003c00000 */
[----:B------:R-:W-:Y:S02]  /*16950*/  ELECT P6, UR62, PT ;  /* 0x00000000003e782f */ /* 0x000fe400038c0000 */
[----:B------:R-:W-:Y:S01]  /*16960*/  MOV R14, UR62 ;  /* 0x0000003e000e7c02 */ /* 0x000fe20008000f00 */
[----:B012--5:R-:W-:Y:S10]  /*16970*/  ENDCOLLECTIVE ;  /* 0x000000000000791b */ /* 0x027ff40003800000 */
.L_x_1204:
[----:B------:R-:W-:Y:S05]  /*16980*/  BSYNC B0 ;  /* 0x0000000000007941 */ /* 0x000fea0003800000 */
.L_x_1203:
[----:B------:R-:W-:Y:S05]  /*16990*/  BRA `(.L_x_1205) ;  /* 0xffffffd400687947 */ /* 0x000fea000383ffff */
.L_x_1128:
[----:B--2---:R2:W3:Y:S02]  /*169a0*/  SYNCS.PHASECHK.TRANS64.TRYWAIT P1, [R5+URZ+0x30840], R4 ;  /* 0x03084004050075a7 */ /* 0x0044e4000802017f */
[----:B---3--:R-:W-:Y:S05]  /*169b0*/  @!P1 NANOSLEEP.SYNCS 0x989680 ;  /* 0x009896800000995d */ /* 0x008fea0003900000 */
[----:B------:R-:W3:Y:S02]  /*169c0*/  @!P1 SYNCS.PHASECHK.TRANS64 P1, [R5+URZ+0x30840], R4 ;  /* 0x03084004050095a7 */ /* 0x000ee4000802007f */
[----:B---3--:R-:W-:Y:S05]  /*169d0*/  @!P1 BRA `(.L_x_1128) ;  /* 0xfffffffc00f09947 */ /* 0x008fea000383ffff */
[----:B------:R-:W-:Y:S05]  /*169e0*/  BRA `(.L_x_1206) ;  /* 0xffffffd400907947 */ /* 0x000fea000383ffff */
.L_x_1130:
[----:B---3--:R3:W4:Y:S02]  /*169f0*/  SYNCS.PHASECHK.TRANS64.TRYWAIT P1, [R3+URZ+0x30840], R0 ;  /* 0x03084000030075a7 */ /* 0x008724000802017f */
[----:B----4-:R-:W-:Y:S05]  /*16a00*/  @!P1 NANOSLEEP.SYNCS 0x989680 ;  /* 0x009896800000995d */ /* 0x010fea0003900000 */
[----:B------:R-:W4:Y:S02]  /*16a10*/  @!P1 SYNCS.PHASECHK.TRANS64 P1, [R3+URZ+0x30840], R0 ;  /* 0x03084000030095a7 */ /* 0x000f24000802007f */
[----:B----4-:R-:W-:Y:S05]  /*16a20*/  @!P1 BRA `(.L_x_1130) ;  /* 0xfffffffc00f09947 */ /* 0x010fea000383ffff */
[----:B------:R-:W-:Y:S05]  /*16a30*/  BRA `(.L_x_1207) ;  /* 0xffffffd4009c7947 */ /* 0x000fea000383ffff */
.L_x_1132:
[----:B----4-:R4:W0:Y:S02]  /*16a40*/  SYNCS.PHASECHK.TRANS64.TRYWAIT P1, [R5+URZ+0x30860], R4 ;  /* 0x03086004050075a7 */ /* 0x010824000802017f */
[----:B0-----:R-:W-:Y:S05]  /*16a50*/  @!P1 NANOSLEEP.SYNCS 0x989680 ;  /* 0x009896800000995d */ /* 0x001fea0003900000 */
[----:B------:R-:W0:Y:S02]  /*16a60*/  @!P1 SYNCS.PHASECHK.TRANS64 P1, [R5+URZ+0x30860], R4 ;  /* 0x03086004050095a7 */ /* 0x000e24000802007f */
[----:B0-----:R-:W-:Y:S05]  /*16a70*/  @!P1 BRA `(.L_x_1132) ;  /* 0xfffffffc00f09947 */ /* 0x001fea000383ffff */
[----:B------:R-:W-:Y:S05]  /*16a80*/  BRA `(.L_x_1208) ;  /* 0xffffffd400987947 */ /* 0x000fea000383ffff */
.L_x_1209:
        /* <DEDUP_REMOVED lines=15> */
.L_x_3274:


//--------------------- .text._ZN7cutlass13device_kernelIN5flash11enable_sm90INS1_16FlashAttnFwdSm90INS1_25CollectiveMainloopFwdSm90ILi2EN4cute5tupleIJNS5_1CILi1EEES8_S8_EEENS6_IJNS7_ILi128EEENS7_ILi64EEENS7_ILi256EEEEEELi256ENS_6half_tEfNS_4arch4Sm90ELb0ELb1ELb1ELb1ELb1ELb0ELb0ELb1ELb1ELb1ELb1ELb0EEENS1_21CollectiveEpilogueFwdINS6_IJSA_SC_SB_EEES9_SE_SG_Li256ELb1ELb1ELb1ELb0EEENS1_36VarlenDynamicPersistentTileSchedulerILi128ELi64ELi256ELi128ELb1ELb1ELb1ELb1ELb0ELb1EEEEEEEEEvNT_6ParamsE --------------------------
	.section	.text._ZN7cutlass13device_kernelIN5flash11enable_sm90INS1_16FlashAttnFwdSm90INS1_25CollectiveMainloopFwdSm90ILi2EN4cute5tupleIJNS5_1CILi1EEES8_S8_EEENS6_IJNS7_ILi128EEENS7_ILi64EEENS7_ILi256EEEEEELi256ENS_6half_tEfNS_4arch4Sm90ELb0ELb1ELb1ELb1ELb1ELb0ELb0ELb1ELb1ELb1ELb1ELb0EEENS1_21CollectiveEpilogueFwdINS6_IJSA_SC_SB_EEES9_SE_SG_Li256ELb1ELb1ELb1ELb0EEENS1_36VarlenDynamicPersistentTileSchedulerILi128ELi64ELi256ELi128ELb1ELb1ELb1ELb1ELb0ELb1EEEEEEEEEvNT_6ParamsE,"ax",@progbits
	.align	128
.text._ZN7cutlass13device_kernelIN5flash11enable_sm90INS1_16FlashAttnFwdSm90INS1_25CollectiveMainloopFwdSm90ILi2EN4cute5tupleIJNS5_1CILi1EEES8_S8_EEENS6_IJNS7_ILi128EEENS7_ILi64EEENS7_ILi256EEEEEELi256ENS_6half_tEfNS_4arch4Sm90ELb0ELb1ELb1ELb1ELb1ELb0ELb0ELb1ELb1ELb1ELb1ELb0EEENS1_21CollectiveEpilogueFwdINS6_IJSA_SC_SB_EEES9_SE_SG_Li256ELb1ELb1ELb1ELb0EEENS1_36VarlenDynamicPersistentTileSchedulerILi128ELi64ELi256ELi128ELb1ELb1ELb1ELb1ELb0ELb1EEEEEEEEEvNT_6ParamsE:
        .type           _ZN7cutlass13device_kernelIN5flash11enable_sm90INS1_16FlashAttnFwdSm90INS1_25CollectiveMainloopFwdSm90ILi2EN4cute5tupleIJNS5_1CILi1EEES8_S8_EEENS6_IJNS7_ILi128EEENS7_ILi64EEENS7_ILi256EEEEEELi256ENS_6half_tEfNS_4arch4Sm90ELb0ELb1ELb1ELb1ELb1ELb0ELb0ELb1ELb1ELb1ELb1ELb0EEENS1_21CollectiveEpilogueFwdINS6_IJSA_SC_SB_EEES9_SE_SG_Li256ELb1ELb1ELb1ELb0EEENS1_36VarlenDynamicPersistentTileSchedulerILi128ELi64ELi256ELi128ELb1ELb1ELb1ELb1ELb0ELb1EEEEEEEEEvNT_6ParamsE,@function
        .size           _ZN7cutlass13device_kernelIN5flash11enable_sm90INS1_16FlashAttnFwdSm90INS1_25CollectiveMainloopFwdSm90ILi2EN4cute5tupleIJNS5_1CILi1EEES8_S8_EEENS6_IJNS7_ILi128EEENS7_ILi64EEENS7_ILi256EEEEEELi256ENS_6half_tEfNS_4arch4Sm90ELb0ELb1ELb1ELb1ELb1ELb0ELb0ELb1ELb1ELb1ELb1ELb0EEENS1_21CollectiveEpilogueFwdINS6_IJSA_SC_SB_EEES9_SE_SG_Li256ELb1ELb1ELb1ELb0EEENS1_36VarlenDynamicPersistentTileSchedulerILi128ELi64ELi256ELi128ELb1ELb1ELb1ELb1ELb0ELb1EEEEEEEEEvNT_6ParamsE,(.L_x_3275 - _ZN7cutlass13device_kernelIN5flash11enable_sm90INS1_16FlashAttnFwdSm90INS1_25CollectiveMainloopFwdSm90ILi2EN4cute5tupleIJNS5_1CILi1EEES8_S8_EEENS6_IJNS7_ILi128EEENS7_ILi64EEENS7_ILi256EEEEEELi256ENS_6half_tEfNS_4arch4Sm90ELb0ELb1ELb1ELb1ELb1ELb0ELb0ELb1ELb1ELb1ELb1ELb0EEENS1_21CollectiveEpilogueFwdINS6_IJSA_SC_SB_EEES9_SE_SG_Li256ELb1ELb1ELb1ELb0EEENS1_36VarlenDynamicPersistentTileSchedulerILi128ELi64ELi256ELi128ELb1ELb1ELb1ELb1ELb0ELb1EEEEEEEEEvNT_6ParamsE)
        .other          _ZN7cutlass13device_kernelIN5flash11enable_sm90INS1_16FlashAttnFwdSm90INS1_25CollectiveMainloopFwdSm90ILi2EN4cute5tupleIJNS5_1CILi1EEES8_S8_EEENS6_IJNS7_ILi128EEENS7_ILi64EEENS7_ILi256EEEEEELi256ENS_6half_tEfNS_4arch4Sm90ELb0ELb1ELb1ELb1ELb1ELb0ELb0ELb1ELb1ELb1ELb1ELb0EEENS1_21CollectiveEpilogueFwdINS6_IJSA_SC_SB_EEES9_SE_SG_Li256ELb1ELb1ELb1ELb0EEENS1_36VarlenDynamicPersistentTileSchedulerILi128ELi64ELi256ELi128ELb1ELb1ELb1ELb1ELb0ELb1EEEEEEEEEvNT_6ParamsE,@"STO_CUDA_ENTRY STV_DEFAULT"
_ZN7cutlass13device_kernelIN5flash11enable_sm90INS1_16FlashAttnFwdSm90INS1_25CollectiveMainloopFwdSm90ILi2EN4cute5tupleIJNS5_1CILi1EEES8_S8_EEENS6_IJNS7_ILi128EEENS7_ILi64EEENS7_ILi256EEEEEELi256ENS_6half_tEfNS_4arch4Sm90ELb0ELb1ELb1ELb1ELb1ELb0ELb0ELb1ELb1ELb1ELb1ELb0EEENS1_21CollectiveEpilogueFwdINS6_IJSA_SC_SB_EEES9_SE_SG_Li256ELb1ELb1ELb1ELb0EEENS1_36VarlenDynamicPersistentTileSchedulerILi128ELi64ELi256ELi128ELb1ELb1ELb1ELb1ELb0ELb1EEEEEEEEEvNT_6ParamsE:
        /* <DEDUP_REMOVED lines=45> */
.L_x_1210:
        /* <DEDUP_REMOVED lines=22> */
.L_x_1211:
        /* <DEDUP_REMOVED lines=18> */
.L_x_1212:
        /* <DEDUP_REMOVED lines=22> */
.L_x_1213:
        /* <DEDUP_REMOVED lines=23> */
.L_x_1214:
        /* <DEDUP_REMOVED lines=10> */
.L_x_1216:
        /* <DEDUP_REMOVED lines=18> */
[----:B------:R-:W-:Y:S01]  /*09e0*/  R2UR UR5, R10 ;  /* 0x000000000a0572ca */ /* 0x000fe200000e0000 */
[----:B------:R-:W-:Y:S01]  /*09f0*/  UMOV UR39, URZ ;  /* 0x0000003f00277c82 */ /* 0x000fe20008000000 */
[----:B0-----:R-:W-:Y:S02]  /*0a00*/  SHF.R.S32.HI R3, RZ, 0x1f, R0 ;  /* 0x0000001fff037819 */ /* 0x001fe40000011400 */
[----:B------:R-:W-:Y:S02]  /*0a10*/  R2UR UR7, R11 ;  /* 0x000000000b0772ca */ /* 0x000fe400000e0000 */
[----:B------:R-:W-:-:S02]  /*0a20*/  LEA.HI R4, R3, R0, RZ, 0x4 ;  /* 0x0000000003047211 */ /* 0x000fc400078f20ff */
[CC--:B------:R-:W-:Y:S02]  /*0a30*/  LEA.HI R5, R3.reuse, R0.reuse, RZ, 0x5 ;  /* 0x0000000003057211 */ /* 0x0c0fe400078f28ff */
[----:B------:R-:W-:-:S03]  /*0a40*/  LEA.HI R8, R3, R0, RZ, 0x3 ;  /* 0x0000000003087211 */ /* 0x000fc600078f18ff */
[----:B------:R-:W-:Y:S01]  /*0a50*/  IMAD.SHL.U32 R6, R5, 0x20, RZ ;  /* 0x0000002005067824 */ /* 0x000fe200078e00ff */
[----:B------:R-:W-:-:S04]  /*0a60*/  LOP3.LUT R201, R8, 0xfffffff8, RZ, 0xc0, !PT ;  /* 0xfffffff808c97812 */ /* 0x000fc800078ec0ff */
[----:B------:R-:W-:Y:S01]  /*0a70*/  LOP3.LUT R6, R6, 0xfffffc00, RZ, 0xc0, !PT ;  /* 0xfffffc0006067812 */ /* 0x000fe200078ec0ff */
[----:B------:R-:W-:Y:S01]  /*0a80*/  IMAD.IADD R201, R0, 0x1, -R201 ;  /* 0x0000000100c97824 */ /* 0x000fe200078e0ac9 */
[----:B--2---:R-:W-:Y:S02]  /*0a90*/  R2UR UR4, R2 ;  /* 0x00000000020472ca */ /* 0x004fe400000e0000 */
[----:B------:R-:W-:-:S04]  /*0aa0*/  LEA.HI R2, R3, R0, RZ, 0x7 ;  /* 0x0000000003027211 */ /* 0x000fc800078f38ff */
[----:B------:R-:W-:-:S05]  /*0ab0*/  LOP3.LUT R7, R2, 0xffffff80, RZ, 0xc0, !PT ;  /* 0xffffff8002077812 */ /* 0x000fca00078ec0ff */
[----:B------:R-:W-:Y:S01]  /*0ac0*/  IMAD.IADD R14, R0, 0x1, -R7 ;  /* 0x00000001000e7824 */ /* 0x000fe200078e0a07 */
[----:B------:R-:W-:Y:S01]  /*0ad0*/  LEA.HI R7, R3, R0, RZ, 0x2 ;  /* 0x0000000003077211 */ /* 0x000fe200078f10ff */
[----:B------:R-:W-:Y:S01]  /*0ae0*/  ULOP3.LUT UR8, UR4, 0x1, URZ, 0xfc, !UPT ;  /* 0x0000000104087892 */ /* 0x000fe2000f8efc3f */
[----:B------:R-:W-:Y:S02]  /*0af0*/  LOP3.LUT R3, R4, 0x3fffff0, RZ, 0xc0, !PT ;  /* 0x03fffff004037812 */ /* 0x000fe400078ec0ff */
[----:B------:R-:W-:Y:S01]  /*0b00*/  SHF.R.S32.HI R9, RZ, 0x1f, R14 ;  /* 0x0000001fff097819 */ /* 0x000fe2000001140e */
[----:B------:R-:W-:Y:S01]  /*0b10*/  STL [R1+0x18], R14 ;  /* 0x0000180e01007387 */ /* 0x000fe20000100800 */
[----:B------:R-:W-:Y:S01]  /*0b20*/  LOP3.LUT R13, R7, 0xfffffffc, RZ, 0xc0, !PT ;  /* 0xfffffffc070d7812 */ /* 0x000fe200078ec0ff */
[C---:B------:R-:W-:Y:S01]  /*0b30*/  IMAD.IADD R5, R0.reuse, 0x1, -R3 ;  /* 0x0000000100057824 */ /* 0x040fe200078e0a03 */
[----:B------:R-:W-:Y:S01]  /*0b40*/  LEA.HI R10, R9, R14, RZ, 0x2 ;  /* 0x0000000e090a7211 */ /* 0x000fe200078f10ff */
[----:B------:R-:W-:Y:S01]  /*0b50*/  UMOV UR4, URZ ;  /* 0x0000003f00047c82 */ /* 0x000fe20008000000 */
[----:B------:R-:W-:Y:S01]  /*0b60*/  SHF.R.S32.HI R7, RZ, 0x4, R4 ;  /* 0x00000004ff077819 */ /* 0x000fe20000011404 */
[----:B------:R-:W-:Y:S01]  /*0b70*/  IMAD R5, R5, 0x40, R6 ;  /* 0x0000004005057824 */ /* 0x000fe200078e0206 */
[--C-:B------:R-:W-:Y:S01]  /*0b80*/  SHF.R.S32.HI R11, RZ, 0x2, R10.reuse ;  /* 0x00000002ff0b7819 */ /* 0x100fe2000001140a */
[----:B------:R-:W-:Y:S01]  /*0b90*/  IMAD.IADD R13, R0, 0x1, -R13 ;  /* 0x00000001000d7824 */ /* 0x000fe200078e0a0d */
[----:B------:R-:W-:-:S02]  /*0ba0*/  SHF.R.S32.HI R12, RZ, 0x1f, R10 ;  /* 0x0000001fff0c7819 */ /* 0x000fc4000001140a */
[----:B------:R-:W-:Y:S02]  /*0bb0*/  SHF.R.S32.HI R3, RZ, 0x7, R2 ;  /* 0x00000007ff037819 */ /* 0x000fe40000011402 */
[----:B------:R-:W-:Y:S02]  /*0bc0*/  LEA.HI R4, R4, R7, RZ, 0x1 ;  /* 0x0000000704047211 */ /* 0x000fe400078f08ff */
[----:B------:R-:W-:Y:S02]  /*0bd0*/  LEA.HI R12, R12, R11, RZ, 0x3 ;  /* 0x0000000b0c0c7211 */ /* 0x000fe400078f18ff */
[----:B------:R-:W-:Y:S02]  /*0be0*/  LEA.HI R2, R2, R3, RZ, 0x1 ;  /* 0x0000000302027211 */ /* 0x000fe400078f08ff */
[----:B------:R-:W-:Y:S02]  /*0bf0*/  LOP3.LUT R4, R4, 0x1ffffffe, RZ, 0xc0, !PT ;  /* 0x1ffffffe04047812 */ /* 0x000fe400078ec0ff */
[----:B------:R-:W-:-:S02]  /*0c00*/  LOP3.LUT R12, R12, 0xfffffff8, RZ, 0xc0, !PT ;  /* 0xfffffff80c0c7812 */ /* 0x000fc400078ec0ff */
[----:B------:R-:W-:Y:S01]  /*0c10*/  LEA.HI R9, R9, R14, RZ, 0x5 ;  /* 0x0000000e09097211 */ /* 0x000fe200078f28ff */
[----:B------:R-:W-:Y:S01]  /*0c20*/  IMAD.IADD R4, R7, 0x1, -R4 ;  /* 0x0000000107047824 */ /* 0x000fe200078e0a04 */
[----:B------:R-:W-:Y:S01]  /*0c30*/  LOP3.LUT R2, R2, 0x3fffffe, RZ, 0xc0, !PT ;  /* 0x03fffffe02027812 */ /* 0x000fe200078ec0ff */
[----:B------:R-:W-:Y:S01]  /*0c40*/  IMAD.IADD R12, R11, 0x1, -R12 ;  /* 0x000000010b0c7824 */ /* 0x000fe200078e0a0c */
[----:B------:R-:W-:Y:S02]  /*0c50*/  SHF.R.S32.HI R9, RZ, 0x5, R9 ;  /* 0x00000005ff097819 */ /* 0x000fe40000011409 */
[----:B------:R-:W-:Y:S01]  /*0c60*/  LOP3.LUT R10, R10, 0x7ffffffc, RZ, 0xc0, !PT ;  /* 0x7ffffffc0a0a7812 */ /* 0x000fe200078ec0ff */
[----:B------:R-:W-:Y:S01]  /*0c70*/  IMAD.IADD R2, R3, 0x1, -R2 ;  /* 0x0000000103027824 */ /* 0x000fe200078e0a02 */
[----:B------:R-:W-:Y:S01]  /*0c80*/  LEA.HI R0, R13, R13, RZ, 0x1 ;  /* 0x0000000d0d007211 */ /* 0x000fe200078f08ff */
[----:B------:R-:W-:Y:S02]  /*0c90*/  IMAD R3, R4, 0x8, R5 ;  /* 0x0000000804037824 */ /* 0x000fe400078e0205 */
[----:B------:R-:W-:Y:S01]  /*0ca0*/  IMAD R9, R9, 0x10, R12 ;  /* 0x0000001009097824 */ /* 0x000fe200078e020c */
[----:B------:R-:W-:Y:S01]  /*0cb0*/  LOP3.LUT R0, R0, 0x1ffffffe, RZ, 0xc0, !PT ;  /* 0x1ffffffe00007812 */ /* 0x000fe200078ec0ff */
[----:B------:R-:W-:Y:S01]  /*0cc0*/  IMAD.IADD R10, R14, 0x1, -R10 ;  /* 0x000000010e0a7824 */ /* 0x000fe200078e0a0a */
[----:B------:R0:W-:Y:S01]  /*0cd0*/  STL [R1+0x28], R3 ;  /* 0x0000280301007387 */ /* 0x0001e20000100800 */
[----:B------:R-:W-:-:S02]  /*0ce0*/  IMAD R2, R2, 0x40, R9 ;  /* 0x0000004002027824 */ /* 0x000fc400078e0209 */
[----:B------:R-:W-:Y:S02]  /*0cf0*/  IMAD.U32 R5, RZ, RZ, UR8 ;  /* 0x00000008ff057e24 */ /* 0x000fe4000f8e00ff */
[----:B------:R-:W-:Y:S01]  /*0d00*/  IMAD.SHL.U32 R17, R10, 0x2, RZ ;  /* 0x000000020a117824 */ /* 0x000fe200078e00ff */
[----:B------:R-:W-:Y:S01]  /*0d10*/  STL [R1+0x24], R2 ;  /* 0x0000240201007387 */ /* 0x000fe20000100800 */
[----:B------:R-:W-:Y:S02]  /*0d20*/  IMAD.IADD R0, R13, 0x1, -R0 ;  /* 0x000000010d007824 */ /* 0x000fe400078e0a00 */
[C---:B------:R-:W-:Y:S01]  /*0d30*/  VIADD R229, R17.reuse, 0x20 ;  /* 0x0000002011e57836 */ /* 0x040fe20000000000 */
[----:B0-----:R-:W-:Y:S01]  /*0d40*/  SHF.R.S32.HI R3, RZ, 0x3, R8 ;  /* 0x00000003ff037819 */ /* 0x001fe20000011408 */
[C---:B------:R-:W-:Y:S01]  /*0d50*/  VIADD R226, R17.reuse, 0x28 ;  /* 0x0000002811e27836 */ /* 0x040fe20000000000 */
[----:B------:R-:W-:Y:S01]  /*0d60*/  SHF.R.S32.HI R4, RZ, 0x1f, R17 ;  /* 0x0000001fff047819 */ /* 0x000fe20000011411 */
[----:B------:R-:W-:-:S02]  /*0d70*/  VIADD R4, R17, 0x10 ;  /* 0x0000001011047836 */ /* 0x000fc40000000000 */
[----:B------:R0:W-:Y:S01]  /*0d80*/  STL [R1+0xc], R3 ;  /* 0x00000c0301007387 */ /* 0x0001e20000100800 */
[C---:B------:R-:W-:Y:S02]  /*0d90*/  VIADD R225, R17.reuse, 0x30 ;  /* 0x0000003011e17836 */ /* 0x040fe40000000000 */
[C---:B------:R-:W-:Y:S01]  /*0da0*/  VIADD R224, R17.reuse, 0x38 ;  /* 0x0000003811e07836 */ /* 0x040fe20000000000 */
[----:B------:R1:W-:Y:S01]  /*0db0*/  STL [R1+0x2c], R5 ;  /* 0x00002c0501007387 */ /* 0x0003e20000100800 */
[C---:B------:R-:W-:Y:S02]  /*0dc0*/  VIADD R223, R17.reuse, 0x40 ;  /* 0x0000004011df7836 */ /* 0x040fe40000000000 */
[C---:B------:R-:W-:Y:S02]  /*0dd0*/  VIADD R222, R17.reuse, 0x48 ;  /* 0x0000004811de7836 */ /* 0x040fe40000000000 */
[----:B------:R-:W-:Y:S02]  /*0de0*/  VIADD R221, R17, 0x50 ;  /* 0x0000005011dd7836 */ /* 0x000fe40000000000 */
[----:B0-----:R-:W-:-:S02]  /*0df0*/  IMAD.U32 R3, RZ, RZ, UR4 ;  /* 0x00000004ff037e24 */ /* 0x001fc4000f8e00ff */
[C---:B------:R-:W-:Y:S02]  /*0e00*/  VIADD R220, R17.reuse, 0x58 ;  /* 0x0000005811dc7836 */ /* 0x040fe40000000000 */
[C---:B-1----:R-:W-:Y:S01]  /*0e10*/  VIADD R5, R17.reuse, 0x8 ;  /* 0x0000000811057836 */ /* 0x042fe20000000000 */
[----:B------:R0:W-:Y:S01]  /*0e20*/  STL [R1+0x14], R3 ;  /* 0x0000140301007387 */ /* 0x0001e20000100800 */
[C---:B------:R-:W-:Y:S02]  /*0e30*/  VIADD R219, R17.reuse, 0x60 ;  /* 0x0000006011db7836 */ /* 0x040fe40000000000 */
        /* <DEDUP_REMOVED lines=8> */
[C---:B0-----:R-:W-:Y:S01]  /*0ec0*/  VIADD R3, R17.reuse, 0x18 ;  /* 0x0000001811037836 */ /* 0x041fe20000000000 */
        /* <DEDUP_REMOVED lines=21> */
[----:B------:R-:W-:Y:S01]  /*1020*/  IMAD R23, R0, 0x8, R2 ;  /* 0x0000000800177824 */ /* 0x000fe200078e0202 */
[----:B------:R-:W-:-:S02]  /*1030*/  SHF.R.S32.HI R3, RZ, 0x1f, R215 ;  /* 0x0000001fff037819 */ /* 0x000fc400000114d7 */
[----:B------:R-:W-:Y:S02]  /*1040*/  SHF.R.S32.HI R5, RZ, 0x1f, R214 ;  /* 0x0000001fff057819 */ /* 0x000fe400000114d6 */
[----:B------:R-:W-:Y:S02]  /*1050*/  SHF.R.S32.HI R4, RZ, 0x1f, R213 ;  /* 0x0000001fff047819 */ /* 0x000fe400000114d5 */
[----:B------:R-:W-:Y:S02]  /*1060*/  SHF.R.S32.HI R3, RZ, 0x1f, R212 ;  /* 0x0000001fff037819 */ /* 0x000fe400000114d4 */
[----:B------:R-:W-:Y:S02]  /*1070*/  SHF.R.S32.HI R5, RZ, 0x1f, R211 ;  /* 0x0000001fff057819 */ /* 0x000fe400000114d3 */
[----:B------:R-:W-:Y:S02]  /*1080*/  SHF.R.S32.HI R4, RZ, 0x1f, R210 ;  /* 0x0000001fff047819 */ /* 0x000fe400000114d2 */
[----:B------:R-:W-:-:S02]  /*1090*/  SHF.R.S32.HI R3, RZ, 0x1f, R209 ;  /* 0x0000001fff037819 */ /* 0x000fc400000114d1 */
[----:B------:R-:W-:Y:S02]  /*10a0*/  SHF.R.S32.HI R5, RZ, 0x1f, R208 ;  /* 0x0000001fff057819 */ /* 0x000fe400000114d0 */
[----:B------:R-:W-:Y:S02]  /*10b0*/  SHF.R.S32.HI R4, RZ, 0x1f, R207 ;  /* 0x0000001fff047819 */ /* 0x000fe400000114cf */
[----:B------:R-:W-:-:S07]  /*10c0*/  SHF.R.S32.HI R3, RZ, 0x1f, R206 ;  /* 0x0000001fff037819 */ /* 0x000fce00000114ce */
.L_x_1328:
[----:B------:R-:W-:Y:S01]  /*10d0*/  ULDC.64 UR8, c[0x0][0xa28] ;  /* 0x00028a0000087ab9 */ /* 0x000fe20000000a00 */
[----:B------:R-:W-:Y:S01]  /*10e0*/  ULDC UR4, c[0x0][0x424] ;  /* 0x0001090000047ab9 */ /* 0x000fe20000000800 */
[----:B------:R-:W-:-:S04]  /*10f0*/  UISETP.NE.U32.AND UP0, UPT, UR8, URZ, UPT ;  /* 0x0000003f0800728c */ /* 0x000fc8000bf05070 */
[----:B------:R-:W-:-:S03]  /*1100*/  UISETP.NE.AND.EX UP0, UPT, UR9, URZ, UPT, UP0 ;  /* 0x0000003f0900728c */ /* 0x000fc6000bf05300 */
[----:B------:R-:W-:Y:S02]  /*1110*/  ULDC.64 UR8, c[0x0][0xa18] ;  /* 0x0002860000087ab9 */ /* 0x000fe40000000a00 */
[----:B------:R-:W-:Y:S01]  /*1120*/  UISETP.NE.U32.AND UP1, UPT, UR8, URZ, UPT ;  /* 0x0000003f0800728c */ /* 0x000fe2000bf25070 */
[----:B------:R-:W-:-:S03]  /*1130*/  PLOP3.LUT P0, PT, PT, PT, UP0, 0x80, 0x0 ;  /* 0x000000000000781c */ /* 0x000fc60003f0f008 */
[----:B------:R-:W-:-:S03]  /*1140*/  UISETP.NE.AND.EX UP1, UPT, UR9, URZ, UPT, UP1 ;  /* 0x0000003f0900728c */ /* 0x000fc6000bf25310 */
[----:B------:R-:W-:Y:S02]  /*1150*/  @UP0 ULDC.64 UR8, c[0x0][0xa28] ;  /* 0x00028a0000080ab9 */ /* 0x000fe40000000a00 */
[----:B------:R-:W-:Y:S01]  /*1160*/  @UP0 UIMAD.WIDE UR8, UR7, 0x4, UR8 ;  /* 0x00000004070808a5 */ /* 0x000fe2000f8e0208 */
[----:B------:R-:W-:-:S05]  /*1170*/  PLOP3.LUT P2, PT, PT, PT, UP1, 0x80, 0x0 ;  /* 0x000000000000781c */ /* 0x000fca0003f4f018 */
[----:B012---:R-:W-:Y:S02]  /*1180*/  IMAD.U32 R2, RZ, RZ, UR8 ;  /* 0x00000008ff027e24 */ /* 0x007fe4000f8e00ff */
[----:B------:R-:W-:Y:S01]  /*1190*/  IMAD.U32 R3, RZ, RZ, UR9 ;  /* 0x00000009ff037e24 */ /* 0x000fe2000f8e00ff */
[----:B------:R-:W-:Y:S02]  /*11a0*/  @UP1 ULDC.64 UR8, c[0x0][0xa18] ;  /* 0x0002860000081ab9 */ /* 0x000fe40000000a00 */
[----:B------:R-:W-:Y:S02]  /*11b0*/  @UP1 UIMAD.WIDE UR8, UR7, 0x4, UR8 ;  /* 0x00000004070818a5 */ /* 0x000fe4000f8e0208 */
[----:B------:R-:W2:Y:S04]  /*11c0*/  @P0 LDG.E R2, desc[UR36][R2.64] ;  /* 0x0000002402020981 */ /* 0x000ea8000c1e1900 */
[----:B------:R-:W-:-:S02]  /*11d0*/  IMAD.U32 R4, RZ, RZ, UR8 ;  /* 0x00000008ff047e24 */ /* 0x000fc4000f8e00ff */
[----:B------:R-:W-:Y:S01]  /*11e0*/  IMAD.U32 R5, RZ, RZ, UR9 ;  /* 0x00000009ff057e24 */ /* 0x000fe2000f8e00ff */
[----:B------:R-:W-:-:S04]  /*11f0*/  ULDC.64 UR8, c[0x0][0x418] ;  /* 0x0001060000087ab9 */ /* 0x000fc80000000a00 */
[----:B---3--:R-:W3:Y:S01]  /*1200*/  @P2 LDG.E R4, desc[UR36][R4.64] ;  /* 0x0000002404042981 */ /* 0x008ee2000c1e1900 */
[----:B------:R-:W-:Y:S02]  /*1210*/  UISETP.NE.U32.AND UP0, UPT, UR8, URZ, UPT ;  /* 0x0000003f0800728c */ /* 0x000fe4000bf05070 */
[----:B------:R-:W-:Y:S02]  /*1220*/  ULOP3.LUT UR10, UR5, 0xffff, URZ, 0xc0, !UPT ;  /* 0x0000ffff050a7892 */ /* 0x000fe4000f8ec03f */
[----:B------:R-:W-:Y:S01]  /*1230*/  UISETP.NE.AND.EX UP0, UPT, UR9, URZ, UPT, UP0 ;  /* 0x0000003f0900728c */ /* 0x000fe2000bf05300 */
[----:B------:R-:W-:Y:S02]  /*1240*/  UMOV UR43, URZ ;  /* 0x0000003f002b7c82 */ /* 0x000fe40008000000 */
[----:B------:R-:W-:Y:S01]  /*1250*/  ULDC.64 UR8, c[0x0][0xa20] ;  /* 0x0002880000087ab9 */ /* 0x000fe20000000a00 */
[----:B------:R-:W-:Y:S01]  /*1260*/  USEL UR4, UR4, 0x1, UP0 ;  /* 0x0000000104047887 */ /* 0x000fe20008000000 */
[----:B------:R-:W-:Y:S01]  /*1270*/  ISETP.NE.U32.AND P1, PT, RZ, UR8, PT ;  /* 0x00000008ff007c0c */ /* 0x000fe2000bf25070 */
[----:B------:R-:W-:Y:S01]  /*1280*/  ULDC UR8, c[0x0][0x2f0] ;  /* 0x0000bc0000087ab9 */ /* 0x000fe20000000800 */
[----:B------:R-:W-:Y:S01]  /*1290*/  IMAD.U32 R205, RZ, RZ, UR10 ;  /* 0x0000000affcd7e24 */ /* 0x000fe2000f8e00ff */
[----:B------:R-:W-:Y:S01]  /*12a0*/  UIMAD UR4, UR4, UR8, URZ ;  /* 0x00000008040472a4 */ /* 0x000fe2000f8e023f */
[----:B------:R-:W-:-:S02]  /*12b0*/  ISETP.NE.AND.EX P1, PT, RZ, UR9, PT, P1 ;  /* 0x00000009ff007c0c */ /* 0x000fc4000bf25310 */
[----:B--2---:R-:W-:Y:S02]  /*12c0*/  @P0 R2UR UR43, R2 ;  /* 0x00000000022b02ca */ /* 0x004fe400000e0000 */
[----:B---3--:R-:W-:Y:S01]  /*12d0*/  @P2 R2UR UR42, R4 ;  /* 0x00000000042a22ca */ /* 0x008fe200000e0000 */
[----:B----45:R-:W-:-:S14]  /*12e0*/  @P2 BRA `(.L_x_1217) ;  /* 0x0000000000382947 */ /* 0x030fdc0003800000 */
[----:B------:R-:W-:Y:S01]  /*12f0*/  ULDC.64 UR8, c[0x0][0xa00] ;  /* 0x0002800000087ab9 */ /* 0x000fe20000000a00 */
[----:B------:R-:W-:Y:S01]  /*1300*/  ULDC UR42, c[0x0][0x288] ;  /* 0x0000a200002a7ab9 */ /* 0x000fe20000000800 */
[----:B------:R-:W-:-:S04]  /*1310*/  ISETP.NE.U32.AND P0, PT, RZ, UR8, PT ;  /* 0x00000008ff007c0c */ /* 0x000fc8000bf05070 */
[----:B------:R-:W-:-:S13]  /*1320*/  ISETP.NE.AND.EX P0, PT, RZ, UR9, PT, P0 ;  /* 0x00000009ff007c0c */ /* 0x000fda000bf05300 */
[----:B------:R-:W-:Y:S05]  /*1330*/  @!P0 BRA `(.L_x_1217) ;  /* 0x0000000000248947 */ /* 0x000fea0003800000 */
[----:B------:R-:W-:Y:S02]  /*1340*/  ULDC.64 UR8, c[0x0][0xa00] ;  /* 0x0002800000087ab9 */ /* 0x000fe40000000a00 */
[----:B------:R-:W-:-:S06]  /*1350*/  UIMAD.WIDE UR8, UR7, 0x4, UR8 ;  /* 0x00000004070878a5 */ /* 0x000fcc000f8e0208 */
[----:B------:R-:W-:Y:S02]  /*1360*/  IMAD.U32 R2, RZ, RZ, UR8 ;  /* 0x00000008ff027e24 */ /* 0x000fe4000f8e00ff */
[----:B------:R-:W-:-:S05]  /*1370*/  IMAD.U32 R3, RZ, RZ, UR9 ;  /* 0x00000009ff037e24 */ /* 0x000fca000f8e00ff */
[----:B------:R-:W2:Y:S04]  /*1380*/  LDG.E R4, desc[UR36][R2.64] ;  /* 0x0000002402047981 */ /* 0x000ea8000c1e1900 */
[----:B------:R-:W3:Y:S01]  /*1390*/  LDG.E R0, desc[UR36][R2.64+0x4] ;  /* 0x0000042402007981 */ /* 0x000ee2000c1e1900 */
[----:B--2---:R-:W-:Y:S02]  /*13a0*/  R2UR UR42, R4 ;  /* 0x00000000042a72ca */ /* 0x004fe400000e0000 */
[----:B---3--:R-:W-:-:S13]  /*13b0*/  R2UR UR8, R0 ;  /* 0x00000000000872ca */ /* 0x008fda00000e0000 */
[----:B------:R-:W-:-:S12]  /*13c0*/  UIADD3 UR42, -UR42, UR8, URZ ;  /* 0x000000082a2a7290 */ /* 0x000fd8000fffe13f */
.L_x_1217:
[----:B------:R-:W-:-:S05]  /*13d0*/  IMAD.U32 R0, RZ, RZ, UR7 ;  /* 0x00000007ff007e24 */ /* 0x000fca000f8e00ff */
[----:B------:R0:W-:Y:S01]  /*13e0*/  STL [R1+0x10], R0 ;  /* 0x0000100001007387 */ /* 0x0001e20000100800 */
[----:B------:R-:W-:Y:S05]  /*13f0*/  @!P1 BRA `(.L_x_1218) ;  /* 0x00000000001c9947 */ /* 0x000fea0003800000 */
[----:B------:R-:W-:Y:S02]  /*1400*/  ULDC.64 UR8, c[0x0][0xa20] ;  /* 0x0002880000087ab9 */ /* 0x000fe40000000a00 */
[----:B------:R-:W-:-:S06]  /*1410*/  UIMAD.WIDE UR8, UR7, 0x4, UR8 ;  /* 0x00000004070878a5 */ /* 0x000fcc000f8e0208 */
[----:B------:R-:W-:Y:S02]  /*1420*/  IMAD.U32 R2, RZ, RZ, UR8 ;  /* 0x00000008ff027e24 */ /* 0x000fe4000f8e00ff */
[----:B------:R-:W-:-:S05]  /*1430*/  IMAD.U32 R3, RZ, RZ, UR9 ;  /* 0x00000009ff037e24 */ /* 0x000fca000f8e00ff */
[----:B------:R-:W2:Y:S02]  /*1440*/  LDG.E R2, desc[UR36][R2.64] ;  /* 0x0000002402027981 */ /* 0x000ea4000c1e1900 */
[----:B--2---:R-:W-:Y:S01]  /*1450*/  R2UR UR4, R2 ;  /* 0x00000000020472ca */ /* 0x004fe200000e0000 */
[----:B------:R-:W-:-:S14]  /*1460*/  BRA `(.L_x_1219) ;  /* 0x0000000000347947 */ /* 0x000fdc0003800000 */
.L_x_1218:
[----:B------:R-:W-:Y:S02]  /*1470*/  ULDC.64 UR8, c[0x0][0xa08] ;  /* 0x0002820000087ab9 */ /* 0x000fe40000000a00 */
        /* <DEDUP_REMOVED lines=8> */
[----:B0-----:R-:W3:Y:S01]  /*1500*/  LDG.E R0, desc[UR36][R2.64+0x4] ;  /* 0x0000042402007981 */ /* 0x001ee2000c1e1900 */
[----:B--2---:R-:W-:Y:S02]  /*1510*/  R2UR UR4, R4 ;  /* 0x00000000040472ca */ /* 0x004fe400000e0000 */
[----:B---3--:R-:W-:-:S13]  /*1520*/  R2UR UR7, R0 ;  /* 0x00000000000772ca */ /* 0x008fda00000e0000 */
[----:B------:R-:W-:-:S12]  /*1530*/  UIADD3 UR4, -UR4, UR7, URZ ;  /* 0x0000000704047290 */ /* 0x000fd8000fffe13f */
.L_x_1219:
[----:B------:R-:W-:Y:S01]  /*1540*/  ULDC UR7, c[0x0][0x448] ;  /* 0x0001120000077ab9 */ /* 0x000fe20000000800 */
[----:B------:R-:W-:Y:S02]  /*1550*/  USHF.L.U32 UR61, UR6, 0x7, URZ ;  /* 0x00000007063d7899 */ /* 0x000fe4000800063f */
[----:B------:R-:W-:Y:S02]  /*1560*/  UISETP.NE.AND UP0, UPT, UR7, 0x1, UPT ;  /* 0x000000010700788c */ /* 0x000fe4000bf05270 */
[----:B------:R-:W-:Y:S02]  /*1570*/  UIADD3 UR10, UR61, 0x7f, URZ ;  /* 0x0000007f3d0a7890 */ /* 0x000fe4000fffe03f */
[----:B------:R-:W-:Y:S01]  /*1580*/  UIADD3 UR43, UR4, -UR43, URZ ;  /* 0x8000002b042b7290 */ /* 0x000fe2000fffe03f */
[----:B------:R-:W-:Y:S01]  /*1590*/  ULDC.64 UR6, c[0x0][0x9e0] ;  /* 0x0002780000067ab9 */ /* 0x000fe20000000a00 */
[----:B------:R-:W-:-:S05]  /*15a0*/  UP2UR UR4, UPR, URZ, 0x1 ;  /* 0x000000013f047883 */ /* 0x000fca0008000000 */
[----:B------:R-:W-:Y:S01]  /*15b0*/  @UP0 ULDC UR8, c[0x0][0x44c] ;  /* 0x0001130000080ab9 */ /* 0x000fe20000000800 */
[----:B------:R-:W-:Y:S01]  /*15c0*/  @UP0 ULDC UR11, c[0x0][0x450] ;  /* 0x00011400000b0ab9 */ /* 0x000fe20000000800 */
[----:B------:R-:W-:Y:S01]  /*15d0*/  UIMAD.WIDE.U32 UR8, UR10, UR8, URZ ;  /* 0x000000080a0872a5 */ /* 0x000fe2000f8e003f */
[----:B------:R-:W-:Y:S01]  /*15e0*/  IMAD.U32 R22, RZ, RZ, UR4 ;  /* 0x00000004ff167e24 */ /* 0x000fe2000f8e00ff */
[----:B------:R-:W-:Y:S02]  /*15f0*/  UIADD3 UR4, UR43, 0x1, -UR42 ;  /* 0x000000012b047890 */ /* 0x000fe4000fffe82a */
[----:B------:R-:W-:Y:S02]  /*1600*/  @UP0 USHF.R.U32.HI UR10, URZ, UR11, UR9 ;  /* 0x0000000b3f0a0299 */ /* 0x000fe40008011609 */
[----:B------:R-:W-:Y:S02]  /*1610*/  UISETP.GE.AND UP0, UPT, UR7, 0x1, UPT ;  /* 0x000000010700788c */ /* 0x000fe4000bf06270 */
[----:B------:R-:W-:-:S02]  /*1620*/  UIADD3 UR10, UR4, UR10, URZ ;  /* 0x0000000a040a7290 */ /* 0x000fc4000fffe03f */
[----:B------:R-:W-:Y:S02]  /*1630*/  UP2UR UR60, UPR, URZ, 0x1 ;  /* 0x000000013f3c7883 */ /* 0x000fe40008000000 */
[----:B------:R-:W-:Y:S01]  /*1640*/  PLOP3.LUT P0, PT, PT, PT, UP0, 0x40, 0x0 ;  /* 0x000000000000781c */ /* 0x000fe20003f0e808 */
[----:B------:R-:W-:-:S12]  /*1650*/  UIADD3 UR6, UR10, UR6, URZ ;  /* 0x000000060a067290 */ /* 0x000fd8000fffe03f */
[----:B------:R-:W-:Y:S05]  /*1660*/  @P0 BRA `(.L_x_1220) ;  /* 0x0000000000440947 */ /* 0x000fea0003800000 */
        /* <DEDUP_REMOVED lines=10> */
.L_x_1221:
[----:B------:R-:W-:-:S11]  /*1710*/  UISETP.NE.AND UP0, UPT, UR7, 0x1, UPT ;  /* 0x000000010700788c */ /* 0x000fd6000bf05270 */
[----:B------:R-:W-:Y:S02]  /*1720*/  @UP0 ULDC.64 UR10, c[0x0][0x9e8] ;  /* 0x00027a00000a0ab9 */ /* 0x000fe40000000a00 */
[----:B------:R-:W-:-:S04]  /*1730*/  UIMAD.WIDE.U32 UR8, UR4, UR10, URZ ;  /* 0x0000000a040872a5 */ /* 0x000fc8000f8e003f */
[----:B------:R-:W-:-:S12]  /*1740*/  @UP0 USHF.R.U32.HI UR4, URZ, UR11, UR9 ;  /* 0x0000000b3f040299 */ /* 0x000fd80008011609 */
.L_x_1222:
[----:B------:R-:W-:-:S04]  /*1750*/  UIMAD UR4, UR4, UR7, UR7 ;  /* 0x00000007040472a4 */ /* 0x000fc8000f8e0207 */
[----:B------:R-:W-:-:S04]  /*1760*/  UISETP.LT.AND UP0, UPT, UR6, UR4, UPT ;  /* 0x000000040600728c */ /* 0x000fc8000bf01270 */
[----:B------:R-:W-:-:S12]  /*1770*/  USEL UR6, UR6, UR4, UP0 ;  /* 0x0000000406067287 */ /* 0x000fd80008000000 */
.L_x_1220:
[----:B------:R-:W-:Y:S01]  /*1780*/  R2UR UR4, R22 ;  /* 0x00000000160472ca */ /* 0x000fe200000e0000 */
[----:B------:R-:W-:Y:S02]  /*1790*/  UIADD3 UR10, UR6, 0x3f, URZ ;  /* 0x0000003f060a7890 */ /* 0x000fe4000fffe03f */
[----:B------:R-:W-:Y:S02]  /*17a0*/  UISETP.GE.AND UP1, UPT, UR7, 0x1, UPT ;  /* 0x000000010700788c */ /* 0x000fe4000bf26270 */
[----:B------:R-:W-:Y:S01]  /*17b0*/  USHF.R.S32.HI UR11, URZ, 0x1f, UR10 ;  /* 0x0000001f3f0b7899 */ /* 0x000fe2000801140a */
[----:B------:R-:W-:Y:S01]  /*17c0*/  UMOV UR12, UR61 ;  /* 0x0000003d000c7c82 */ /* 0x000fe20008000000 */
[----:B------:R-:W-:Y:S02]  /*17d0*/  UIADD3 UR41, UR43, -UR42, URZ ;  /* 0x8000002a2b297290 */ /* 0x000fe4000fffe03f */
[----:B------:R-:W-:Y:S01]  /*17e0*/  PLOP3.LUT P0, PT, PT, PT, UP1, 0x40, 0x0 ;  /* 0x000000000000781c */ /* 0x000fe20003f0e818 */
[----:B------:R-:W-:-:S03]  /*17f0*/  ULEA.HI UR11, UR11, UR10, URZ, 0x6 ;  /* 0x0000000a0b0b7291 */ /* 0x000fc6000f8f303f */
[----:B------:R-:W-:Y:S02]  /*1800*/  UISETP.NE.AND UP0, UPT, UR4, URZ, UPT ;  /* 0x0000003f0400728c */ /* 0x000fe4000bf05270 */
[----:B------:R-:W-:Y:S02]  /*1810*/  UIADD3 UR4, UR43, 0x3f, URZ ;  /* 0x0000003f2b047890 */ /* 0x000fe4000fffe03f */
[----:B------:R-:W-:Y:S02]  /*1820*/  USHF.R.S32.HI UR11, URZ, 0x6, UR11 ;  /* 0x000000063f0b7899 */ /* 0x000fe4000801140b */
[----:B------:R-:W-:Y:S01]  /*1830*/  USHF.R.S32.HI UR6, URZ, 0x1f, UR4 ;  /* 0x0000001f3f067899 */ /* 0x000fe20008011404 */
[----:B------:R-:W-:-:S03]  /*1840*/  ULDC UR10, c[0x0][0x9dc] ;  /* 0x00027700000a7ab9 */ /* 0x000fc60000000800 */
[----:B------:R-:W-:Y:S01]  /*1850*/  ULEA.HI UR6, UR6, UR4, URZ, 0x6 ;  /* 0x0000000406067291 */ /* 0x000fe2000f8f303f */
[----:B------:R-:W-:Y:S01]  /*1860*/  @UP0 ULDC UR8, c[0x0][0x44c] ;  /* 0x0001130000080ab9 */ /* 0x000fe20000000800 */
[----:B------:R-:W-:Y:S01]  /*1870*/  @UP0 ULDC UR13, c[0x0][0x450] ;  /* 0x00011400000d0ab9 */ /* 0x000fe20000000800 */
[----:B------:R-:W-:Y:S02]  /*1880*/  UIMAD.WIDE.U32 UR8, UR61, UR8, URZ ;  /* 0x000000083d0872a5 */ /* 0x000fe4000f8e003f */
[----:B------:R-:W-:Y:S02]  /*1890*/  USHF.R.S32.HI UR6, URZ, 0x6, UR6 ;  /* 0x000000063f067899 */ /* 0x000fe40008011406 */
[----:B------:R-:W-:Y:S02]  /*18a0*/  @UP0 USHF.R.U32.HI UR12, URZ, UR13, UR9 ;  /* 0x0000000d3f0c0299 */ /* 0x000fe40008011609 */
[----:B------:R-:W-:Y:S02]  /*18b0*/  UISETP.LT.AND UP0, UPT, UR6, UR11, UPT ;  /* 0x0000000b0600728c */ /* 0x000fe4000bf01270 */
[----:B------:R-:W-:-:S02]  /*18c0*/  UIADD3 UR4, UR41, UR12, URZ ;  /* 0x0000000c29047290 */ /* 0x000fc4000fffe03f */
[----:B------:R-:W-:Y:S02]  /*18d0*/  USEL UR6, UR6, UR11, UP0 ;  /* 0x0000000b06067287 */ /* 0x000fe40008000000 */
[----:B------:R-:W-:Y:S01]  /*18e0*/  UIADD3 UR10, UR4, -UR10, URZ ;  /* 0x8000000a040a7290 */ /* 0x000fe2000fffe03f */
[----:B------:R-:W-:Y:S11]  /*18f0*/  @P0 BRA `(.L_x_1223) ;  /* 0x0000000000440947 */ /* 0x000ff60003800000 */
        /* <DEDUP_REMOVED lines=10> */
.L_x_1224:
[----:B------:R-:W-:-:S11]  /*19a0*/  UISETP.NE.AND UP0, UPT, UR7, 0x1, UPT ;  /* 0x000000010700788c */ /* 0x000fd6000bf05270 */
[----:B------:R-:W-:Y:S02]  /*19b0*/  @UP0 ULDC.64 UR12, c[0x0][0x9e8] ;  /* 0x00027a00000c0ab9 */ /* 0x000fe40000000a00 */
[----:B------:R-:W-:-:S04]  /*19c0*/  UIMAD.WIDE.U32 UR8, UR4, UR12, URZ ;  /* 0x0000000c040872a5 */ /* 0x000fc8000f8e003f */
[----:B------:R-:W-:-:S12]  /*19d0*/  @UP0 USHF.R.U32.HI UR4, URZ, UR13, UR9 ;  /* 0x0000000d3f040299 */ /* 0x000fd80008011609 */
.L_x_1225:
[----:B------:R-:W-:-:S04]  /*19e0*/  UIMAD UR4, UR4, UR7, URZ ;  /* 0x00000007040472a4 */ /* 0x000fc8000f8e023f */
[----:B------:R-:W-:-:S04]  /*19f0*/  UISETP.LT.AND UP0, UPT, UR10, UR4, UPT ;  /* 0x000000040a00728c */ /* 0x000fc8000bf01270 */
[----:B------:R-:W-:-:S12]  /*1a00*/  USEL UR10, UR10, UR4, !UP0 ;  /* 0x000000040a0a7287 */ /* 0x000fd8000c000000 */
.L_x_1223:
[----:B------:R-:W-:-:S04]  /*1a10*/  USHF.R.S32.HI UR4, URZ, 0x1f, UR10 ;  /* 0x0000001f3f047899 */ /* 0x000fc8000801140a */
[----:B------:R-:W-:-:S04]  /*1a20*/  ULEA.HI UR4, UR4, UR10, URZ, 0x6 ;  /* 0x0000000a04047291 */ /* 0x000fc8000f8f303f */
[----:B------:R-:W-:Y:S02]  /*1a30*/  USHF.R.S32.HI UR7, URZ, 0x6, UR4 ;  /* 0x000000063f077899 */ /* 0x000fe40008011404 */
[----:B------:R-:W-:Y:S02]  /*1a40*/  ULOP3.LUT UR4, UR5, 0xff000000, URZ, 0xc0, !UPT ;  /* 0xff00000005047892 */ /* 0x000fe4000f8ec03f */
[----:B------:R-:W-:Y:S02]  /*1a50*/  UISETP.LT.AND UP0, UPT, URZ, UR7, UPT ;  /* 0x000000073f00728c */ /* 0x000fe4000bf01270 */
[----:B------:R-:W-:Y:S02]  /*1a60*/  ULOP3.LUT UR5, UR5, 0xff0000, URZ, 0xc0, !UPT ;  /* 0x00ff000005057892 */ /* 0x000fe4000f8ec03f */
[----:B------:R-:W-:Y:S02]  /*1a70*/  USEL UR10, URZ, UR7, !UP0 ;  /* 0x000000073f0a7287 */ /* 0x000fe4000c000000 */
[----:B------:R-:W-:-:S02]  /*1a80*/  USHF.R.U32.HI UR4, URZ, 0x8, UR4 ;  /* 0x000000083f047899 */ /* 0x000fc40008011604 */
[----:B------:R-:W-:Y:S02]  /*1a90*/  UISETP.GT.AND UP0, UPT, UR6, UR10, UPT ;  /* 0x0000000a0600728c */ /* 0x000fe4000bf04270 */
[----:B------:R-:W-:-:S03]  /*1aa0*/  ULEA.HI UR5, UR5, UR4, URZ, 0x10 ;  /* 0x0000000405057291 */ /* 0x000fc6000f8f803f */
[----:B------:R-:W-:Y:S01]  /*1ab0*/  UMOV UR4, URZ ;  /* 0x0000003f00047c82 */ /* 0x000fe20008000000 */
[----:B------:R-:W-:Y:S01]  /*1ac0*/  PLOP3.LUT P0, PT, PT, PT, UP0, 0x80, 0x0 ;  /* 0x000000000000781c */ /* 0x000fe20003f0f008 */
[----:B------:R-:W-:Y:S02]  /*1ad0*/  ULOP3.LUT UR7, UR5, 0xff, URZ, 0xc0, !UPT ;  /* 0x000000ff05077892 */ /* 0x000fe4000f8ec03f */
[----:B------:R-:W-:-:S04]  /*1ae0*/  USHF.R.U32.HI UR5, URZ, 0x10, UR5 ;  /* 0x000000103f057899 */ /* 0x000fc80008011605 */
[----:B------:R-:W-:Y:S02]  /*1af0*/  IMAD.U32 R204, RZ, RZ, UR7 ;  /* 0x00000007ffcc7e24 */ /* 0x000fe4000f8e00ff */
[----:B------:R-:W-:-:S04]  /*1b00*/  IMAD.U32 R202, RZ, RZ, UR5 ;  /* 0x00000005ffca7e24 */ /* 0x000fc8000f8e00ff */
[----:B------:R-:W-:Y:S05]  /*1b10*/  @!P0 BRA `(.L_x_1226) ;  /* 0x0000000000988947 */ /* 0x000fea0003800000 */
[----:B------:R-:W-:Y:S01]  /*1b20*/  R2UR UR5, R202 ;  /* 0x00000000ca0572ca */ /* 0x000fe200000e0000 */
[----:B------:R-:W-:-:S12]  /*1b30*/  ULDC UR4, c[0x0][0x9f0] ;  /* 0x00027c0000047ab9 */ /* 0x000fd80000000800 */
[----:B------:R-:W-:-:S04]  /*1b40*/  UISETP.NE.AND UP0, UPT, UR5, URZ, UPT ;  /* 0x0000003f0500728c */ /* 0x000fc8000bf05270 */
[----:B------:R-:W-:-:S04]  /*1b50*/  USEL UR11, UR5, UR4, UP0 ;  /* 0x00000004050b7287 */ /* 0x000fc80008000000 */
[----:B------:R-:W-:Y:S02]  /*1b60*/  UIADD3 UR4, UR11, -0x1, UR6 ;  /* 0xffffffff0b047890 */ /* 0x000fe4000fffe006 */
[----:B------:R-:W-:Y:S02]  /*1b70*/  IMAD.U32 R3, RZ, RZ, UR11 ;  /* 0x0000000bff037e24 */ /* 0x000fe4000f8e00ff */
[----:B------:R-:W-:-:S03]  /*1b80*/  UIADD3 UR7, -UR10, UR4, URZ ;  /* 0x000000040a077290 */ /* 0x000fc6000fffe13f */
[-C--:B0-----:R-:W-:Y:S01]  /*1b90*/  IABS R0, R3.reuse ;  /* 0x0000000300007213 */ /* 0x081fe20000000000 */
[----:B------:R-:W-:Y:S01]  /*1ba0*/  UMOV UR4, URZ ;  /* 0x0000003f00047c82 */ /* 0x000fe20008000000 */
[----:B------:R-:W-:Y:S01]  /*1bb0*/  IABS R5, R3 ;  /* 0x0000000300057213 */ /* 0x000fe20000000000 */
[----:B------:R-:W-:Y:S01]  /*1bc0*/  IMAD.U32 R4, RZ, RZ, UR7 ;  /* 0x00000007ff047e24 */ /* 0x000fe2000f8e00ff */
[----:B------:R-:W-:Y:S01]  /*1bd0*/  R2UR UR12, R0 ;  /* 0x00000000000c72ca */ /* 0x000fe200000e0000 */
[----:B------:R-:W-:-:S03]  /*1be0*/  ULOP3.LUT UR7, UR7, UR11, URZ, 0x3c, !UPT ;  /* 0x0000000b07077292 */ /* 0x000fc6000f8e3c3f */
[----:B------:R-:W-:-:S05]  /*1bf0*/  IABS R4, R4 ;  /* 0x0000000400047213 */ /* 0x000fca0000000000 */
[----:B------:R-:W-:-:S04]  /*1c00*/  IMAD.MOV.U32 R3, RZ, RZ, R4 ;  /* 0x000000ffff037224 */ /* 0x000fc800078e0004 */
[----:B------:R-:W0:Y:S01]  /*1c10*/  I2F.RP R0, UR12 ;  /* 0x0000000c00007d06 */ /* 0x000e220008209400 */
[----:B------:R-:W-:-:S07]  /*1c20*/  R2UR UR9, R3 ;  /* 0x00000000030972ca */ /* 0x000fce00000e0000 */
[----:B0-----:R-:W0:Y:S02]  /*1c30*/  MUFU.RCP R0, R0 ;  /* 0x0000000000007308 */ /* 0x001e240000001000 */
[----:B0-----:R-:W-:Y:S02]  /*1c40*/  VIADD R2, R0, 0xffffffe ;  /* 0x0ffffffe00027836 */ /* 0x001fe40000000000 */
        /* <DEDUP_REMOVED lines=19> */
.L_x_1226:
[----:B------:R-:W-:Y:S01]  /*1d80*/  R2UR UR5, R204 ;  /* 0x00000000cc0572ca */ /* 0x000fe200000e0000 */
[----:B------:R-:W-:Y:S01]  /*1d90*/  IMAD.U32 R152, RZ, RZ, UR6 ;  /* 0x00000006ff987e24 */ /* 0x000fe2000f8e00ff */
[----:B------:R-:W-:Y:S01]  /*1da0*/  PLOP3.LUT P0, PT, PT, PT, PT, 0x80, 0x0 ;  /* 0x000000000000781c */ /* 0x000fe20003f0f070 */
[----:B------:R-:W-:Y:S01]  /*1db0*/  IMAD.U32 R3, RZ, RZ, UR4 ;  /* 0x00000004ff037e24 */ /* 0x000fe2000f8e00ff */
[----:B------:R-:W-:Y:S01]  /*1dc0*/  CS2R R150, SRZ ;  /* 0x0000000000967805 */ /* 0x000fe2000001ff00 */
[----:B0-----:R-:W-:Y:S01]  /*1dd0*/  IMAD.MOV.U32 R0, RZ, RZ, RZ ;  /* 0x000000ffff007224 */ /* 0x001fe200078e00ff */
[----:B------:R-:W-:Y:S01]  /*1de0*/  CS2R R148, SRZ ;  /* 0x0000000000947805 */ /* 0x000fe2000001ff00 */
[----:B------:R-:W-:Y:S01]  /*1df0*/  IMAD.MOV.U32 R4, RZ, RZ, RZ ;  /* 0x000000ffff047224 */ /* 0x000fe200078e00ff */
[----:B------:R-:W-:Y:S02]  /*1e00*/  CS2R R146, SRZ ;  /* 0x0000000000927805 */ /* 0x000fe4000001ff00 */
[----:B------:R-:W-:-:S02]  /*1e10*/  CS2R R144, SRZ ;  /* 0x0000000000907805 */ /* 0x000fc4000001ff00 */
[----:B------:R-:W-:Y:S02]  /*1e20*/  CS2R R142, SRZ ;  /* 0x00000000008e7805 */ /* 0x000fe4000001ff00 */
[----:B------:R-:W-:Y:S02]  /*1e30*/  CS2R R140, SRZ ;  /* 0x00000000008c7805 */ /* 0x000fe4000001ff00 */
[----:B------:R-:W-:Y:S01]  /*1e40*/  CS2R R138, SRZ ;  /* 0x00000000008a7805 */ /* 0x000fe2000001ff00 */
[----:B------:R-:W-:Y:S01]  /*1e50*/  UIMAD UR5, UR5, UR4, UR10 ;  /* 0x00000004050572a4 */ /* 0x000fe2000f8e020a */
[----:B------:R-:W-:Y:S02]  /*1e60*/  CS2R R136, SRZ ;  /* 0x0000000000887805 */ /* 0x000fe4000001ff00 */
[----:B------:R-:W-:Y:S02]  /*1e70*/  CS2R R134, SRZ ;  /* 0x0000000000867805 */ /* 0x000fe4000001ff00 */
[----:B------:R-:W-:-:S02]  /*1e80*/  CS2R R132, SRZ ;  /* 0x0000000000847805 */ /* 0x000fc4000001ff00 */
[----:B------:R-:W-:Y:S02]  /*1e90*/  CS2R R130, SRZ ;  /* 0x0000000000827805 */ /* 0x000fe4000001ff00 */
[----:B------:R-:W-:Y:S02]  /*1ea0*/  CS2R R128, SRZ ;  /* 0x0000000000807805 */ /* 0x000fe4000001ff00 */
[----:B------:R-:W-:Y:S01]  /*1eb0*/  VIADDMNMX R152, R3, UR5, R152, PT ;  /* 0x0000000503987c46 */ /* 0x000fe2000b800198 */
[----:B------:R-:W-:Y:S01]  /*1ec0*/  IMAD.U32 R200, RZ, RZ, UR5 ;  /* 0x00000005ffc87e24 */ /* 0x000fe2000f8e00ff */
[----:B------:R-:W-:Y:S02]  /*1ed0*/  CS2R R126, SRZ ;  /* 0x00000000007e7805 */ /* 0x000fe4000001ff00 */
[----:B------:R-:W-:Y:S02]  /*1ee0*/  CS2R R124, SRZ ;  /* 0x00000000007c7805 */ /* 0x000fe4000001ff00 */
[----:B------:R-:W-:-:S02]  /*1ef0*/  ISETP.GT.AND P1, PT, R152, UR5, PT ;  /* 0x0000000598007c0c */ /* 0x000fc4000bf24270 */
        /* <DEDUP_REMOVED lines=87> */
.L_x_1228:
[----:B------:R-:W2:Y:S04]  /*2470*/  LDL R18, [R1+0x14] ;  /* 0x0000140001127983 */ /* 0x000ea80000100800 */
[----:B------:R-:W3:Y:S01]  /*2480*/  LDL R2, [R1+0x2c] ;  /* 0x00002c0001027983 */ /* 0x000ee20000100800 */
[----:B--2---:R-:W-:Y:S02]  /*2490*/  R2UR UR6, R18 ;  /* 0x00000000120672ca */ /* 0x004fe400000e0000 */
[----:B---3--:R-:W-:-:S11]  /*24a0*/  R2UR UR5, R2 ;  /* 0x00000000020572ca */ /* 0x008fd600000e0000 */
[----:B------:R-:W-:-:S04]  /*24b0*/  ULEA.HI UR4, UR6, UR6, URZ, 0x1 ;  /* 0x0000000606047291 */ /* 0x000fc8000f8f083f */
[----:B------:R-:W-:Y:S01]  /*24c0*/  ULOP3.LUT UR4, UR4, 0xfffffffe, URZ, 0xc0, !UPT ;  /* 0xfffffffe04047892 */ /* 0x000fe2000f8ec03f */
[----:B------:R-:W-:-:S03]  /*24d0*/  IMAD.U32 R2, RZ, RZ, UR5 ;  /* 0x00000005ff027e24 */ /* 0x000fc6000f8e00ff */
[----:B------:R-:W-:Y:S02]  /*24e0*/  UIADD3 UR4, UR6, -UR4, URZ ;  /* 0x8000000406047290 */ /* 0x000fe4000fffe03f */
[----:B------:R-:W-:-:S04]  /*24f0*/  ISETP.NE.AND P0, PT, R2, 0x3, PT ;  /* 0x000000030200780c */ /* 0x000fc80003f05270 */
[----:B------:R-:W-:-:S05]  /*2500*/  IMAD.U32 R0, RZ, RZ, UR4 ;  /* 0x00000004ff007e24 */ /* 0x000fca000f8e00ff */
[----:B------:R-:W-:-:S04]  /*2510*/  SHF.L.U32 R0, R0, 0x1f, RZ ;  /* 0x0000001f00007819 */ /* 0x000fc800000006ff */
[----:B------:R-:W0:Y:S02]  /*2520*/  SYNCS.PHASECHK.TRANS64.TRYWAIT P1, [UR40+0x30800], R0 ;  /* 0x03080000ff0075a7 */ /* 0x000e240008020168 */
[----:B0-----:R-:W-:Y:S05]  /*2530*/  @!P1 BRA `(.L_x_1229) ;  /* 0x00000170006c9947 */ /* 0x001fea0003800000 */
.L_x_1425:
[----:B------:R-:W-:Y:S05]  /*2540*/  @!P0 BRA `(.L_x_1230) ;  /* 0x0000000000048947 */ /* 0x000fea0003800000 */
[----:B------:R-:W-:Y:S01]  /*2550*/  BPT.TRAP 0x1 ;  /* 0x000000040000795c */ /* 0x000fe20000300000 */
.L_x_1230:
[----:B0-----:R-:W-:Y:S02]  /*2560*/  IMAD.U32 R3, RZ, RZ, UR39 ;  /* 0x00000027ff037e24 */ /* 0x001fe4000f8e00ff */
[----:B------:R-:W-:-:S03]  /*2570*/  IMAD.U32 R0, RZ, RZ, UR38 ;  /* 0x00000026ff007e24 */ /* 0x000fc6000f8e00ff */
[----:B------:R-:W-:Y:S02]  /*2580*/  LEA R3, R3, UR40, 0x3 ;  /* 0x0000002803037c11 */ /* 0x000fe4000f8e18ff */
[----:B------:R-:W-:-:S04]  /*2590*/  SHF.L.U32 R0, R0, 0x1f, RZ ;  /* 0x0000001f00007819 */ /* 0x000fc800000006ff */
[----:B------:R0:W1:Y:S01]  /*25a0*/  SYNCS.PHASECHK.TRANS64.TRYWAIT P1, [R3+URZ+0x30830], R0 ;  /* 0x03083000030075a7 */ /* 0x000062000802017f */
[----:B------:R-:W-:Y:S05]  /*25b0*/  @!P0 BRA `(.L_x_1231) ;  /* 0x0000000000048947 */ /* 0x000fea0003800000 */
[----:B------:R-:W-:Y:S01]  /*25c0*/  BPT.TRAP 0x1 ;  /* 0x000000040000795c */ /* 0x000fe20000300000 */
.L_x_1231:
[----:B-1----:R-:W-:Y:S05]  /*25d0*/  @P1 BRA `(.L_x_1232) ;  /* 0x0000000000081947 */ /* 0x002fea0003800000 */
[----:B------:R-:W1:Y:S02]  /*25e0*/  SYNCS.PHASECHK.TRANS64.TRYWAIT P1, [R3+URZ+0x30830], R0 ;  /* 0x03083000030075a7 */ /* 0x000e64000802017f */
[----:B-1----:R-:W-:Y:S05]  /*25f0*/  @!P1 BRA `(.L_x_1233) ;  /* 0x0000017000549947 */ /* 0x002fea0003800000 */
.L_x_1232:
[----:B------:R-:W-:Y:S05]  /*2600*/  WARPSYNC.ALL ;  /* 0x0000000000007948 */ /* 0x000fea0003800000 */
[----:B------:R-:W-:Y:S01]  /*2610*/  UIADD3 UR4, UR40, 0x20400, URZ ;  /* 0x0002040028047890 */ /* 0x000fe2000fffe03f */
[----:B------:R-:W-:Y:S01]  /*2620*/  WARPGROUP.ARRIVE ;  /* 0x00000000000079c5 */ /* 0x000fe20000000000 */
[----:B------:R-:W-:Y:S01]  /*2630*/  UMOV UR9, 0x40000040 ;  /* 0x4000004000097882 */ /* 0x000fe20000000000 */
[----:B------:R-:W-:Y:S01]  /*2640*/  UMOV UR11, 0x40000040 ;  /* 0x40000040000b7882 */ /* 0x000fe20000000000 */
[----:B------:R-:W-:Y:S01]  /*2650*/  USHF.R.U32.HI UR4, URZ, 0x4, UR4 ;  /* 0x000000043f047899 */ /* 0x000fe20008011604 */
[----:B------:R-:W-:Y:S01]  /*2660*/  IMAD.U32 R15, RZ, RZ, UR9 ;  /* 0x00000009ff0f7e24 */ /* 0x000fe2000f8e00ff */
[----:B------:R-:W-:Y:S01]  /*2670*/  UMOV UR57, 0x40000040 ;  /* 0x4000004000397882 */ /* 0x000fe20000000000 */
[----:B------:R-:W-:Y:S01]  /*2680*/  UMOV UR59, 0x40000040 ;  /* 0x40000040003b7882 */ /* 0x000fe20000000000 */
[----:B------:R-:W-:Y:S01]  /*2690*/  ULOP3.LUT UR4, UR4, 0x3fff, URZ, 0xc0, !UPT ;  /* 0x00003fff04047892 */ /* 0x000fe2000f8ec03f */
[----:B------:R-:W-:Y:S01]  /*26a0*/  UMOV UR13, 0x40000040 ;  /* 0x40000040000d7882 */ /* 0x000fe20000000000 */
[----:B------:R-:W-:-:S02]  /*26b0*/  UMOV UR15, 0x40000040 ;  /* 0x40000040000f7882 */ /* 0x000fc40000000000 */
[----:B------:R-:W-:Y:S02]  /*26c0*/  ULOP3.LUT UR5, UR4, 0x10000, URZ, 0xfc, !UPT ;  /* 0x0001000004057892 */ /* 0x000fe4000f8efc3f */
[----:B------:R-:W-:Y:S01]  /*26d0*/  ULOP3.LUT UR4, UR44, 0x10000, URZ, 0xfc, !UPT ;  /* 0x000100002c047892 */ /* 0x000fe2000f8efc3f */
[----:B------:R-:W-:Y:S01]  /*26e0*/  UMOV UR17, 0x40000040 ;  /* 0x4000004000117882 */ /* 0x000fe20000000000 */
[----:B------:R-:W-:Y:S02]  /*26f0*/  UMOV UR19, 0x40000040 ;  /* 0x4000004000137882 */ /* 0x000fe40000000000 */
[----:B------:R-:W-:Y:S01]  /*2700*/  IMAD.U32 R20, RZ, RZ, UR5 ;  /* 0x00000005ff147e24 */ /* 0x000fe2000f8e00ff */
[----:B------:R-:W-:Y:S02]  /*2710*/  ULEA UR5, UR39, UR5, 0xb ;  /* 0x0000000527057291 */ /* 0x000fe4000f8e583f */
[----:B------:R-:W-:Y:S01]  /*2720*/  UMOV UR8, UR4 ;  /* 0x0000000400087c82 */ /* 0x000fe20008000000 */
[----:B------:R-:W-:Y:S01]  /*2730*/  UIADD3 UR6, UR4, 0x2, URZ ;  /* 0x0000000204067890 */ /* 0x000fe2000fffe03f */
[----:B------:R-:W-:Y:S01]  /*2740*/  IMAD.U32 R14, RZ, RZ, UR8 ;  /* 0x00000008ff0e7e24 */ /* 0x000fe2000f8e00ff */
[----:B------:R-:W-:-:S02]  /*2750*/  UIADD3 UR7, UR5, 0x2, URZ ;  /* 0x0000000205077890 */ /* 0x000fc4000fffe03f */
[----:B------:R-:W-:Y:S01]  /*2760*/  UMOV UR10, UR5 ;  /* 0x00000005000a7c82 */ /* 0x000fe20008000000 */
[----:B------:R-:W-:Y:S01]  /*2770*/  UIADD3 UR56, UR4, 0x404, URZ ;  /* 0x0000040404387890 */ /* 0x000fe2000fffe03f */
[----:B------:R-:W-:Y:S01]  /*2780*/  HGMMA.64x64x16.F32 R24, gdesc[UR8], RZ, !UPT, gsb0 ;  /* 0x00e00000081879f0 */ /* 0x000fe2000c0008ff */
[----:B------:R-:W-:Y:S01]  /*2790*/  UMOV UR8, UR6 ;  /* 0x0000000600087c82 */ /* 0x000fe20008000000 */
[----:B------:R-:W-:Y:S01]  /*27a0*/  UMOV UR9, 0x40000040 ;  /* 0x4000004000097882 */ /* 0x000fe20000000000 */
[----:B------:R-:W-:Y:S01]  /*27b0*/  UMOV UR10, UR7 ;  /* 0x00000007000a7c82 */ /* 0x000fe20008000000 */
[----:B------:R-:W-:Y:S01]  /*27c0*/  UMOV UR11, 0x40000040 ;  /* 0x40000040000b7882 */ /* 0x000fe20000000000 */
[----:B------:R-:W-:Y:S01]  /*27d0*/  UIADD3 UR6, UR4, 0x4, URZ ;  /* 0x0000000404067890 */ /* 0x000fe2000fffe03f */
[----:B------:R-:W-:Y:S01]  /*27e0*/  IMAD.U32 R12, RZ, RZ, UR8 ;  /* 0x00000008ff0c7e24 */ /* 0x000fe2000f8e00ff */
[----:B------:R-:W-:Y:S01]  /*27f0*/  UIADD3 UR7, UR5, 0x4, URZ ;  /* 0x0000000405077890 */ /* 0x000fe2000fffe03f */
[----:B------:R-:W-:Y:S01]  /*2800*/  IMAD.U32 R13, RZ, RZ, UR9 ;  /* 0x00000009ff0d7e24 */ /* 0x000fe2000f8e00ff */
[----:B------:R-:W-:-:S02]  /*2810*/  UIADD3 UR58, UR5, 0x204, URZ ;  /* 0x00000204053a7890 */ /* 0x000fc4000fffe03f */
[----:B------:R-:W-:Y:S02]  /*2820*/  UIADD3 UR12, UR4, 0x800, URZ ;  /* 0x00000800040c7890 */ /* 0x000fe4000fffe03f */
[----:B------:R-:W-:Y:S02]  /*2830*/  UIADD3 UR14, UR5, 0x400, URZ ;  /* 0x00000400050e7890 */ /* 0x000fe4000fffe03f */
[----:B------:R-:W-:Y:S02]  /*2840*/  UIADD3 UR16, UR4, 0x802, URZ ;  /* 0x0000080204107890 */ /* 0x000fe4000fffe03f */
[----:B------:R-:W-:Y:S02]  /*2850*/  UIADD3 UR18, UR5, 0x402, URZ ;  /* 0x0000040205127890 */ /* 0x000fe4000fffe03f */
[----:B------:R-:W-:Y:S02]  /*2860*/  UIADD3 UR20, UR4, 0x804, URZ ;  /* 0x0000080404147890 */ /* 0x000fe4000fffe03f */
[----:B------:R-:W-:Y:S01]  /*2870*/  UIADD3 UR22, UR5, 0x404, URZ ;  /* 0x0000040405167890 */ /* 0x000fe2000fffe03f */
[----:B------:R-:W-:Y:S01]  /*2880*/  UMOV UR21, 0x40000040 ;  /* 0x4000004000157882 */ /* 0x000fe20000000000 */
[----:B------:R-:W-:Y:S01]  /*2890*/  UMOV UR23, 0x40000040 ;  /* 0x4000004000177882 */ /* 0x000fe20000000000 */
[----:B------:R-:W-:-:S02]  /*28a0*/  UIADD3 UR24, UR4, 0x806, URZ ;  /* 0x0000080604187890 */ /* 0x000fc4000fffe03f */
[----:B------:R-:W-:Y:S01]  /*28b0*/  UIADD3 UR26, UR5, 0x406, URZ ;  /* 0x00000406051a7890 */ /* 0x000fe2000fffe03f */
[----:B------:R-:W-:Y:S01]  /*28c0*/  UMOV UR25, 0x40000040 ;  /* 0x4000004000197882 */ /* 0x000fe20000000000 */
[----:B------:R-:W-:Y:S01]  /*28d0*/  UMOV UR27, 0x40000040 ;  /* 0x40000040001b7882 */ /* 0x000fe20000000000 */
[----:B------:R-:W-:Y:S02]  /*28e0*/  UIADD3 UR28, UR4, 0xc00, URZ ;  /* 0x00000c00041c7890 */ /* 0x000fe4000fffe03f */
[----:B------:R-:W-:Y:S01]  /*28f0*/  UIADD3 UR30, UR5, 0x600, URZ ;  /* 0x00000600051e7890 */ /* 0x000fe2000fffe03f */
[----:B------:R-:W-:Y:S01]  /*2900*/  UMOV UR29, 0x40000040 ;  /* 0x40000040001d7882 */ /* 0x000fe20000000000 */
[----:B------:R-:W-:Y:S01]  /*2910*/  UMOV UR31, 0x40000040 ;  /* 0x40000040001f7882 */ /* 0x000fe20000000000 */
        /* <DEDUP_REMOVED lines=12> */
[----:B------:R-:W-:Y:S02]  /*29e0*/  WARPGROUP.DEPBAR.LE gsb0, 0x0 ;  /* 0x00008000000079c5 */ /* 0x000fe40000010000 */
[----:B------:R-:W-:-:S06]  /*29f0*/  WARPGROUP.ARRIVE ;  /* 0x00000000000079c5 */ /* 0x000fcc0000000000 */
[----:B------:R-:W-:Y:S01]  /*2a00*/  HGMMA.64x64x16.F32 R24, gdesc[UR8], R24, gsb0 ;  /* 0x00e00000081879f0 */ /* 0x000fe20008000818 */
        /* <DEDUP_REMOVED lines=37> */
[----:B------:R-:W-:Y:S02]  /*2c60*/  IMAD.U32 R4, RZ, RZ, UR8 ;  /* 0x00000008ff047e24 */ /* 0x000fe4000f8e00ff */
[----:B------:R-:W-:Y:S01]  /*2c70*/  IMAD.U32 R5, RZ, RZ, UR9 ;  /* 0x00000009ff057e24 */ /* 0x000fe2000f8e00ff */
[----:B------:R-:W-:Y:S02]  /*2c80*/  WARPGROUP.DEPBAR.LE gsb0, 0x0 ;  /* 0x00008000000079c5 */ /* 0x000fe40000010000 */
[----:B------:R-:W-:-:S06]  /*2c90*/  WARPGROUP.ARRIVE ;  /* 0x00000000000079c5 */ /* 0x000fcc0000000000 */
[----:B------:R-:W-:Y:S01]  /*2ca0*/  HGMMA.64x64x16.F32 R24, gdesc[UR8], R24, gsb0 ;  /* 0x00e00000081879f0 */ /* 0x000fe20008000818 */
[----:B------:R-:W-:Y:S02]  /*2cb0*/  UIADD3 UR8, UR4, 0x406, URZ ;  /* 0x0000040604087890 */ /* 0x000fe4000fffe03f */
[----:B------:R-:W-:Y:S01]  /*2cc0*/  UIADD3 UR10, UR5, 0x206, URZ ;  /* 0x00000206050a7890 */ /* 0x000fe2000fffe03f */
[----:B------:R-:W-:Y:S01]  /*2cd0*/  UMOV UR9, 0x40000040 ;  /* 0x4000004000097882 */ /* 0x000fe20000000000 */
        /* <DEDUP_REMOVED lines=34> */
.L_x_1234:
[----:B------:R-:W-:Y:S01]  /*2f00*/  R2UR UR4, R22 ;  /* 0x00000000160472ca */ /* 0x000fe200000e0000 */
[----:B------:R-:W-:Y:S01]  /*2f10*/  ULDC UR5, c[0x0][0x9d8] ;  /* 0x0002760000057ab9 */ /* 0x000fe20000000800 */
[----:B------:R-:W2:Y:S01]  /*2f20*/  S2UR UR7, SR_CgaCtaId ;  /* 0x00000000000779c3 */ /* 0x000ea20000008800 */
[----:B------:R-:W-:Y:S01]  /*2f30*/  FMUL.FTZ R2, R28, UR5 ;  /* 0x000000051c027c20 */ /* 0x000fe20008410000 */
[----:B------:R-:W-:Y:S01]  /*2f40*/  FMUL.FTZ R36, R36, UR5 ;  /* 0x0000000524247c20 */ /* 0x000fe20008410000 */
[----:B------:R-:W-:Y:S01]  /*2f50*/  FMUL.FTZ R56, R34, UR5 ;  /* 0x0000000522387c20 */ /* 0x000fe20008410000 */
[----:B------:R-:W-:Y:S01]  /*2f60*/  FMUL.FTZ R24, R24, UR5 ;  /* 0x0000000518187c20 */ /* 0x000fe20008410000 */
[----:B------:R3:W4:Y:S01]  /*2f70*/  MUFU.TANH R59, R2 ;  /* 0x00000002003b7308 */ /* 0x0007220000002400 */
[----:B------:R-:W-:Y:S01]  /*2f80*/  FMUL.FTZ R38, R38, UR5 ;  /* 0x0000000526267c20 */ /* 0x000fe20008410000 */
[----:B------:R-:W-:Y:S01]  /*2f90*/  FMUL.FTZ R25, R25, UR5 ;  /* 0x0000000519197c20 */ /* 0x000fe20008410000 */
[----:B------:R-:W-:Y:S01]  /*2fa0*/  FMUL.FTZ R29, R29, UR5 ;  /* 0x000000051d1d7c20 */ /* 0x000fe20008410000 */
[----:B------:R-:W-:Y:S01]  /*2fb0*/  FMUL.FTZ R32, R32, UR5 ;  /* 0x0000000520207c20 */ /* 0x000fe20008410000 */
[----:B------:R-:W-:Y:S01]  /*2fc0*/  UISETP.NE.AND UP0, UPT, UR60, URZ, UPT ;  /* 0x0000003f3c00728c */ /* 0x000fe2000bf05270 */
[----:B------:R-:W-:Y:S01]  /*2fd0*/  FMUL.FTZ R28, R31, UR5 ;  /* 0x000000051f1c7c20 */ /* 0x000fe20008410000 */
[----:B------:R-:W-:Y:S01]  /*2fe0*/  UISETP.NE.AND UP1, UPT, UR4, URZ, UPT ;  /* 0x0000003f0400728c */ /* 0x000fe2000bf25270 */
[----:B------:R-:W-:Y:S01]  /*2ff0*/  R2UR UR4, R3 ;  /* 0x00000000030472ca */ /* 0x000fe200000e0000 */
[----:B---3--:R-:W-:Y:S01]  /*3000*/  VIADD R2, R23, UR61 ;  /* 0x0000003d17027c36 */ /* 0x008fe20008000000 */
[----:B------:R3:W4:Y:S01]  /*3010*/  MUFU.TANH R34, R36 ;  /* 0x0000002400227308 */ /* 0x0007220000002400 */
[----:B01----:R-:W-:Y:S01]  /*3020*/  FMUL.FTZ R0, R26, UR5 ;  /* 0x000000051a007c20 */ /* 0x003fe20008410000 */
[----:B------:R-:W-:Y:S01]  /*3030*/  FMUL.FTZ R19, R27, UR5 ;  /* 0x000000051b137c20 */ /* 0x000fe20008410000 */
[----:B------:R-:W-:Y:S01]  /*3040*/  PLOP3.LUT P1, PT, PT, PT, UP1, 0x80, 0x0 ;  /* 0x000000000000781c */ /* 0x000fe20003f2f018 */
[----:B------:R-:W-:Y:S01]  /*3050*/  FMUL.FTZ R26, R30, UR5 ;  /* 0x000000051e1a7c20 */ /* 0x000fe20008410000 */
[----:B------:R-:W-:Y:S01]  /*3060*/  PLOP3.LUT P2, PT, PT, PT, UP1, 0x80, 0x0 ;  /* 0x000000000000781c */ /* 0x000fe20003f4f018 */
[----:B------:R-:W-:Y:S01]  /*3070*/  FMUL.FTZ R33, R33, UR5 ;  /* 0x0000000521217c20 */ /* 0x000fe20008410000 */
[----:B------:R-:W-:Y:S01]  /*3080*/  FMUL.FTZ R40, R40, UR5 ;  /* 0x0000000528287c20 */ /* 0x000fe20008410000 */
[----:B------:R-:W-:Y:S01]  /*3090*/  @UP1 ULDC UR6, c[0x0][0x44c] ;  /* 0x0001130000061ab9 */ /* 0x000fe20000000800 */
[----:B---3--:R-:W-:Y:S01]  /*30a0*/  IMAD.MOV.U32 R36, RZ, RZ, R2 ;  /* 0x000000ffff247224 */ /* 0x008fe200078e0002 */
[----:B------:R0:W1:Y:S01]  /*30b0*/  MUFU.TANH R57, R24 ;  /* 0x0000001800397308 */ /* 0x0000620000002400 */
[----:B------:R-:W-:Y:S01]  /*30c0*/  UIADD3 UR4, UR4, 0x30840, URZ ;  /* 0x0003084004047890 */ /* 0x000fe2000fffe03f */
[----:B------:R-:W-:Y:S01]  /*30d0*/  FMUL.FTZ R41, R41, UR5 ;  /* 0x0000000529297c20 */ /* 0x000fe20008410000 */
[----:B------:R-:W-:Y:S01]  /*30e0*/  FMUL.FTZ R42, R42, UR5 ;  /* 0x000000052a2a7c20 */ /* 0x000fe20008410000 */
[----:B------:R-:W-:Y:S01]  /*30f0*/  FMUL.FTZ R43, R43, UR5 ;  /* 0x000000052b2b7c20 */ /* 0x000fe20008410000 */
[----:B--2---:R-:W-:Y:S01]  /*3100*/  UPRMT UR4, UR7, 0x654, UR4 ;  /* 0x0000065407047896 */ /* 0x004fe20008000004 */
[----:B------:R-:W-:Y:S01]  /*3110*/  @P1 IMAD.HI.U32 R3, R2, UR6, RZ ;  /* 0x0000000602031c27 */ /* 0x000fe2000f8e00ff */
[----:B------:R-:W-:Y:S01]  /*3120*/  @UP1 ULDC UR6, c[0x0][0x450] ;  /* 0x0001140000061ab9 */ /* 0x000fe20000000800 */
[----:B------:R2:W3:Y:S02]  /*3130*/  MUFU.TANH R63, R38 ;  /* 0x00000026003f7308 */ /* 0x0004e40000002400 */
[----:B0-----:R-:W-:Y:S01]  /*3140*/  FMUL.FTZ R24, R50, UR5 ;  /* 0x0000000532187c20 */ /* 0x001fe20008410000 */
[----:B------:R-:W-:Y:S01]  /*3150*/  FMUL.FTZ R45, R45, UR5 ;  /* 0x000000052d2d7c20 */ /* 0x000fe20008410000 */
[----:B------:R-:W-:Y:S01]  /*3160*/  @P2 SHF.R.U32.HI R36, RZ, UR6, R3 ;  /* 0x00000006ff242c19 */ /* 0x000fe20008011603 */
[----:B------:R-:W-:-:S02]  /*3170*/  IMAD.MOV.U32 R3, RZ, RZ, -0x40 ;  /* 0xffffffc0ff037424 */ /* 0x000fc400078e00ff */
[----:B------:R-:W-:Y:S01]  /*3180*/  FMUL.FTZ R18, R47, UR5 ;  /* 0x000000052f127c20 */ /* 0x000fe20008410000 */
[----:B------:R-:W-:Y:S01]  /*3190*/  FMUL.FTZ R48, R48, UR5 ;  /* 0x0000000530307c20 */ /* 0x000fe20008410000 */
[----:B------:R-:W-:Y:S01]  /*31a0*/  FMUL.FTZ R49, R49, UR5 ;  /* 0x0000000531317c20 */ /* 0x000fe20008410000 */
[----:B------:R-:W0:Y:S01]  /*31b0*/  SHFL.IDX PT, R50, R36, RZ, 0x1c1f ;  /* 0x001c1fff24327589 */ /* 0x000e2200000e0000 */
[----:B------:R5:W0:Y:S01]  /*31c0*/  MUFU.TANH R58, R25 ;  /* 0x00000019003a7308 */ /* 0x000a220000002400 */
[----:B--2---:R-:W-:Y:S02]  /*31d0*/  IMAD R38, R152, R3, 0x40 ;  /* 0x0000004098267424 */ /* 0x004fe400078e0203 */
[----:B------:R-:W-:Y:S01]  /*31e0*/  FMUL.FTZ R21, R51, UR5 ;  /* 0x0000000533157c20 */ /* 0x000fe20008410000 */
[----:B------:R-:W-:Y:S01]  /*31f0*/  FMUL.FTZ R52, R52, UR5 ;  /* 0x0000000534347c20 */ /* 0x000fe20008410000 */
[----:B------:R-:W-:Y:S01]  /*3200*/  FMUL.FTZ R53, R53, UR5 ;  /* 0x0000000535357c20 */ /* 0x000fe20008410000 */
[----:B------:R-:W-:Y:S01]  /*3210*/  IMAD.U32 R3, RZ, RZ, UR42 ;  /* 0x0000002aff037e24 */ /* 0x000fe2000f8e00ff */
[----:B------:R-:W-:Y:S01]  /*3220*/  PLOP3.LUT P1, PT, PT, PT, UP0, 0x40, 0x0 ;  /* 0x000000000000781c */ /* 0x000fe20003f2e808 */
[----:B------:R-:W-:Y:S01]  /*3230*/  ULDC UR6, c[0x0][0x9dc] ;  /* 0x0002770000067ab9 */ /* 0x000fe20000000800 */
[----:B------:R2:W0:Y:S01]  /*3240*/  MUFU.TANH R60, R29 ;  /* 0x0000001d003c7308 */ /* 0x0004220000002400 */
[----:B-----5:R-:W-:Y:S01]  /*3250*/  FMUL.FTZ R25, R46, UR5 ;  /* 0x000000052e197c20 */ /* 0x020fe20008410000 */
[----:B------:R-:W-:Y:S01]  /*3260*/  IADD3 R2, -R17, 0x1, R38 ;  /* 0x0000000111027810 */ /* 0x000fe20007ffe126 */
[----:B------:R-:W-:Y:S01]  /*3270*/  SYNCS.ARRIVE.TRANS64.RED.A1T0 RZ, [UR4], RZ ;  /* 0x000000ffffff79a7 */ /* 0x000fe20008100404 */
[----:B------:R-:W-:Y:S01]  /*3280*/  ULOP3.LUT UR4, URZ, UR6, URZ, 0x33, !UPT ;  /* 0x000000063f047292 */ /* 0x000fe2000f8e333f */
[----:B------:R-:W-:Y:S01]  /*3290*/  FMUL.FTZ R39, R39, UR5 ;  /* 0x0000000527277c20 */ /* 0x000fe20008410000 */
[----:B------:R-:W-:Y:S01]  /*32a0*/  IADD3 R2, -R3, UR43, R2 ;  /* 0x0000002b03027c10 */ /* 0x000fe2000fffe102 */
[----:B------:R-:W-:Y:S01]  /*32b0*/  FMUL.FTZ R35, R35, UR5 ;  /* 0x0000000523237c20 */ /* 0x000fe20008410000 */
[----:B------:R5:W0:Y:S01]  /*32c0*/  MUFU.TANH R31, R32 ;  /* 0x00000020001f7308 */ /* 0x000a220000002400 */
[----:B--2---:R-:W-:Y:S01]  /*32d0*/  FMUL.FTZ R29, R55, UR5 ;  /* 0x00000005371d7c20 */ /* 0x004fe20008410000 */
[----:B------:R-:W-:Y:S01]  /*32e0*/  ULDC UR7, c[0x0][0x9e0] ;  /* 0x0002780000077ab9 */ /* 0x000fe20000000800 */
[----:B------:R-:W-:Y:S01]  /*32f0*/  FMUL.FTZ R37, R37, UR5 ;  /* 0x0000000525257c20 */ /* 0x000fe20008410000 */
[----:B------:R-:W-:Y:S01]  /*3300*/  FMUL.FTZ R44, R44, UR5 ;  /* 0x000000052c2c7c20 */ /* 0x000fe20008410000 */
[----:B------:R-:W-:-:S02]  /*3310*/  VIADD R46, R2, UR7 ;  /* 0x00000007022e7c36 */ /* 0x000fc40008000000 */
[----:B------:R-:W-:Y:S01]  /*3320*/  VIADD R47, R2, UR4 ;  /* 0x00000004022f7c36 */ /* 0x000fe20008000000 */
[----:B------:R-:W2:Y:S01]  /*3330*/  MUFU.TANH R0, R0 ;  /* 0x0000000000007308 */ /* 0x000ea20000002400 */
[----:B-----5:R-:W-:-:S07]  /*3340*/  FMUL.FTZ R32, R54, UR5 ;  /* 0x0000000536207c20 */ /* 0x020fce0008410000 */
        /* <DEDUP_REMOVED lines=20> */
[----:B------:R5:W1:Y:S08]  /*3490*/  MUFU.TANH R64, R39 ;  /* 0x0000002700407308 */ /* 0x000a700000002400 */
[----:B------:R-:W1:Y:S01]  /*34a0*/  MUFU.TANH R61, R35 ;  /* 0x00000023003d7308 */ /* 0x000e620000002400 */
[----:B-----5:R-:W-:-:S04]  /*34b0*/  IADD3 R39, -R17, UR43, R38 ;  /* 0x0000002b11277c10 */ /* 0x020fc8000fffe126 */
[----:B0-----:R-:W-:-:S03]  /*34c0*/  VIADDMNMX R30, R50, R46, R39, PT ;  /* 0x0000002e321e7246 */ /* 0x001fc60003800127 */
[----:B------:R0:W1:Y:S08]  /*34d0*/  MUFU.TANH R62, R37 ;  /* 0x00000025003e7308 */ /* 0x0000700000002400 */
[----:B------:R5:W1:Y:S01]  /*34e0*/  MUFU.TANH R35, R44 ;  /* 0x0000002c00237308 */ /* 0x000a620000002400 */
[----:B0-----:R-:W-:Y:S01]  /*34f0*/  IMAD.IADD R37, R47, 0x1, R50 ;  /* 0x000000012f257824 */ /* 0x001fe200078e0232 */
[----:B-----5:R-:W-:Y:S01]  /*3500*/  LEA R44, R152, 0xffffffc0, 0x6 ;  /* 0xffffffc0982c7811 */ /* 0x020fe200078e30ff */
[----:B--234-:R-:W-:Y:S06]  /*3510*/  @P1 BRA `(.L_x_1235) ;  /* 0x0000000000641947 */ /* 0x01cfec0003800000 */
[----:B------:R-:W-:Y:S01]  /*3520*/  IMAD.U32 R27, RZ, RZ, UR42 ;  /* 0x0000002aff1b7e24 */ /* 0x000fe2000f8e00ff */
[----:B------:R-:W-:Y:S04]  /*3530*/  BSSY B0, `(.L_x_1236) ;  /* 0x0000013000007945 */ /* 0x000fe80003800000 */
[----:B------:R-:W-:-:S04]  /*3540*/  IADD3 R27, -R27, UR43, R50 ;  /* 0x0000002b1b1b7c10 */ /* 0x000fc8000fffe132 */
        /* <DEDUP_REMOVED lines=11> */
.L_x_1237:
[----:B------:R-:W-:Y:S02]  /*3600*/  ULDC UR4, c[0x0][0x9e4] ;  /* 0x0002790000047ab9 */ /* 0x000fe40000000800 */
[----:B------:R-:W-:-:S05]  /*3610*/  IMAD.U32 R51, RZ, RZ, UR4 ;  /* 0x00000004ff337e24 */ /* 0x000fca000f8e00ff */
[----:B------:R-:W-:-:S13]  /*3620*/  ISETP.NE.AND P1, PT, R51, 0x1, PT ;  /* 0x000000013300780c */ /* 0x000fda0003f25270 */
[----:B------:R-:W0:Y:S02]  /*3630*/  @P1 LDC.64 R2, c[0x0][0x9e8] ;  /* 0x00027a00ff021b82 */ /* 0x000e240000000a00 */
[----:B0-----:R-:W-:-:S05]  /*3640*/  @P1 IMAD.HI.U32 R2, R27, R2, RZ ;  /* 0x000000021b021227 */ /* 0x001fca00078e00ff */
[----:B------:R-:W-:-:S07]  /*3650*/  @P1 SHF.R.U32.HI R27, RZ, R3, R2 ;  /* 0x00000003ff1b1219 */ /* 0x000fce0000011602 */
.L_x_1238:
[----:B------:R-:W-:Y:S05]  /*3660*/  BSYNC B0 ;  /* 0x0000000000007941 */ /* 0x000fea0003800000 */
.L_x_1236:
[----:B------:R-:W-:-:S04]  /*3670*/  IMAD R2, R27, R51, -R44 ;  /* 0x000000331b027224 */ /* 0x000fc800078e0a2c */
[----:B------:R-:W-:-:S05]  /*3680*/  IMAD.IADD R2, R2, 0x1, -R17 ;  /* 0x0000000102027824 */ /* 0x000fca00078e0a11 */
[----:B------:R-:W-:Y:S02]  /*3690*/  VIADDMNMX R30, R2, R51, R30, PT ;  /* 0x00000033021e7246 */ /* 0x000fe4000380011e */
[----:B------:R-:W-:-:S07]  /*36a0*/  VIMNMX R37, R37, R2, !PT ;  /* 0x0000000225257248 */ /* 0x000fce0007fe0100 */
.L_x_1235:
[C---:B------:R-:W-:Y:S01]  /*36b0*/  ISETP.GE.AND P2, PT, R38.reuse, 0x9, PT ;  /* 0x000000092600780c */ /* 0x040fe20003f46270 */
[----:B------:R-:W0:Y:S01]  /*36c0*/  SHFL.IDX PT, R36, R36, 0x1, 0x1c1f ;  /* 0x003c1f0024247f89 */ /* 0x000e2200000e0000 */
[----:B------:R-:W-:Y:S01]  /*36d0*/  ISETP.GE.AND P1, PT, R38, 0x2, PT ;  /* 0x000000022600780c */ /* 0x000fe20003f26270 */
[----:B------:R-:W-:Y:S01]  /*36e0*/  UISETP.NE.AND UP0, UPT, UR60, URZ, UPT ;  /* 0x0000003f3c00728c */ /* 0x000fe2000bf05270 */
        /* <DEDUP_REMOVED lines=13> */
[----:B------:R-:W-:Y:S02]  /*37c0*/  FSEL R65, R31, -INF , !P3 ;  /* 0xff8000001f417808 */ /* 0x000fe40005800000 */
        /* <DEDUP_REMOVED lines=15> */
[----:B-1----:R-:W-:Y:S02]  /*38c0*/  FSEL R71, R62, -INF , !P3 ;  /* 0xff8000003e477808 */ /* 0x002fe40005800000 */
        /* <DEDUP_REMOVED lines=22> */
[----:B------:R-:W-:-:S04]  /*3a30*/  ISETP.GT.AND P4, PT, R37, 0x30, !P3 ;  /* 0x000000302500780c */ /* 0x000fc80005f84270 */
[----:B------:R-:W-:-:S04]  /*3a40*/  ISETP.LT.OR P4, PT, R30, 0x31, P4 ;  /* 0x000000311e00780c */ /* 0x000fc80002781670 */
[----:B------:R-:W-:Y:S02]  /*3a50*/  FSEL R33, R48, -INF , !P4 ;  /* 0xff80000030217808 */ /* 0x000fe40006000000 */
[----:B------:R-:W-:-:S04]  /*3a60*/  ISETP.GE.AND P4, PT, R38, 0x32, PT ;  /* 0x000000322600780c */ /* 0x000fc80003f86270 */
        /* <DEDUP_REMOVED lines=12> */
[----:B------:R-:W-:Y:S01]  /*3b30*/  ISETP.GE.AND P6, PT, R38, 0x3a, PT ;  /* 0x0000003a2600780c */ /* 0x000fe20003fc6270 */
[----:B0-----:R-:W-:-:S03]  /*3b40*/  IMAD.IADD R38, R47, 0x1, R36 ;  /* 0x000000012f267824 */ /* 0x001fc600078e0224 */
[----:B------:R-:W-:Y:S02]  /*3b50*/  P2R R45, PR, RZ, 0x40 ;  /* 0x00000040ff2d7803 */ /* 0x000fe40000000000 */
[----:B------:R-:W-:Y:S02]  /*3b60*/  ISETP.GT.AND P6, PT, R37, 0x39, !P6 ;  /* 0x000000392500780c */ /* 0x000fe400077c4270 */
[----:B------:R-:W-:Y:S02]  /*3b70*/  VIADDMNMX R37, R36, R46, R39, PT ;  /* 0x0000002e24257246 */ /* 0x000fe40003800127 */
[----:B------:R-:W-:-:S04]  /*3b80*/  ISETP.LT.OR P6, PT, R30, 0x3a, P6 ;  /* 0x0000003a1e00780c */ /* 0x000fc800037c1670 */
[----:B------:R-:W-:Y:S02]  /*3b90*/  FSEL R30, R53, -INF , !P6 ;  /* 0xff800000351e7808 */ /* 0x000fe40007000000 */
[----:B------:R-:W-:-:S13]  /*3ba0*/  PLOP3.LUT P6, PT, PT, PT, UP0, 0x40, 0x0 ;  /* 0x000000000000781c */ /* 0x000fda0003fce808 */
[----:B------:R-:W-:Y:S05]  /*3bb0*/  @P6 BRA `(.L_x_1239) ;  /* 0x0000000000646947 */ /* 0x000fea0003800000 */
        /* <DEDUP_REMOVED lines=14> */
.L_x_1241:
[----:B------:R-:W-:Y:S02]  /*3ca0*/  ULDC UR4, c[0x0][0x9e4] ;  /* 0x0002790000047ab9 */ /* 0x000fe40000000800 */
[----:B------:R-:W-:-:S05]  /*3cb0*/  IMAD.U32 R36, RZ, RZ, UR4 ;  /* 0x00000004ff247e24 */ /* 0x000fca000f8e00ff */
[----:B------:R-:W-:-:S13]  /*3cc0*/  ISETP.NE.AND P6, PT, R36, 0x1, PT ;  /* 0x000000012400780c */ /* 0x000fda0003fc5270 */
[----:B------:R-:W0:Y:S02]  /*3cd0*/  @P6 LDC.64 R2, c[0x0][0x9e8] ;  /* 0x00027a00ff026b82 */ /* 0x000e240000000a00 */
[----:B0-----:R-:W-:-:S05]  /*3ce0*/  @P6 IMAD.HI.U32 R2, R39, R2, RZ ;  /* 0x0000000227026227 */ /* 0x001fca00078e00ff */
[----:B------:R-:W-:-:S07]  /*3cf0*/  @P6 SHF.R.U32.HI R39, RZ, R3, R2 ;  /* 0x00000003ff276219 */ /* 0x000fce0000011602 */
.L_x_1242:
[----:B------:R-:W-:Y:S05]  /*3d00*/  BSYNC B0 ;  /* 0x0000000000007941 */ /* 0x000fea0003800000 */
.L_x_1240:
[----:B------:R-:W-:-:S04]  /*3d10*/  IMAD R2, R39, R36, -R44 ;  /* 0x0000002427027224 */ /* 0x000fc800078e0a2c */
[----:B------:R-:W-:-:S05]  /*3d20*/  IMAD.IADD R2, R2, 0x1, -R17 ;  /* 0x0000000102027824 */ /* 0x000fca00078e0a11 */
[----:B------:R-:W-:Y:S02]  /*3d30*/  VIADDMNMX R37, R2, R36, R37, PT ;  /* 0x0000002402257246 */ /* 0x000fe40003800125 */
[----:B------:R-:W-:-:S07]  /*3d40*/  VIMNMX R38, R38, R2, !PT ;  /* 0x0000000226267248 */ /* 0x000fce0007fe0100 */
.L_x_1239:
[----:B------:R-:W-:Y:S01]  /*3d50*/  ISETP.GT.AND P1, PT, R38, 0x1, !P1 ;  /* 0x000000012600780c */ /* 0x000fe20004f24270 */
[----:B------:R-:W-:Y:S01]  /*3d60*/  ULDC UR10, c[0x0][0x988] ;  /* 0x00026200000a7ab9 */ /* 0x000fe20000000800 */
[----:B------:R-:W-:Y:S01]  /*3d70*/  FMNMX.FTZ R2, R57, R51, !PT ;  /* 0x0000003339027209 */ /* 0x000fe20007810000 */
[----:B------:R-:W-:Y:S01]  /*3d80*/  UISETP.NE.AND UP0, UPT, UR60, URZ, UPT ;  /* 0x0000003f3c00728c */ /* 0x000fe2000bf05270 */
[----:B------:R-:W-:Y:S01]  /*3d90*/  ISETP.LT.OR P1, PT, R37, 0x2, P1 ;  /* 0x000000022500780c */ /* 0x000fe20000f21670 */
[----:B------:R-:W-:Y:S01]  /*3da0*/  UMOV UR11, UR61 ;  /* 0x0000003d000b7c82 */ /* 0x000fe20008000000 */
        /* <DEDUP_REMOVED lines=26> */
[----:B------:R-:W-:-:S02]  /*3f50*/  FMNMX.FTZ R2, R31, R2, !PT ;  /* 0x000000021f027209 */ /* 0x000fc40007810000 */
[----:B------:R-:W-:Y:S02]  /*3f60*/  ISETP.LT.OR P1, PT, R37, 0x19, P1 ;  /* 0x000000192500780c */ /* 0x000fe40000f21670 */
[----:B------:R-:W-:Y:S02]  /*3f70*/  FMNMX.FTZ R3, R27, R2, !PT ;  /* 0x000000021b037209 */ /* 0x000fe40007810000 */
[----:B------:R-:W-:Y:S02]  /*3f80*/  FSEL R39, R63, -INF , !P1 ;  /* 0xff8000003f277808 */ /* 0x000fe40004800000 */
[----:B------:R-:W-:Y:S02]  /*3f90*/  ISETP.NE.AND P1, PT, R66, RZ, PT ;  /* 0x000000ff4200720c */ /* 0x000fe40003f25270 */
[----:B------:R-:W-:Y:S02]  /*3fa0*/  FMNMX.FTZ R44, R30, R3, !PT ;  /* 0x000000031e2c7209 */ /* 0x000fe40007810000 */
[----:B------:R-:W-:-:S02]  /*3fb0*/  ISETP.GT.AND P1, PT, R38, 0x19, !P1 ;  /* 0x000000192600780c */ /* 0x000fc40004f24270 */
[----:B------:R-:W-:Y:S01]  /*3fc0*/  ISETP.NE.AND P6, PT, R40, RZ, PT ;  /* 0x000000ff2800720c */ /* 0x000fe20003fc5270 */
[----:B------:R-:W0:Y:S01]  /*3fd0*/  SHFL.BFLY PT, R3, R44, 0x2, 0x1f ;  /* 0x0c401f002c037f89 */ /* 0x000e2200000e0000 */
[C---:B------:R-:W-:Y:S02]  /*3fe0*/  ISETP.LT.OR P1, PT, R37.reuse, 0x1a, P1 ;  /* 0x0000001a2500780c */ /* 0x040fe40000f21670 */
[----:B------:R-:W-:Y:S02]  /*3ff0*/  ISETP.GT.AND P2, PT, R38, 0x8, !P2 ;  /* 0x000000082600780c */ /* 0x000fe40005744270 */
        /* <DEDUP_REMOVED lines=24> */
[----:B------:R-:W-:Y:S02]  /*4180*/  ISETP.LT.OR P1, PT, R37, 0x29, P1 ;  /* 0x000000292500780c */ /* 0x000fe40000f21670 */
[----:B------:R-:W-:Y:S02]  /*4190*/  FMNMX.FTZ R3, R28, R3, !PT ;  /* 0x000000031c037209 */ /* 0x000fe40007810000 */
[----:B------:R-:W-:Y:S02]  /*41a0*/  FSEL R25, R25, -INF , !P1 ;  /* 0xff80000019197808 */ /* 0x000fe40004800000 */
[----:B------:R-:W-:-:S02]  /*41b0*/  FMNMX.FTZ R43, R56, R3, !PT ;  /* 0x00000003382b7209 */ /* 0x000fc40007810000 */
[C---:B------:R-:W-:Y:S02]  /*41c0*/  ISETP.LT.OR P2, PT, R37.reuse, 0x2a, P2 ;  /* 0x0000002a2500780c */ /* 0x040fe40001741670 */
[----:B------:R-:W-:Y:S02]  /*41d0*/  ISETP.GT.AND P4, PT, R38, 0x31, !P4 ;  /* 0x000000312600780c */ /* 0x000fe40006784270 */
[----:B------:R-:W-:Y:S02]  /*41e0*/  ISETP.LT.OR P3, PT, R37, 0x31, P3 ;  /* 0x000000312500780c */ /* 0x000fe40001f61670 */
[----:B0-----:R-:W-:Y:S02]  /*41f0*/  FMNMX.FTZ R3, R45, R2, !PT ;  /* 0x000000022d037209 */ /* 0x001fe40007810000 */
[----:B------:R-:W-:Y:S02]  /*4200*/  FMNMX.FTZ R2, R36, R43, !PT ;  /* 0x0000002b24027209 */ /* 0x000fe40007810000 */
[----:B------:R-:W-:Y:S01]  /*4210*/  FSEL R18, R18, -INF , !P2 ;  /* 0xff80000012127808 */ /* 0x000fe20005000000 */
[----:B------:R-:W-:Y:S01]  /*4220*/  FMUL.FTZ R44, R3, UR10 ;  /* 0x0000000a032c7c20 */ /* 0x000fe20008410000 */
[----:B------:R-:W-:-:S02]  /*4230*/  FMNMX.FTZ R43, R39, R2, !PT ;  /* 0x00000002272b7209 */ /* 0x000fc40007810000 */
[----:B------:R-:W-:Y:S02]  /*4240*/  FSETP.NEU.FTZ.AND P1, PT, R3, -INF , PT ;  /* 0xff8000000300780b */ /* 0x000fe40003f3d000 */
[----:B------:R-:W-:Y:S02]  /*4250*/  FMNMX.FTZ R2, R40, R43, !PT ;  /* 0x0000002b28027209 */ /* 0x000fe40007810000 */
[----:B------:R-:W-:Y:S02]  /*4260*/  ISETP.GT.AND P5, PT, R38, 0x38, !P5 ;  /* 0x000000382600780c */ /* 0x000fe40006fa4270 */
[----:B------:R-:W-:Y:S02]  /*4270*/  FMNMX.FTZ R43, R41, R2, !PT ;  /* 0x00000002292b7209 */ /* 0x000fe40007810000 */
[----:B------:R-:W-:Y:S02]  /*4280*/  ISETP.LT.OR P4, PT, R37, 0x32, P4 ;  /* 0x000000322500780c */ /* 0x000fe40002781670 */
[----:B------:R-:W-:-:S02]  /*4290*/  FMNMX.FTZ R2, R42, R43, !PT ;  /* 0x0000002b2a027209 */ /* 0x000fc40007810000 */
[----:B------:R-:W-:Y:S02]  /*42a0*/  FSEL R24, R24, -INF , !P3 ;  /* 0xff80000018187808 */ /* 0x000fe40005800000 */
        /* <DEDUP_REMOVED lines=27> */
[--C-:B------:R-:W-:Y:S01]  /*4460*/  FFMA.FTZ R33, R33, UR10, -R44.reuse ;  /* 0x0000000a21217c23 */ /* 0x100fe2000801082c */
[----:B------:R-:W1:Y:S01]  /*4470*/  SHFL.BFLY PT, R37, R2, 0x2, 0x1f ;  /* 0x0c401f0002257f89 */ /* 0x000e6200000e0000 */
[----:B------:R-:W-:Y:S01]  /*4480*/  MUFU.EX2 R43, R43 ;  /* 0x0000002b002b7308 */ /* 0x000fe20000000800 */
[--C-:B------:R-:W-:Y:S01]  /*4490*/  FFMA.FTZ R31, R31, UR10, -R44.reuse ;  /* 0x0000000a1f1f7c23 */ /* 0x100fe2000801082c */
[--C-:B------:R-:W-:Y:S01]  /*44a0*/  FFMA.FTZ R27, R27, UR10, -R44.reuse ;  /* 0x0000000a1b1b7c23 */ /* 0x100fe2000801082c */
[----:B------:R-:W-:Y:S01]  /*44b0*/  FFMA.FTZ R30, R30, UR10, -R44 ;  /* 0x0000000a1e1e7c23 */ /* 0x000fe2000801082c */
[----:B------:R-:W-:-:S04]  /*44c0*/  R2UR UR4, R22 ;  /* 0x00000000160472ca */ /* 0x000fc800000e0000 */
[----:B------:R-:W2:Y:S01]  /*44d0*/  MUFU.EX2 R46, R46 ;  /* 0x0000002e002e7308 */ /* 0x000ea20000000800 */
[----:B0-----:R-:W-:Y:S01]  /*44e0*/  FADD.FTZ R44, R38, R45 ;  /* 0x0000002d262c7221 */ /* 0x001fe20000010000 */
[----:B------:R-:W-:-:S06]  /*44f0*/  F2FP.F16.F32.PACK_AB R196, R45, R38 ;  /* 0x000000262dc4723e */ /* 0x000fcc00000000ff */
[----:B------:R-:W-:Y:S01]  /*4500*/  MUFU.EX2 R47, R47 ;  /* 0x0000002f002f7308 */ /* 0x000fe20000000800 */
[----:B------:R-:W-:Y:S01]  /*4510*/  UISETP.NE.AND UP1, UPT, UR4, URZ, UPT ;  /* 0x0000003f0400728c */ /* 0x000fe2000bf25270 */
[----:B-1----:R-:W-:-:S06]  /*4520*/  FMNMX.FTZ R37, R2, R37, !PT ;  /* 0x0000002502257209 */ /* 0x002fcc0007810000 */
[----:B------:R-:W0:Y:S01]  /*4530*/  MUFU.EX2 R48, R48 ;  /* 0x0000003000307308 */ /* 0x000e220000000800 */
[----:B--2---:R-:W-:Y:S01]  /*4540*/  F2FP.F16.F32.PACK_AB R198, R46, R43 ;  /* 0x0000002b2ec6723e */ /* 0x004fe200000000ff */
[----:B------:R-:W1:Y:S02]  /*4550*/  SHFL.BFLY PT, R2, R37, 0x1, 0x1f ;  /* 0x0c201f0025027f89 */ /* 0x000e6400000e0000 */
[----:B------:R-:W-:Y:S01]  /*4560*/  @UP1 ULDC UR4, c[0x0][0x44c] ;  /* 0x0001130000041ab9 */ /* 0x000fe20000000800 */
[----:B------:R-:W-:Y:S01]  /*4570*/  @UP1 ULDC UR14, c[0x0][0x450] ;  /* 0x00011400000e1ab9 */ /* 0x000fe20000000800 */
[----:B------:R-:W-:Y:S02]  /*4580*/  UIMAD.WIDE.U32 UR4, UR61, UR4, URZ ;  /* 0x000000043d0472a5 */ /* 0x000fe4000f8e003f */
[----:B------:R-:W-:Y:S05]  /*4590*/  MUFU.EX2 R49, R49 ;  /* 0x0000003100317308 */ /* 0x000fea0000000800 */
[----:B------:R-:W-:-:S03]  /*45a0*/  @UP1 UMOV UR4, UR5 ;  /* 0x0000000500041c82 */ /* 0x000fc60008000000 */
[----:B------:R-:W2:Y:S01]  /*45b0*/  MUFU.EX2 R50, R50 ;  /* 0x0000003200327308 */ /* 0x000ea20000000800 */
[----:B------:R-:W-:Y:S01]  /*45c0*/  @UP1 USHF.R.U32.HI UR11, URZ, UR14, UR4 ;  /* 0x0000000e3f0b1299 */ /* 0x000fe20008011604 */
[----:B0-----:R-:W-:-:S03]  /*45d0*/  F2FP.F16.F32.PACK_AB R192, R48, R47 ;  /* 0x0000002f30c0723e */ /* 0x001fc600000000ff */
[----:B------:R-:W-:-:S03]  /*45e0*/  UIADD3 UR41, UR41, UR11, URZ ;  /* 0x0000000b29297290 */ /* 0x000fc6000fffe03f */
[----:B------:R-:W-:Y:S01]  /*45f0*/  MUFU.EX2 R51, R51 ;  /* 0x0000003300337308 */ /* 0x000fe20000000800 */
[----:B------:R-:W-:Y:S01]  /*4600*/  UIADD3 UR7, UR41, UR7, URZ ;  /* 0x0000000729077290 */ /* 0x000fe2000fffe03f */
[----:B-1----:R-:W-:-:S04]  /*4610*/  FMNMX.FTZ R2, R37, R2, !PT ;  /* 0x0000000225027209 */ /* 0x002fc80007810000 */
[C---:B------:R-:W-:Y:S01]  /*4620*/  FSETP.NEU.FTZ.AND P1, PT, R2.reuse, -INF , PT ;  /* 0xff8000000200780b */ /* 0x040fe20003f3d000 */
[----:B------:R-:W-:Y:S01]  /*4630*/  FMUL.FTZ R37, R2, UR10 ;  /* 0x0000000a02257c20 */ /* 0x000fe20008410000 */
[----:B------:R-:W0:Y:S01]  /*4640*/  MUFU.EX2 R52, R52 ;  /* 0x0000003400347308 */ /* 0x000e220000000800 */
[----:B--2---:R-:W-:-:S03]  /*4650*/  F2FP.F16.F32.PACK_AB R194, R50, R49 ;  /* 0x0000003132c2723e */ /* 0x004fc600000000ff */
[----:B------:R-:W-:Y:S02]  /*4660*/  FSEL R37, R37, RZ, P1 ;  /* 0x000000ff25257208 */ /* 0x000fe40000800000 */
[----:B------:R-:W-:Y:S02]  /*4670*/  PLOP3.LUT P1, PT, PT, PT, UP0, 0x40, 0x0 ;  /* 0x000000000000781c */ /* 0x000fe40003f2e808 */
        /* <DEDUP_REMOVED lines=16> */
[----:B------:R-:W2:Y:S01]  /*4780*/  MUFU.EX2 R0, R0 ;  /* 0x0000000000007308 */ /* 0x000ea20000000800 */
[----:B-1----:R-:W-:Y:S01]  /*4790*/  FADD.FTZ R19, R43, R44 ;  /* 0x0000002c2b137221 */ /* 0x002fe20000010000 */
[--C-:B------:R-:W-:Y:S01]  /*47a0*/  FFMA.FTZ R32, R32, UR10, -R37.reuse ;  /* 0x0000000a20207c23 */ /* 0x100fe20008010825 */
[----:B------:R-:W-:Y:S01]  /*47b0*/  FFMA.FTZ R29, R29, UR10, -R37 ;  /* 0x0000000a1d1d7c23 */ /* 0x000fe20008010825 */
[----:B0-----:R-:W-:-:S04]  /*47c0*/  F2FP.F16.F32.PACK_AB R188, R52, R51 ;  /* 0x0000003334bc723e */ /* 0x001fc800000000ff */
[----:B------:R0:W-:Y:S08]  /*47d0*/  MUFU.EX2 R199, R28 ;  /* 0x0000001c00c77308 */ /* 0x0001f00000000800 */
[----:B------:R-:W1:Y:S01]  /*47e0*/  MUFU.EX2 R26, R26 ;  /* 0x0000001a001a7308 */ /* 0x000e620000000800 */
[----:B0-----:R-:W-:-:S04]  /*47f0*/  FADD.FTZ R28, R46, R19 ;  /* 0x000000132e1c7221 */ /* 0x001fc80000010000 */
[----:B------:R-:W-:-:S03]  /*4800*/  FADD.FTZ R19, R47, R28 ;  /* 0x0000001c2f137221 */ /* 0x000fc60000010000 */
[----:B------:R-:W0:Y:S01]  /*4810*/  MUFU.EX2 R56, R56 ;  /* 0x0000003800387308 */ /* 0x000e220000000800 */
[----:B------:R-:W-:Y:S01]  /*4820*/  FADD.FTZ R28, R48, R19 ;  /* 0x00000013301c7221 */ /* 0x000fe20000010000 */
[----:B--2---:R-:W-:Y:S01]  /*4830*/  FADD.FTZ R19, R0, R197 ;  /* 0x000000c500137221 */ /* 0x004fe20000010000 */
[----:B------:R-:W-:-:S05]  /*4840*/  F2FP.F16.F32.PACK_AB R197, R197, R0 ;  /* 0x00000000c5c5723e */ /* 0x000fca00000000ff */
[----:B------:R2:W-:Y:S08]  /*4850*/  MUFU.EX2 R184, R31 ;  /* 0x0000001f00b87308 */ /* 0x0005f00000000800 */
[----:B------:R3:W4:Y:S01]  /*4860*/  MUFU.EX2 R193, R36 ;  /* 0x0000002400c17308 */ /* 0x0007220000000800 */
[----:B--2---:R-:W-:Y:S01]  /*4870*/  FADD.FTZ R31, R49, R28 ;  /* 0x0000001c311f7221 */ /* 0x004fe20000010000 */
[----:B-1----:R-:W-:-:S04]  /*4880*/  FADD.FTZ R28, R26, R19 ;  /* 0x000000131a1c7221 */ /* 0x002fc80000010000 */
[C---:B------:R-:W-:Y:S01]  /*4890*/  FADD.FTZ R19, R199.reuse, R28 ;  /* 0x0000001cc7137221 */ /* 0x040fe20000010000 */
[----:B------:R-:W-:Y:S01]  /*48a0*/  F2FP.F16.F32.PACK_AB R199, R199, R26 ;  /* 0x0000001ac7c7723e */ /* 0x000fe200000000ff */
[----:B------:R-:W1:Y:S01]  /*48b0*/  MUFU.EX2 R34, R34 ;  /* 0x0000002200227308 */ /* 0x000e620000000800 */
[----:B---3--:R-:W-:Y:S01]  /*48c0*/  FADD.FTZ R36, R50, R31 ;  /* 0x0000001f32247221 */ /* 0x008fe20000010000 */
[----:B0-----:R-:W-:-:S03]  /*48d0*/  FADD.FTZ R28, R56, R19 ;  /* 0x00000013381c7221 */ /* 0x001fc60000010000 */
[----:B------:R-:W-:-:S03]  /*48e0*/  FADD.FTZ R31, R51, R36 ;  /* 0x00000024331f7221 */ /* 0x000fc60000010000 */
[----:B------:R-:W0:Y:S01]  /*48f0*/  MUFU.EX2 R39, R39 ;  /* 0x0000002700277308 */ /* 0x000e220000000800 */
[----:B------:R-:W-:Y:S01]  /*4900*/  FADD.FTZ R36, R52, R31 ;  /* 0x0000001f34247221 */ /* 0x000fe20000010000 */
[C---:B----4-:R-:W-:Y:S01]  /*4910*/  FADD.FTZ R28, R193.reuse, R28 ;  /* 0x0000001cc11c7221 */ /* 0x050fe20000010000 */
[----:B------:R-:W-:Y:S02]  /*4920*/  F2FP.F16.F32.PACK_AB R193, R193, R56 ;  /* 0x00000038c1c1723e */ /* 0x000fe400000000ff */
[----:B------:R-:W-:-:S03]  /*4930*/  FADD.FTZ R19, R35, R36 ;  /* 0x0000002423137221 */ /* 0x000fc60000010000 */
[----:B------:R-:W2:Y:S01]  /*4940*/  MUFU.EX2 R40, R40 ;  /* 0x0000002800287308 */ /* 0x000ea20000000800 */
[C---:B-1----:R-:W-:Y:S01]  /*4950*/  FADD.FTZ R36, R34.reuse, R19 ;  /* 0x0000001322247221 */ /* 0x042fe20000010000 */
[----:B------:R-:W-:-:S06]  /*4960*/  F2FP.F16.F32.PACK_AB R190, R34, R35 ;  /* 0x0000002322be723e */ /* 0x000fcc00000000ff */
[----:B------:R-:W1:Y:S01]  /*4970*/  MUFU.EX2 R33, R33 ;  /* 0x0000002100217308 */ /* 0x000e620000000800 */
[----:B0-----:R-:W-:-:S07]  /*4980*/  FADD.FTZ R19, R39, R28 ;  /* 0x0000001c27137221 */ /* 0x001fce0000010000 */
[----:B------:R-:W0:Y:S01]  /*4990*/  MUFU.EX2 R41, R41 ;  /* 0x0000002900297308 */ /* 0x000e220000000800 */
[C---:B--2---:R-:W-:Y:S01]  /*49a0*/  FADD.FTZ R28, R40.reuse, R19 ;  /* 0x00000013281c7221 */ /* 0x044fe20000010000 */
[----:B------:R-:W-:-:S06]  /*49b0*/  F2FP.F16.F32.PACK_AB R195, R40, R39 ;  /* 0x0000002728c3723e */ /* 0x000fcc00000000ff */
[----:B------:R-:W2:Y:S01]  /*49c0*/  MUFU.EX2 R42, R42 ;  /* 0x0000002a002a7308 */ /* 0x000ea20000000800 */
[----:B-1----:R-:W-:-:S04]  /*49d0*/  FADD.FTZ R31, R33, R36 ;  /* 0x00000024211f7221 */ /* 0x002fc80000010000 */
[C---:B------:R-:W-:Y:S01]  /*49e0*/  FADD.FTZ R36, R184.reuse, R31 ;  /* 0x0000001fb8247221 */ /* 0x040fe20000010000 */
[----:B------:R-:W-:Y:S02]  /*49f0*/  F2FP.F16.F32.PACK_AB R184, R184, R33 ;  /* 0x00000021b8b8723e */ /* 0x000fe400000000ff */
[----:B------:R-:W1:Y:S01]  /*4a00*/  MUFU.EX2 R27, R27 ;  /* 0x0000001b001b7308 */ /* 0x000e620000000800 */
[----:B0-----:R-:W-:-:S07]  /*4a10*/  FADD.FTZ R19, R41, R28 ;  /* 0x0000001c29137221 */ /* 0x001fce0000010000 */
[----:B------:R-:W0:Y:S01]  /*4a20*/  MUFU.EX2 R30, R30 ;  /* 0x0000001e001e7308 */ /* 0x000e220000000800 */
[C---:B--2---:R-:W-:Y:S01]  /*4a30*/  FADD.FTZ R28, R42.reuse, R19 ;  /* 0x000000132a1c7221 */ /* 0x044fe20000010000 */
[----:B------:R-:W-:-:S06]  /*4a40*/  F2FP.F16.F32.PACK_AB R189, R42, R41 ;  /* 0x000000292abd723e */ /* 0x000fcc00000000ff */
[----:B------:R-:W2:Y:S01]  /*4a50*/  MUFU.EX2 R25, R25 ;  /* 0x0000001900197308 */ /* 0x000ea20000000800 */
[----:B-1----:R-:W-:-:S07]  /*4a60*/  FADD.FTZ R31, R27, R36 ;  /* 0x000000241b1f7221 */ /* 0x002fce0000010000 */
[----:B------:R-:W1:Y:S01]  /*4a70*/  MUFU.EX2 R18, R18 ;  /* 0x0000001200127308 */ /* 0x000e620000000800 */
[C---:B0-----:R-:W-:Y:S01]  /*4a80*/  F2FP.F16.F32.PACK_AB R186, R30.reuse, R27 ;  /* 0x0000001b1eba723e */ /* 0x041fe200000000ff */
[----:B------:R-:W-:-:S06]  /*4a90*/  FADD.FTZ R19, R30, R31 ;  /* 0x0000001f1e137221 */ /* 0x000fcc0000010000 */
[----:B------:R-:W0:Y:S01]  /*4aa0*/  MUFU.EX2 R24, R24 ;  /* 0x0000001800187308 */ /* 0x000e220000000800 */
[----:B--2---:R-:W-:-:S07]  /*4ab0*/  FADD.FTZ R27, R25, R28 ;  /* 0x0000001c191b7221 */ /* 0x004fce0000010000 */
[----:B------:R-:W2:Y:S01]  /*4ac0*/  MUFU.EX2 R21, R21 ;  /* 0x0000001500157308 */ /* 0x000ea20000000800 */
[C---:B-1----:R-:W-:Y:S01]  /*4ad0*/  FADD.FTZ R27, R18.reuse, R27 ;  /* 0x0000001b121b7221 */ /* 0x042fe20000010000 */
[----:B------:R-:W-:-:S06]  /*4ae0*/  F2FP.F16.F32.PACK_AB R191, R18, R25 ;  /* 0x0000001912bf723e */ /* 0x000fcc00000000ff */
[----:B------:R-:W1:Y:S01]  /*4af0*/  MUFU.EX2 R32, R32 ;  /* 0x0000002000207308 */ /* 0x000e620000000800 */
[----:B0-----:R-:W-:-:S07]  /*4b00*/  FADD.FTZ R0, R24, R27 ;  /* 0x0000001b18007221 */ /* 0x001fce0000010000 */
[----:B------:R-:W0:Y:S01]  /*4b10*/  MUFU.EX2 R29, R29 ;  /* 0x0000001d001d7308 */ /* 0x000e220000000800 */
[C---:B--2---:R-:W-:Y:S01]  /*4b20*/  FADD.FTZ R27, R21.reuse, R0 ;  /* 0x00000000151b7221 */ /* 0x044fe20000010000 */
[----:B------:R-:W-:Y:S01]  /*4b30*/  F2FP.F16.F32.PACK_AB R185, R21, R24 ;  /* 0x0000001815b9723e */ /* 0x000fe200000000ff */
[----:B------:R-:W-:Y:S02]  /*4b40*/  VIADD R21, R152, 0xfffffffe ;  /* 0xfffffffe98157836 */ /* 0x000fe40000000000 */
[----:B-1----:R-:W-:-:S04]  /*4b50*/  FADD.FTZ R0, R32, R27 ;  /* 0x0000001b20007221 */ /* 0x002fc80000010000 */
        /* <DEDUP_REMOVED lines=10> */
[----:B------:R-:W-:-:S07]  /*4c00*/  UIMAD.WIDE.U32 UR14, UR18, UR4, URZ ;  /* 0x00000004120e72a5 */ /* 0x000fce000f8e003f */
[----:B------:R-:W-:Y:S02]  /*4c10*/  @UP0 UMOV UR14, UR15 ;  /* 0x0000000f000e0c82 */ /* 0x000fe40008000000 */
[----:B------:R-:W-:-:S04]  /*4c20*/  @UP0 USHF.R.U32.HI UR18, URZ, UR5, UR14 ;  /* 0x000000053f120299 */ /* 0x000fc8000801160e */
[----:B------:R-:W-:Y:S01]  /*4c30*/  ULOP3.LUT UR18, URZ, UR18, URZ, 0x33, !UPT ;  /* 0x000000123f127292 */ /* 0x000fe2000f8e333f */
[----:B------:R-:W-:Y:S11]  /*4c40*/  BRA `(.L_x_1245) ;  /* 0x0000000000187947 */ /* 0x000ff60003800000 */
.L_x_1244:
[----:B------:R-:W-:Y:S02]  /*4c50*/  ULDC UR11, c[0x0][0x9e4] ;  /* 0x00027900000b7ab9 */ /* 0x000fe40000000800 */
[----:B------:R-:W-:-:S11]  /*4c60*/  UISETP.NE.AND UP0, UPT, UR11, 0x1, UPT ;  /* 0x000000010b00788c */ /* 0x000fd6000bf05270 */
[----:B------:R-:W-:Y:S02]  /*4c70*/  @UP0 ULDC.64 UR4, c[0x0][0x9e8] ;  /* 0x00027a0000040ab9 */ /* 0x000fe40000000a00 */
[----:B------:R-:W-:-:S07]  /*4c80*/  UIMAD.WIDE.U32 UR14, UR18, UR4, URZ ;  /* 0x00000004120e72a5 */ /* 0x000fce000f8e003f */
[----:B------:R-:W-:Y:S02]  /*4c90*/  @UP0 UMOV UR14, UR15 ;  /* 0x0000000f000e0c82 */ /* 0x000fe40008000000 */
[----:B------:R-:W-:-:S12]  /*4ca0*/  @UP0 USHF.R.U32.HI UR18, URZ, UR5, UR14 ;  /* 0x000000053f120299 */ /* 0x000fd8000801160e */
.L_x_1245:
[----:B------:R-:W-:-:S04]  /*4cb0*/  UIMAD UR11, UR18, UR11, UR11 ;  /* 0x0000000b120b72a4 */ /* 0x000fc8000f8e020b */
[----:B------:R-:W-:-:S04]  /*4cc0*/  UISETP.LT.AND UP0, UPT, UR7, UR11, UPT ;  /* 0x0000000b0700728c */ /* 0x000fc8000bf01270 */
[----:B------:R-:W-:-:S12]  /*4cd0*/  USEL UR7, UR7, UR11, UP0 ;  /* 0x0000000b07077287 */ /* 0x000fd80008000000 */
.L_x_1243:
        /* <DEDUP_REMOVED lines=19> */
[----:B------:R-:W-:Y:S02]  /*4e10*/  CS2R R128, SRZ ;  /* 0x0000000000807805 */ /* 0x000fe4000001ff00 */
[----:B------:R-:W-:Y:S02]  /*4e20*/  CS2R R126, SRZ ;  /* 0x00000000007e7805 */ /* 0x000fe4000001ff00 */
[----:B------:R-:W-:Y:S02]  /*4e30*/  CS2R R124, SRZ ;  /* 0x00000000007c7805 */ /* 0x000fe4000001ff00 */
[----:B------:R-:W-:Y:S02]  /*4e40*/  CS2R R122, SRZ ;  /* 0x00000000007a7805 */ /* 0x000fe4000001ff00 */
[----:B------:R-:W-:Y:S02]  /*4e50*/  ISETP.GE.AND P1, PT, R21, UR41, PT ;  /* 0x0000002915007c0c */ /* 0x000fe4000bf26270 */
        /* <DEDUP_REMOVED lines=49> */
[----:B------:R-:W-:Y:S06]  /*5170*/  @!P1 BRA `(.L_x_1246) ;  /* 0x0000002c00c09947 */ /* 0x000fec0003800000 */
[----:B------:R-:W-:Y:S01]  /*5180*/  IMAD.MOV.U32 R228, RZ, RZ, R2 ;  /* 0x000000ffffe47224 */ /* 0x000fe200078e0002 */
[----:B------:R-:W-:Y:S01]  /*5190*/  UMOV UR7, UR38 ;  /* 0x0000002600077c82 */ /* 0x000fe20008000000 */
[----:B------:R-:W-:Y:S01]  /*51a0*/  IMAD.MOV.U32 R227, RZ, RZ, R3 ;  /* 0x000000ffffe37224 */ /* 0x000fe200078e0003 */
[----:B------:R-:W-:Y:S01]  /*51b0*/  UMOV UR4, UR39 ;  /* 0x0000002700047c82 */ /* 0x000fe20008000000 */
[----:B------:R-:W-:Y:S01]  /*51c0*/  IMAD.MOV.U32 R0, RZ, RZ, 0x3f800000 ;  /* 0x3f800000ff007424 */ /* 0x000fe200078e00ff */
[----:B------:R-:W-:Y:S01]  /*51d0*/  ULDC UR54, c[0x0][0x9e4] ;  /* 0x0002790000367ab9 */ /* 0x000fe20000000800 */
[----:B------:R-:W-:-:S07]  /*51e0*/  IMAD.MOV.U32 R151, RZ, RZ, RZ ;  /* 0x000000ffff977224 */ /* 0x000fce00078e00ff */
.L_x_1265:
[----:B------:R-:W-:-:S04]  /*51f0*/  UISETP.NE.AND UP0, UPT, UR4, 0x1, UPT ;  /* 0x000000010400788c */ /* 0x000fc8000bf05270 */
[----:B------:R-:W-:-:S04]  /*5200*/  USEL UR38, URZ, 0x1, UP0 ;  /* 0x000000013f267887 */ /* 0x000fc80008000000 */
[----:B------:R-:W-:Y:S01]  /*5210*/  ULOP3.LUT UR38, UR7, UR38, URZ, 0x3c, !UPT ;  /* 0x0000002607267292 */ /* 0x000fe2000f8e3c3f */
[----:B------:R-:W-:Y:S11]  /*5220*/  @!P0 BRA `(.L_x_1247) ;  /* 0x0000000000048947 */ /* 0x000ff60003800000 */
[----:B------:R-:W-:Y:S01]  /*5230*/  BPT.TRAP 0x1 ;  /* 0x000000040000795c */ /* 0x000fe20000300000 */
.L_x_1247:
[----:B------:R-:W-:Y:S01]  /*5240*/  UIADD3 UR39, UR4, 0x1, URZ ;  /* 0x0000000104277890 */ /* 0x000fe2000fffe03f */
[----:B------:R-:W-:-:S03]  /*5250*/  IMAD.U32 R2, RZ, RZ, UR38 ;  /* 0x00000026ff027e24 */ /* 0x000fc6000f8e00ff */
[----:B------:R-:W-:Y:S02]  /*5260*/  UISETP.NE.AND UP0, UPT, UR39, 0x2, UPT ;  /* 0x000000022700788c */ /* 0x000fe4000bf05270 */
[----:B------:R-:W-:Y:S02]  /*5270*/  SHF.L.U32 R2, R2, 0x1f, RZ ;  /* 0x0000001f02027819 */ /* 0x000fe400000006ff */
[----:B------:R-:W-:-:S04]  /*5280*/  USEL UR39, UR39, URZ, UP0 ;  /* 0x0000003f27277287 */ /* 0x000fc80008000000 */
[----:B------:R-:W-:-:S09]  /*5290*/  ULEA UR6, UR39, UR40, 0x3 ;  /* 0x0000002827067291 */ /* 0x000fd2000f8e183f */
[----:B------:R0:W1:Y:S01]  /*52a0*/  SYNCS.PHASECHK.TRANS64.TRYWAIT P1, [UR6+0x30830], R2 ;  /* 0x03083002ff0075a7 */ /* 0x0000620008020146 */
[----:B------:R-:W-:Y:S05]  /*52b0*/  @!P0 BRA `(.L_x_1248) ;  /* 0x0000000000048947 */ /* 0x000fea0003800000 */
[----:B------:R-:W-:Y:S01]  /*52c0*/  BPT.TRAP 0x1 ;  /* 0x000000040000795c */ /* 0x000fe20000300000 */
.L_x_1248:
[-C--:B------:R-:W-:Y:S01]  /*52d0*/  FMUL.FTZ R24, R24, R152.reuse ;  /* 0x0000009818187220 */ /* 0x080fe20000410000 */
[----:B------:R-:W-:Y:S01]  /*52e0*/  FMUL.FTZ R25, R25, R152 ;  /* 0x0000009819197220 */ /* 0x000fe20000410000 */
[----:B-1----:R-:W-:Y:S06]  /*52f0*/  @P1 BRA `(.L_x_1249) ;  /* 0x0000000000081947 */ /* 0x002fec0003800000 */
[----:B------:R-:W1:Y:S02]  /*5300*/  SYNCS.PHASECHK.TRANS64.TRYWAIT P1, [UR6+0x30830], R2 ;  /* 0x03083002ff0075a7 */ /* 0x000e640008020146 */
[----:B-1----:R-:W-:Y:S05]  /*5310*/  @!P1 BRA `(.L_x_1250) ;  /* 0x0000014400209947 */ /* 0x002fea0003800000 */
.L_x_1249:
[----:B------:R-:W-:Y:S01]  /*5320*/  R2UR UR5, R20 ;  /* 0x00000000140572ca */ /* 0x000fe200000e0000 */
[-C--:B------:R-:W-:Y:S01]  /*5330*/  FMUL.FTZ R28, R28, R152.reuse ;  /* 0x000000981c1c7220 */ /* 0x080fe20000410000 */
[----:B------:R-:W-:Y:S01]  /*5340*/  R2UR UR48, R14 ;  /* 0x000000000e3072ca */ /* 0x000fe200000e0000 */
[-C--:B------:R-:W-:Y:S01]  /*5350*/  FMUL.FTZ R29, R29, R152.reuse ;  /* 0x000000981d1d7220 */ /* 0x080fe20000410000 */
[----:B------:R-:W-:Y:S01]  /*5360*/  R2UR UR49, R15 ;  /* 0x000000000f3172ca */ /* 0x000fe200000e0000 */
        /* <DEDUP_REMOVED lines=8> */
[----:B------:R-:W-:Y:S01]  /*53f0*/  ULEA UR5, UR39, UR5, 0xb ;  /* 0x0000000527057291 */ /* 0x000fe2000f8e583f */
        /* <DEDUP_REMOVED lines=52> */
[----:B------:R-:W-:Y:S01]  /*5740*/  UMOV UR50, UR5 ;  /* 0x0000000500327c82 */ /* 0x000fe20008000000 */
[----:B------:R-:W-:Y:S01]  /*5750*/  WARPGROUP.ARRIVE ;  /* 0x00000000000079c5 */ /* 0x000fe20000000000 */
[----:B------:R-:W-:Y:S01]  /*5760*/  UMOV UR51, 0x40000040 ;  /* 0x4000004000337882 */ /* 0x000fe20000000000 */
[----:B------:R-:W-:Y:S01]  /*5770*/  UIADD3 UR10, UR5, 0x206, URZ ;  /* 0x00000206050a7890 */ /* 0x000fe2000fffe03f */
[-C--:B------:R-:W-:Y:S01]  /*5780*/  FMUL.FTZ R26, R26, R0.reuse ;  /* 0x000000001a1a7220 */ /* 0x080fe20000410000 */
[----:B------:R-:W-:Y:S01]  /*5790*/  UMOV UR11, 0x40000040 ;  /* 0x40000040000b7882 */ /* 0x000fe20000000000 */
[----:B------:R-:W-:Y:S01]  /*57a0*/  UIADD3 UR14, UR5, 0x400, URZ ;  /* 0x00000400050e7890 */ /* 0x000fe2000fffe03f */
[----:B------:R-:W-:Y:S01]  /*57b0*/  HGMMA.64x64x16.F32 R152, gdesc[UR48], RZ, !UPT, gsb0 ;  /* 0x00e00000309879f0 */ /* 0x000fe2000c0008ff */
[----:B------:R-:W-:Y:S01]  /*57c0*/  R2UR UR48, R12 ;  /* 0x000000000c3072ca */ /* 0x000fe200000e0000 */
[----:B------:R-:W-:Y:S01]  /*57d0*/  UIADD3 UR50, UR5, 0x2, URZ ;  /* 0x0000000205327890 */ /* 0x000fe2000fffe03f */
[----:B------:R-:W-:Y:S01]  /*57e0*/  R2UR UR49, R13 ;  /* 0x000000000d3172ca */ /* 0x000fe200000e0000 */
[----:B------:R-:W-:Y:S01]  /*57f0*/  UMOV UR51, 0x40000040 ;  /* 0x4000004000337882 */ /* 0x000fe20000000000 */
        /* <DEDUP_REMOVED lines=77> */
[----:B------:R-:W-:Y:S01]  /*5cd0*/  FMUL.FTZ R151, R151, R0 ;  /* 0x0000000097977220 */ /* 0x000fe20000410000 */
[----:B------:R-:W-:Y:S01]  /*5ce0*/  HGMMA.64x64x16.F32 R152, gdesc[UR48], R152, gsb0 ;  /* 0x00e00000309879f0 */ /* 0x000fe20008000898 */
[----:B------:R-:W-:Y:S01]  /*5cf0*/  R2UR UR48, R10 ;  /* 0x000000000a3072ca */ /* 0x000fe200000e0000 */
[----:B------:R-:W-:Y:S01]  /*5d00*/  UIADD3 UR50, UR5, 0x4, URZ ;  /* 0x0000000405327890 */ /* 0x000fe2000fffe03f */
[----:B------:R-:W-:Y:S01]  /*5d10*/  R2UR UR49, R11 ;  /* 0x000000000b3172ca */ /* 0x000fe200000e0000 */
[----:B------:R-:W-:Y:S01]  /*5d20*/  UMOV UR51, 0x40000040 ;  /* 0x4000004000337882 */ /* 0x000fe20000000000 */
[----:B------:R-:W-:-:S02]  /*5d30*/  WARPGROUP.DEPBAR.LE gsb0, 0x0 ;  /* 0x00008000000079c5 */ /* 0x000fc40000010000 */
[----:B------:R-:W-:-:S09]  /*5d40*/  WARPGROUP.ARRIVE ;  /* 0x00000000000079c5 */ /* 0x000fd20000000000 */
[----:B------:R-:W-:Y:S01]  /*5d50*/  HGMMA.64x64x16.F32 R152, gdesc[UR48], R152, gsb0 ;  /* 0x00e00000309879f0 */ /* 0x000fe20008000898 */
[----:B------:R-:W-:Y:S01]  /*5d60*/  R2UR UR48, R8 ;  /* 0x00000000083072ca */ /* 0x000fe200000e0000 */
[----:B------:R-:W-:Y:S01]  /*5d70*/  UIADD3 UR50, UR5, 0x6, URZ ;  /* 0x0000000605327890 */ /* 0x000fe2000fffe03f */
[----:B------:R-:W-:Y:S01]  /*5d80*/  R2UR UR49, R9 ;  /* 0x00000000093172ca */ /* 0x000fe200000e0000 */
[----:B------:R-:W-:Y:S01]  /*5d90*/  UMOV UR51, 0x40000040 ;  /* 0x4000004000337882 */ /* 0x000fe20000000000 */
[----:B------:R-:W-:Y:S02]  /*5da0*/  WARPGROUP.DEPBAR.LE gsb0, 0x0 ;  /* 0x00008000000079c5 */ /* 0x000fe40000010000 */
        /* <DEDUP_REMOVED lines=16> */
[----:B------:R-:W-:Y:S01]  /*5eb0*/  UIADD3 UR50, UR5, 0x204, URZ ;  /* 0x0000020405327890 */ /* 0x000fe2000fffe03f */
[----:B------:R-:W-:Y:S01]  /*5ec0*/  UMOV UR51, 0x40000040 ;  /* 0x4000004000337882 */ /* 0x000fe20000000000 */
[----:B------:R-:W-:Y:S01]  /*5ed0*/  UMOV UR48, UR56 ;  /* 0x0000003800307c82 */ /* 0x000fe20008000000 */
[----:B------:R-:W-:Y:S01]  /*5ee0*/  UMOV UR49, UR57 ;  /* 0x0000003900317c82 */ /* 0x000fe20008000000 */
        /* <DEDUP_REMOVED lines=37> */
.L_x_1251:
[----:B------:R-:W-:Y:S01]  /*6140*/  ULEA UR5, UR4, UR40, 0x3 ;  /* 0x0000002804057291 */ /* 0x000fe2000f8e183f */
[----:B------:R-:W-:-:S05]  /*6150*/  IMAD.U32 R0, RZ, RZ, UR7 ;  /* 0x00000007ff007e24 */ /* 0x000fca000f8e00ff */
[----:B------:R-:W-:-:S04]  /*6160*/  SHF.L.U32 R0, R0, 0x1f, RZ ;  /* 0x0000001f00007819 */ /* 0x000fc800000006ff */
[----:B------:R2:W3:Y:S01]  /*6170*/  SYNCS.PHASECHK.TRANS64.TRYWAIT P1, [UR5+0x30850], R0 ;  /* 0x03085000ff0075a7 */ /* 0x0004e20008020145 */
[----:B------:R-:W-:Y:S05]  /*6180*/  @!P0 BRA `(.L_x_1252) ;  /* 0x0000000000048947 */ /* 0x000fea0003800000 */
[----:B------:R-:W-:Y:S01]  /*6190*/  BPT.TRAP 0x1 ;  /* 0x000000040000795c */ /* 0x000fe20000300000 */
.L_x_1252:
[----:B---3--:R-:W-:Y:S05]  /*61a0*/  @P1 BRA `(.L_x_1253) ;  /* 0x0000000000081947 */ /* 0x008fea0003800000 */
[----:B------:R-:W3:Y:S02]  /*61b0*/  SYNCS.PHASECHK.TRANS64.TRYWAIT P1, [UR5+0x30850], R0 ;  /* 0x03085000ff0075a7 */ /* 0x000ee40008020145 */
[----:B---3--:R-:W-:Y:S05]  /*61c0*/  @!P1 BRA `(.L_x_1254) ;  /* 0x00000134008c9947 */ /* 0x008fea0003800000 */
.L_x_1253:
[----:B------:R-:W-:Y:S01]  /*61d0*/  UIADD3 UR7, UR40, 0x400, URZ ;  /* 0x0000040028077890 */ /* 0x000fe2000fffe03f */
[----:B------:R-:W-:Y:S01]  /*61e0*/  WARPGROUP.ARRIVE ;  /* 0x00000000000079c5 */ /* 0x000fe20000000000 */
[----:B------:R-:W-:Y:S02]  /*61f0*/  UMOV UR11, 0x40000040 ;  /* 0x40000040000b7882 */ /* 0x000fe40000000000 */
        /* <DEDUP_REMOVED lines=27> */
.L_x_1255:
[----:B------:R-:W-:Y:S01]  /*63b0*/  R2UR UR4, R22 ;  /* 0x00000000160472ca */ /* 0x000fe200000e0000 */
[----:B------:R-:W3:Y:S01]  /*63c0*/  S2UR UR10, SR_CgaCtaId ;  /* 0x00000000000a79c3 */ /* 0x000ee20000008800 */
[----:B------:R-:W-:Y:S01]  /*63d0*/  VIADD R188, R23, UR61 ;  /* 0x0000003d17bc7c36 */ /* 0x000fe20008000000 */
[----:B------:R-:W-:Y:S02]  /*63e0*/  UIADD3 UR6, UR6, 0x30840, URZ ;  /* 0x0003084006067890 */ /* 0x000fe4000fffe03f */
[----:B------:R-:W-:-:S08]  /*63f0*/  UISETP.NE.AND UP0, UPT, UR60, URZ, UPT ;  /* 0x0000003f3c00728c */ /* 0x000fd0000bf05270 */
[----:B------:R-:W-:-:S03]  /*6400*/  UISETP.NE.AND UP1, UPT, UR4, URZ, UPT ;  /* 0x0000003f0400728c */ /* 0x000fc6000bf25270 */
[----:B------:R-:W-:Y:S02]  /*6410*/  ULDC UR4, c[0x0][0x9d8] ;  /* 0x0002760000047ab9 */ /* 0x000fe40000000800 */
[----:B0-2---:R-:W-:Y:S01]  /*6420*/  FMUL.FTZ R0, R152, UR4 ;  /* 0x0000000498007c20 */ /* 0x005fe20008410000 */
        /* <DEDUP_REMOVED lines=14> */
[----:B------:R-:W-:Y:S01]  /*6510*/  @UP1 ULDC UR7, c[0x0][0x450] ;  /* 0x0001140000071ab9 */ /* 0x000fe20000000800 */
[----:B---3--:R-:W-:-:S02]  /*6520*/  UPRMT UR6, UR10, 0x654, UR6 ;  /* 0x000006540a067896 */ /* 0x008fc40008000006 */
[----:B------:R-:W-:Y:S01]  /*6530*/  FMUL.FTZ R185, R165, UR4 ;  /* 0x00000004a5b97c20 */ /* 0x000fe20008410000 */
[----:B------:R-:W-:Y:S01]  /*6540*/  FMUL.FTZ R166, R171, UR4 ;  /* 0x00000004aba67c20 */ /* 0x000fe20008410000 */
[----:B------:R-:W-:Y:S01]  /*6550*/  @P2 SHF.R.U32.HI R188, RZ, UR7, R152 ;  /* 0x00000007ffbc2c19 */ /* 0x000fe20008011698 */
[----:B------:R-:W-:Y:S01]  /*6560*/  FMUL.FTZ R168, R174, UR4 ;  /* 0x00000004aea87c20 */ /* 0x000fe20008410000 */
[----:B------:R-:W-:Y:S01]  /*6570*/  FMUL.FTZ R165, R170, UR4 ;  /* 0x00000004aaa57c20 */ /* 0x000fe20008410000 */
        /* <DEDUP_REMOVED lines=15> */
[----:B------:R-:W-:-:S02]  /*6670*/  IMAD.SHL.U32 R175, R21, 0x40, RZ ;  /* 0x0000004015af7824 */ /* 0x000fc400078e00ff */
[----:B------:R-:W-:Y:S01]  /*6680*/  FMUL.FTZ R180, R181, UR4 ;  /* 0x00000004b5b47c20 */ /* 0x000fe20008410000 */
[----:B------:R-:W-:Y:S01]  /*6690*/  FMUL.FTZ R177, R182, UR4 ;  /* 0x00000004b6b17c20 */ /* 0x000fe20008410000 */
[----:B------:R-:W-:Y:S01]  /*66a0*/  FMUL.FTZ R178, R183, UR4 ;  /* 0x00000004b7b27c20 */ /* 0x000fe20008410000 */
[----:B------:R-:W-:Y:S01]  /*66b0*/  PLOP3.LUT P1, PT, PT, PT, UP0, 0x40, 0x0 ;  /* 0x000000000000781c */ /* 0x000fe20003f2e808 */
[----:B------:R-:W-:Y:S01]  /*66c0*/  IMAD.U32 R152, RZ, RZ, UR42 ;  /* 0x0000002aff987e24 */ /* 0x000fe2000f8e00ff */
[----:B------:R-:W-:Y:S01]  /*66d0*/  IADD3 R153, -R17, 0x1, -R175 ;  /* 0x0000000111997810 */ /* 0x000fe20007ffe9af */
[----:B------:R-:W-:Y:S01]  /*66e0*/  SYNCS.ARRIVE.TRANS64.RED.A1T0 RZ, [UR6], RZ ;  /* 0x000000ffffff79a7 */ /* 0x000fe20008100406 */
[----:B------:R-:W1:Y:S01]  /*66f0*/  MUFU.TANH R0, R0 ;  /* 0x0000000000007308 */ /* 0x000e620000002400 */
[----:B------:R-:W-:Y:S01]  /*6700*/  ULDC UR6, c[0x0][0x9dc] ;  /* 0x0002770000067ab9 */ /* 0x000fe20000000800 */
[----:B------:R-:W-:Y:S01]  /*6710*/  IADD3 R152, -R152, UR43, R153 ;  /* 0x0000002b98987c10 */ /* 0x000fe2000fffe199 */
[----:B------:R-:W-:Y:S01]  /*6720*/  ULOP3.LUT UR4, URZ, UR6, URZ, 0x33, !UPT ;  /* 0x000000063f047292 */ /* 0x000fe2000f8e333f */
[----:B------:R-:W-:-:S03]  /*6730*/  ULDC UR7, c[0x0][0x9e0] ;  /* 0x0002780000077ab9 */ /* 0x000fc60000000800 */
[C---:B------:R-:W-:Y:S01]  /*6740*/  VIADD R187, R152.reuse, UR7 ;  /* 0x0000000798bb7c36 */ /* 0x040fe20008000000 */
[----:B------:R-:W2:Y:S01]  /*6750*/  MUFU.TANH R3, R3 ;  /* 0x0000000300037308 */ /* 0x000ea20000002400 */
[----:B------:R-:W-:Y:S02]  /*6760*/  VIADD R183, R152, UR4 ;  /* 0x0000000498b77c36 */ /* 0x000fe40008000000 */
[--C-:B0-----:R-:W-:Y:S02]  /*6770*/  IMAD.IADD R182, R187, 0x1, R189.reuse ;  /* 0x00000001bbb67824 */ /* 0x101fe400078e02bd */
[----:B------:R-:W-:-:S03]  /*6780*/  IMAD.IADD R181, R183, 0x1, R189 ;  /* 0x00000001b7b57824 */ /* 0x000fc600078e02bd */
[----:B------:R-:W0:Y:S08]  /*6790*/  MUFU.TANH R2, R2 ;  /* 0x0000000200027308 */ /* 0x000e300000002400 */
        /* <DEDUP_REMOVED lines=30> */
[----:B------:R-:W-:Y:S01]  /*6980*/  IMAD.U32 R152, RZ, RZ, UR42 ;  /* 0x0000002aff987e24 */ /* 0x000fe2000f8e00ff */
[----:B------:R-:W-:Y:S04]  /*6990*/  BSSY B0, `(.L_x_1257) ;  /* 0x0000011000007945 */ /* 0x000fe80003800000 */
[----:B------:R-:W-:-:S04]  /*69a0*/  IADD3 R189, -R152, UR43, R189 ;  /* 0x0000002b98bd7c10 */ /* 0x000fc8000fffe1bd */
[----:B------:R-:W-:-:S13]  /*69b0*/  ISETP.GT.AND P1, PT, R189, -0x1, PT ;  /* 0xffffffffbd00780c */ /* 0x000fda0003f24270 */
[----:B------:R-:W-:Y:S05]  /*69c0*/  @P1 BRA `(.L_x_1258) ;  /* 0x0000000000201947 */ /* 0x000fea0003800000 */
[----:B------:R-:W-:Y:S01]  /*69d0*/  IMAD.U32 R190, RZ, RZ, UR54 ;  /* 0x00000036ffbe7e24 */ /* 0x000fe2000f8e00ff */
[----:B------:R-:W-:-:S04]  /*69e0*/  LOP3.LUT R189, RZ, R189, RZ, 0x33, !PT ;  /* 0x000000bdffbd7212 */ /* 0x000fc800078e33ff */
[----:B------:R-:W-:-:S13]  /*69f0*/  ISETP.NE.AND P1, PT, R190, 0x1, PT ;  /* 0x00000001be00780c */ /* 0x000fda0003f25270 */
[----:B------:R-:W1:Y:S02]  /*6a00*/  @P1 LDC.64 R152, c[0x0][0x9e8] ;  /* 0x00027a00ff981b82 */ /* 0x000e640000000a00 */
[----:B-1----:R-:W-:-:S05]  /*6a10*/  @P1 IMAD.HI.U32 R152, R189, R152, RZ ;  /* 0x00000098bd981227 */ /* 0x002fca00078e00ff */
[----:B------:R-:W-:-:S04]  /*6a20*/  @P1 SHF.R.U32.HI R189, RZ, R153, R152 ;  /* 0x00000099ffbd1219 */ /* 0x000fc80000011698 */
[----:B------:R-:W-:Y:S01]  /*6a30*/  LOP3.LUT R189, RZ, R189, RZ, 0x33, !PT ;  /* 0x000000bdffbd7212 */ /* 0x000fe200078e33ff */
[----:B------:R-:W-:Y:S06]  /*6a40*/  BRA `(.L_x_1259) ;  /* 0x0000000000147947 */ /* 0x000fec0003800000 */
.L_x_1258:
[----:B------:R-:W-:-:S05]  /*6a50*/  IMAD.U32 R190, RZ, RZ, UR54 ;  /* 0x00000036ffbe7e24 */ /* 0x000fca000f8e00ff */
[----:B------:R-:W-:-:S13]  /*6a60*/  ISETP.NE.AND P1, PT, R190, 0x1, PT ;  /* 0x00000001be00780c */ /* 0x000fda0003f25270 */
[----:B------:R-:W1:Y:S02]  /*6a70*/  @P1 LDC.64 R152, c[0x0][0x9e8] ;  /* 0x00027a00ff981b82 */ /* 0x000e640000000a00 */
[----:B-1----:R-:W-:-:S05]  /*6a80*/  @P1 IMAD.HI.U32 R152, R189, R152, RZ ;  /* 0x00000098bd981227 */ /* 0x002fca00078e00ff */
[----:B------:R-:W-:-:S07]  /*6a90*/  @P1 SHF.R.U32.HI R189, RZ, R153, R152 ;  /* 0x00000099ffbd1219 */ /* 0x000fce0000011698 */
.L_x_1259:
[----:B------:R-:W-:Y:S05]  /*6aa0*/  BSYNC B0 ;  /* 0x0000000000007941 */ /* 0x000fea0003800000 */
.L_x_1257:
[----:B------:R-:W-:-:S04]  /*6ab0*/  IMAD R189, R189, R190, -R175 ;  /* 0x000000bebdbd7224 */ /* 0x000fc800078e0aaf */
[----:B------:R-:W-:-:S05]  /*6ac0*/  IMAD.IADD R189, R189, 0x1, -R17 ;  /* 0x00000001bdbd7824 */ /* 0x000fca00078e0a11 */
[----:B------:R-:W-:Y:S02]  /*6ad0*/  VIMNMX R181, R181, R189, !PT ;  /* 0x000000bdb5b57248 */ /* 0x000fe40007fe0100 */
[----:B------:R-:W-:-:S07]  /*6ae0*/  VIADDMNMX R182, R189, R190, R182, PT ;  /* 0x000000bebdb67246 */ /* 0x000fce00038001b6 */
.L_x_1256:
[----:B------:R-:W-:Y:S01]  /*6af0*/  ISETP.GT.AND P1, PT, R21, -0x1, PT ;  /* 0xffffffff1500780c */ /* 0x000fe20003f24270 */
[----:B------:R1:W2:Y:S01]  /*6b00*/  SHFL.IDX PT, R152, R188, 0x1, 0x1c1f ;  /* 0x003c1f00bc987f89 */ /* 0x0002a200000e0000 */
[----:B------:R-:W-:Y:S02]  /*6b10*/  UISETP.NE.AND UP0, UPT, UR60, URZ, UPT ;  /* 0x0000003f3c00728c */ /* 0x000fe4000bf05270 */
[C---:B------:R-:W-:Y:S02]  /*6b20*/  ISETP.GT.AND P4, PT, R181.reuse, 0x1, P1 ;  /* 0x00000001b500780c */ /* 0x040fe40000f84270 */
[----:B------:R-:W-:Y:S02]  /*6b30*/  ISETP.GT.AND P5, PT, R181, RZ, P1 ;  /* 0x000000ffb500720c */ /* 0x000fe40000fa4270 */
[C---:B------:R-:W-:Y:S02]  /*6b40*/  ISETP.LT.OR P4, PT, R182.reuse, 0x2, P4 ;  /* 0x00000002b600780c */ /* 0x040fe40002781670 */
[----:B------:R-:W-:-:S02]  /*6b50*/  ISETP.LT.OR P5, PT, R182, 0x1, P5 ;  /* 0x00000001b600780c */ /* 0x000fc40002fa1670 */
[----:B-1----:R-:W-:Y:S02]  /*6b60*/  FSEL R188, R3, -INF , !P4 ;  /* 0xff80000003bc7808 */ /* 0x002fe40006000000 */
[C---:B------:R-:W-:Y:S02]  /*6b70*/  ISETP.GT.AND P4, PT, R181.reuse, 0x18, P1 ;  /* 0x00000018b500780c */ /* 0x040fe40000f84270 */
[----:B------:R-:W-:Y:S02]  /*6b80*/  FSEL R0, R0, -INF , !P5 ;  /* 0xff80000000007808 */ /* 0x000fe40006800000 */
[----:B------:R-:W-:Y:S02]  /*6b90*/  ISETP.LT.OR P4, PT, R182, 0x19, P4 ;  /* 0x00000019b600780c */ /* 0x000fe40002781670 */
[C---:B------:R-:W-:Y:S02]  /*6ba0*/  ISETP.GT.AND P6, PT, R181.reuse, 0x8, P1 ;  /* 0x00000008b500780c */ /* 0x040fe40000fc4270 */
[----:B------:R-:W-:-:S02]  /*6bb0*/  ISETP.GT.AND P2, PT, R181, 0x9, P1 ;  /* 0x00000009b500780c */ /* 0x000fc40000f44270 */
[----:B------:R-:W-:Y:S01]  /*6bc0*/  ISETP.GT.AND P3, PT, R181, 0x10, P1 ;  /* 0x00000010b500780c */ /* 0x000fe20000f64270 */
[--C-:B--2---:R-:W-:Y:S01]  /*6bd0*/  IMAD.IADD R187, R187, 0x1, R152.reuse ;  /* 0x00000001bbbb7824 */ /* 0x104fe200078e0298 */
[----:B------:R-:W-:Y:S01]  /*6be0*/  ISETP.GT.AND P5, PT, R181, 0x11, P1 ;  /* 0x00000011b500780c */ /* 0x000fe20000fa4270 */
[----:B------:R-:W-:Y:S01]  /*6bf0*/  IMAD.IADD R183, R183, 0x1, R152 ;  /* 0x00000001b7b77824 */ /* 0x000fe200078e0298 */
        /* <DEDUP_REMOVED lines=33> */
[----:B------:R-:W-:-:S02]  /*6e10*/  FSEL R176, R176, -INF , !P6 ;  /* 0xff800000b0b07808 */ /* 0x000fc40007000000 */
[----:B------:R-:W-:Y:S02]  /*6e20*/  FSEL R186, R186, -INF , !P2 ;  /* 0xff800000baba7808 */ /* 0x000fe40005000000 */
[----:B------:R-:W-:Y:S02]  /*6e30*/  FSEL R179, R179, -INF , !P3 ;  /* 0xff800000b3b37808 */ /* 0x000fe40005800000 */
[----:B------:R-:W-:Y:S01]  /*6e40*/  FSEL R180, R180, -INF , !P5 ;  /* 0xff800000b4b47808 */ /* 0x000fe20006800000 */
[----:B------:R-:W-:Y:S06]  /*6e50*/  @P4 BRA `(.L_x_1260) ;  /* 0x00000000005c4947 */ /* 0x000fec0003800000 */
        /* <DEDUP_REMOVED lines=8> */
[----:B------:R-:W0:Y:S02]  /*6ee0*/  @P2 LDC.64 R152, c[0x0][0x9e8] ;  /* 0x00027a00ff982b82 */ /* 0x000e240000000a00 */
[----:B0-----:R-:W-:-:S05]  /*6ef0*/  @P2 IMAD.HI.U32 R152, R3, R152, RZ ;  /* 0x0000009803982227 */ /* 0x001fca00078e00ff */
[----:B------:R-:W-:-:S04]  /*6f00*/  @P2 SHF.R.U32.HI R3, RZ, R153, R152 ;  /* 0x00000099ff032219 */ /* 0x000fc80000011698 */
[----:B------:R-:W-:Y:S01]  /*6f10*/  LOP3.LUT R3, RZ, R3, RZ, 0x33, !PT ;  /* 0x00000003ff037212 */ /* 0x000fe200078e33ff */
[----:B------:R-:W-:Y:S06]  /*6f20*/  BRA `(.L_x_1263) ;  /* 0x0000000000147947 */ /* 0x000fec0003800000 */
.L_x_1262:
[----:B------:R-:W-:-:S05]  /*6f30*/  IMAD.U32 R181, RZ, RZ, UR54 ;  /* 0x00000036ffb57e24 */ /* 0x000fca000f8e00ff */
[----:B------:R-:W-:-:S13]  /*6f40*/  ISETP.NE.AND P2, PT, R181, 0x1, PT ;  /* 0x00000001b500780c */ /* 0x000fda0003f45270 */
[----:B------:R-:W0:Y:S02]  /*6f50*/  @P2 LDC.64 R152, c[0x0][0x9e8] ;  /* 0x00027a00ff982b82 */ /* 0x000e240000000a00 */
[----:B0-----:R-:W-:-:S05]  /*6f60*/  @P2 IMAD.HI.U32 R152, R3, R152, RZ ;  /* 0x0000009803982227 */ /* 0x001fca00078e00ff */
[----:B------:R-:W-:-:S07]  /*6f70*/  @P2 SHF.R.U32.HI R3, RZ, R153, R152 ;  /* 0x00000099ff032219 */ /* 0x000fce0000011698 */
.L_x_1263:
[----:B------:R-:W-:Y:S05]  /*6f80*/  BSYNC B0 ;  /* 0x0000000000007941 */ /* 0x000fea0003800000 */
.L_x_1261:
[----:B------:R-:W-:-:S04]  /*6f90*/  IMAD R3, R3, R181, -R175 ;  /* 0x000000b503037224 */ /* 0x000fc800078e0aaf */
[----:B------:R-:W-:-:S05]  /*6fa0*/  IMAD.IADD R3, R3, 0x1, -R17 ;  /* 0x0000000103037824 */ /* 0x000fca00078e0a11 */
[----:B------:R-:W-:Y:S02]  /*6fb0*/  VIMNMX R183, R183, R3, !PT ;  /* 0x00000003b7b77248 */ /* 0x000fe40007fe0100 */
[----:B------:R-:W-:-:S07]  /*6fc0*/  VIADDMNMX R187, R3, R181, R187, PT ;  /* 0x000000b503bb7246 */ /* 0x000fce00038001bb */
.L_x_1260:
[----:B------:R-:W-:Y:S01]  /*6fd0*/  LOP3.LUT R16, R16, 0xfffff7ff, RZ, 0xc0, !PT ;  /* 0xfffff7ff10107812 */ /* 0x000fe200078ec0ff */
[----:B------:R-:W-:Y:S01]  /*6fe0*/  ULDC UR10, c[0x0][0x988] ;  /* 0x00026200000a7ab9 */ /* 0x000fe20000000800 */
[C---:B------:R-:W-:Y:S02]  /*6ff0*/  ISETP.GT.AND P5, PT, R183.reuse, 0x1, P1 ;  /* 0x00000001b700780c */ /* 0x040fe40000fa4270 */
[----:B------:R-:W-:Y:S02]  /*7000*/  @P0 LOP3.LUT R16, R16, 0x800, RZ, 0xfc, !PT ;  /* 0x0000080010100812 */ /* 0x000fe400078efcff */
[----:B------:R-:W-:Y:S02]  /*7010*/  ISETP.GT.AND P0, PT, R183, 0x19, P1 ;  /* 0x00000019b700780c */ /* 0x000fe40000f04270 */
[----:B------:R-:W-:Y:S02]  /*7020*/  LOP3.LUT R16, R16, 0xffff7fff, RZ, 0xc0, !PT ;  /* 0xffff7fff10107812 */ /* 0x000fe400078ec0ff */
[----:B------:R-:W-:-:S02]  /*7030*/  ISETP.LT.OR P5, PT, R187, 0x2, P5 ;  /* 0x00000002bb00780c */ /* 0x000fc40002fa1670 */
[C---:B------:R-:W-:Y:S02]  /*7040*/  ISETP.GT.AND P6, PT, R183.reuse, 0x8, P1 ;  /* 0x00000008b700780c */ /* 0x040fe40000fc4270 */
[----:B------:R-:W-:Y:S02]  /*7050*/  FSEL R154, R154, -INF , !P5 ;  /* 0xff8000009a9a7808 */ /* 0x000fe40006800000 */
[C---:B------:R-:W-:Y:S02]  /*7060*/  ISETP.GT.AND P2, PT, R183.reuse, 0x9, P1 ;  /* 0x00000009b700780c */ /* 0x040fe40000f44270 */
[C---:B------:R-:W-:Y:S02]  /*7070*/  ISETP.GT.AND P3, PT, R183.reuse, 0x10, P1 ;  /* 0x00000010b700780c */ /* 0x040fe40000f64270 */
[----:B------:R-:W-:Y:S02]  /*7080*/  @P0 LOP3.LUT R16, R16, 0x8000, RZ, 0xfc, !PT ;  /* 0x0000800010100812 */ /* 0x000fe400078efcff */
[----:B------:R-:W-:-:S02]  /*7090*/  ISETP.GT.AND P0, PT, R183, 0x31, P1 ;  /* 0x00000031b700780c */ /* 0x000fc40000f04270 */
[----:B------:R-:W-:Y:S02]  /*70a0*/  LOP3.LUT R16, R16, 0xfffffffd, RZ, 0xc0, !PT ;  /* 0xfffffffd10107812 */ /* 0x000fe400078ec0ff */
[C---:B------:R-:W-:Y:S02]  /*70b0*/  ISETP.GT.AND P4, PT, R183.reuse, 0x11, P1 ;  /* 0x00000011b700780c */ /* 0x040fe40000f84270 */
[----:B------:R-:W-:Y:S02]  /*70c0*/  ISETP.GT.AND P5, PT, R183, 0x18, P1 ;  /* 0x00000018b700780c */ /* 0x000fe40000fa4270 */
[C---:B------:R-:W-:Y:S02]  /*70d0*/  ISETP.LT.OR P6, PT, R187.reuse, 0x9, P6 ;  /* 0x00000009bb00780c */ /* 0x040fe400037c1670 */
[C---:B------:R-:W-:Y:S02]  /*70e0*/  ISETP.LT.OR P2, PT, R187.reuse, 0xa, P2 ;  /* 0x0000000abb00780c */ /* 0x040fe40001741670 */
[----:B------:R-:W-:-:S02]  /*70f0*/  ISETP.LT.OR P3, PT, R187, 0x11, P3 ;  /* 0x00000011bb00780c */ /* 0x000fc40001f61670 */
[----:B------:R-:W-:Y:S02]  /*7100*/  @P0 LOP3.LUT R16, R16, 0x2, RZ, 0xfc, !PT ;  /* 0x0000000210100812 */ /* 0x000fe400078efcff */
[----:B------:R-:W-:Y:S02]  /*7110*/  ISETP.GT.AND P0, PT, R183, 0x38, P1 ;  /* 0x00000038b700780c */ /* 0x000fe40000f04270 */
[----:B------:R-:W-:Y:S02]  /*7120*/  LOP3.LUT R16, R16, 0xfffffff7, RZ, 0xc0, !PT ;  /* 0xfffffff710107812 */ /* 0x000fe400078ec0ff */
[C---:B------:R-:W-:Y:S02]  /*7130*/  ISETP.LT.OR P4, PT, R187.reuse, 0x12, P4 ;  /* 0x00000012bb00780c */ /* 0x040fe40002781670 */
[----:B------:R-:W-:Y:S02]  /*7140*/  ISETP.LT.OR P5, PT, R187, 0x19, P5 ;  /* 0x00000019bb00780c */ /* 0x000fe40002fa1670 */
[----:B------:R-:W-:-:S02]  /*7150*/  FSEL R155, R155, -INF , !P6 ;  /* 0xff8000009b9b7808 */ /* 0x000fc40007000000 */
[----:B------:R-:W-:Y:S02]  /*7160*/  FSEL R156, R156, -INF , !P2 ;  /* 0xff8000009c9c7808 */ /* 0x000fe40005000000 */
[----:B------:R-:W-:Y:S02]  /*7170*/  FSEL R158, R158, -INF , !P3 ;  /* 0xff8000009e9e7808 */ /* 0x000fe40005800000 */
[----:B------:R-:W-:Y:S02]  /*7180*/  @P0 LOP3.LUT R16, R16, 0x8, RZ, 0xfc, !PT ;  /* 0x0000000810100812 */ /* 0x000fe400078efcff */
[----:B------:R-:W-:Y:S02]  /*7190*/  ISETP.GT.AND P0, PT, R183, RZ, P1 ;  /* 0x000000ffb700720c */ /* 0x000fe40000f04270 */
[----:B------:R-:W-:Y:S02]  /*71a0*/  LOP3.LUT R16, R16, 0xffffff7f, RZ, 0xc0, !PT ;  /* 0xffffff7f10107812 */ /* 0x000fe400078ec0ff */
[----:B------:R-:W-:-:S02]  /*71b0*/  FSEL R159, R159, -INF , !P4 ;  /* 0xff8000009f9f7808 */ /* 0x000fc40006000000 */
[----:B------:R-:W-:Y:S02]  /*71c0*/  FSEL R163, R163, -INF , !P5 ;  /* 0xff800000a3a37808 */ /* 0x000fe40006800000 */
[C---:B------:R-:W-:Y:S02]  /*71d0*/  ISETP.GT.AND P2, PT, R183.reuse, 0x20, P1 ;  /* 0x00000020b700780c */ /* 0x040fe40000f44270 */
[C---:B------:R-:W-:Y:S02]  /*71e0*/  ISETP.GT.AND P3, PT, R183.reuse, 0x21, P1 ;  /* 0x00000021b700780c */ /* 0x040fe40000f64270 */
[C---:B------:R-:W-:Y:S02]  /*71f0*/  ISETP.GT.AND P4, PT, R183.reuse, 0x28, P1 ;  /* 0x00000028b700780c */ /* 0x040fe40000f84270 */
[C---:B------:R-:W-:Y:S02]  /*7200*/  ISETP.GT.AND P5, PT, R183.reuse, 0x29, P1 ;  /* 0x00000029b700780c */ /* 0x040fe40000fa4270 */
[----:B------:R-:W-:-:S02]  /*7210*/  ISETP.GT.AND P6, PT, R183, 0x30, P1 ;  /* 0x00000030b700780c */ /* 0x000fc40000fc4270 */
[----:B------:R-:W-:Y:S02]  /*7220*/  ISETP.GT.AND P1, PT, R183, 0x39, P1 ;  /* 0x00000039b700780c */ /* 0x000fe40000f24270 */
[----:B------:R-:W-:Y:S02]  /*7230*/  @P0 LOP3.LUT R16, R16, 0x80, RZ, 0xfc, !PT ;  /* 0x0000008010100812 */ /* 0x000fe400078efcff */
[----:B------:R-:W-:Y:S02]  /*7240*/  FMNMX.FTZ R3, R0, R227, !PT ;  /* 0x000000e300037209 */ /* 0x000fe40007810000 */
[----:B------:R-:W-:Y:S02]  /*7250*/  LOP3.LUT P0, RZ, R16, 0x8000, RZ, 0xc0, !PT ;  /* 0x0000800010ff7812 */ /* 0x000fe4000780c0ff */
[----:B------:R-:W-:Y:S02]  /*7260*/  FMNMX.FTZ R3, R188, R3, !PT ;  /* 0x00000003bc037209 */ /* 0x000fe40007810000 */
[----:B------:R-:W-:-:S02]  /*7270*/  LOP3.LUT R16, R16, 0xffffffdf, RZ, 0xc0, !PT ;  /* 0xffffffdf10107812 */ /* 0x000fc400078ec0ff */
[----:B------:R-:W-:Y:S02]  /*7280*/  FMNMX.FTZ R3, R184, R3, !PT ;  /* 0x00000003b8037209 */ /* 0x000fe40007810000 */
[----:B------:R-:W-:Y:S02]  /*7290*/  ISETP.LT.OR P0, PT, R187, 0x1a, P0 ;  /* 0x0000001abb00780c */ /* 0x000fe40000701670 */
[----:B------:R-:W-:Y:S02]  /*72a0*/  @P1 LOP3.LUT R16, R16, 0x20, RZ, 0xfc, !PT ;  /* 0x0000002010101812 */ /* 0x000fe400078efcff */
[----:B------:R-:W-:Y:S02]  /*72b0*/  FMNMX.FTZ R3, R157, R3, !PT ;  /* 0x000000039d037209 */ /* 0x000fe40007810000 */
[----:B------:R-:W-:Y:S02]  /*72c0*/  LOP3.LUT P1, RZ, R16, 0x2, RZ, 0xc0, !PT ;  /* 0x0000000210ff7812 */ /* 0x000fe4000782c0ff */
[----:B------:R-:W-:-:S02]  /*72d0*/  FMNMX.FTZ R3, R160, R3, !PT ;  /* 0x00000003a0037209 */ /* 0x000fc40007810000 */
[----:B------:R-:W-:Y:S02]  /*72e0*/  LOP3.LUT R16, R16, 0xfffffeff, RZ, 0xc0, !PT ;  /* 0xfffffeff10107812 */ /* 0x000fe400078ec0ff */
[----:B------:R-:W-:Y:S02]  /*72f0*/  FMNMX.FTZ R3, R161, R3, !PT ;  /* 0x00000003a1037209 */ /* 0x000fe40007810000 */
[----:B------:R-:W-:Y:S02]  /*7300*/  @P0 LOP3.LUT R16, R16, 0x100, RZ, 0xfc, !PT ;  /* 0x0000010010100812 */ /* 0x000fe400078efcff */
[----:B------:R-:W-:Y:S02]  /*7310*/  ISETP.LT.OR P0, PT, R187, 0x21, P2 ;  /* 0x00000021bb00780c */ /* 0x000fe40001701670 */
[----:B------:R-:W-:Y:S02]  /*7320*/  FMNMX.FTZ R3, R164, R3, !PT ;  /* 0x00000003a4037209 */ /* 0x000fe40007810000 */
[----:B------:R-:W-:-:S02]  /*7330*/  LOP3.LUT P2, RZ, R16, 0x8, RZ, 0xc0, !PT ;  /* 0x0000000810ff7812 */ /* 0x000fc4000784c0ff */
[----:B------:R-:W-:Y:S02]  /*7340*/  FMNMX.FTZ R3, R185, R3, !PT ;  /* 0x00000003b9037209 */ /* 0x000fe40007810000 */
[----:B------:R-:W-:Y:S02]  /*7350*/  LOP3.LUT R16, R16, 0xffffffbf, RZ, 0xc0, !PT ;  /* 0xffffffbf10107812 */ /* 0x000fe400078ec0ff */
[----:B------:R-:W-:Y:S02]  /*7360*/  FMNMX.FTZ R3, R167, R3, !PT ;  /* 0x00000003a7037209 */ /* 0x000fe40007810000 */
[----:B------:R-:W-:Y:S02]  /*7370*/  ISETP.LT.OR P6, PT, R187, 0x31, P6 ;  /* 0x00000031bb00780c */ /* 0x000fe400037c1670 */
[----:B------:R-:W-:Y:S02]  /*7380*/  @P0 LOP3.LUT R16, R16, 0x40, RZ, 0xfc, !PT ;  /* 0x0000004010100812 */ /* 0x000fe400078efcff */
[----:B------:R-:W-:-:S02]  /*7390*/  FMNMX.FTZ R3, R169, R3, !PT ;  /* 0x00000003a9037209 */ /* 0x000fc40007810000 */
[----:B------:R-:W-:Y:S02]  /*73a0*/  ISETP.LT.OR P0, PT, R187, 0x22, P3 ;  /* 0x00000022bb00780c */ /* 0x000fe40001f01670 */
[----:B------:R-:W-:Y:S02]  /*73b0*/  FMNMX.FTZ R3, R171, R3, !PT ;  /* 0x00000003ab037209 */ /* 0x000fe40007810000 */
[C---:B------:R-:W-:Y:S02]  /*73c0*/  LOP3.LUT P3, RZ, R16.reuse, 0x80, RZ, 0xc0, !PT ;  /* 0x0000008010ff7812 */ /* 0x040fe4000786c0ff */
[----:B------:R-:W-:Y:S02]  /*73d0*/  FMNMX.FTZ R3, R173, R3, !PT ;  /* 0x00000003ad037209 */ /* 0x000fe40007810000 */
[----:B------:R-:W-:Y:S02]  /*73e0*/  LOP3.LUT R16, R16, 0xffffffef, RZ, 0xc0, !PT ;  /* 0xffffffef10107812 */ /* 0x000fe400078ec0ff */
[----:B------:R-:W-:-:S02]  /*73f0*/  FMNMX.FTZ R3, R176, R3, !PT ;  /* 0x00000003b0037209 */ /* 0x000fc40007810000 */
[C---:B------:R-:W-:Y:S02]  /*7400*/  ISETP.LT.OR P3, PT, R187.reuse, 0x1, P3 ;  /* 0x00000001bb00780c */ /* 0x040fe40001f61670 */
[----:B------:R-:W-:Y:S02]  /*7410*/  @P0 LOP3.LUT R16, R16, 0x10, RZ, 0xfc, !PT ;  /* 0x0000001010100812 */ /* 0x000fe400078efcff */
[----:B------:R-:W-:Y:S02]  /*7420*/  ISETP.LT.OR P0, PT, R187, 0x29, P4 ;  /* 0x00000029bb00780c */ /* 0x000fe40002701670 */
[----:B------:R-:W-:Y:S02]  /*7430*/  FMNMX.FTZ R3, R186, R3, !PT ;  /* 0x00000003ba037209 */ /* 0x000fe40007810000 */
[----:B------:R-:W-:Y:S02]  /*7440*/  LOP3.LUT P4, RZ, R16, 0x20, RZ, 0xc0, !PT ;  /* 0x0000002010ff7812 */ /* 0x000fe4000788c0ff */
[----:B------:R-:W-:-:S02]  /*7450*/  FMNMX.FTZ R3, R179, R3, !PT ;  /* 0x00000003b3037209 */ /* 0x000fc40007810000 */
[----:B------:R-:W-:Y:S02]  /*7460*/  LOP3.LUT R16, R16, 0xfffffffb, RZ, 0xc0, !PT ;  /* 0xfffffffb10107812 */ /* 0x000fe400078ec0ff */
[----:B------:R-:W-:Y:S02]  /*7470*/  FMNMX.FTZ R3, R180, R3, !PT ;  /* 0x00000003b4037209 */ /* 0x000fe40007810000 */
[----:B------:R-:W-:Y:S02]  /*7480*/  FSEL R175, R2, -INF , !P3 ;  /* 0xff80000002af7808 */ /* 0x000fe40005800000 */
[----:B------:R-:W-:Y:S01]  /*7490*/  @P0 LOP3.LUT R16, R16, 0x4, RZ, 0xfc, !PT ;  /* 0x0000000410100812 */ /* 0x000fe200078efcff */
[----:B------:R-:W0:Y:S01]  /*74a0*/  SHFL.BFLY PT, R152, R3, 0x2, 0x1f ;  /* 0x0c401f0003987f89 */ /* 0x000e2200000e0000 */
[----:B------:R-:W-:Y:S02]  /*74b0*/  ISETP.LT.OR P0, PT, R187, 0x2a, P5 ;  /* 0x0000002abb00780c */ /* 0x000fe40002f01670 */
[----:B------:R-:W-:-:S02]  /*74c0*/  LOP3.LUT R16, R16, 0xffffefff, RZ, 0xc0, !PT ;  /* 0xffffefff10107812 */ /* 0x000fc400078ec0ff */
[----:B------:R-:W-:Y:S02]  /*74d0*/  FMNMX.FTZ R2, R175, R228, !PT ;  /* 0x000000e4af027209 */ /* 0x000fe40007810000 */
[----:B------:R-:W-:Y:S02]  /*74e0*/  ISETP.LT.OR P1, PT, R187, 0x32, P1 ;  /* 0x00000032bb00780c */ /* 0x000fe40000f21670 */
[----:B------:R-:W-:Y:S02]  /*74f0*/  FMNMX.FTZ R2, R154, R2, !PT ;  /* 0x000000029a027209 */ /* 0x000fe40007810000 */
[----:B------:R-:W-:Y:S02]  /*7500*/  FSEL R172, R172, -INF , !P6 ;  /* 0xff800000acac7808 */ /* 0x000fe40007000000 */
[----:B------:R-:W-:Y:S02]  /*7510*/  FMNMX.FTZ R2, R155, R2, !PT ;  /* 0x000000029b027209 */ /* 0x000fe40007810000 */
[----:B------:R-:W-:-:S02]  /*7520*/  @P0 LOP3.LUT R16, R16, 0x1000, RZ, 0xfc, !PT ;  /* 0x0000100010100812 */ /* 0x000fc400078efcff */
[----:B------:R-:W-:Y:S02]  /*7530*/  FMNMX.FTZ R2, R156, R2, !PT ;  /* 0x000000029c027209 */ /* 0x000fe40007810000 */
[C---:B------:R-:W-:Y:S02]  /*7540*/  LOP3.LUT P0, RZ, R16.reuse, 0x10, RZ, 0xc0, !PT ;  /* 0x0000001010ff7812 */ /* 0x040fe4000780c0ff */
[----:B------:R-:W-:Y:S02]  /*7550*/  LOP3.LUT R16, R16, 0xffffdfff, RZ, 0xc0, !PT ;  /* 0xffffdfff10107812 */ /* 0x000fe400078ec0ff */
[----:B------:R-:W-:Y:S02]  /*7560*/  FMNMX.FTZ R2, R158, R2, !PT ;  /* 0x000000029e027209 */ /* 0x000fe40007810000 */
[----:B0-----:R-:W-:Y:S02]  /*7570*/  FMNMX.FTZ R3, R3, R152, !PT ;  /* 0x0000009803037209 */ /* 0x001fe40007810000 */
[----:B------:R-:W-:-:S02]  /*7580*/  FMNMX.FTZ R2, R159, R2, !PT ;  /* 0x000000029f027209 */ /* 0x000fc40007810000 */
[----:B------:R-:W-:Y:S01]  /*7590*/  ISETP.LT.OR P2, PT, R187, 0x39, P2 ;  /* 0x00000039bb00780c */ /* 0x000fe20001741670 */
[----:B------:R-:W0:Y:S01]  /*75a0*/  SHFL.BFLY PT, R152, R3, 0x1, 0x1f ;  /* 0x0c201f0003987f89 */ /* 0x000e2200000e0000 */
[----:B------:R-:W-:Y:S02]  /*75b0*/  FMNMX.FTZ R2, R163, R2, !PT ;  /* 0x00000002a3027209 */ /* 0x000fe40007810000 */
[----:B------:R-:W-:Y:S02]  /*75c0*/  @P0 LOP3.LUT R16, R16, 0x2000, RZ, 0xfc, !PT ;  /* 0x0000200010100812 */ /* 0x000fe400078efcff */
[----:B------:R-:W-:Y:S02]  /*75d0*/  FSEL R174, R174, -INF , !P1 ;  /* 0xff800000aeae7808 */ /* 0x000fe40004800000 */
[C---:B------:R-:W-:Y:S02]  /*75e0*/  LOP3.LUT P0, RZ, R16.reuse, 0x40, RZ, 0xc0, !PT ;  /* 0x0000004010ff7812 */ /* 0x040fe4000780c0ff */
[----:B------:R-:W-:-:S02]  /*75f0*/  LOP3.LUT R16, R16, 0xffffbfff, RZ, 0xc0, !PT ;  /* 0xffffbfff10107812 */ /* 0x000fc400078ec0ff */
[----:B------:R-:W-:Y:S02]  /*7600*/  ISETP.LT.OR P4, PT, R187, 0x3a, P4 ;  /* 0x0000003abb00780c */ /* 0x000fe40002781670 */
[----:B------:R-:W-:Y:S02]  /*7610*/  FSEL R177, R177, -INF , !P2 ;  /* 0xff800000b1b17808 */ /* 0x000fe40005000000 */
[----:B------:R-:W-:-:S05]  /*7620*/  FSEL R178, R178, -INF , !P4 ;  /* 0xff800000b2b27808 */ /* 0x000fca0006000000 */
[----:B------:R-:W-:-:S04]  /*7630*/  @P0 LOP3.LUT R16, R16, 0x4000, RZ, 0xfc, !PT ;  /* 0x0000400010100812 */ /* 0x000fc800078efcff */
[----:B------:R-:W-:Y:S02]  /*7640*/  LOP3.LUT P0, RZ, R16, 0x100, RZ, 0xc0, !PT ;  /* 0x0000010010ff7812 */ /* 0x000fe4000780c0ff */
[----:B0-----:R-:W-:Y:S02]  /*7650*/  FMNMX.FTZ R3, R3, R152, !PT ;  /* 0x0000009803037209 */ /* 0x001fe40007810000 */
[----:B------:R-:W-:Y:S02]  /*7660*/  FSEL R162, R162, -INF , !P0 ;  /* 0xff800000a2a27808 */ /* 0x000fe40004000000 */
[----:B------:R-:W-:Y:S01]  /*7670*/  LOP3.LUT P0, RZ, R16, 0x4000, RZ, 0xc0, !PT ;  /* 0x0000400010ff7812 */ /* 0x000fe2000780c0ff */
[C---:B------:R-:W-:Y:S01]  /*7680*/  FMUL.FTZ R153, R3.reuse, UR10 ;  /* 0x0000000a03997c20 */ /* 0x040fe20008410000 */
[----:B------:R-:W-:Y:S02]  /*7690*/  FSETP.NEU.FTZ.AND P5, PT, R3, -INF , PT ;  /* 0xff8000000300780b */ /* 0x000fe40003fbd000 */
[----:B------:R-:W-:-:S02]  /*76a0*/  FSEL R165, R165, -INF , !P0 ;  /* 0xff800000a5a57808 */ /* 0x000fc40004000000 */
[----:B------:R-:W-:Y:S02]  /*76b0*/  LOP3.LUT P0, RZ, R16, 0x2000, RZ, 0xc0, !PT ;  /* 0x0000200010ff7812 */ /* 0x000fe4000780c0ff */
[----:B------:R-:W-:Y:S02]  /*76c0*/  FMNMX.FTZ R2, R162, R2, !PT ;  /* 0x00000002a2027209 */ /* 0x000fe40007810000 */
[----:B------:R-:W-:Y:S02]  /*76d0*/  FSEL R152, R3, RZ, P5 ;  /* 0x000000ff03987208 */ /* 0x000fe40002800000 */
[----:B------:R-:W-:Y:S02]  /*76e0*/  FSEL R153, R153, RZ, P5 ;  /* 0x000000ff99997208 */ /* 0x000fe40002800000 */
[----:B------:R-:W-:Y:S01]  /*76f0*/  LOP3.LUT P5, RZ, R16, 0x4, RZ, 0xc0, !PT ;  /* 0x0000000410ff7812 */ /* 0x000fe200078ac0ff */
[----:B------:R-:W-:Y:S01]  /*7700*/  FADD.FTZ R152, -R152, R227 ;  /* 0x000000e398987221 */ /* 0x000fe20000010100 */
[----:B------:R-:W-:Y:S01]  /*7710*/  FSEL R166, R166, -INF , !P0 ;  /* 0xff800000a6a67808 */ /* 0x000fe20004000000 */
[--C-:B------:R-:W-:Y:S01]  /*7720*/  FFMA.FTZ R0, R0, UR10, -R153.reuse ;  /* 0x0000000a00007c23 */ /* 0x100fe20008010899 */
[----:B------:R-:W-:Y:S01]  /*7730*/  FMNMX.FTZ R2, R165, R2, !PT ;  /* 0x00000002a5027209 */ /* 0x000fe20007810000 */
[--C-:B------:R-:W-:Y:S01]  /*7740*/  FFMA.FTZ R188, R188, UR10, -R153.reuse ;  /* 0x0000000abcbc7c23 */ /* 0x100fe20008010899 */
[----:B------:R-:W-:Y:S01]  /*7750*/  LOP3.LUT P0, RZ, R16, 0x1000, RZ, 0xc0, !PT ;  /* 0x0000100010ff7812 */ /* 0x000fe2000780c0ff */
[--C-:B------:R-:W-:Y:S01]  /*7760*/  FFMA.FTZ R184, R184, UR10, -R153.reuse ;  /* 0x0000000ab8b87c23 */ /* 0x100fe20008010899 */
[----:B------:R-:W-:Y:S01]  /*7770*/  FSEL R168, R168, -INF , !P5 ;  /* 0xff800000a8a87808 */ /* 0x000fe20006800000 */
[--C-:B------:R-:W-:Y:S01]  /*7780*/  FFMA.FTZ R157, R157, UR10, -R153.reuse ;  /* 0x0000000a9d9d7c23 */ /* 0x100fe20008010899 */
[----:B------:R-:W-:Y:S01]  /*7790*/  FMNMX.FTZ R2, R166, R2, !PT ;  /* 0x00000002a6027209 */ /* 0x000fe20007810000 */
[--C-:B------:R-:W-:Y:S01]  /*77a0*/  FFMA.FTZ R160, R160, UR10, -R153.reuse ;  /* 0x0000000aa0a07c23 */ /* 0x100fe20008010899 */
[----:B------:R-:W-:Y:S01]  /*77b0*/  FSEL R170, R170, -INF , !P0 ;  /* 0xff800000aaaa7808 */ /* 0x000fe20004000000 */
        /* <DEDUP_REMOVED lines=14> */
[----:B------:R-:W-:Y:S01]  /*78a0*/  FFMA.FTZ R153, R180, UR10, -R153 ;  /* 0x0000000ab4997c23 */ /* 0x000fe20008010899 */
[----:B------:R-:W-:Y:S01]  /*78b0*/  MUFU.EX2 R196, R0 ;  /* 0x0000000000c47308 */ /* 0x000fe20000000800 */
[----:B------:R-:W-:Y:S01]  /*78c0*/  FMUL.FTZ R152, R152, UR10 ;  /* 0x0000000a98987c20 */ /* 0x000fe20008410000 */
[----:B------:R-:W-:-:S02]  /*78d0*/  FMNMX.FTZ R2, R177, R2, !PT ;  /* 0x00000002b1027209 */ /* 0x000fc40007810000 */
[----:B------:R-:W-:Y:S02]  /*78e0*/  LOP3.LUT P0, RZ, R16, 0x800, RZ, 0xc0, !PT ;  /* 0x0000080010ff7812 */ /* 0x000fe4000780c0ff */
[----:B------:R-:W-:Y:S02]  /*78f0*/  FMNMX.FTZ R2, R178, R2, !PT ;  /* 0x00000002b2027209 */ /* 0x000fe40007810000 */
[----:B------:R-:W0:Y:S03]  /*7900*/  MUFU.EX2 R152, R152 ;  /* 0x0000009800987308 */ /* 0x000e260000000800 */
[----:B------:R-:W1:Y:S05]  /*7910*/  SHFL.BFLY PT, R180, R2, 0x2, 0x1f ;  /* 0x0c401f0002b47f89 */ /* 0x000e6a00000e0000 */
[----:B------:R-:W2:Y:S08]  /*7920*/  MUFU.EX2 R188, R188 ;  /* 0x000000bc00bc7308 */ /* 0x000eb00000000800 */
[----:B------:R-:W-:Y:S01]  /*7930*/  MUFU.EX2 R184, R184 ;  /* 0x000000b800b87308 */ /* 0x000fe20000000800 */
[----:B0-----:R-:W-:-:S07]  /*7940*/  FFMA.FTZ R19, R152, R19, R196 ;  /* 0x0000001398137223 */ /* 0x001fce00000100c4 */
[----:B------:R-:W-:Y:S01]  /*7950*/  MUFU.EX2 R157, R157 ;  /* 0x0000009d009d7308 */ /* 0x000fe20000000800 */
[----:B--2---:R-:W-:Y:S01]  /*7960*/  FADD.FTZ R19, R188, R19 ;  /* 0x00000013bc137221 */ /* 0x004fe20000010000 */
[----:B-1----:R-:W-:-:S05]  /*7970*/  FMNMX.FTZ R2, R2, R180, !PT ;  /* 0x000000b402027209 */ /* 0x002fca0007810000 */
[----:B------:R-:W0:Y:S01]  /*7980*/  SHFL.BFLY PT, R180, R2, 0x1, 0x1f ;  /* 0x0c201f0002b47f89 */ /* 0x000e2200000e0000 */
[----:B------:R-:W-:Y:S08]  /*7990*/  MUFU.EX2 R160, R160 ;  /* 0x000000a000a07308 */ /* 0x000ff00000000800 */
[----:B------:R-:W-:Y:S08]  /*79a0*/  MUFU.EX2 R161, R161 ;  /* 0x000000a100a17308 */ /* 0x000ff00000000800 */
[----:B------:R-:W-:Y:S01]  /*79b0*/  MUFU.EX2 R164, R164 ;  /* 0x000000a400a47308 */ /* 0x000fe20000000800 */
[----:B0-----:R-:W-:-:S07]  /*79c0*/  FMNMX.FTZ R2, R2, R180, !PT ;  /* 0x000000b402027209 */ /* 0x001fce0007810000 */
[----:B------:R-:W-:Y:S01]  /*79d0*/  MUFU.EX2 R185, R185 ;  /* 0x000000b900b97308 */ /* 0x000fe20000000800 */
[C---:B------:R-:W-:Y:S01]  /*79e0*/  FSETP.NEU.FTZ.AND P1, PT, R2.reuse, -INF , PT ;  /* 0xff8000000200780b */ /* 0x040fe20003f3d000 */
[----:B------:R-:W-:-:S03]  /*79f0*/  FMUL.FTZ R180, R2, UR10 ;  /* 0x0000000a02b47c20 */ /* 0x000fc60008410000 */
[----:B------:R-:W-:-:S03]  /*7a00*/  FSEL R0, R2, RZ, P1 ;  /* 0x000000ff02007208 */ /* 0x000fc60000800000 */
[----:B------:R-:W-:Y:S01]  /*7a10*/  MUFU.EX2 R167, R167 ;  /* 0x000000a700a77308 */ /* 0x000fe20000000800 */
[----:B------:R-:W-:Y:S01]  /*7a20*/  FSEL R180, R180, RZ, P1 ;  /* 0x000000ffb4b47208 */ /* 0x000fe20000800000 */
[----:B------:R-:W-:-:S04]  /*7a30*/  FADD.FTZ R0, -R0, R228 ;  /* 0x000000e400007221 */ /* 0x000fc80000010100 */
[--C-:B------:R-:W-:Y:S01]  /*7a40*/  FFMA.FTZ R175, R175, UR10, -R180.reuse ;  /* 0x0000000aafaf7c23 */ /* 0x100fe200080108b4 */
[--C-:B------:R-:W-:Y:S01]  /*7a50*/  FFMA.FTZ R154, R154, UR10, -R180.reuse ;  /* 0x0000000a9a9a7c23 */ /* 0x100fe200080108b4 */
        /* <DEDUP_REMOVED lines=16> */
[----:B------:R-:W-:-:S04]  /*7b60*/  FFMA.FTZ R178, R178, UR10, -R180 ;  /* 0x0000000ab2b27c23 */ /* 0x000fc800080108b4 */
[----:B------:R-:W1:Y:S08]  /*7b70*/  MUFU.EX2 R154, R154 ;  /* 0x0000009a009a7308 */ /* 0x000e700000000800 */
[----:B------:R-:W2:Y:S01]  /*7b80*/  MUFU.EX2 R155, R155 ;  /* 0x0000009b009b7308 */ /* 0x000ea20000000800 */
[----:B0-----:R-:W-:-:S07]  /*7b90*/  FFMA.FTZ R18, R0, R18, R175 ;  /* 0x0000001200127223 */ /* 0x001fce00000100af */
[----:B------:R-:W0:Y:S01]  /*7ba0*/  MUFU.EX2 R156, R156 ;  /* 0x0000009c009c7308 */ /* 0x000e220000000800 */
[----:B-1----:R-:W-:Y:S01]  /*7bb0*/  FADD.FTZ R180, R154, R18 ;  /* 0x000000129ab47221 */ /* 0x002fe20000010000 */
[----:B------:R-:W-:-:S04]  /*7bc0*/  FADD.FTZ R18, R184, R19 ;  /* 0x00000013b8127221 */ /* 0x000fc80000010000 */
[----:B------:R-:W-:Y:S02]  /*7bd0*/  FADD.FTZ R18, R157, R18 ;  /* 0x000000129d127221 */ /* 0x000fe40000010000 */
[----:B------:R-:W1:Y:S01]  /*7be0*/  MUFU.EX2 R158, R158 ;  /* 0x0000009e009e7308 */ /* 0x000e620000000800 */
[----:B--2---:R-:W-:Y:S01]  /*7bf0*/  FADD.FTZ R19, R155, R180 ;  /* 0x000000b49b137221 */ /* 0x004fe20000010000 */
[----:B------:R-:W-:-:S04]  /*7c00*/  FADD.FTZ R18, R160, R18 ;  /* 0x00000012a0127221 */ /* 0x000fc80000010000 */
[----:B------:R-:W-:Y:S02]  /*7c10*/  FADD.FTZ R18, R161, R18 ;  /* 0x00000012a1127221 */ /* 0x000fe40000010000 */
[----:B------:R-:W2:Y:S01]  /*7c20*/  MUFU.EX2 R159, R159 ;  /* 0x0000009f009f7308 */ /* 0x000ea20000000800 */
[----:B0-----:R-:W-:Y:S01]  /*7c30*/  FADD.FTZ R19, R156, R19 ;  /* 0x000000139c137221 */ /* 0x001fe20000010000 */
[----:B------:R-:W-:-:S04]  /*7c40*/  FADD.FTZ R18, R164, R18 ;  /* 0x00000012a4127221 */ /* 0x000fc80000010000 */
[----:B------:R-:W-:Y:S02]  /*7c50*/  FADD.FTZ R18, R185, R18 ;  /* 0x00000012b9127221 */ /* 0x000fe40000010000 */
[----:B------:R-:W0:Y:S01]  /*7c60*/  MUFU.EX2 R163, R163 ;  /* 0x000000a300a37308 */ /* 0x000e220000000800 */
[----:B-1----:R-:W-:Y:S01]  /*7c70*/  FADD.FTZ R19, R158, R19 ;  /* 0x000000139e137221 */ /* 0x002fe20000010000 */
[----:B------:R-:W-:-:S06]  /*7c80*/  FADD.FTZ R18, R167, R18 ;  /* 0x00000012a7127221 */ /* 0x000fcc0000010000 */
        /* <DEDUP_REMOVED lines=36> */
.L_x_1264:
[----:B------:R-:W0:Y:S01]  /*7ed0*/  S2UR UR4, SR_CgaCtaId ;  /* 0x00000000000479c3 */ /* 0x000e220000008800 */
[----:B------:R-:W-:Y:S01]  /*7ee0*/  UIADD3 UR5, UR5, 0x30860, URZ ;  /* 0x0003086005057890 */ /* 0x000fe2000fffe03f */
[----:B------:R-:W-:Y:S01]  /*7ef0*/  ISETP.GT.AND P1, PT, R21, UR41, PT ;  /* 0x0000002915007c0c */ /* 0x000fe2000bf24270 */
[----:B------:R-:W-:Y:S01]  /*7f00*/  UMOV UR7, UR38 ;  /* 0x0000002600077c82 */ /* 0x000fe20008000000 */
[----:B------:R-:W-:Y:S01]  /*7f10*/  F2FP.F16.F32.PACK_AB R198, R157, R184 ;  /* 0x000000b89dc6723e */ /* 0x000fe200000000ff */
[----:B------:R-:W-:Y:S01]  /*7f20*/  VIADD R21, R21, 0xffffffff ;  /* 0xffffffff15157836 */ /* 0x000fe20000000000 */
[----:B------:R-:W-:Y:S01]  /*7f30*/  F2FP.F16.F32.PACK_AB R196, R188, R196 ;  /* 0x000000c4bcc4723e */ /* 0x000fe200000000ff */
[----:B------:R-:W-:Y:S01]  /*7f40*/  IMAD.MOV.U32 R228, RZ, RZ, R2 ;  /* 0x000000ffffe47224 */ /* 0x000fe200078e0002 */
[----:B------:R-:W-:Y:S01]  /*7f50*/  F2FP.F16.F32.PACK_AB R194, R185, R164 ;  /* 0x000000a4b9c2723e */ /* 0x000fe200000000ff */
[----:B------:R-:W-:Y:S01]  /*7f60*/  IMAD.MOV.U32 R227, RZ, RZ, R3 ;  /* 0x000000ffffe37224 */ /* 0x000fe200078e0003 */
[----:B------:R-:W-:-:S02]  /*7f70*/  F2FP.F16.F32.PACK_AB R184, R186, R176 ;  /* 0x000000b0bab8723e */ /* 0x000fc400000000ff */
[----:B------:R-:W-:Y:S02]  /*7f80*/  F2FP.F16.F32.PACK_AB R197, R154, R175 ;  /* 0x000000af9ac5723e */ /* 0x000fe400000000ff */
[----:B------:R-:W-:Y:S02]  /*7f90*/  F2FP.F16.F32.PACK_AB R199, R156, R155 ;  /* 0x0000009b9cc7723e */ /* 0x000fe400000000ff */
[----:B------:R-:W-:Y:S02]  /*7fa0*/  F2FP.F16.F32.PACK_AB R192, R161, R160 ;  /* 0x000000a0a1c0723e */ /* 0x000fe400000000ff */
[----:B------:R-:W-:Y:S02]  /*7fb0*/  F2FP.F16.F32.PACK_AB R193, R159, R158 ;  /* 0x0000009e9fc1723e */ /* 0x000fe400000000ff */
[----:B------:R-:W-:Y:S02]  /*7fc0*/  F2FP.F16.F32.PACK_AB R195, R162, R163 ;  /* 0x000000a3a2c3723e */ /* 0x000fe400000000ff */
[----:B------:R-:W-:Y:S01]  /*7fd0*/  F2FP.F16.F32.PACK_AB R188, R169, R167 ;  /* 0x000000a7a9bc723e */ /* 0x000fe200000000ff */
[----:B0-----:R-:W-:Y:S01]  /*7fe0*/  UPRMT UR5, UR4, 0x654, UR5 ;  /* 0x0000065404057896 */ /* 0x001fe20008000005 */
[----:B------:R-:W-:-:S02]  /*7ff0*/  F2FP.F16.F32.PACK_AB R189, R166, R165 ;  /* 0x000000a5a6bd723e */ /* 0x000fc400000000ff */
[----:B------:R-:W-:Y:S01]  /*8000*/  UMOV UR4, UR39 ;  /* 0x0000002700047c82 */ /* 0x000fe20008000000 */
[----:B------:R-:W-:Y:S02]  /*8010*/  F2FP.F16.F32.PACK_AB R190, R173, R171 ;  /* 0x000000abadbe723e */ /* 0x000fe400000000ff */
[----:B------:R-:W-:Y:S02]  /*8020*/  F2FP.F16.F32.PACK_AB R191, R170, R168 ;  /* 0x000000a8aabf723e */ /* 0x000fe400000000ff */
[----:B------:R-:W-:Y:S01]  /*8030*/  F2FP.F16.F32.PACK_AB R185, R174, R172 ;  /* 0x000000acaeb9723e */ /* 0x000fe200000000ff */
[----:B------:R-:W-:Y:S01]  /*8040*/  SYNCS.ARRIVE.TRANS64.RED.A1T0 RZ, [UR5], RZ ;  /* 0x000000ffffff79a7 */ /* 0x000fe20008100405 */
[----:B------:R-:W-:Y:S02]  /*8050*/  F2FP.F16.F32.PACK_AB R186, R153, R179 ;  /* 0x000000b399ba723e */ /* 0x000fe400000000ff */
[----:B------:R-:W-:Y:S01]  /*8060*/  F2FP.F16.F32.PACK_AB R187, R178, R177 ;  /* 0x000000b1b2bb723e */ /* 0x000fe200000000ff */
[----:B------:R-:W-:Y:S06]  /*8070*/  @P1 BRA `(.L_x_1265) ;  /* 0xffffffd0005c1947 */ /* 0x000fec000383ffff */
.L_x_1246:
[----:B------:R-:W-:Y:S01]  /*8080*/  R2UR UR4, R22 ;  /* 0x00000000160472ca */ /* 0x000fe200000e0000 */
[----:B------:R-:W-:Y:S02]  /*8090*/  UISETP.NE.AND UP0, UPT, UR60, URZ, UPT ;  /* 0x0000003f3c00728c */ /* 0x000fe4000bf05270 */
[----:B------:R-:W-:Y:S02]  /*80a0*/  UIADD3 UR7, UR61, 0x7f, URZ ;  /* 0x0000007f3d077890 */ /* 0x000fe4000fffe03f */
[----:B------:R-:W-:Y:S02]  /*80b0*/  UIADD3 UR11, UR43, 0x1, -UR42 ;  /* 0x000000012b0b7890 */ /* 0x000fe4000fffe82a */
[----:B------:R-:W-:-:S06]  /*80c0*/  PLOP3.LUT P1, PT, PT, PT, UP0, 0x40, 0x0 ;  /* 0x000000000000781c */ /* 0x000fcc0003f2e808 */
[----:B------:R-:W-:-:S11]  /*80d0*/  UISETP.NE.AND UP1, UPT, UR4, URZ, UPT ;  /* 0x0000003f0400728c */ /* 0x000fd6000bf25270 */
[----:B------:R-:W-:Y:S01]  /*80e0*/  @UP1 ULDC UR4, c[0x0][0x44c] ;  /* 0x0001130000041ab9 */ /* 0x000fe20000000800 */
[----:B------:R-:W-:Y:S01]  /*80f0*/  @UP1 ULDC UR14, c[0x0][0x450] ;  /* 0x00011400000e1ab9 */ /* 0x000fe20000000800 */
[----:B------:R-:W-:-:S04]  /*8100*/  UIMAD.WIDE.U32 UR4, UR7, UR4, URZ ;  /* 0x00000004070472a5 */ /* 0x000fc8000f8e003f */
[----:B------:R-:W-:-:S04]  /*8110*/  @UP1 USHF.R.U32.HI UR7, URZ, UR14, UR5 ;  /* 0x0000000e3f071299 */ /* 0x000fc80008011605 */
[----:B------:R-:W-:-:S04]  /*8120*/  UIADD3 UR15, UR11, UR7, URZ ;  /* 0x000000070b0f7290 */ /* 0x000fc8000fffe03f */
[----:B------:R-:W-:Y:S01]  /*8130*/  UIADD3 UR11, UR15, -UR6, URZ ;  /* 0x800000060f0b7290 */ /* 0x000fe2000fffe03f */
[----:B------:R-:W-:Y:S11]  /*8140*/  @P1 BRA `(.L_x_1266) ;  /* 0x00000000004c1947 */ /* 0x000ff60003800000 */
        /* <DEDUP_REMOVED lines=11> */
.L_x_1267:
[----:B------:R-:W-:Y:S02]  /*8200*/  ULDC UR14, c[0x0][0x9e4] ;  /* 0x00027900000e7ab9 */ /* 0x000fe40000000800 */
[----:B------:R-:W-:-:S11]  /*8210*/  UISETP.NE.AND UP0, UPT, UR14, 0x1, UPT ;  /* 0x000000010e00788c */ /* 0x000fd6000bf05270 */
[----:B------:R-:W-:Y:S02]  /*8220*/  @UP0 ULDC.64 UR4, c[0x0][0x9e8] ;  /* 0x00027a0000040ab9 */ /* 0x000fe40000000a00 */
[----:B------:R-:W-:-:S04]  /*8230*/  UIMAD.WIDE.U32 UR6, UR15, UR4, URZ ;  /* 0x000000040f0672a5 */ /* 0x000fc8000f8e003f */
[----:B------:R-:W-:-:S12]  /*8240*/  @UP0 USHF.R.U32.HI UR15, URZ, UR5, UR7 ;  /* 0x000000053f0f0299 */ /* 0x000fd80008011607 */
.L_x_1268:
[----:B------:R-:W-:-:S04]  /*8250*/  UIMAD UR14, UR15, UR14, URZ ;  /* 0x0000000e0f0e72a4 */ /* 0x000fc8000f8e023f */
[----:B------:R-:W-:-:S04]  /*8260*/  UISETP.LT.AND UP0, UPT, UR11, UR14, UPT ;  /* 0x0000000e0b00728c */ /* 0x000fc8000bf01270 */
[----:B------:R-:W-:-:S12]  /*8270*/  USEL UR11, UR11, UR14, !UP0 ;  /* 0x0000000e0b0b7287 */ /* 0x000fd8000c000000 */
.L_x_1266:
[----:B------:R-:W-:Y:S01]  /*8280*/  UIADD3 UR11, UR11, 0x3f, URZ ;  /* 0x0000003f0b0b7890 */ /* 0x000fe2000fffe03f */
[----:B------:R-:W-:-:S03]  /*8290*/  R2UR UR5, R200 ;  /* 0x00000000c80572ca */ /* 0x000fc600000e0000 */
[----:B------:R-:W-:-:S04]  /*82a0*/  USHF.R.S32.HI UR4, URZ, 0x1f, UR11 ;  /* 0x0000001f3f047899 */ /* 0x000fc8000801140b */
[----:B------:R-:W-:-:S04]  /*82b0*/  ULEA.HI UR4, UR4, UR11, URZ, 0x6 ;  /* 0x0000000b04047291 */ /* 0x000fc8000f8f303f */
[----:B------:R-:W-:-:S04]  /*82c0*/  USHF.R.S32.HI UR4, URZ, 0x6, UR4 ;  /* 0x000000063f047899 */ /* 0x000fc80008011404 */
[----:B------:R-:W-:-:S04]  /*82d0*/  UISETP.LT.AND UP0, UPT, UR5, UR4, UPT ;  /* 0x000000040500728c */ /* 0x000fc8000bf01270 */
[----:B------:R-:W-:-:S06]  /*82e0*/  USEL UR54, UR5, UR4, !UP0 ;  /* 0x0000000405367287 */ /* 0x000fcc000c000000 */
[----:B------:R-:W-:-:S13]  /*82f0*/  ISETP.GE.AND P1, PT, R21, UR54, PT ;  /* 0x0000003615007c0c */ /* 0x000fda000bf26270 */
[----:B------:R-:W-:Y:S05]  /*8300*/  @!P1 BRA `(.L_x_1269) ;  /* 0x00000020004c9947 */ /* 0x000fea0003800000 */
[----:B------:R-:W-:Y:S01]  /*8310*/  IMAD.MOV.U32 R228, RZ, RZ, R2 ;  /* 0x000000ffffe47224 */ /* 0x000fe200078e0002 */
[----:B------:R-:W-:Y:S01]  /*8320*/  UMOV UR41, UR38 ;  /* 0x0000002600297c82 */ /* 0x000fe20008000000 */
[----:B------:R-:W-:Y:S01]  /*8330*/  IMAD.MOV.U32 R227, RZ, RZ, R3 ;  /* 0x000000ffffe37224 */ /* 0x000fe200078e0003 */
[----:B------:R-:W-:Y:S01]  /*8340*/  UMOV UR4, UR39 ;  /* 0x0000002700047c82 */ /* 0x000fe20008000000 */
[----:B------:R-:W-:-:S05]  /*8350*/  ULDC UR6, c[0x0][0x9d8] ;  /* 0x0002760000067ab9 */ /* 0x000fca0000000800 */
.L_x_1280:
[----:B------:R-:W-:-:S04]  /*8360*/  UISETP.NE.AND UP0, UPT, UR4, 0x1, UPT ;  /* 0x000000010400788c */ /* 0x000fc8000bf05270 */
[----:B------:R-:W-:-:S04]  /*8370*/  USEL UR38, URZ, 0x1, UP0 ;  /* 0x000000013f267887 */ /* 0x000fc80008000000 */
[----:B------:R-:W-:Y:S01]  /*8380*/  ULOP3.LUT UR38, UR41, UR38, URZ, 0x3c, !UPT ;  /* 0x0000002629267292 */ /* 0x000fe2000f8e3c3f */
[----:B------:R-:W-:Y:S11]  /*8390*/  @!P0 BRA `(.L_x_1270) ;  /* 0x0000000000048947 */ /* 0x000ff60003800000 */
[----:B------:R-:W-:Y:S01]  /*83a0*/  BPT.TRAP 0x1 ;  /* 0x000000040000795c */ /* 0x000fe20000300000 */
.L_x_1270:
        /* <DEDUP_REMOVED lines=9> */
.L_x_1271:
[-C--:B------:R-:W-:Y:S01]  /*8440*/  FMUL.FTZ R24, R24, R152.reuse ;  /* 0x0000009818187220 */ /* 0x080fe20000410000 */
[----:B------:R-:W-:Y:S01]  /*8450*/  FMUL.FTZ R25, R25, R152 ;  /* 0x0000009819197220 */ /* 0x000fe20000410000 */
[----:B-1----:R-:W-:Y:S06]  /*8460*/  @P1 BRA `(.L_x_1272) ;  /* 0x0000000000081947 */ /* 0x002fec0003800000 */
[----:B------:R-:W1:Y:S02]  /*8470*/  SYNCS.PHASECHK.TRANS64.TRYWAIT P1, [UR7+0x30830], R2 ;  /* 0x03083002ff0075a7 */ /* 0x000e640008020147 */
[----:B-1----:R-:W-:Y:S05]  /*8480*/  @!P1 BRA `(.L_x_1273) ;  /* 0x0000011000f49947 */ /* 0x002fea0003800000 */
.L_x_1272:
        /* <DEDUP_REMOVED lines=226> */
.L_x_1274:
[----:B------:R-:W-:Y:S01]  /*92b0*/  ULEA UR5, UR4, UR40, 0x3 ;  /* 0x0000002804057291 */ /* 0x000fe2000f8e183f */
[----:B------:R-:W-:-:S05]  /*92c0*/  IMAD.U32 R0, RZ, RZ, UR41 ;  /* 0x00000029ff007e24 */ /* 0x000fca000f8e00ff */
[----:B------:R-:W-:-:S04]  /*92d0*/  SHF.L.U32 R0, R0, 0x1f, RZ ;  /* 0x0000001f00007819 */ /* 0x000fc800000006ff */
[----:B------:R2:W3:Y:S01]  /*92e0*/  SYNCS.PHASECHK.TRANS64.TRYWAIT P1, [UR5+0x30850], R0 ;  /* 0x03085000ff0075a7 */ /* 0x0004e20008020145 */
[----:B------:R-:W-:Y:S05]  /*92f0*/  @!P0 BRA `(.L_x_1275) ;  /* 0x0000000000048947 */ /* 0x000fea0003800000 */
[----:B------:R-:W-:Y:S01]  /*9300*/  BPT.TRAP 0x1 ;  /* 0x000000040000795c */ /* 0x000fe20000300000 */
.L_x_1275:
[----:B---3--:R-:W-:Y:S05]  /*9310*/  @P1 BRA `(.L_x_1276) ;  /* 0x0000000000081947 */ /* 0x008fea0003800000 */
[----:B------:R-:W3:Y:S02]  /*9320*/  SYNCS.PHASECHK.TRANS64.TRYWAIT P1, [UR5+0x30850], R0 ;  /* 0x03085000ff0075a7 */ /* 0x000ee40008020145 */
[----:B---3--:R-:W-:Y:S05]  /*9330*/  @!P1 BRA `(.L_x_1277) ;  /* 0x0000010400609947 */ /* 0x008fea0003800000 */
.L_x_1276:
        /* <DEDUP_REMOVED lines=30> */
.L_x_1278:
[----:B0-2---:R-:W-:Y:S01]  /*9520*/  FMUL.FTZ R0, R152, UR6 ;  /* 0x0000000698007c20 */ /* 0x005fe20008410000 */
        /* <DEDUP_REMOVED lines=39> */
[----:B------:R-:W-:Y:S01]  /*97a0*/  ULDC UR10, c[0x0][0x988] ;  /* 0x00026200000a7ab9 */ /* 0x000fe20000000800 */
[----:B------:R-:W2:Y:S01]  /*97b0*/  S2UR UR4, SR_CgaCtaId ;  /* 0x00000000000479c3 */ /* 0x000ea20000008800 */
[----:B------:R-:W-:-:S04]  /*97c0*/  UIADD3 UR7, UR7, 0x30840, URZ ;  /* 0x0003084007077890 */ /* 0x000fc8000fffe03f */
[----:B------:R-:W3:Y:S01]  /*97d0*/  MUFU.TANH R160, R160 ;  /* 0x000000a000a07308 */ /* 0x000ee20000002400 */
[----:B-1----:R-:W-:-:S07]  /*97e0*/  FMNMX.FTZ R2, R156, R2, !PT ;  /* 0x000000029c027209 */ /* 0x002fce0007810000 */
[----:B------:R-:W1:Y:S01]  /*97f0*/  MUFU.TANH R161, R161 ;  /* 0x000000a100a17308 */ /* 0x000e620000002400 */
[----:B0-----:R-:W-:-:S07]  /*9800*/  FMNMX.FTZ R2, R157, R2, !PT ;  /* 0x000000029d027209 */ /* 0x001fce0007810000 */
[----:B------:R-:W0:Y:S01]  /*9810*/  MUFU.TANH R164, R164 ;  /* 0x000000a400a47308 */ /* 0x000e220000002400 */
[----:B---3--:R-:W-:Y:S01]  /*9820*/  FMNMX.FTZ R2, R160, R2, !PT ;  /* 0x00000002a0027209 */ /* 0x008fe20007810000 */
[----:B--2---:R-:W-:-:S06]  /*9830*/  UPRMT UR7, UR4, 0x654, UR7 ;  /* 0x0000065404077896 */ /* 0x004fcc0008000007 */
[----:B------:R-:W2:Y:S01]  /*9840*/  MUFU.TANH R168, R168 ;  /* 0x000000a800a87308 */ /* 0x000ea20000002400 */
[----:B-1----:R-:W-:Y:S02]  /*9850*/  FMNMX.FTZ R2, R161, R2, !PT ;  /* 0x00000002a1027209 */ /* 0x002fe40007810000 */
[----:B------:R-:W-:Y:S05]  /*9860*/  SYNCS.ARRIVE.TRANS64.RED.A1T0 RZ, [UR7], RZ ;  /* 0x000000ffffff79a7 */ /* 0x000fea0008100407 */
        /* <DEDUP_REMOVED lines=17> */
[----:B-1----:R-:W-:-:S05]  /*9980*/  FMNMX.FTZ R3, R180, R3, !PT ;  /* 0x00000003b4037209 */ /* 0x002fca0007810000 */
[----:B------:R-:W1:Y:S02]  /*9990*/  SHFL.BFLY PT, R2, R3, 0x2, 0x1f ;  /* 0x0c401f0003027f89 */ /* 0x000e6400000e0000 */
[----:B------:R-:W3:Y:S08]  /*99a0*/  MUFU.TANH R158, R158 ;  /* 0x0000009e009e7308 */ /* 0x000ef00000002400 */
[----:B------:R-:W4:Y:S08]  /*99b0*/  MUFU.TANH R159, R159 ;  /* 0x0000009f009f7308 */ /* 0x000f300000002400 */
[----:B------:R-:W5:Y:S01]  /*99c0*/  MUFU.TANH R162, R162 ;  /* 0x000000a200a27308 */ /* 0x000f620000002400 */
[----:B-1----:R-:W-:-:S07]  /*99d0*/  FMNMX.FTZ R3, R3, R2, !PT ;  /* 0x0000000203037209 */ /* 0x002fce0007810000 */
[----:B------:R-:W1:Y:S01]  /*99e0*/  MUFU.TANH R163, R163 ;  /* 0x000000a300a37308 */ /* 0x000e620000002400 */
[----:B------:R-:W0:Y:S07]  /*99f0*/  SHFL.BFLY PT, R2, R3, 0x1, 0x1f ;  /* 0x0c201f0003027f89 */ /* 0x000e2e00000e0000 */
[----:B------:R-:W1:Y:S08]  /*9a00*/  MUFU.TANH R166, R166 ;  /* 0x000000a600a67308 */ /* 0x000e700000002400 */
[----:B------:R-:W1:Y:S08]  /*9a10*/  MUFU.TANH R167, R167 ;  /* 0x000000a700a77308 */ /* 0x000e700000002400 */
[----:B------:R-:W1:Y:S01]  /*9a20*/  MUFU.TANH R170, R170 ;  /* 0x000000aa00aa7308 */ /* 0x000e620000002400 */
[----:B0-----:R-:W-:-:S02]  /*9a30*/  FMNMX.FTZ R3, R3, R2, !PT ;  /* 0x0000000203037209 */ /* 0x001fc40007810000 */
[----:B------:R-:W-:-:S05]  /*9a40*/  FMNMX.FTZ R2, R154, R228, !PT ;  /* 0x000000e49a027209 */ /* 0x000fca0007810000 */
[----:B------:R-:W0:Y:S01]  /*9a50*/  MUFU.TANH R171, R171 ;  /* 0x000000ab00ab7308 */ /* 0x000e220000002400 */
[----:B--2---:R-:W-:Y:S01]  /*9a60*/  FMNMX.FTZ R2, R155, R2, !PT ;  /* 0x000000029b027209 */ /* 0x004fe20007810000 */
[----:B------:R-:W-:-:S03]  /*9a70*/  FADD.FTZ R187, -R3, R227 ;  /* 0x000000e303bb7221 */ /* 0x000fc60000010100 */
[----:B---3--:R-:W-:Y:S01]  /*9a80*/  FMNMX.FTZ R2, R158, R2, !PT ;  /* 0x000000029e027209 */ /* 0x008fe20007810000 */
[----:B------:R-:W-:Y:S02]  /*9a90*/  FMUL.FTZ R187, R187, UR10 ;  /* 0x0000000abbbb7c20 */ /* 0x000fe40008410000 */
[----:B------:R-:W2:Y:S01]  /*9aa0*/  MUFU.TANH R174, R174 ;  /* 0x000000ae00ae7308 */ /* 0x000ea20000002400 */
        /* <DEDUP_REMOVED lines=9> */
[----:B0-----:R-:W-:-:S04]  /*9b40*/  FMNMX.FTZ R2, R171, R2, !PT ;  /* 0x00000002ab027209 */ /* 0x001fc80007810000 */
[----:B--2---:R-:W-:-:S03]  /*9b50*/  FMNMX.FTZ R2, R174, R2, !PT ;  /* 0x00000002ae027209 */ /* 0x004fc60007810000 */
[----:B------:R-:W0:Y:S01]  /*9b60*/  MUFU.TANH R181, R181 ;  /* 0x000000b500b57308 */ /* 0x000e220000002400 */
[----:B---3--:R-:W-:-:S04]  /*9b70*/  FMNMX.FTZ R2, R175, R2, !PT ;  /* 0x00000002af027209 */ /* 0x008fc80007810000 */
[----:B-1----:R-:W-:-:S03]  /*9b80*/  FMNMX.FTZ R2, R178, R2, !PT ;  /* 0x00000002b2027209 */ /* 0x002fc60007810000 */
[----:B------:R-:W1:Y:S01]  /*9b90*/  MUFU.TANH R182, R182 ;  /* 0x000000b600b67308 */ /* 0x000e620000002400 */
[----:B----4-:R-:W-:-:S04]  /*9ba0*/  FMNMX.FTZ R2, R179, R2, !PT ;  /* 0x00000002b3027209 */ /* 0x010fc80007810000 */
[----:B0-----:R-:W-:-:S04]  /*9bb0*/  FMNMX.FTZ R2, R181, R2, !PT ;  /* 0x00000002b5027209 */ /* 0x001fc80007810000 */
[----:B-1----:R-:W-:-:S05]  /*9bc0*/  FMNMX.FTZ R2, R182, R2, !PT ;  /* 0x00000002b6027209 */ /* 0x002fca0007810000 */
[----:B------:R-:W0:Y:S02]  /*9bd0*/  SHFL.BFLY PT, R183, R2, 0x2, 0x1f ;  /* 0x0c401f0002b77f89 */ /* 0x000e2400000e0000 */
[----:B0-----:R-:W-:-:S05]  /*9be0*/  FMNMX.FTZ R2, R2, R183, !PT ;  /* 0x000000b702027209 */ /* 0x001fca0007810000 */
[----:B------:R-:W0:Y:S02]  /*9bf0*/  SHFL.BFLY PT, R183, R2, 0x1, 0x1f ;  /* 0x0c201f0002b77f89 */ /* 0x000e2400000e0000 */
[----:B0-----:R-:W-:Y:S01]  /*9c00*/  FMNMX.FTZ R2, R2, R183, !PT ;  /* 0x000000b702027209 */ /* 0x001fe20007810000 */
[----:B------:R-:W-:-:S04]  /*9c10*/  FMUL.FTZ R183, R3, UR10 ;  /* 0x0000000a03b77c20 */ /* 0x000fc80008410000 */
        /* <DEDUP_REMOVED lines=16> */
[C---:B------:R-:W-:Y:S01]  /*9d20*/  FMUL.FTZ R183, R2.reuse, UR10 ;  /* 0x0000000a02b77c20 */ /* 0x040fe20008410000 */
[----:B------:R-:W-:Y:S01]  /*9d30*/  FADD.FTZ R186, -R2, R228 ;  /* 0x000000e402ba7221 */ /* 0x000fe20000010100 */
[----:B------:R0:W-:Y:S02]  /*9d40*/  MUFU.EX2 R152, R187 ;  /* 0x000000bb00987308 */ /* 0x0001e40000000800 */
[--C-:B------:R-:W-:Y:S01]  /*9d50*/  FFMA.FTZ R154, R154, UR10, -R183.reuse ;  /* 0x0000000a9a9a7c23 */ /* 0x100fe200080108b7 */
[----:B------:R-:W-:Y:S01]  /*9d60*/  FMUL.FTZ R186, R186, UR10 ;  /* 0x0000000ababa7c20 */ /* 0x000fe20008410000 */
[--C-:B------:R-:W-:Y:S01]  /*9d70*/  FFMA.FTZ R155, R155, UR10, -R183.reuse ;  /* 0x0000000a9b9b7c23 */ /* 0x100fe200080108b7 */
[--C-:B------:R-:W-:Y:S01]  /*9d80*/  FFMA.FTZ R158, R158, UR10, -R183.reuse ;  /* 0x0000000a9e9e7c23 */ /* 0x100fe200080108b7 */
[--C-:B------:R-:W-:Y:S01]  /*9d90*/  FFMA.FTZ R159, R159, UR10, -R183.reuse ;  /* 0x0000000a9f9f7c23 */ /* 0x100fe200080108b7 */
[--C-:B------:R-:W-:Y:S01]  /*9da0*/  FFMA.FTZ R162, R162, UR10, -R183.reuse ;  /* 0x0000000aa2a27c23 */ /* 0x100fe200080108b7 */
[----:B------:R-:W1:Y:S01]  /*9db0*/  MUFU.EX2 R184, R184 ;  /* 0x000000b800b87308 */ /* 0x000e620000000800 */
[--C-:B------:R-:W-:Y:S01]  /*9dc0*/  FFMA.FTZ R163, R163, UR10, -R183.reuse ;  /* 0x0000000aa3a37c23 */ /* 0x100fe200080108b7 */
[--C-:B------:R-:W-:Y:S01]  /*9dd0*/  FFMA.FTZ R166, R166, UR10, -R183.reuse ;  /* 0x0000000aa6a67c23 */ /* 0x100fe200080108b7 */
[--C-:B0-----:R-:W-:Y:S01]  /*9de0*/  FFMA.FTZ R187, R182, UR10, -R183.reuse ;  /* 0x0000000ab6bb7c23 */ /* 0x101fe200080108b7 */
        /* <DEDUP_REMOVED lines=8> */
[----:B------:R-:W-:-:S04]  /*9e70*/  FFMA.FTZ R181, R181, UR10, -R183 ;  /* 0x0000000ab5b57c23 */ /* 0x000fc800080108b7 */
[----:B------:R-:W0:Y:S01]  /*9e80*/  MUFU.EX2 R154, R154 ;  /* 0x0000009a009a7308 */ /* 0x000e220000000800 */
[----:B-1----:R-:W-:-:S07]  /*9e90*/  FFMA.FTZ R19, R152, R19, R184 ;  /* 0x0000001398137223 */ /* 0x002fce00000100b8 */
[----:B------:R-:W1:Y:S08]  /*9ea0*/  MUFU.EX2 R185, R185 ;  /* 0x000000b900b97308 */ /* 0x000e700000000800 */
[----:B------:R-:W2:Y:S01]  /*9eb0*/  MUFU.EX2 R155, R155 ;  /* 0x0000009b009b7308 */ /* 0x000ea20000000800 */
[----:B0-----:R-:W-:-:S07]  /*9ec0*/  FFMA.FTZ R18, R0, R18, R154 ;  /* 0x0000001200127223 */ /* 0x001fce000001009a */
        /* <DEDUP_REMOVED lines=55> */
[----:B-1----:R-:W-:Y:S01]  /*a240*/  FADD.FTZ R182, R181, R19 ;  /* 0x00000013b5b67221 */ /* 0x002fe20000010000 */
[----:B--2---:R-:W-:-:S03]  /*a250*/  FADD.FTZ R19, R180, R18 ;  /* 0x00000012b4137221 */ /* 0x004fc60000010000 */
[----:B0-----:R-:W-:Y:S01]  /*a260*/  FADD.FTZ R18, R187, R182 ;  /* 0x000000b6bb127221 */ /* 0x001fe20000010000 */
[----:B------:R-:W-:Y:S06]  /*a270*/  @!P0 BRA `(.L_x_1279) ;  /* 0x0000000000048947 */ /* 0x000fec0003800000 */
[----:B------:R-:W-:Y:S01]  /*a280*/  BPT.TRAP 0x1 ;  /* 0x000000040000795c */ /* 0x000fe20000300000 */
.L_x_1279:
        /* <DEDUP_REMOVED lines=27> */
.L_x_1269:
[----:B------:R-:W-:-:S13]  /*a440*/  R2UR UR4, R200 ;  /* 0x00000000c80472ca */ /* 0x000fda00000e0000 */
[----:B------:R-:W-:-:S13]  /*a450*/  ISETP.GE.AND P1, PT, R21, UR4, PT ;  /* 0x0000000415007c0c */ /* 0x000fda000bf26270 */
[----:B------:R-:W-:Y:S05]  /*a460*/  @!P1 BRA `(.L_x_1281) ;  /* 0x0000002c00c09947 */ /* 0x000fea0003800000 */
[----:B------:R-:W-:Y:S01]  /*a470*/  IMAD.MOV.U32 R227, RZ, RZ, R2 ;  /* 0x000000ffffe37224 */ /* 0x000fe200078e0002 */
[----:B------:R-:W-:Y:S01]  /*a480*/  UMOV UR6, UR38 ;  /* 0x0000002600067c82 */ /* 0x000fe20008000000 */
[----:B------:R-:W-:Y:S01]  /*a490*/  IMAD.MOV.U32 R228, RZ, RZ, R3 ;  /* 0x000000ffffe47224 */ /* 0x000fe200078e0003 */
[----:B------:R-:W-:Y:S01]  /*a4a0*/  UMOV UR4, UR39 ;  /* 0x0000002700047c82 */ /* 0x000fe20008000000 */
[----:B------:R-:W-:Y:S01]  /*a4b0*/  ULDC UR41, c[0x0][0x9e4] ;  /* 0x0002790000297ab9 */ /* 0x000fe20000000800 */
[----:B------:R-:W-:-:S05]  /*a4c0*/  ULDC UR54, c[0x0][0x9dc] ;  /* 0x0002770000367ab9 */ /* 0x000fca0000000800 */
.L_x_1300:
[----:B------:R-:W-:-:S04]  /*a4d0*/  UIADD3 UR7, UR4, 0x1, URZ ;  /* 0x0000000104077890 */ /* 0x000fc8000fffe03f */
[----:B------:R-:W-:-:S04]  /*a4e0*/  UISETP.NE.AND UP0, UPT, UR7, 0x2, UPT ;  /* 0x000000020700788c */ /* 0x000fc8000bf05270 */
[----:B------:R-:W-:Y:S02]  /*a4f0*/  USEL UR7, UR7, URZ, UP0 ;  /* 0x0000003f07077287 */ /* 0x000fe40008000000 */
[----:B------:R-:W-:-:S04]  /*a500*/  USEL UR38, URZ, 0x1, UP0 ;  /* 0x000000013f267887 */ /* 0x000fc80008000000 */
[----:B------:R-:W-:Y:S01]  /*a510*/  ULOP3.LUT UR38, UR6, UR38, URZ, 0x3c, !UPT ;  /* 0x0000002606267292 */ /* 0x000fe2000f8e3c3f */
[----:B------:R-:W-:Y:S01]  /*a520*/  UMOV UR39, UR7 ;  /* 0x0000000700277c82 */ /* 0x000fe20008000000 */
[----:B------:R-:W-:Y:S10]  /*a530*/  @!P0 BRA `(.L_x_1282) ;  /* 0x0000000000048947 */ /* 0x000ff40003800000 */
[----:B------:R-:W-:Y:S01]  /*a540*/  BPT.TRAP 0x1 ;  /* 0x000000040000795c */ /* 0x000fe20000300000 */
.L_x_1282:
[----:B------:R-:W-:Y:S01]  /*a550*/  ULEA UR5, UR39, UR40, 0x3 ;  /* 0x0000002827057291 */ /* 0x000fe2000f8e183f */
[----:B------:R-:W-:-:S05]  /*a560*/  IMAD.U32 R2, RZ, RZ, UR38 ;  /* 0x00000026ff027e24 */ /* 0x000fca000f8e00ff */
[----:B------:R-:W-:-:S04]  /*a570*/  SHF.L.U32 R2, R2, 0x1f, RZ ;  /* 0x0000001f02027819 */ /* 0x000fc800000006ff */
[----:B------:R0:W1:Y:S01]  /*a580*/  SYNCS.PHASECHK.TRANS64.TRYWAIT P1, [UR5+0x30830], R2 ;  /* 0x03083002ff0075a7 */ /* 0x0000620008020145 */
[----:B------:R-:W-:Y:S05]  /*a590*/  @!P0 BRA `(.L_x_1283) ;  /* 0x0000000000048947 */ /* 0x000fea0003800000 */
[----:B------:R-:W-:Y:S01]  /*a5a0*/  BPT.TRAP 0x1 ;  /* 0x000000040000795c */ /* 0x000fe20000300000 */
.L_x_1283:
[-C--:B------:R-:W-:Y:S01]  /*a5b0*/  FMUL.FTZ R24, R24, R152.reuse ;  /* 0x0000009818187220 */ /* 0x080fe20000410000 */
[----:B------:R-:W-:Y:S01]  /*a5c0*/  FMUL.FTZ R25, R25, R152 ;  /* 0x0000009819197220 */ /* 0x000fe20000410000 */
[----:B-1----:R-:W-:Y:S06]  /*a5d0*/  @P1 BRA `(.L_x_1284) ;  /* 0x0000000000081947 */ /* 0x002fec0003800000 */
[----:B------:R-:W1:Y:S02]  /*a5e0*/  SYNCS.PHASECHK.TRANS64.TRYWAIT P1, [UR5+0x30830], R2 ;  /* 0x03083002ff0075a7 */ /* 0x000e640008020145 */
[----:B-1----:R-:W-:Y:S05]  /*a5f0*/  @!P1 BRA `(.L_x_1285) ;  /* 0x000000f000c89947 */ /* 0x002fea0003800000 */
.L_x_1284:
        /* <DEDUP_REMOVED lines=226> */
.L_x_1286:
[----:B------:R-:W-:Y:S01]  /*b420*/  ULEA UR5, UR4, UR40, 0x3 ;  /* 0x0000002804057291 */ /* 0x000fe2000f8e183f */
[----:B------:R-:W-:-:S05]  /*b430*/  IMAD.U32 R0, RZ, RZ, UR6 ;  /* 0x00000006ff007e24 */ /* 0x000fca000f8e00ff */
[----:B------:R-:W-:-:S04]  /*b440*/  SHF.L.U32 R0, R0, 0x1f, RZ ;  /* 0x0000001f00007819 */ /* 0x000fc800000006ff */
[----:B------:R2:W3:Y:S01]  /*b450*/  SYNCS.PHASECHK.TRANS64.TRYWAIT P1, [UR5+0x30850], R0 ;  /* 0x03085000ff0075a7 */ /* 0x0004e20008020145 */
[----:B------:R-:W-:Y:S05]  /*b460*/  @!P0 BRA `(.L_x_1287) ;  /* 0x0000000000048947 */ /* 0x000fea0003800000 */
[----:B------:R-:W-:Y:S01]  /*b470*/  BPT.TRAP 0x1 ;  /* 0x000000040000795c */ /* 0x000fe20000300000 */
.L_x_1287:
[----:B---3--:R-:W-:Y:S05]  /*b480*/  @P1 BRA `(.L_x_1288) ;  /* 0x0000000000081947 */ /* 0x008fea0003800000 */
[----:B------:R-:W3:Y:S02]  /*b490*/  SYNCS.PHASECHK.TRANS64.TRYWAIT P1, [UR5+0x30850], R0 ;  /* 0x03085000ff0075a7 */ /* 0x000ee40008020145 */
[----:B---3--:R-:W-:Y:S05]  /*b4a0*/  @!P1 BRA `(.L_x_1289) ;  /* 0x000000e400349947 */ /* 0x008fea0003800000 */
.L_x_1288:
        /* <DEDUP_REMOVED lines=30> */
.L_x_1290:
[----:B------:R-:W-:Y:S01]  /*b690*/  R2UR UR4, R22 ;  /* 0x00000000160472ca */ /* 0x000fe200000e0000 */
[----:B------:R-:W3:Y:S01]  /*b6a0*/  S2UR UR10, SR_CgaCtaId ;  /* 0x00000000000a79c3 */ /* 0x000ee20000008800 */
[----:B------:R-:W-:Y:S01]  /*b6b0*/  VIADD R188, R23, UR61 ;  /* 0x0000003d17bc7c36 */ /* 0x000fe20008000000 */
[----:B------:R-:W-:Y:S01]  /*b6c0*/  ULDC UR6, c[0x0][0x9d8] ;  /* 0x0002760000067ab9 */ /* 0x000fe20000000800 */
[----:B------:R-:W-:Y:S01]  /*b6d0*/  UISETP.NE.AND UP0, UPT, UR60, URZ, UPT ;  /* 0x0000003f3c00728c */ /* 0x000fe2000bf05270 */
[----:B0-2---:R-:W-:Y:S01]  /*b6e0*/  FMUL.FTZ R0, R152, UR6 ;  /* 0x0000000698007c20 */ /* 0x005fe20008410000 */
[----:B-1----:R-:W-:Y:S01]  /*b6f0*/  FMUL.FTZ R2, R154, UR6 ;  /* 0x000000069a027c20 */ /* 0x002fe20008410000 */
[----:B------:R-:W-:Y:S01]  /*b700*/  FMUL.FTZ R154, R155, UR6 ;  /* 0x000000069b9a7c20 */ /* 0x000fe20008410000 */
[----:B------:R-:W-:Y:S01]  /*b710*/  FMUL.FTZ R184, R156, UR6 ;  /* 0x000000069cb87c20 */ /* 0x000fe20008410000 */
[----:B------:R-:W-:Y:S01]  /*b720*/  FMUL.FTZ R155, R158, UR6 ;  /* 0x000000069e9b7c20 */ /* 0x000fe20008410000 */
[----:B------:R-:W-:Y:S01]  /*b730*/  FMUL.FTZ R156, R159, UR6 ;  /* 0x000000069f9c7c20 */ /* 0x000fe20008410000 */
[----:B------:R-:W-:Y:S01]  /*b740*/  FMUL.FTZ R158, R162, UR6 ;  /* 0x00000006a29e7c20 */ /* 0x000fe20008410000 */
[----:B------:R-:W-:Y:S01]  /*b750*/  FMUL.FTZ R159, R163, UR6 ;  /* 0x00000006a39f7c20 */ /* 0x000fe20008410000 */
[----:B------:R-:W-:Y:S01]  /*b760*/  UISETP.NE.AND UP1, UPT, UR4, URZ, UPT ;  /* 0x0000003f0400728c */ /* 0x000fe2000bf25270 */
[----:B------:R-:W-:Y:S01]  /*b770*/  FMUL.FTZ R162, R167, UR6 ;  /* 0x00000006a7a27c20 */ /* 0x000fe20008410000 */
[----:B------:R-:W-:Y:S01]  /*b780*/  FMUL.FTZ R163, R166, UR6 ;  /* 0x00000006a6a37c20 */ /* 0x000fe20008410000 */
[----:B------:R-:W-:Y:S01]  /*b790*/  FMUL.FTZ R167, R168, UR6 ;  /* 0x00000006a8a77c20 */ /* 0x000fe20008410000 */
        /* <DEDUP_REMOVED lines=21> */
[----:B------:R-:W-:Y:S01]  /*b8f0*/  ULEA UR4, UR7, UR40, 0x3 ;  /* 0x0000002807047291 */ /* 0x000fe2000f8e183f */
[----:B------:R-:W-:Y:S01]  /*b900*/  FMUL.FTZ R169, R169, UR6 ;  /* 0x00000006a9a97c20 */ /* 0x000fe20008410000 */
[----:B------:R-:W-:Y:S01]  /*b910*/  FMUL.FTZ R173, R173, UR6 ;  /* 0x00000006adad7c20 */ /* 0x000fe20008410000 */
[----:B------:R-:W-:Y:S01]  /*b920*/  FMUL.FTZ R176, R176, UR6 ;  /* 0x00000006b0b07c20 */ /* 0x000fe20008410000 */
[----:B------:R-:W-:Y:S01]  /*b930*/  UIADD3 UR4, UR4, 0x30840, URZ ;  /* 0x0003084004047890 */ /* 0x000fe2000fffe03f */
[----:B------:R-:W0:Y:S01]  /*b940*/  SHFL.IDX PT, R189, R188, RZ, 0x1c1f ;  /* 0x001c1fffbcbd7589 */ /* 0x000e2200000e0000 */
[----:B------:R-:W-:-:S02]  /*b950*/  IMAD.SHL.U32 R175, R21, 0x40, RZ ;  /* 0x0000004015af7824 */ /* 0x000fc400078e00ff */
[----:B------:R-:W-:Y:S01]  /*b960*/  FMUL.FTZ R180, R181, UR6 ;  /* 0x00000006b5b47c20 */ /* 0x000fe20008410000 */
[----:B---3--:R-:W-:Y:S01]  /*b970*/  UPRMT UR4, UR10, 0x654, UR4 ;  /* 0x000006540a047896 */ /* 0x008fe20008000004 */
[----:B------:R-:W-:Y:S01]  /*b980*/  FMUL.FTZ R177, R182, UR6 ;  /* 0x00000006b6b17c20 */ /* 0x000fe20008410000 */
[----:B------:R-:W-:Y:S01]  /*b990*/  FMUL.FTZ R178, R183, UR6 ;  /* 0x00000006b7b27c20 */ /* 0x000fe20008410000 */
[----:B------:R-:W-:Y:S01]  /*b9a0*/  PLOP3.LUT P1, PT, PT, PT, UP0, 0x40, 0x0 ;  /* 0x000000000000781c */ /* 0x000fe20003f2e808 */
[----:B------:R-:W-:Y:S01]  /*b9b0*/  IMAD.U32 R152, RZ, RZ, UR42 ;  /* 0x0000002aff987e24 */ /* 0x000fe2000f8e00ff */
[----:B------:R-:W-:Y:S01]  /*b9c0*/  IADD3 R153, -R17, 0x1, -R175 ;  /* 0x0000000111997810 */ /* 0x000fe20007ffe9af */
[----:B------:R-:W1:Y:S01]  /*b9d0*/  MUFU.TANH R0, R0 ;  /* 0x0000000000007308 */ /* 0x000e620000002400 */
[----:B------:R-:W-:Y:S02]  /*b9e0*/  ULDC UR6, c[0x0][0x9e0] ;  /* 0x0002780000067ab9 */ /* 0x000fe40000000800 */
[----:B------:R-:W-:Y:S01]  /*b9f0*/  SYNCS.ARRIVE.TRANS64.RED.A1T0 RZ, [UR4], RZ ;  /* 0x000000ffffff79a7 */ /* 0x000fe20008100404 */
[----:B------:R-:W-:Y:S01]  /*ba00*/  ULOP3.LUT UR4, URZ, UR54, URZ, 0x33, !UPT ;  /* 0x000000363f047292 */ /* 0x000fe2000f8e333f */
[----:B------:R-:W-:-:S03]  /*ba10*/  IADD3 R152, -R152, UR43, R153 ;  /* 0x0000002b98987c10 */ /* 0x000fc6000fffe199 */
[----:B------:R-:W2:Y:S02]  /*ba20*/  MUFU.TANH R3, R3 ;  /* 0x0000000300037308 */ /* 0x000ea40000002400 */
[C---:B------:R-:W-:Y:S02]  /*ba30*/  VIADD R187, R152.reuse, UR6 ;  /* 0x0000000698bb7c36 */ /* 0x040fe40008000000 */
[----:B------:R-:W-:Y:S02]  /*ba40*/  VIADD R183, R152, UR4 ;  /* 0x0000000498b77c36 */ /* 0x000fe40008000000 */
[--C-:B0-----:R-:W-:Y:S02]  /*ba50*/  IMAD.IADD R182, R187, 0x1, R189.reuse ;  /* 0x00000001bbb67824 */ /* 0x101fe400078e02bd */
        /* <DEDUP_REMOVED lines=45> */
.L_x_1293:
[----:B------:R-:W-:-:S05]  /*bd30*/  IMAD.U32 R190, RZ, RZ, UR41 ;  /* 0x00000029ffbe7e24 */ /* 0x000fca000f8e00ff */
[----:B------:R-:W-:-:S13]  /*bd40*/  ISETP.NE.AND P1, PT, R190, 0x1, PT ;  /* 0x00000001be00780c */ /* 0x000fda0003f25270 */
[----:B------:R-:W1:Y:S02]  /*bd50*/  @P1 LDC.64 R152, c[0x0][0x9e8] ;  /* 0x00027a00ff981b82 */ /* 0x000e640000000a00 */
[----:B-1----:R-:W-:-:S05]  /*bd60*/  @P1 IMAD.HI.U32 R152, R189, R152, RZ ;  /* 0x00000098bd981227 */ /* 0x002fca00078e00ff */
[----:B------:R-:W-:-:S07]  /*bd70*/  @P1 SHF.R.U32.HI R189, RZ, R153, R152 ;  /* 0x00000099ffbd1219 */ /* 0x000fce0000011698 */
.L_x_1294:
[----:B------:R-:W-:Y:S05]  /*bd80*/  BSYNC B0 ;  /* 0x0000000000007941 */ /* 0x000fea0003800000 */
.L_x_1292:
[----:B------:R-:W-:-:S04]  /*bd90*/  IMAD R189, R189, R190, -R175 ;  /* 0x000000bebdbd7224 */ /* 0x000fc800078e0aaf */
[----:B------:R-:W-:-:S05]  /*bda0*/  IMAD.IADD R189, R189, 0x1, -R17 ;  /* 0x00000001bdbd7824 */ /* 0x000fca00078e0a11 */
[----:B------:R-:W-:Y:S02]  /*bdb0*/  VIMNMX R181, R181, R189, !PT ;  /* 0x000000bdb5b57248 */ /* 0x000fe40007fe0100 */
[----:B------:R-:W-:-:S07]  /*bdc0*/  VIADDMNMX R182, R189, R190, R182, PT ;  /* 0x000000bebdb67246 */ /* 0x000fce00038001b6 */
.L_x_1291:
        /* <DEDUP_REMOVED lines=68> */
.L_x_1297:
[----:B------:R-:W-:-:S05]  /*c210*/  IMAD.U32 R181, RZ, RZ, UR41 ;  /* 0x00000029ffb57e24 */ /* 0x000fca000f8e00ff */
[----:B------:R-:W-:-:S13]  /*c220*/  ISETP.NE.AND P2, PT, R181, 0x1, PT ;  /* 0x00000001b500780c */ /* 0x000fda0003f45270 */
[----:B------:R-:W0:Y:S02]  /*c230*/  @P2 LDC.64 R152, c[0x0][0x9e8] ;  /* 0x00027a00ff982b82 */ /* 0x000e240000000a00 */
[----:B0-----:R-:W-:-:S05]  /*c240*/  @P2 IMAD.HI.U32 R152, R3, R152, RZ ;  /* 0x0000009803982227 */ /* 0x001fca00078e00ff */
[----:B------:R-:W-:-:S07]  /*c250*/  @P2 SHF.R.U32.HI R3, RZ, R153, R152 ;  /* 0x00000099ff032219 */ /* 0x000fce0000011698 */
.L_x_1298:
[----:B------:R-:W-:Y:S05]  /*c260*/  BSYNC B0 ;  /* 0x0000000000007941 */ /* 0x000fea0003800000 */
.L_x_1296:
[----:B------:R-:W-:-:S04]  /*c270*/  IMAD R3, R3, R181, -R175 ;  /* 0x000000b503037224 */ /* 0x000fc800078e0aaf */
[----:B------:R-:W-:-:S05]  /*c280*/  IMAD.IADD R3, R3, 0x1, -R17 ;  /* 0x0000000103037824 */ /* 0x000fca00078e0a11 */
[----:B------:R-:W-:Y:S02]  /*c290*/  VIMNMX R183, R183, R3, !PT ;  /* 0x00000003b7b77248 */ /* 0x000fe40007fe0100 */
[----:B------:R-:W-:-:S07]  /*c2a0*/  VIADDMNMX R187, R3, R181, R187, PT ;  /* 0x000000b503bb7246 */ /* 0x000fce00038001bb */
.L_x_1295:
        /* <DEDUP_REMOVED lines=240> */
.L_x_1299:
[----:B------:R-:W0:Y:S01]  /*d1b0*/  S2UR UR6, SR_CgaCtaId ;  /* 0x00000000000679c3 */ /* 0x000e220000008800 */
[----:B------:R-:W-:Y:S01]  /*d1c0*/  R2UR UR4, R200 ;  /* 0x00000000c80472ca */ /* 0x000fe200000e0000 */
[----:B------:R-:W-:Y:S01]  /*d1d0*/  UIADD3 UR5, UR5, 0x30860, URZ ;  /* 0x0003086005057890 */ /* 0x000fe2000fffe03f */
[----:B------:R-:W-:Y:S01]  /*d1e0*/  F2FP.F16.F32.PACK_AB R198, R157, R184 ;  /* 0x000000b89dc6723e */ /* 0x000fe200000000ff */
[----:B------:R-:W-:Y:S01]  /*d1f0*/  IMAD.MOV.U32 R227, RZ, RZ, R2 ;  /* 0x000000ffffe37224 */ /* 0x000fe200078e0002 */
[----:B------:R-:W-:Y:S01]  /*d200*/  F2FP.F16.F32.PACK_AB R196, R188, R196 ;  /* 0x000000c4bcc4723e */ /* 0x000fe200000000ff */
[----:B------:R-:W-:Y:S01]  /*d210*/  IMAD.MOV.U32 R228, RZ, RZ, R3 ;  /* 0x000000ffffe47224 */ /* 0x000fe200078e0003 */
[----:B------:R-:W-:Y:S02]  /*d220*/  F2FP.F16.F32.PACK_AB R194, R185, R164 ;  /* 0x000000a4b9c2723e */ /* 0x000fe400000000ff */
[----:B------:R-:W-:Y:S02]  /*d230*/  F2FP.F16.F32.PACK_AB R184, R186, R176 ;  /* 0x000000b0bab8723e */ /* 0x000fe400000000ff */
[----:B------:R-:W-:-:S02]  /*d240*/  F2FP.F16.F32.PACK_AB R197, R154, R175 ;  /* 0x000000af9ac5723e */ /* 0x000fc400000000ff */
[----:B------:R-:W-:Y:S02]  /*d250*/  F2FP.F16.F32.PACK_AB R199, R156, R155 ;  /* 0x0000009b9cc7723e */ /* 0x000fe400000000ff */
[----:B------:R-:W-:Y:S01]  /*d260*/  ISETP.GT.AND P1, PT, R21, UR4, PT ;  /* 0x0000000415007c0c */ /* 0x000fe2000bf24270 */
[----:B------:R-:W-:Y:S01]  /*d270*/  UMOV UR4, UR39 ;  /* 0x0000002700047c82 */ /* 0x000fe20008000000 */
[----:B------:R-:W-:Y:S01]  /*d280*/  F2FP.F16.F32.PACK_AB R192, R161, R160 ;  /* 0x000000a0a1c0723e */ /* 0x000fe200000000ff */
[----:B------:R-:W-:Y:S01]  /*d290*/  VIADD R21, R21, 0xffffffff ;  /* 0xffffffff15157836 */ /* 0x000fe20000000000 */
        /* <DEDUP_REMOVED lines=13> */
.L_x_1281:
        /* <DEDUP_REMOVED lines=131> */
.L_x_1301:
[----:B------:R-:W-:Y:S01]  /*dba0*/  ULEA UR5, UR39, UR40, 0x3 ;  /* 0x0000002827057291 */ /* 0x000fe2000f8e183f */
[----:B------:R-:W-:-:S05]  /*dbb0*/  IMAD.U32 R0, RZ, RZ, UR38 ;  /* 0x00000026ff007e24 */ /* 0x000fca000f8e00ff */
[----:B------:R-:W-:-:S04]  /*dbc0*/  SHF.L.U32 R0, R0, 0x1f, RZ ;  /* 0x0000001f00007819 */ /* 0x000fc800000006ff */
[----:B------:R0:W1:Y:S01]  /*dbd0*/  SYNCS.PHASECHK.TRANS64.TRYWAIT P1, [UR5+0x30850], R0 ;  /* 0x03085000ff0075a7 */ /* 0x0000620008020145 */
[----:B------:R-:W-:Y:S05]  /*dbe0*/  @!P0 BRA `(.L_x_1302) ;  /* 0x0000000000048947 */ /* 0x000fea0003800000 */
[----:B------:R-:W-:Y:S01]  /*dbf0*/  BPT.TRAP 0x1 ;  /* 0x000000040000795c */ /* 0x000fe20000300000 */
.L_x_1302:
[----:B-1----:R-:W-:Y:S05]  /*dc00*/  @P1 BRA `(.L_x_1303) ;  /* 0x0000000000081947 */ /* 0x002fea0003800000 */
[----:B------:R-:W1:Y:S02]  /*dc10*/  SYNCS.PHASECHK.TRANS64.TRYWAIT P1, [UR5+0x30850], R0 ;  /* 0x03085000ff0075a7 */ /* 0x000e640008020145 */
[----:B-1----:R-:W-:Y:S05]  /*dc20*/  @!P1 BRA `(.L_x_1304) ;  /* 0x000000bc006c9947 */ /* 0x002fea0003800000 */
.L_x_1303:
[----:B------:R-:W-:Y:S01]  /*dc30*/  UIADD3 UR40, UR40, 0x400, URZ ;  /* 0x0000040028287890 */ /* 0x000fe2000fffe03f */
[----:B------:R-:W-:Y:S01]  /*dc40*/  WARPGROUP.ARRIVE ;  /* 0x00000000000079c5 */ /* 0x000fe20000000000 */
[----:B------:R-:W-:Y:S01]  /*dc50*/  UMOV UR7, 0x40000040 ;  /* 0x4000004000077882 */ /* 0x000fe20000000000 */
[----:B01----:R-:W0:Y:S01]  /*dc60*/  SHFL.BFLY PT, R0, R19, 0x2, 0x1f ;  /* 0x0c401f0013007f89 */ /* 0x003e2200000e0000 */
[----:B------:R-:W-:Y:S01]  /*dc70*/  USHF.R.U32.HI UR40, URZ, 0x4, UR40 ;  /* 0x000000043f287899 */ /* 0x000fe20008011628 */
[----:B------:R-:W-:Y:S02]  /*dc80*/  IMAD.MOV.U32 R6, RZ, RZ, RZ ;  /* 0x000000ffff067224 */ /* 0x000fe400078e00ff */
[----:B------:R-:W1:Y:S01]  /*dc90*/  SHFL.BFLY PT, R5, R18, 0x2, 0x1f ;  /* 0x0c401f0012057f89 */ /* 0x000e6200000e0000 */
[----:B------:R-:W-:Y:S01]  /*dca0*/  ULOP3.LUT UR40, UR40, 0x3fff, URZ, 0xc0, !UPT ;  /* 0x00003fff28287892 */ /* 0x000fe2000f8ec03f */
[----:B------:R-:W-:Y:S02]  /*dcb0*/  IMAD.U32 R8, RZ, RZ, UR10 ;  /* 0x0000000aff087e24 */ /* 0x000fe4000f8e00ff */
[----:B------:R-:W-:Y:S01]  /*dcc0*/  IMAD.U32 R12, RZ, RZ, UR10 ;  /* 0x0000000aff0c7e24 */ /* 0x000fe2000f8e00ff */
[----:B------:R-:W-:-:S04]  /*dcd0*/  ULOP3.LUT UR4, UR40, 0x2000000, URZ, 0xfc, !UPT ;  /* 0x0200000028047892 */ /* 0x000fc8000f8efc3f */
[----:B------:R-:W-:-:S07]  /*dce0*/  ULEA UR4, UR39, UR4, 0xb ;  /* 0x0000000427047291 */ /* 0x000fce000f8e583f */
[----:B------:R-:W-:Y:S02]  /*dcf0*/  UMOV UR6, UR4 ;  /* 0x0000000400067c82 */ /* 0x000fe40008000000 */
[----:B------:R-:W-:Y:S01]  /*dd00*/  HGMMA.64x256x16.F32 R24, R196, gdesc[UR4].tnspB, R24, gsb0 ;  /* 0x43e00004c4187df0 */ /* 0x000fe20008000818 */
[----:B------:R-:W-:Y:S01]  /*dd10*/  UIADD3 UR6, UR4, 0x80, URZ ;  /* 0x0000008004067890 */ /* 0x000fe2000fffe03f */
[----:B0-----:R-:W-:Y:S01]  /*dd20*/  FADD.FTZ R0, R0, R19 ;  /* 0x0000001300007221 */ /* 0x001fe20000010000 */
[----:B------:R-:W-:Y:S01]  /*dd30*/  UMOV UR7, 0x40000040 ;  /* 0x4000004000077882 */ /* 0x000fe20000000000 */
[----:B-1----:R-:W-:-:S03]  /*dd40*/  FADD.FTZ R4, R5, R18 ;  /* 0x0000001205047221 */ /* 0x002fc60000010000 */
[----:B------:R-:W0:Y:S04]  /*dd50*/  SHFL.BFLY PT, R5, R0, 0x1, 0x1f ;  /* 0x0c201f0000057f89 */ /* 0x000e2800000e0000 */
[----:B------:R-:W1:Y:S01]  /*dd60*/  SHFL.BFLY PT, R7, R4, 0x1, 0x1f ;  /* 0x0c201f0004077f89 */ /* 0x000e6200000e0000 */
[----:B0-----:R-:W-:Y:S01]  /*dd70*/  FADD.FTZ R10, R0, R5 ;  /* 0x00000005000a7221 */ /* 0x001fe20000010000 */
[----:B------:R-:W-:Y:S02]  /*dd80*/  IMAD.MOV.U32 R5, RZ, RZ, RZ ;  /* 0x000000ffff057224 */ /* 0x000fe400078e00ff */
[----:B------:R-:W-:Y:S02]  /*dd90*/  IMAD.MOV.U32 R0, RZ, RZ, -0x800000 ;  /* 0xff800000ff007424 */ /* 0x000fe400078e00ff */
[----:B-1----:R-:W-:Y:S01]  /*dda0*/  FADD.FTZ R11, R4, R7 ;  /* 0x00000007040b7221 */ /* 0x002fe20000010000 */
[----:B------:R-:W-:Y:S01]  /*ddb0*/  FSETP.NE.FTZ.AND P1, PT, R10, RZ, PT ;  /* 0x000000ff0a00720b */ /* 0x000fe20003f35000 */
[----:B------:R-:W-:-:S03]  /*ddc0*/  IMAD.MOV.U32 R4, RZ, RZ, -0x800000 ;  /* 0xff800000ff047424 */ /* 0x000fc600078e00ff */
        /* <DEDUP_REMOVED lines=30> */
.L_x_1305:
[----:B------:R-:W2:Y:S01]  /*dfb0*/  LDL.LU R2, [R1+0x14] ;  /* 0x0000140001027983 */ /* 0x000ea20000300800 */
[----:B------:R-:W-:Y:S01]  /*dfc0*/  UIADD3 UR4, UR5, 0x30860, URZ ;  /* 0x0003086005047890 */ /* 0x000fe2000fffe03f */
[----:B------:R-:W0:Y:S01]  /*dfd0*/  S2UR UR5, SR_CgaCtaId ;  /* 0x00000000000579c3 */ /* 0x000e220000008800 */
        /* <DEDUP_REMOVED lines=33> */
[----:B------:R-:W-:Y:S01]  /*e1f0*/  USEL UR4, URZ, 0x1, UP0 ;  /* 0x000000013f047887 */ /* 0x000fe20008000000 */
        /* <DEDUP_REMOVED lines=100> */
[----:B------:R-:W-:-:S02]  /*e840*/  USEL UR39, UR39, URZ, UP0 ;  /* 0x0000003f27277287 */ /* 0x000fc40008000000 */
[----:B------:R-:W-:Y:S01]  /*e850*/  ULOP3.LUT UR38, UR38, UR4, URZ, 0x3c, !UPT ;  /* 0x0000000426267292 */ /* 0x000fe2000f8e3c3f */
[----:B--2---:R-:W-:-:S13]  /*e860*/  R2UR UR6, R2 ;  /* 0x00000000020672ca */ /* 0x004fda00000e0000 */
[----:B------:R-:W-:-:S06]  /*e870*/  UIADD3 UR6, UR6, 0x1, URZ ;  /* 0x0000000106067890 */ /* 0x000fcc000fffe03f */
[----:B------:R-:W-:-:S05]  /*e880*/  IMAD.U32 R2, RZ, RZ, UR6 ;  /* 0x00000006ff027e24 */ /* 0x000fca000f8e00ff */
[----:B------:R0:W-:Y:S02]  /*e890*/  STL [R1+0x14], R2 ;  /* 0x0000140201007387 */ /* 0x0001e40000100800 */
.L_x_1227:
        /* <DEDUP_REMOVED lines=11> */
[----:B0-----:R-:W2:Y:S01]  /*e950*/  LDL.LU R2, [R1+0x10] ;  /* 0x0000100001027983 */ /* 0x001ea20000300800 */
[----:B------:R-:W0:Y:S01]  /*e960*/  S2UR UR4, SR_SWINHI ;  /* 0x00000000000479c3 */ /* 0x000e220000002f00 */
[----:B------:R-:W-:Y:S01]  /*e970*/  F2FP.F16.F32.PACK_AB R10, R29, R28 ;  /* 0x0000001c1d0a723e */ /* 0x000fe200000000ff */
[----:B------:R-:W-:Y:S01]  /*e980*/  ULDC.64 UR16, c[0x0][0xc00] ;  /* 0x0003000000107ab9 */ /* 0x000fe20000000a00 */
[----:B------:R-:W3:Y:S01]  /*e990*/  LDL R3, [R1+0x28] ;  /* 0x0000280001037983 */ /* 0x000ee20000100800 */
[----:B------:R-:W-:Y:S01]  /*e9a0*/  F2FP.F16.F32.PACK_AB R11, R31, R30 ;  /* 0x0000001e1f0b723e */ /* 0x000fe200000000ff */
[----:B------:R-:W-:Y:S01]  /*e9b0*/  ULDC.64 UR12, c[0x0][0xc00] ;  /* 0x00030000000c7ab9 */ /* 0x000fe20000000a00 */
[----:B------:R-:W-:Y:S01]  /*e9c0*/  F2FP.F16.F32.PACK_AB R12, R33, R32 ;  /* 0x00000020210c723e */ /* 0x000fe200000000ff */
[----:B------:R-:W-:Y:S01]  /*e9d0*/  ULDC.64 UR14, c[0x0][0xc08] ;  /* 0x00030200000e7ab9 */ /* 0x000fe20000000a00 */
[----:B------:R-:W-:Y:S01]  /*e9e0*/  F2FP.F16.F32.PACK_AB R13, R35, R34 ;  /* 0x00000022230d723e */ /* 0x000fe200000000ff */
[----:B------:R-:W-:Y:S01]  /*e9f0*/  ULDC UR22, c[0x0][0xbe8] ;  /* 0x0002fa0000167ab9 */ /* 0x000fe20000000800 */
[----:B------:R-:W-:-:S02]  /*ea00*/  F2FP.F16.F32.PACK_AB R14, R37, R36 ;  /* 0x00000024250e723e */ /* 0x000fc400000000ff */
[----:B------:R-:W-:Y:S02]  /*ea10*/  F2FP.F16.F32.PACK_AB R15, R39, R38 ;  /* 0x00000026270f723e */ /* 0x000fe400000000ff */
[----:B------:R-:W-:Y:S02]  /*ea20*/  R2UR UR19, R202 ;  /* 0x00000000ca1372ca */ /* 0x000fe400000e0000 */
[----:B------:R-:W-:Y:S02]  /*ea30*/  R2UR UR18, R204 ;  /* 0x00000000cc1272ca */ /* 0x000fe400000e0000 */
[----:B------:R-:W-:Y:S01]  /*ea40*/  R2UR UR26, R205 ;  /* 0x00000000cd1a72ca */ /* 0x000fe200000e0000 */
[----:B------:R-:W-:Y:S01]  /*ea50*/  UMOV UR10, UR8 ;  /* 0x00000008000a7c82 */ /* 0x000fe20008000000 */
[----:B0-----:R-:W-:Y:S01]  /*ea60*/  UMOV UR11, UR4 ;  /* 0x00000004000b7c82 */ /* 0x001fe20008000000 */
[----:B------:R-:W-:Y:S01]  /*ea70*/  UISETP.NE.U32.AND UP0, UPT, UR14, URZ, UPT ;  /* 0x0000003f0e00728c */ /* 0x000fe2000bf05070 */
[----:B------:R-:W-:-:S03]  /*ea80*/  ULDC UR4, c[0x0][0xad4] ;  /* 0x0002b50000047ab9 */ /* 0x000fc60000000800 */
[----:B------:R-:W-:-:S11]  /*ea90*/  UISETP.NE.AND.EX UP0, UPT, UR15, URZ, UPT, UP0 ;  /* 0x0000003f0f00728c */ /* 0x000fd6000bf05300 */
[----:B------:R-:W-:Y:S01]  /*eaa0*/  @UP0 ULDC.64 UR14, c[0x0][0xc08] ;  /* 0x00030200000e0ab9 */ /* 0x000fe20000000a00 */
[----:B------:R-:W-:Y:S01]  /*eab0*/  BAR.SYNC.DEFER_BLOCKING 0x1, 0x100 ;  /* 0x0044000000007b1d */ /* 0x000fe20000010000 */
[----:B--2---:R-:W-:Y:S01]  /*eac0*/  R2UR UR9, R2 ;  /* 0x00000000020972ca */ /* 0x004fe200000e0000 */
[----:B------:R-:W-:-:S04]  /*ead0*/  IMAD.MOV.U32 R2, RZ, RZ, 0x2 ;  /* 0x00000002ff027424 */ /* 0x000fc800078e00ff */
[----:B---3--:R-:W-:-:S03]  /*eae0*/  IMAD.WIDE R2, R3, R2, UR10 ;  /* 0x0000000a03027e25 */ /* 0x008fc6000f8e0202 */
[C---:B------:R-:W-:Y:S02]  /*eaf0*/  IADD3 R155, P0, R2.reuse, 0x40, RZ ;  /* 0x00000040029b7810 */ /* 0x040fe40007f1e0ff */
[----:B------:R-:W-:-:S03]  /*eb00*/  IADD3 R7, P1, R2, 0x20, RZ ;  /* 0x0000002002077810 */ /* 0x000fc60007f3e0ff */
[----:B------:R-:W-:Y:S01]  /*eb10*/  UIMAD.WIDE UR12, UR9, 0x4, UR12 ;  /* 0x00000004090c78a5 */ /* 0x000fe2000f8e020c */
[----:B------:R-:W-:Y:S02]  /*eb20*/  LOP3.LUT R154, R155, 0x380, RZ, 0xc0, !PT ;  /* 0x000003809b9a7812 */ /* 0x000fe400078ec0ff */
[----:B------:R-:W-:Y:S02]  /*eb30*/  LOP3.LUT R9, R2, 0x380, RZ, 0xc0, !PT ;  /* 0x0000038002097812 */ /* 0x000fe400078ec0ff */
[----:B------:R-:W-:Y:S02]  /*eb40*/  LOP3.LUT R6, R7, 0x380, RZ, 0xc0, !PT ;  /* 0x0000038007067812 */ /* 0x000fe400078ec0ff */
[----:B------:R-:W-:Y:S02]  /*eb50*/  SHF.R.U64 R154, R154, 0x3, RZ ;  /* 0x000000039a9a7819 */ /* 0x000fe400000012ff */
[----:B------:R-:W-:Y:S02]  /*eb60*/  IADD3 R161, P4, R2, 0x60, RZ ;  /* 0x0000006002a17810 */ /* 0x000fe40007f9e0ff */
[----:B------:R-:W-:-:S02]  /*eb70*/  SHF.R.U64 R9, R9, 0x3, RZ ;  /* 0x0000000309097819 */ /* 0x000fc400000012ff */
[----:B------:R-:W-:Y:S02]  /*eb80*/  SHF.R.U64 R6, R6, 0x3, RZ ;  /* 0x0000000306067819 */ /* 0x000fe400000012ff */
[----:B------:R-:W-:Y:S01]  /*eb90*/  LOP3.LUT R154, R154, R155, RZ, 0x3c, !PT ;  /* 0x0000009b9a9a7212 */ /* 0x000fe200078e3cff */
[----:B------:R-:W-:Y:S01]  /*eba0*/  IMAD.X R155, RZ, RZ, R3, P0 ;  /* 0x000000ffff9b7224 */ /* 0x000fe200000e0603 */
[C---:B------:R-:W-:Y:S02]  /*ebb0*/  IADD3 R163, P3, R2.reuse, 0x4000, RZ ;  /* 0x0000400002a37810 */ /* 0x040fe40007f7e0ff */
[C---:B------:R-:W-:Y:S02]  /*ebc0*/  IADD3 R165, P6, R2.reuse, 0x4020, RZ ;  /* 0x0000402002a57810 */ /* 0x040fe40007fde0ff */
[----:B------:R-:W-:Y:S02]  /*ebd0*/  LOP3.LUT R160, R161, 0x380, RZ, 0xc0, !PT ;  /* 0x00000380a1a07812 */ /* 0x000fe400078ec0ff */
[----:B------:R-:W-:-:S02]  /*ebe0*/  IADD3 R21, P2, R2, 0x4060, RZ ;  /* 0x0000406002157810 */ /* 0x000fc40007f5e0ff */
[----:B------:R-:W-:Y:S01]  /*ebf0*/  LOP3.LUT R8, R9, R2, RZ, 0x3c, !PT ;  /* 0x0000000209087212 */ /* 0x000fe200078e3cff */
[--C-:B------:R-:W-:Y:S01]  /*ec00*/  IMAD.MOV.U32 R9, RZ, RZ, R3.reuse ;  /* 0x000000ffff097224 */ /* 0x100fe200078e0003 */
[----:B------:R-:W-:Y:S02]  /*ec10*/  IADD3 R153, P0, R2, 0x8020, RZ ;  /* 0x0000802002997810 */ /* 0x000fe40007f1e0ff */
[----:B------:R-:W-:Y:S01]  /*ec20*/  LOP3.LUT R6, R6, R7, RZ, 0x3c, !PT ;  /* 0x0000000706067212 */ /* 0x000fe200078e3cff */
[----:B------:R-:W-:Y:S01]  /*ec30*/  IMAD.X R7, RZ, RZ, R3, P1 ;  /* 0x000000ffff077224 */ /* 0x000fe200008e0603 */
[----:B------:R-:W-:Y:S02]  /*ec40*/  LOP3.LUT R162, R163, 0x380, RZ, 0xc0, !PT ;  /* 0x00000380a3a27812 */ /* 0x000fe400078ec0ff */
[----:B------:R-:W-:Y:S02]  /*ec50*/  LOP3.LUT R164, R165, 0x380, RZ, 0xc0, !PT ;  /* 0x00000380a5a47812 */ /* 0x000fe400078ec0ff */
[----:B------:R-:W-:-:S02]  /*ec60*/  SHF.R.U64 R160, R160, 0x3, RZ ;  /* 0x00000003a0a07819 */ /* 0x000fc400000012ff */
[C---:B------:R-:W-:Y:S02]  /*ec70*/  IADD3 R167, P5, R2.reuse, 0x4040, RZ ;  /* 0x0000404002a77810 */ /* 0x040fe40007fbe0ff */
[----:B------:R-:W-:Y:S02]  /*ec80*/  LOP3.LUT R20, R21, 0x380, RZ, 0xc0, !PT ;  /* 0x0000038015147812 */ /* 0x000fe400078ec0ff */
[----:B------:R-:W-:Y:S02]  /*ec90*/  IADD3 R169, P1, R2, 0x8000, RZ ;  /* 0x0000800002a97810 */ /* 0x000fe40007f3e0ff */
[----:B------:R-:W-:Y:S02]  /*eca0*/  LOP3.LUT R152, R153, 0x380, RZ, 0xc0, !PT ;  /* 0x0000038099987812 */ /* 0x000fe400078ec0ff */
[----:B------:R-:W-:Y:S02]  /*ecb0*/  MOV R5, R8 ;  /* 0x0000000800057202 */ /* 0x000fe40000000f00 */
[----:B------:R-:W-:-:S02]  /*ecc0*/  SHF.R.U64 R162, R162, 0x3, RZ ;  /* 0x00000003a2a27819 */ /* 0x000fc400000012ff */
[----:B------:R-:W-:Y:S02]  /*ecd0*/  SHF.R.U64 R164, R164, 0x3, RZ ;  /* 0x00000003a4a47819 */ /* 0x000fe400000012ff */
[----:B------:R-:W-:Y:S01]  /*ece0*/  LOP3.LUT R160, R160, R161, RZ, 0x3c, !PT ;  /* 0x000000a1a0a07212 */ /* 0x000fe200078e3cff */
[----:B------:R-:W-:Y:S01]  /*ecf0*/  IMAD.X R161, RZ, RZ, R3, P4 ;  /* 0x000000ffffa17224 */ /* 0x000fe200020e0603 */
[----:B------:R-:W-:Y:S02]  /*ed00*/  F2FP.F16.F32.PACK_AB R8, R25, R24 ;  /* 0x000000181908723e */ /* 0x000fe400000000ff */
[----:B------:R-:W-:Y:S02]  /*ed10*/  LOP3.LUT R166, R167, 0x380, RZ, 0xc0, !PT ;  /* 0x00000380a7a67812 */ /* 0x000fe400078ec0ff */
[----:B------:R-:W-:Y:S02]  /*ed20*/  F2FP.F16.F32.PACK_AB R9, R27, R26 ;  /* 0x0000001a1b09723e */ /* 0x000fe400000000ff */
[----:B------:R-:W-:-:S02]  /*ed30*/  SHF.R.U64 R20, R20, 0x3, RZ ;  /* 0x0000000314147819 */ /* 0x000fc400000012ff */
[----:B------:R-:W-:Y:S01]  /*ed40*/  LOP3.LUT R168, R169, 0x380, RZ, 0xc0, !PT ;  /* 0x00000380a9a87812 */ /* 0x000fe200078ec0ff */
[----:B------:R0:W-:Y:S01]  /*ed50*/  STSM.16.M88.4 [R5], R8 ;  /* 0x0000000805007844 */ /* 0x0001e20000000200 */
[----:B------:R-:W-:Y:S02]  /*ed60*/  SHF.R.U64 R152, R152, 0x3, RZ ;  /* 0x0000000398987819 */ /* 0x000fe400000012ff */
[----:B------:R-:W-:Y:S02]  /*ed70*/  MOV R7, R6 ;  /* 0x0000000600077202 */ /* 0x000fe40000000f00 */
[----:B------:R-:W-:Y:S02]  /*ed80*/  IADD3 R171, P4, R2, 0x8040, RZ ;  /* 0x0000804002ab7810 */ /* 0x000fe40007f9e0ff */
[----:B------:R-:W-:Y:S01]  /*ed90*/  LOP3.LUT R162, R162, R163, RZ, 0x3c, !PT ;  /* 0x000000a3a2a27212 */ /* 0x000fe200078e3cff */
[--C-:B------:R-:W-:Y:S01]  /*eda0*/  IMAD.X R163, RZ, RZ, R3.reuse, P3 ;  /* 0x000000ffffa37224 */ /* 0x100fe200018e0603 */
[----:B------:R-:W-:Y:S01]  /*edb0*/  LOP3.LUT R164, R164, R165, RZ, 0x3c, !PT ;  /* 0x000000a5a4a47212 */ /* 0x000fe200078e3cff */
[--C-:B------:R-:W-:Y:S01]  /*edc0*/  IMAD.X R165, RZ, RZ, R3.reuse, P6 ;  /* 0x000000ffffa57224 */ /* 0x100fe200030e0603 */
[----:B------:R-:W-:Y:S01]  /*edd0*/  SHF.R.U64 R166, R166, 0x3, RZ ;  /* 0x00000003a6a67819 */ /* 0x000fe200000012ff */
[----:B------:R1:W-:Y:S01]  /*ede0*/  STSM.16.M88.4 [R7], R12 ;  /* 0x0000000c07007844 */ /* 0x0003e20000000200 */
[----:B------:R-:W-:Y:S01]  /*edf0*/  LOP3.LUT R20, R20, R21, RZ, 0x3c, !PT ;  /* 0x0000001514147212 */ /* 0x000fe200078e3cff */
[----:B------:R-:W-:Y:S01]  /*ee00*/  IMAD.X R21, RZ, RZ, R3, P2 ;  /* 0x000000ffff157224 */ /* 0x000fe200010e0603 */
[----:B------:R-:W-:-:S02]  /*ee10*/  SHF.R.U64 R168, R168, 0x3, RZ ;  /* 0x00000003a8a87819 */ /* 0x000fc400000012ff */
[----:B------:R-:W-:Y:S01]  /*ee20*/  LOP3.LUT R152, R152, R153, RZ, 0x3c, !PT ;  /* 0x0000009998987212 */ /* 0x000fe200078e3cff */
[----:B------:R-:W-:Y:S01]  /*ee30*/  IMAD.X R153, RZ, RZ, R3, P0 ;  /* 0x000000ffff997224 */ /* 0x000fe200000e0603 */
[----:B------:R-:W-:Y:S02]  /*ee40*/  LOP3.LUT R170, R171, 0x380, RZ, 0xc0, !PT ;  /* 0x00000380abaa7812 */ /* 0x000fe400078ec0ff */
[C---:B------:R-:W-:Y:S02]  /*ee50*/  IADD3 R157, P3, R2.reuse, 0x8060, RZ ;  /* 0x00008060029d7810 */ /* 0x040fe40007f7e0ff */
[----:B------:R-:W-:Y:S02]  /*ee60*/  IADD3 R159, P6, R2, 0xc000, RZ ;  /* 0x0000c000029f7810 */ /* 0x000fe40007fde0ff */
[----:B------:R-:W-:Y:S02]  /*ee70*/  MOV R154, R154 ;  /* 0x0000009a009a7202 */ /* 0x000fe40000000f00 */
[----:B0-----:R-:W-:-:S02]  /*ee80*/  F2FP.F16.F32.PACK_AB R8, R41, R40 ;  /* 0x000000282908723e */ /* 0x001fc400000000ff */
[----:B------:R-:W-:Y:S02]  /*ee90*/  F2FP.F16.F32.PACK_AB R9, R43, R42 ;  /* 0x0000002a2b09723e */ /* 0x000fe400000000ff */
[----:B------:R-:W-:Y:S02]  /*eea0*/  F2FP.F16.F32.PACK_AB R10, R45, R44 ;  /* 0x0000002c2d0a723e */ /* 0x000fe400000000ff */
[----:B------:R-:W-:Y:S02]  /*eeb0*/  F2FP.F16.F32.PACK_AB R11, R47, R46 ;  /* 0x0000002e2f0b723e */ /* 0x000fe400000000ff */
[----:B------:R-:W-:Y:S01]  /*eec0*/  LOP3.LUT R166, R166, R167, RZ, 0x3c, !PT ;  /* 0x000000a7a6a67212 */ /* 0x000fe200078e3cff */
[----:B------:R-:W-:Y:S01]  /*eed0*/  IMAD.X R167, RZ, RZ, R3, P5 ;  /* 0x000000ffffa77224 */ /* 0x000fe200028e0603 */
[----:B------:R-:W-:Y:S01]  /*eee0*/  MOV R161, R160 ;  /* 0x000000a000a17202 */ /* 0x000fe20000000f00 */
[----:B------:R0:W-:Y:S01]  /*eef0*/  STSM.16.M88.4 [R154], R8 ;  /* 0x000000089a007844 */ /* 0x0001e20000000200 */
[----:B-1----:R-:W-:-:S02]  /*ef00*/  F2FP.F16.F32.PACK_AB R12, R49, R48 ;  /* 0x00000030310c723e */ /* 0x002fc400000000ff */
[----:B------:R-:W-:Y:S02]  /*ef10*/  F2FP.F16.F32.PACK_AB R13, R51, R50 ;  /* 0x00000032330d723e */ /* 0x000fe400000000ff */
[----:B------:R-:W-:Y:S02]  /*ef20*/  F2FP.F16.F32.PACK_AB R14, R53, R52 ;  /* 0x00000034350e723e */ /* 0x000fe400000000ff */
[----:B------:R-:W-:Y:S02]  /*ef30*/  F2FP.F16.F32.PACK_AB R15, R55, R54 ;  /* 0x00000036370f723e */ /* 0x000fe400000000ff */
[----:B------:R-:W-:Y:S01]  /*ef40*/  LOP3.LUT R168, R168, R169, RZ, 0x3c, !PT ;  /* 0x000000a9a8a87212 */ /* 0x000fe200078e3cff */
[----:B------:R-:W-:Y:S01]  /*ef50*/  IMAD.X R169, RZ, RZ, R3, P1 ;  /* 0x000000ffffa97224 */ /* 0x000fe200008e0603 */
[----:B------:R-:W-:Y:S01]  /*ef60*/  SHF.R.U64 R170, R170, 0x3, RZ ;  /* 0x00000003aaaa7819 */ /* 0x000fe200000012ff */
[----:B------:R1:W-:Y:S01]  /*ef70*/  STSM.16.M88.4 [R161], R12 ;  /* 0x0000000ca1007844 */ /* 0x0003e20000000200 */
[----:B------:R-:W-:-:S02]  /*ef80*/  LOP3.LUT R156, R157, 0x380, RZ, 0xc0, !PT ;  /* 0x000003809d9c7812 */ /* 0x000fc400078ec0ff */
[----:B------:R-:W-:Y:S02]  /*ef90*/  LOP3.LUT R158, R159, 0x380, RZ, 0xc0, !PT ;  /* 0x000003809f9e7812 */ /* 0x000fe400078ec0ff */
[----:B------:R-:W-:Y:S02]  /*efa0*/  MOV R22, R20 ;  /* 0x0000001400167202 */ /* 0x000fe40000000f00 */
[C---:B------:R-:W-:Y:S02]  /*efb0*/  IADD3 R6, P5, R2.reuse, 0xc020, RZ ;  /* 0x0000c02002067810 */ /* 0x040fe40007fbe0ff */
[C---:B------:R-:W-:Y:S02]  /*efc0*/  IADD3 R5, P1, R2.reuse, 0xc060, RZ ;  /* 0x0000c06002057810 */ /* 0x040fe40007f3e0ff */
[----:B------:R-:W-:Y:S02]  /*efd0*/  MOV R20, R152 ;  /* 0x0000009800147202 */ /* 0x000fe40000000f00 */
[----:B------:R-:W-:-:S02]  /*efe0*/  IADD3 R19, P2, R2, 0xc040, RZ ;  /* 0x0000c04002137810 */ /* 0x000fc40007f5e0ff */
[----:B------:R-:W-:Y:S02]  /*eff0*/  MOV R162, R162 ;  /* 0x000000a200a27202 */ /* 0x000fe40000000f00 */
[----:B------:R-:W-:Y:S02]  /*f000*/  F2FP.F16.F32.PACK_AB R152, R57, R56 ;  /* 0x000000383998723e */ /* 0x000fe400000000ff */
[----:B------:R-:W-:Y:S02]  /*f010*/  F2FP.F16.F32.PACK_AB R153, R59, R58 ;  /* 0x0000003a3b99723e */ /* 0x000fe400000000ff */
[----:B0-----:R-:W-:Y:S02]  /*f020*/  F2FP.F16.F32.PACK_AB R154, R61, R60 ;  /* 0x0000003c3d9a723e */ /* 0x001fe400000000ff */
[----:B------:R-:W-:Y:S02]  /*f030*/  F2FP.F16.F32.PACK_AB R155, R63, R62 ;  /* 0x0000003e3f9b723e */ /* 0x000fe400000000ff */
[----:B------:R-:W-:-:S02]  /*f040*/  MOV R164, R164 ;  /* 0x000000a400a47202 */ /* 0x000fc40000000f00 */
[----:B------:R-:W-:Y:S01]  /*f050*/  F2FP.F16.F32.PACK_AB R8, R65, R64 ;  /* 0x000000404108723e */ /* 0x000fe200000000ff */
[----:B------:R-:W-:Y:S01]  /*f060*/  STSM.16.M88.4 [R162], R152 ;  /* 0x00000098a2007844 */ /* 0x000fe20000000200 */
[----:B------:R-:W-:Y:S02]  /*f070*/  F2FP.F16.F32.PACK_AB R9, R67, R66 ;  /* 0x000000424309723e */ /* 0x000fe400000000ff */
[----:B------:R-:W-:Y:S02]  /*f080*/  F2FP.F16.F32.PACK_AB R10, R69, R68 ;  /* 0x00000044450a723e */ /* 0x000fe400000000ff */
[----:B------:R-:W-:Y:S02]  /*f090*/  F2FP.F16.F32.PACK_AB R11, R71, R70 ;  /* 0x00000046470b723e */ /* 0x000fe400000000ff */
[----:B------:R-:W-:Y:S01]  /*f0a0*/  LOP3.LUT R170, R170, R171, RZ, 0x3c, !PT ;  /* 0x000000abaaaa7212 */ /* 0x000fe200078e3cff */
[----:B------:R-:W-:Y:S01]  /*f0b0*/  IMAD.X R171, RZ, RZ, R3, P4 ;  /* 0x000000ffffab7224 */ /* 0x000fe200020e0603 */
[----:B------:R-:W-:Y:S01]  /*f0c0*/  SHF.R.U64 R156, R156, 0x3, RZ ;  /* 0x000000039c9c7819 */ /* 0x000fe200000012ff */
[----:B------:R0:W-:Y:S01]  /*f0d0*/  STSM.16.M88.4 [R164], R8 ;  /* 0x00000008a4007844 */ /* 0x0001e20000000200 */
[----:B------:R-:W-:-:S02]  /*f0e0*/  SHF.R.U64 R158, R158, 0x3, RZ ;  /* 0x000000039e9e7819 */ /* 0x000fc400000012ff */
[----:B------:R-:W-:Y:S02]  /*f0f0*/  MOV R166, R166 ;  /* 0x000000a600a67202 */ /* 0x000fe40000000f00 */
[----:B-1----:R-:W-:Y:S02]  /*f100*/  F2FP.F16.F32.PACK_AB R12, R73, R72 ;  /* 0x00000048490c723e */ /* 0x002fe400000000ff */
[----:B------:R-:W-:Y:S02]  /*f110*/  F2FP.F16.F32.PACK_AB R13, R75, R74 ;  /* 0x0000004a4b0d723e */ /* 0x000fe400000000ff */
[----:B------:R-:W-:Y:S02]  /*f120*/  F2FP.F16.F32.PACK_AB R14, R77, R76 ;  /* 0x0000004c4d0e723e */ /* 0x000fe400000000ff */
[----:B------:R-:W-:Y:S02]  /*f130*/  F2FP.F16.F32.PACK_AB R15, R79, R78 ;  /* 0x0000004e4f0f723e */ /* 0x000fe400000000ff */
[----:B------:R-:W-:-:S02]  /*f140*/  LOP3.LUT R7, R6, 0x380, RZ, 0xc0, !PT ;  /* 0x0000038006077812 */ /* 0x000fc400078ec0ff */
[----:B------:R-:W-:Y:S01]  /*f150*/  LOP3.LUT R2, R5, 0x380, RZ, 0xc0, !PT ;  /* 0x0000038005027812 */ /* 0x000fe200078ec0ff */
[----:B------:R1:W-:Y:S01]  /*f160*/  STSM.16.M88.4 [R166], R12 ;  /* 0x0000000ca6007844 */ /* 0x0003e20000000200 */
[----:B------:R-:W-:Y:S02]  /*f170*/  LOP3.LUT R18, R19, 0x380, RZ, 0xc0, !PT ;  /* 0x0000038013127812 */ /* 0x000fe400078ec0ff */
[----:B------:R-:W-:Y:S01]  /*f180*/  LOP3.LUT R156, R156, R157, RZ, 0x3c, !PT ;  /* 0x0000009d9c9c7212 */ /* 0x000fe200078e3cff */
[--C-:B------:R-:W-:Y:S01]  /*f190*/  IMAD.X R157, RZ, RZ, R3.reuse, P3 ;  /* 0x000000ffff9d7224 */ /* 0x100fe200018e0603 */
[----:B------:R-:W-:Y:S01]  /*f1a0*/  LOP3.LUT R158, R158, R159, RZ, 0x3c, !PT ;  /* 0x0000009f9e9e7212 */ /* 0x000fe200078e3cff */
[----:B------:R-:W-:Y:S01]  /*f1b0*/  IMAD.X R159, RZ, RZ, R3, P6 ;  /* 0x000000ffff9f7224 */ /* 0x000fe200030e0603 */
[----:B------:R-:W-:Y:S02]  /*f1c0*/  SHF.R.U64 R7, R7, 0x3, RZ ;  /* 0x0000000307077819 */ /* 0x000fe400000012ff */
[----:B------:R-:W-:-:S02]  /*f1d0*/  SHF.R.U64 R2, R2, 0x3, RZ ;  /* 0x0000000302027819 */ /* 0x000fc400000012ff */
[----:B------:R-:W-:Y:S02]  /*f1e0*/  SHF.R.U64 R18, R18, 0x3, RZ ;  /* 0x0000000312127819 */ /* 0x000fe400000012ff */
[----:B------:R-:W-:Y:S02]  /*f1f0*/  MOV R160, R168 ;  /* 0x000000a800a07202 */ /* 0x000fe40000000f00 */
[----:B------:R-:W-:Y:S02]  /*f200*/  MOV R21, R170 ;  /* 0x000000aa00157202 */ /* 0x000fe40000000f00 */
[----:B0-----:R-:W-:Y:S02]  /*f210*/  F2FP.F16.F32.PACK_AB R164, R81, R80 ;  /* 0x0000005051a4723e */ /* 0x001fe400000000ff */
[----:B------:R-:W-:Y:S02]  /*f220*/  F2FP.F16.F32.PACK_AB R165, R83, R82 ;  /* 0x0000005253a5723e */ /* 0x000fe400000000ff */
[----:B-1----:R-:W-:-:S02]  /*f230*/  F2FP.F16.F32.PACK_AB R166, R85, R84 ;  /* 0x0000005455a6723e */ /* 0x002fc400000000ff */
[----:B------:R-:W-:Y:S02]  /*f240*/  F2FP.F16.F32.PACK_AB R167, R87, R86 ;  /* 0x0000005657a7723e */ /* 0x000fe400000000ff */
[----:B------:R-:W-:Y:S02]  /*f250*/  F2FP.F16.F32.PACK_AB R168, R89, R88 ;  /* 0x0000005859a8723e */ /* 0x000fe400000000ff */
[----:B------:R-:W-:Y:S01]  /*f260*/  F2FP.F16.F32.PACK_AB R169, R91, R90 ;  /* 0x0000005a5ba9723e */ /* 0x000fe200000000ff */
[----:B------:R-:W-:Y:S01]  /*f270*/  STSM.16.M88.4 [R22], R164 ;  /* 0x000000a416007844 */ /* 0x000fe20000000200 */
[----:B------:R-:W-:Y:S02]  /*f280*/  F2FP.F16.F32.PACK_AB R170, R93, R92 ;  /* 0x0000005c5daa723e */ /* 0x000fe400000000ff */
[----:B------:R-:W-:Y:S02]  /*f290*/  F2FP.F16.F32.PACK_AB R171, R95, R94 ;  /* 0x0000005e5fab723e */ /* 0x000fe400000000ff */
[----:B------:R-:W-:Y:S01]  /*f2a0*/  LOP3.LUT R6, R7, R6, RZ, 0x3c, !PT ;  /* 0x0000000607067212 */ /* 0x000fe200078e3cff */
[--C-:B------:R-:W-:Y:S01]  /*f2b0*/  IMAD.X R7, RZ, RZ, R3.reuse, P5 ;  /* 0x000000ffff077224 */ /* 0x100fe200028e0603 */
[----:B------:R-:W-:Y:S01]  /*f2c0*/  LOP3.LUT R2, R2, R5, RZ, 0x3c, !PT ;  /* 0x0000000502027212 */ /* 0x000fe200078e3cff */
[----:B------:R0:W-:Y:S01]  /*f2d0*/  STSM.16.M88.4 [R160], R168 ;  /* 0x000000a8a0007844 */ /* 0x0001e20000000200 */
[----:B------:R-:W-:Y:S01]  /*f2e0*/  LOP3.LUT R18, R18, R19, RZ, 0x3c, !PT ;  /* 0x0000001312127212 */ /* 0x000fe200078e3cff */
[--C-:B------:R-:W-:Y:S01]  /*f2f0*/  IMAD.X R19, RZ, RZ, R3.reuse, P2 ;  /* 0x000000ffff137224 */ /* 0x100fe200010e0603 */
[----:B------:R-:W-:Y:S01]  /*f300*/  MOV R172, R156 ;  /* 0x0000009c00ac7202 */ /* 0x000fe20000000f00 */
[----:B------:R-:W-:Y:S01]  /*f310*/  IMAD.X R3, RZ, RZ, R3, P1 ;  /* 0x000000ffff037224 */ /* 0x000fe200008e0603 */
[----:B------:R-:W-:-:S02]  /*f320*/  MOV R5, R158 ;  /* 0x0000009e00057202 */ /* 0x000fc40000000f00 */
[----:B------:R-:W-:Y:S02]  /*f330*/  F2FP.F16.F32.PACK_AB R152, R97, R96 ;  /* 0x000000606198723e */ /* 0x000fe400000000ff */
[----:B------:R-:W-:Y:S02]  /*f340*/  F2FP.F16.F32.PACK_AB R153, R99, R98 ;  /* 0x000000626399723e */ /* 0x000fe400000000ff */
[----:B------:R-:W-:Y:S02]  /*f350*/  F2FP.F16.F32.PACK_AB R154, R101, R100 ;  /* 0x00000064659a723e */ /* 0x000fe400000000ff */
[----:B------:R-:W-:Y:S02]  /*f360*/  F2FP.F16.F32.PACK_AB R155, R103, R102 ;  /* 0x00000066679b723e */ /* 0x000fe400000000ff */
[----:B------:R-:W-:Y:S02]  /*f370*/  F2FP.F16.F32.PACK_AB R156, R105, R104 ;  /* 0x00000068699c723e */ /* 0x000fe400000000ff */
[----:B------:R-:W-:Y:S01]  /*f380*/  F2FP.F16.F32.PACK_AB R157, R107, R106 ;  /* 0x0000006a6b9d723e */ /* 0x000fe200000000ff */
[----:B------:R1:W-:Y:S01]  /*f390*/  STSM.16.M88.4 [R20], R152 ;  /* 0x0000009814007844 */ /* 0x0003e20000000200 */
[----:B------:R-:W-:-:S02]  /*f3a0*/  F2FP.F16.F32.PACK_AB R158, R109, R108 ;  /* 0x0000006c6d9e723e */ /* 0x000fc400000000ff */
[----:B------:R-:W-:Y:S02]  /*f3b0*/  F2FP.F16.F32.PACK_AB R159, R111, R110 ;  /* 0x0000006e6f9f723e */ /* 0x000fe400000000ff */
[----:B0-----:R-:W-:Y:S02]  /*f3c0*/  F2FP.F16.F32.PACK_AB R160, R113, R112 ;  /* 0x0000007071a0723e */ /* 0x001fe400000000ff */
[----:B------:R-:W-:Y:S01]  /*f3d0*/  F2FP.F16.F32.PACK_AB R161, R115, R114 ;  /* 0x0000007273a1723e */ /* 0x000fe200000000ff */
[----:B------:R0:W-:Y:S01]  /*f3e0*/  STSM.16.M88.4 [R21], R156 ;  /* 0x0000009c15007844 */ /* 0x0001e20000000200 */
[----:B------:R-:W-:Y:S02]  /*f3f0*/  F2FP.F16.F32.PACK_AB R162, R117, R116 ;  /* 0x0000007475a2723e */ /* 0x000fe400000000ff */
[----:B------:R-:W-:Y:S02]  /*f400*/  F2FP.F16.F32.PACK_AB R163, R119, R118 ;  /* 0x0000007677a3723e */ /* 0x000fe400000000ff */
[----:B------:R-:W-:-:S02]  /*f410*/  F2FP.F16.F32.PACK_AB R8, R121, R120 ;  /* 0x000000787908723e */ /* 0x000fc400000000ff */
[----:B------:R-:W-:Y:S01]  /*f420*/  F2FP.F16.F32.PACK_AB R9, R123, R122 ;  /* 0x0000007a7b09723e */ /* 0x000fe200000000ff */
[----:B------:R-:W-:Y:S01]  /*f430*/  STSM.16.M88.4 [R172], R160 ;  /* 0x000000a0ac007844 */ /* 0x000fe20000000200 */
[----:B------:R-:W-:Y:S02]  /*f440*/  F2FP.F16.F32.PACK_AB R10, R125, R124 ;  /* 0x0000007c7d0a723e */ /* 0x000fe400000000ff */
[----:B------:R-:W-:Y:S02]  /*f450*/  F2FP.F16.F32.PACK_AB R11, R127, R126 ;  /* 0x0000007e7f0b723e */ /* 0x000fe400000000ff */
[----:B------:R-:W-:Y:S02]  /*f460*/  MOV R6, R6 ;  /* 0x0000000600067202 */ /* 0x000fe40000000f00 */
[----:B------:R-:W-:Y:S01]  /*f470*/  F2FP.F16.F32.PACK_AB R12, R129, R128 ;  /* 0x00000080810c723e */ /* 0x000fe200000000ff */
[----:B------:R-:W-:Y:S01]  /*f480*/  STSM.16.M88.4 [R5], R8 ;  /* 0x0000000805007844 */ /* 0x000fe20000000200 */
[----:B------:R-:W-:-:S02]  /*f490*/  F2FP.F16.F32.PACK_AB R13, R131, R130 ;  /* 0x00000082830d723e */ /* 0x000fc400000000ff */
[----:B------:R-:W-:Y:S02]  /*f4a0*/  F2FP.F16.F32.PACK_AB R14, R133, R132 ;  /* 0x00000084850e723e */ /* 0x000fe400000000ff */
[----:B------:R-:W-:Y:S02]  /*f4b0*/  F2FP.F16.F32.PACK_AB R15, R135, R134 ;  /* 0x00000086870f723e */ /* 0x000fe400000000ff */
[----:B------:R-:W-:Y:S02]  /*f4c0*/  MOV R18, R18 ;  /* 0x0000001200127202 */ /* 0x000fe40000000f00 */
[----:B-1----:R-:W-:Y:S01]  /*f4d0*/  F2FP.F16.F32.PACK_AB R152, R137, R136 ;  /* 0x000000888998723e */ /* 0x002fe200000000ff */
[----:B------:R1:W-:Y:S01]  /*f4e0*/  STSM.16.M88.4 [R6], R12 ;  /* 0x0000000c06007844 */ /* 0x0003e20000000200 */
[----:B------:R-:W-:Y:S02]  /*f4f0*/  F2FP.F16.F32.PACK_AB R153, R139, R138 ;  /* 0x0000008a8b99723e */ /* 0x000fe400000000ff */
[----:B------:R-:W-:-:S02]  /*f500*/  F2FP.F16.F32.PACK_AB R154, R141, R140 ;  /* 0x0000008c8d9a723e */ /* 0x000fc400000000ff */
[----:B------:R-:W-:Y:S02]  /*f510*/  F2FP.F16.F32.PACK_AB R155, R143, R142 ;  /* 0x0000008e8f9b723e */ /* 0x000fe400000000ff */
[----:B------:R-:W-:Y:S01]  /*f520*/  MOV R7, R2 ;  /* 0x0000000200077202 */ /* 0x000fe20000000f00 */
[----:B------:R-:W-:Y:S01]  /*f530*/  IMAD.U32 R2, RZ, RZ, UR12 ;  /* 0x0000000cff027e24 */ /* 0x000fe2000f8e00ff */
[----:B0-----:R-:W-:Y:S01]  /*f540*/  F2FP.F16.F32.PACK_AB R156, R145, R144 ;  /* 0x00000090919c723e */ /* 0x001fe200000000ff */
[----:B------:R-:W-:Y:S01]  /*f550*/  STSM.16.M88.4 [R18], R152 ;  /* 0x0000009812007844 */ /* 0x000fe20000000200 */
[----:B------:R-:W-:Y:S01]  /*f560*/  F2FP.F16.F32.PACK_AB R157, R147, R146 ;  /* 0x00000092939d723e */ /* 0x000fe200000000ff */
[----:B------:R-:W-:Y:S01]  /*f570*/  IMAD.U32 R3, RZ, RZ, UR13 ;  /* 0x0000000dff037e24 */ /* 0x000fe2000f8e00ff */
[----:B------:R-:W-:Y:S02]  /*f580*/  F2FP.F16.F32.PACK_AB R158, R149, R148 ;  /* 0x00000094959e723e */ /* 0x000fe400000000ff */
[----:B------:R-:W-:-:S02]  /*f590*/  F2FP.F16.F32.PACK_AB R159, R151, R150 ;  /* 0x00000096979f723e */ /* 0x000fc400000000ff */
[----:B------:R-:W-:-:S03]  /*f5a0*/  ISETP.NE.U32.AND P0, PT, RZ, UR16, PT ;  /* 0x00000010ff007c0c */ /* 0x000fc6000bf05070 */
[----:B------:R0:W-:Y:S01]  /*f5b0*/  STSM.16.M88.4 [R7], R156 ;  /* 0x0000009c07007844 */ /* 0x0001e20000000200 */
[----:B------:R-:W-:Y:S01]  /*f5c0*/  BAR.SYNC.DEFER_BLOCKING 0x1, 0x100 ;  /* 0x0044000000007b1d */ /* 0x000fe20000010000 */
[----:B------:R-:W-:-:S13]  /*f5d0*/  ISETP.NE.AND.EX P0, PT, RZ, UR17, PT, P0 ;  /* 0x00000011ff007c0c */ /* 0x000fda000bf05300 */
[----:B------:R2:W3:Y:S01]  /*f5e0*/  @P0 LDG.E R19, desc[UR36][R2.64] ;  /* 0x0000002402130981 */ /* 0x0004e2000c1e1900 */
[----:B------:R-:W-:Y:S01]  /*f5f0*/  PLOP3.LUT P4, PT, PT, PT, UP0, 0x80, 0x0 ;  /* 0x000000000000781c */ /* 0x000fe20003f8f008 */
[----:B------:R-:W-:-:S06]  /*f600*/  @UP0 UIMAD.WIDE UR14, UR9, 0x4, UR14 ;  /* 0x00000004090e08a5 */ /* 0x000fcc000f8e020e */
[----:B--2---:R-:W-:Y:S02]  /*f610*/  IMAD.U32 R2, RZ, RZ, UR14 ;  /* 0x0000000eff027e24 */ /* 0x004fe4000f8e00ff */
[----:B------:R-:W-:-:S05]  /*f620*/  IMAD.U32 R3, RZ, RZ, UR15 ;  /* 0x0000000fff037e24 */ /* 0x000fca000f8e00ff */
[----:B-1----:R1:W2:Y:S01]  /*f630*/  @P4 LDG.E R6, desc[UR36][R2.64] ;  /* 0x0000002402064981 */ /* 0x0022a2000c1e1900 */
[----:B------:R-:W-:Y:S01]  /*f640*/  UISETP.NE.AND UP0, UPT, UR19, URZ, UPT ;  /* 0x0000003f1300728c */ /* 0x000fe2000bf05270 */
[----:B------:R-:W-:Y:S01]  /*f650*/  VIADD R5, R23, UR61 ;  /* 0x0000003d17057c36 */ /* 0x000fe20008000000 */
[----:B------:R-:W-:Y:S02]  /*f660*/  UISETP.NE.AND UP1, UPT, UR22, 0x1, UPT ;  /* 0x000000011600788c */ /* 0x000fe4000bf25270 */
[----:B------:R-:W-:Y:S01]  /*f670*/  USEL UR4, UR19, UR4, UP0 ;  /* 0x0000000413047287 */ /* 0x000fe20008000000 */
[----:B------:R-:W-:Y:S01]  /*f680*/  UMOV UR25, 0x9b8 ;  /* 0x000009b800197882 */ /* 0x000fe20000000000 */
[----:B------:R-:W-:Y:S02]  /*f690*/  UISETP.NE.U32.AND UP0, UPT, UR16, URZ, UPT ;  /* 0x0000003f1000728c */ /* 0x000fe4000bf05070 */
[----:B------:R-:W-:Y:S01]  /*f6a0*/  PLOP3.LUT P1, PT, PT, PT, UP1, 0x80, 0x0 ;  /* 0x000000000000781c */ /* 0x000fe20003f2f018 */
[----:B------:R-:W-:Y:S01]  /*f6b0*/  UISETP.GT.AND UP2, UPT, UR4, 0x1, UPT ;  /* 0x000000010400788c */ /* 0x000fe2000bf44270 */
[----:B-1----:R-:W-:Y:S01]  /*f6c0*/  IMAD.MOV.U32 R3, RZ, RZ, R5 ;  /* 0x000000ffff037224 */ /* 0x002fe200078e0005 */
[----:B------:R-:W-:-:S02]  /*f6d0*/  UISETP.NE.AND.EX UP0, UPT, UR17, URZ, UPT, UP0 ;  /* 0x0000003f1100728c */ /* 0x000fc4000bf05300 */
[----:B------:R-:W-:Y:S01]  /*f6e0*/  USEL UR25, UR25, 0x978, UP2 ;  /* 0x0000097819197887 */ /* 0x000fe20009000000 */
[----:B------:R-:W-:Y:S01]  /*f6f0*/  UMOV UR4, URZ ;  /* 0x0000003f00047c82 */ /* 0x000fe20008000000 */
[----:B------:R-:W-:Y:S02]  /*f700*/  USHF.R.S32.HI UR14, URZ, 0x1f, UR9 ;  /* 0x0000001f3f0e7899 */ /* 0x000fe40008011409 */
[----:B------:R-:W-:Y:S01]  /*f710*/  USEL UR9, UR9, URZ, !UP0 ;  /* 0x0000003f09097287 */ /* 0x000fe2000c000000 */
[----:B------:R-:W-:Y:S01]  /*f720*/  @UP1 ULDC UR27, c[0x0][0xbec] ;  /* 0x0002fb00001b1ab9 */ /* 0x000fe20000000800 */
[----:B------:R-:W-:Y:S02]  /*f730*/  USEL UR23, UR18, URZ, UP2 ;  /* 0x0000003f12177287 */ /* 0x000fe40009000000 */
[----:B------:R-:W-:Y:S01]  /*f740*/  @P1 IMAD.HI.U32 R2, R5, UR27, RZ ;  /* 0x0000001b05021c27 */ /* 0x000fe2000f8e00ff */
[----:B------:R-:W-:-:S03]  /*f750*/  USEL UR24, UR14, URZ, !UP0 ;  /* 0x0000003f0e187287 */ /* 0x000fc6000c000000 */
[----:B------:R-:W-:Y:S01]  /*f760*/  ULDC.64 UR18, c[0x0][UR25+0x220] ;  /* 0x0000880019127abb */ /* 0x000fe20008000a00 */
[----:B------:R-:W-:Y:S01]  /*f770*/  ULDC.64 UR16, c[0x0][UR25+0x218] ;  /* 0x0000860019107abb */ /* 0x000fe20008000a00 */
[----:B------:R-:W-:Y:S01]  /*f780*/  UIMAD UR19, UR19, UR9, URZ ;  /* 0x00000009131372a4 */ /* 0x000fe2000f8e023f */
[----:B------:R-:W-:Y:S01]  /*f790*/  ULDC.64 UR20, c[0x0][UR25+0x228] ;  /* 0x00008a0019147abb */ /* 0x000fe20008000a00 */
[----:B------:R-:W-:Y:S01]  /*f7a0*/  @UP1 ULDC UR30, c[0x0][0xbf0] ;  /* 0x0002fc00001e1ab9 */ /* 0x000fe20000000800 */
[----:B------:R-:W-:Y:S01]  /*f7b0*/  UIMAD.WIDE.U32 UR14, UR16, UR26, URZ ;  /* 0x0000001a100e72a5 */ /* 0x000fe2000f8e003f */
[----:B------:R-:W-:Y:S01]  /*f7c0*/  @P1 SHF.R.U32.HI R3, RZ, UR30, R2 ;  /* 0x0000001eff031c19 */ /* 0x000fe20008011602 */
[----:B------:R-:W-:Y:S02]  /*f7d0*/  UIMAD UR26, UR17, UR26, URZ ;  /* 0x0000001a111a72a4 */ /* 0x000fe4000f8e023f */
[----:B------:R-:W-:Y:S02]  /*f7e0*/  UIMAD.WIDE.U32 UR28, UR20, UR23, URZ ;  /* 0x00000017141c72a5 */ /* 0x000fe4000f8e003f */
[----:B------:R-:W-:Y:S01]  /*f7f0*/  UIMAD.WIDE.U32 UR16, UR18, UR9, URZ ;  /* 0x00000009121072a5 */ /* 0x000fe2000f8e003f */
[----:B------:R-:W-:Y:S01]  /*f800*/  IMAD.MOV R2, RZ, RZ, -R3 ;  /* 0x000000ffff027224 */ /* 0x000fe200078e0a03 */
[----:B------:R-:W-:-:S02]  /*f810*/  UIMAD UR20, UR21, UR23, URZ ;  /* 0x00000017151472a4 */ /* 0x000fc4000f8e023f */
[----:B------:R-:W-:Y:S01]  /*f820*/  UIMAD UR19, UR18, UR24, UR19 ;  /* 0x00000018121372a4 */ /* 0x000fe2000f8e0213 */
[----:B------:R-:W-:Y:S01]  /*f830*/  IMAD.U32 R8, RZ, RZ, UR28 ;  /* 0x0000001cff087e24 */ /* 0x000fe2000f8e00ff */
[----:B------:R-:W-:Y:S01]  /*f840*/  UIADD3 UR20, UR29, UR20, URZ ;  /* 0x000000141d147290 */ /* 0x000fe2000fffe03f */
[----:B0-----:R-:W-:Y:S01]  /*f850*/  IMAD R7, R2, UR22, R5 ;  /* 0x0000001602077c24 */ /* 0x001fe2000f8e0205 */
[----:B------:R-:W-:Y:S02]  /*f860*/  UIADD3 UR19, UR17, UR19, URZ ;  /* 0x0000001311137290 */ /* 0x000fe4000fffe03f */
[----:B------:R-:W-:Y:S02]  /*f870*/  UIADD3 UR26, UR15, UR26, URZ ;  /* 0x0000001a0f1a7290 */ /* 0x000fe4000fffe03f */
[----:B------:R-:W-:Y:S01]  /*f880*/  IMAD.U32 R10, RZ, RZ, UR20 ;  /* 0x00000014ff0a7e24 */ /* 0x000fe2000f8e00ff */
[----:B---3--:R-:W-:-:S13]  /*f890*/  @P0 R2UR UR4, R19 ;  /* 0x00000000130402ca */ /* 0x008fda00000e0000 */
[----:B------:R-:W-:Y:S02]  /*f8a0*/  UIADD3 UR14, UP0, UP3, UR16, UR14, UR4 ;  /* 0x0000000e100e7290 */ /* 0x000fe4000fb1e004 */
[----:B------:R-:W-:-:S04]  /*f8b0*/  USHF.R.S32.HI UR17, URZ, 0x1f, UR4 ;  /* 0x0000001f3f117899 */ /* 0x000fc80008011404 */
[----:B------:R-:W-:Y:S01]  /*f8c0*/  UIADD3.X UR16, UR19, UR26, UR17, UP0, UP3 ;  /* 0x0000001a13107290 */ /* 0x000fe200087e6411 */
[----:B------:R-:W-:Y:S01]  /*f8d0*/  IADD3 R2, P2, P3, R3, UR14, R8 ;  /* 0x0000000e03027c10 */ /* 0x000fe2000fb5e008 */
[----:B------:R-:W-:Y:S01]  /*f8e0*/  ULDC.64 UR14, c[0x0][UR25+0x210] ;  /* 0x00008400190e7abb */ /* 0x000fe20008000a00 */
[----:B------:R-:W-:Y:S01]  /*f8f0*/  SHF.R.S32.HI R3, RZ, 0x1f, R3 ;  /* 0x0000001fff037819 */ /* 0x000fe20000011403 */
[----:B------:R-:W-:Y:S01]  /*f900*/  IMAD R9, R7, UR15, RZ ;  /* 0x0000000f07097c24 */ /* 0x000fe2000f8e02ff */
[----:B------:R-:W-:Y:S01]  /*f910*/  SHF.R.S32.HI R8, RZ, 0x1f, R7 ;  /* 0x0000001fff087819 */ /* 0x000fe20000011407 */
[----:B------:R-:W-:Y:S01]  /*f920*/  ULDC.64 UR18, c[0x0][0xba8] ;  /* 0x0002ea0000127ab9 */ /* 0x000fe20000000a00 */
[----:B------:R-:W-:Y:S01]  /*f930*/  IADD3.X R3, R3, UR16, R10, P2, P3 ;  /* 0x0000001003037c10 */ /* 0x000fe200097e640a */
[----:B------:R-:W-:Y:S01]  /*f940*/  @!UP2 ULDC UR18, c[0x0][0xb50] ;  /* 0x0002d4000012aab9 */ /* 0x000fe20000000800 */
[----:B------:R-:W-:Y:S01]  /*f950*/  @!UP2 ULDC UR19, c[0x0][0xb54] ;  /* 0x0002d5000013aab9 */ /* 0x000fe20000000800 */
[----:B------:R-:W-:-:S02]  /*f960*/  IMAD R9, R8, UR14, R9 ;  /* 0x0000000e08097c24 */ /* 0x000fc4000f8e0209 */
[----:B------:R-:W-:Y:S01]  /*f970*/  IMAD.WIDE.U32 R2, R7, UR14, R2 ;  /* 0x0000000e07027c25 */ /* 0x000fe2000f8e0002 */
[----:B------:R-:W-:Y:S01]  /*f980*/  ULDC UR14, c[0x0][0xa88] ;  /* 0x0002a200000e7ab9 */ /* 0x000fe20000000800 */
[----:B--2---:R-:W-:Y:S02]  /*f990*/  @P4 R2UR UR14, R6 ;  /* 0x00000000060e42ca */ /* 0x004fe400000e0000 */
[----:B------:R-:W-:Y:S01]  /*f9a0*/  IMAD.IADD R3, R3, 0x1, R9 ;  /* 0x0000000103037824 */ /* 0x000fe200078e0209 */
[----:B------:R-:W-:-:S04]  /*f9b0*/  LEA R9, P2, R2, UR18, 0x2 ;  /* 0x0000001202097c11 */ /* 0x000fc8000f8410ff */
[----:B------:R-:W-:Y:S01]  /*f9c0*/  LEA.HI.X R10, R2, UR19, R3, 0x2, P2 ;  /* 0x00000013020a7c11 */ /* 0x000fe200090f1403 */
[----:B------:R-:W-:Y:S08]  /*f9d0*/  @P4 BRA `(.L_x_1308) ;  /* 0x0000000000284947 */ /* 0x000ff00003800000 */
[----:B------:R-:W-:Y:S05]  /*f9e0*/  @!P0 BRA `(.L_x_1308) ;  /* 0x0000000000248947 */ /* 0x000fea0003800000 */
[----:B------:R-:W-:Y:S02]  /*f9f0*/  IMAD.U32 R2, RZ, RZ, UR12 ;  /* 0x0000000cff027e24 */ /* 0x000fe4000f8e00ff */
[----:B------:R-:W-:Y:S02]  /*fa00*/  IMAD.U32 R6, RZ, RZ, UR12 ;  /* 0x0000000cff067e24 */ /* 0x000fe4000f8e00ff */
[----:B------:R-:W-:Y:S02]  /*fa10*/  IMAD.U32 R3, RZ, RZ, UR13 ;  /* 0x0000000dff037e24 */ /* 0x000fe4000f8e00ff */
[----:B------:R-:W-:-:S03]  /*fa20*/  IMAD.U32 R7, RZ, RZ, UR13 ;  /* 0x0000000dff077e24 */ /* 0x000fc6000f8e00ff */
[----:B------:R-:W2:Y:S04]  /*fa30*/  LDG.E R2, desc[UR36][R2.64] ;  /* 0x0000002402027981 */ /* 0x000ea8000c1e1900 */
[----:B------:R-:W3:Y:S01]  /*fa40*/  LDG.E R6, desc[UR36][R6.64+0x4] ;  /* 0x0000042406067981 */ /* 0x000ee2000c1e1900 */
[----:B--2---:R-:W-:Y:S02]  /*fa50*/  R2UR UR12, R2 ;  /* 0x00000000020c72ca */ /* 0x004fe400000e0000 */
[----:B---3--:R-:W-:-:S13]  /*fa60*/  R2UR UR14, R6 ;  /* 0x00000000060e72ca */ /* 0x008fda00000e0000 */
[----:B------:R-:W-:-:S12]  /*fa70*/  UIADD3 UR14, -UR12, UR14, URZ ;  /* 0x0000000e0c0e7290 */ /* 0x000fd8000fffe13f */
.L_x_1308:
[----:B------:R-:W2:Y:S04]  /*fa80*/  LDL R11, [R1+0x24] ;  /* 0x00002400010b7983 */ /* 0x000ea80000100800 */
[----:B------:R-:W3:Y:S01]  /*fa90*/  LDL R8, [R1+0x18] ;  /* 0x0000180001087983 */ /* 0x000ee20000100800 */
[----:B------:R-:W-:Y:S01]  /*faa0*/  UIMAD UR16, UR14, UR22, URZ ;  /* 0x000000160e1072a4 */ /* 0x000fe2000f8e023f */
[----:B------:R-:W-:Y:S02]  /*fab0*/  PLOP3.LUT P3, PT, PT, PT, UP2, 0x80, 0x0 ;  /* 0x000000000000781c */ /* 0x000fe40003f6f028 */
[----:B------:R-:W-:Y:S04]  /*fac0*/  SHFL.IDX PT, R2, R9, RZ, 0x1c1f ;  /* 0x001c1fff09027589 */ /* 0x000fe800000e0000 */
[----:B------:R-:W0:Y:S04]  /*fad0*/  SHFL.IDX PT, R3, R10, RZ, 0x1c1f ;  /* 0x001c1fff0a037589 */ /* 0x000e2800000e0000 */
[----:B------:R-:W-:Y:S04]  /*fae0*/  SHFL.IDX PT, R6, R9, 0x1, 0x1c1f ;  /* 0x003c1f0009067f89 */ /* 0x000fe800000e0000 */
[----:B------:R-:W1:Y:S01]  /*faf0*/  SHFL.IDX PT, R7, R10, 0x1, 0x1c1f ;  /* 0x003c1f000a077f89 */ /* 0x000e6200000e0000 */
[----:B--2---:R-:W-:Y:S01]  /*fb00*/  VIADD R11, R11, UR61 ;  /* 0x0000003d0b0b7c36 */ /* 0x004fe20008000000 */
[----:B---3--:R-:W-:-:S03]  /*fb10*/  LOP3.LUT P0, RZ, R8, 0x3, RZ, 0xc0, !PT ;  /* 0x0000000308ff7812 */ /* 0x008fc6000780c0ff */
[C---:B------:R-:W-:Y:S01]  /*fb20*/  VIADD R8, R11.reuse, 0x8 ;  /* 0x000000080b087836 */ /* 0x040fe20000000000 */
[----:B------:R-:W-:-:S04]  /*fb30*/  ISETP.GE.OR P2, PT, R11, UR16, P0 ;  /* 0x000000100b007c0c */ /* 0x000fc80008746670 */
[----:B------:R-:W-:-:S09]  /*fb40*/  ISETP.GE.OR P0, PT, R8, UR16, P0 ;  /* 0x0000001008007c0c */ /* 0x000fd20008706670 */
[----:B0-----:R0:W-:Y:S01]  /*fb50*/  @!P2 ST.E desc[UR36][R2.64], R4 ;  /* 0x000000040200a985 */ /* 0x0011e2000c101924 */
[----:B------:R-:W-:-:S03]  /*fb60*/  ISETP.GE.AND P2, PT, R11, UR16, PT ;  /* 0x000000100b007c0c */ /* 0x000fc6000bf46270 */
[----:B-1----:R0:W-:Y:S01]  /*fb70*/  @!P0 ST.E desc[UR36][R6.64], R0 ;  /* 0x0000000006008985 */ /* 0x0021e2000c101924 */
[----:B------:R-:W-:Y:S01]  /*fb80*/  ISETP.GE.AND P0, PT, R8, UR16, PT ;  /* 0x0000001008007c0c */ /* 0x000fe2000bf06270 */
[----:B------:R-:W-:-:S12]  /*fb90*/  @P3 BRA `(.L_x_1309) ;  /* 0x0000000c00f43947 */ /* 0x000fd80003800000 */
[----:B------:R-:W2:Y:S01]  /*fba0*/  LDL R22, [R1+0xc] ;  /* 0x00000c0001167983 */ /* 0x000ea20000100800 */
[----:B0-----:R-:W-:Y:S01]  /*fbb0*/  IMAD.SHL.U32 R0, R201, 0x8, RZ ;  /* 0x00000008c9007824 */ /* 0x001fe200078e00ff */
[----:B------:R-:W-:Y:S01]  /*fbc0*/  ULDC.64 UR14, c[0x0][0xaa0] ;  /* 0x0002a800000e7ab9 */ /* 0x000fe20000000a00 */
[----:B------:R-:W-:Y:S01]  /*fbd0*/  IMAD.MOV.U32 R3, RZ, RZ, 0x2 ;  /* 0x00000002ff037424 */ /* 0x000fe200078e00ff */
[----:B------:R-:W-:Y:S01]  /*fbe0*/  R2UR UR18, R205 ;  /* 0x00000000cd1272ca */ /* 0x000fe200000e0000 */
[----:B------:R-:W-:-:S04]  /*fbf0*/  UIMAD UR12, UR17, UR14, URZ ;  /* 0x0000000e110c72a4 */ /* 0x000fc8000f8e023f */
[----:B------:R-:W-:Y:S02]  /*fc00*/  UIMAD UR12, UR4, UR15, UR12 ;  /* 0x0000000f040c72a4 */ /* 0x000fe4000f8e020c */
[----:B------:R-:W-:-:S04]  /*fc10*/  UIADD3 UR8, UR8, 0x30820, URZ ;  /* 0x0003082008087890 */ /* 0x000fc8000fffe03f */
[----:B------:R-:W-:Y:S01]  /*fc20*/  UPRMT UR8, URZ, 0x654, UR8 ;  /* 0x000006543f087896 */ /* 0x000fe20008000008 */
[C---:B------:R-:W-:Y:S02]  /*fc30*/  VIADD R82, R0.reuse, 0x40 ;  /* 0x0000004000527836 */ /* 0x040fe40000000000 */
[C---:B------:R-:W-:Y:S02]  /*fc40*/  VIADD R84, R0.reuse, 0x80 ;  /* 0x0000008000547836 */ /* 0x040fe40000000000 */
[----:B------:R-:W-:Y:S01]  /*fc50*/  VIADD R86, R0, 0xc0 ;  /* 0x000000c000567836 */ /* 0x000fe20000000000 */
[----:B------:R-:W-:Y:S01]  /*fc60*/  BSSY B1, `(.L_x_1310) ;  /* 0x00000ac000017945 */ /* 0x000fe20003800000 */
[----:B------:R-:W-:Y:S02]  /*fc70*/  SHF.R.S32.HI R87, RZ, 0x1f, R0 ;  /* 0x0000001fff577819 */ /* 0x000fe40000011400 */
[----:B------:R-:W-:Y:S02]  /*fc80*/  SHF.R.S32.HI R81, RZ, 0x1f, R82 ;  /* 0x0000001fff517819 */ /* 0x000fe40000011452 */
[----:B------:R-:W-:-:S02]  /*fc90*/  SHF.R.S32.HI R83, RZ, 0x1f, R84 ;  /* 0x0000001fff537819 */ /* 0x000fc40000011454 */
[----:B------:R-:W-:Y:S01]  /*fca0*/  SHF.R.S32.HI R85, RZ, 0x1f, R86 ;  /* 0x0000001fff557819 */ /* 0x000fe20000011456 */
[----:B--2---:R-:W-:-:S04]  /*fcb0*/  IMAD R2, R22, 0x40, R0 ;  /* 0x0000004016027824 */ /* 0x004fc800078e0200 */
[----:B------:R-:W-:-:S03]  /*fcc0*/  IMAD.WIDE R2, R2, R3, UR10 ;  /* 0x0000000a02027e25 */ /* 0x000fc6000f8e0203 */
[C---:B------:R-:W-:Y:S02]  /*fcd0*/  IADD3 R25, P2, R2.reuse, 0x3000, RZ ;  /* 0x0000300002197810 */ /* 0x040fe40007f5e0ff */
[C---:B------:R-:W-:Y:S02]  /*fce0*/  IADD3 R9, P4, R2.reuse, 0x1000, RZ ;  /* 0x0000100002097810 */ /* 0x040fe40007f9e0ff */
[----:B------:R-:W-:Y:S02]  /*fcf0*/  LOP3.LUT R24, R25, 0x380, RZ, 0xc0, !PT ;  /* 0x0000038019187812 */ /* 0x000fe400078ec0ff */
[----:B------:R-:W-:Y:S02]  /*fd00*/  IADD3 R13, P3, R2, 0x2000, RZ ;  /* 0x00002000020d7810 */ /* 0x000fe40007f7e0ff */
[----:B------:R-:W-:Y:S02]  /*fd10*/  SHF.R.U64 R24, R24, 0x3, RZ ;  /* 0x0000000318187819 */ /* 0x000fe400000012ff */
[----:B------:R-:W-:-:S02]  /*fd20*/  LOP3.LUT R8, R9, 0x380, RZ, 0xc0, !PT ;  /* 0x0000038009087812 */ /* 0x000fc400078ec0ff */
[----:B------:R-:W-:Y:S02]  /*fd30*/  LOP3.LUT R12, R13, 0x380, RZ, 0xc0, !PT ;  /* 0x000003800d0c7812 */ /* 0x000fe400078ec0ff */
[----:B------:R-:W-:Y:S01]  /*fd40*/  LOP3.LUT R24, R24, R25, RZ, 0x3c, !PT ;  /* 0x0000001918187212 */ /* 0x000fe200078e3cff */
[--C-:B------:R-:W-:Y:S01]  /*fd50*/  IMAD.X R25, RZ, RZ, R3.reuse, P2 ;  /* 0x000000ffff197224 */ /* 0x100fe200010e0603 */
[----:B------:R-:W-:Y:S02]  /*fd60*/  IADD3 R49, P2, R2, 0x9000, RZ ;  /* 0x0000900002317810 */ /* 0x000fe40007f5e0ff */
[----:B------:R-:W-:Y:S02]  /*fd70*/  SHF.R.U64 R8, R8, 0x3, RZ ;  /* 0x0000000308087819 */ /* 0x000fe400000012ff */
[----:B------:R-:W-:Y:S01]  /*fd80*/  SHF.R.U64 R12, R12, 0x3, RZ ;  /* 0x000000030c0c7819 */ /* 0x000fe200000012ff */
[----:B------:R-:W-:Y:S01]  /*fd90*/  UIMAD.WIDE.U32 UR10, UR4, UR14, URZ ;  /* 0x0000000e040a72a5 */ /* 0x000fe2000f8e003f */
[----:B------:R-:W-:Y:S01]  /*fda0*/  LOP3.LUT R48, R49, 0x380, RZ, 0xc0, !PT ;  /* 0x0000038031307812 */ /* 0x000fe200078ec0ff */
[----:B------:R-:W5:Y:S01]  /*fdb0*/  LD.E.128 R24, desc[UR36][R24.64] ;  /* 0x0000002418187980 */ /* 0x000f62000c101d00 */
[----:B------:R-:W-:Y:S01]  /*fdc0*/  LOP3.LUT R8, R8, R9, RZ, 0x3c, !PT ;  /* 0x0000000908087212 */ /* 0x000fe200078e3cff */
[--C-:B------:R-:W-:Y:S01]  /*fdd0*/  IMAD.X R9, RZ, RZ, R3.reuse, P4 ;  /* 0x000000ffff097224 */ /* 0x100fe200020e0603 */
[----:B------:R-:W-:Y:S01]  /*fde0*/  LOP3.LUT R12, R12, R13, RZ, 0x3c, !PT ;  /* 0x0000000d0c0c7212 */ /* 0x000fe200078e3cff */
[----:B------:R-:W-:Y:S01]  /*fdf0*/  IMAD.X R13, RZ, RZ, R3, P3 ;  /* 0x000000ffff0d7224 */ /* 0x000fe200018e0603 */
[----:B------:R-:W-:-:S02]  /*fe00*/  IADD3 R29, P0, R2, 0x4000, RZ ;  /* 0x00004000021d7810 */ /* 0x000fc40007f1e0ff */
[C---:B------:R-:W-:Y:S02]  /*fe10*/  IADD3 R33, P6, R2.reuse, 0x5000, RZ ;  /* 0x0000500002217810 */ /* 0x040fe40007fde0ff */
[C---:B------:R-:W-:Y:S02]  /*fe20*/  IADD3 R37, P5, R2.reuse, 0x6000, RZ ;  /* 0x0000600002257810 */ /* 0x040fe40007fbe0ff */
[C---:B------:R-:W-:Y:S01]  /*fe30*/  LOP3.LUT R7, R2.reuse, 0x380, RZ, 0xc0, !PT ;  /* 0x0000038002077812 */ /* 0x040fe200078ec0ff */
[----:B------:R-:W-:Y:S01]  /*fe40*/  UIADD3 UR11, UR11, UR12, URZ ;  /* 0x0000000c0b0b7290 */ /* 0x000fe2000fffe03f */
[C---:B------:R-:W-:Y:S01]  /*fe50*/  IADD3 R41, P4, R2.reuse, 0x7000, RZ ;  /* 0x0000700002297810 */ /* 0x040fe20007f9e0ff */
[----:B------:R-:W-:Y:S01]  /*fe60*/  USHF.R.S32.HI UR4, URZ, 0x1f, UR9 ;  /* 0x0000001f3f047899 */ /* 0x000fe20008011409 */
[----:B------:R-:W-:Y:S01]  /*fe70*/  IADD3 R45, P3, R2, 0x8000, RZ ;  /* 0x00008000022d7810 */ /* 0x000fe20007f7e0ff */
[----:B------:R-:W-:Y:S01]  /*fe80*/  ULDC.64 UR12, c[0x0][0xae8] ;  /* 0x0002ba00000c7ab9 */ /* 0x000fe20000000a00 */
[----:B------:R-:W-:Y:S01]  /*fe90*/  SHF.R.U64 R48, R48, 0x3, RZ ;  /* 0x0000000330307819 */ /* 0x000fe200000012ff */
[----:B------:R-:W-:Y:S01]  /*fea0*/  @UP1 ULDC UR14, c[0x0][0xbec] ;  /* 0x0002fb00000e1ab9 */ /* 0x000fe20000000800 */
[----:B------:R-:W-:Y:S01]  /*feb0*/  LOP3.LUT R28, R29, 0x380, RZ, 0xc0, !PT ;  /* 0x000003801d1c7812 */ /* 0x000fe200078ec0ff */
[----:B------:R-:W5:Y:S01]  /*fec0*/  LD.E.128 R8, desc[UR36][R8.64] ;  /* 0x0000002408087980 */ /* 0x000f62000c101d00 */
[----:B------:R-:W-:-:S02]  /*fed0*/  LOP3.LUT R32, R33, 0x380, RZ, 0xc0, !PT ;  /* 0x0000038021207812 */ /* 0x000fc400078ec0ff */
[----:B------:R-:W-:Y:S01]  /*fee0*/  LOP3.LUT R36, R37, 0x380, RZ, 0xc0, !PT ;  /* 0x0000038025247812 */ /* 0x000fe200078ec0ff */
[----:B------:R-:W5:Y:S01]  /*fef0*/  LD.E.128 R12, desc[UR36][R12.64] ;  /* 0x000000240c0c7980 */ /* 0x000f62000c101d00 */
[----:B------:R-:W-:Y:S02]  /*ff00*/  LOP3.LUT R40, R41, 0x380, RZ, 0xc0, !PT ;  /* 0x0000038029287812 */ /* 0x000fe400078ec0ff */
[----:B------:R-:W-:Y:S02]  /*ff10*/  LOP3.LUT R44, R45, 0x380, RZ, 0xc0, !PT ;  /* 0x000003802d2c7812 */ /* 0x000fe400078ec0ff */
[----:B------:R-:W-:Y:S01]  /*ff20*/  LOP3.LUT R48, R48, R49, RZ, 0x3c, !PT ;  /* 0x0000003130307212 */ /* 0x000fe200078e3cff */
[----:B------:R-:W-:Y:S01]  /*ff30*/  IMAD.X R49, RZ, RZ, R3, P2 ;  /* 0x000000ffff317224 */ /* 0x000fe200010e0603 */
[----:B------:R-:W-:Y:S02]  /*ff40*/  IADD3 R5, P2, R2, 0xf000, RZ ;  /* 0x0000f00002057810 */ /* 0x000fe40007f5e0ff */
[----:B------:R-:W-:-:S02]  /*ff50*/  SHF.R.U64 R28, R28, 0x3, RZ ;  /* 0x000000031c1c7819 */ /* 0x000fc400000012ff */
[----:B------:R-:W-:Y:S02]  /*ff60*/  SHF.R.U64 R32, R32, 0x3, RZ ;  /* 0x0000000320207819 */ /* 0x000fe400000012ff */
[----:B------:R-:W-:Y:S01]  /*ff70*/  SHF.R.U64 R7, R7, 0x3, RZ ;  /* 0x0000000307077819 */ /* 0x000fe200000012ff */
[----:B------:R-:W-:Y:S01]  /*ff80*/  UIMAD.WIDE.U32 UR10, UR18, UR12, UR10 ;  /* 0x0000000c120a72a5 */ /* 0x000fe2000f8e000a */
[----:B------:R-:W-:Y:S01]  /*ff90*/  SHF.R.U64 R36, R36, 0x3, RZ ;  /* 0x0000000324247819 */ /* 0x000fe200000012ff */
[----:B------:R-:W-:Y:S01]  /*ffa0*/  IMAD.X R73, RZ, RZ, R3, P2 ;  /* 0x000000ffff497224 */ /* 0x000fe200010e0603 */
[----:B------:R-:W-:Y:S01]  /*ffb0*/  SHF.R.U64 R40, R40, 0x3, RZ ;  /* 0x0000000328287819 */ /* 0x000fe200000012ff */
[----:B------:R-:W5:Y:S01]  /*ffc0*/  LD.E.128 R48, desc[UR36][R48.64] ;  /* 0x0000002430307980 */ /* 0x000f62000c101d00 */
[----:B------:R-:W-:Y:S02]  /*ffd0*/  SHF.R.U64 R44, R44, 0x3, RZ ;  /* 0x000000032c2c7819 */ /* 0x000fe400000012ff */
[----:B------:R-:W-:-:S02]  /*ffe0*/  LOP3.LUT R4, R5, 0x380, RZ, 0xc0, !PT ;  /* 0x0000038005047812 */ /* 0x000fc400078ec0ff */
        /* <DEDUP_REMOVED lines=10> */
[C---:B------:R-:W-:Y:S01]  /*10090*/  IADD3 R53, P0, R2.reuse, 0xa000, RZ ;  /* 0x0000a00002357810 */ /* 0x040fe20007f1e0ff */
[----:B------:R-:W-:Y:S01]  /*100a0*/  UIMAD UR11, UR18, UR13, UR11 ;  /* 0x0000000d120b72a4 */ /* 0x000fe2000f8e020b */
[C---:B------:R-:W-:Y:S01]  /*100b0*/  IADD3 R57, P6, R2.reuse, 0xb000, RZ ;  /* 0x0000b00002397810 */ /* 0x040fe20007fde0ff */
[----:B------:R-:W5:Y:S01]  /*100c0*/  LD.E.128 R28, desc[UR36][R28.64] ;  /* 0x000000241c1c7980 */ /* 0x000f62000c101d00 */
[C---:B------:R-:W-:Y:S01]  /*100d0*/  IADD3 R61, P5, R2.reuse, 0xc000, RZ ;  /* 0x0000c000023d7810 */ /* 0x040fe20007fbe0ff */
[----:B------:R-:W-:Y:S01]  /*100e0*/  ULDC.64 UR12, c[0x0][0xaf0] ;  /* 0x0002bc00000c7ab9 */ /* 0x000fe20000000a00 */
[C---:B------:R-:W-:Y:S01]  /*100f0*/  IADD3 R65, P4, R2.reuse, 0xd000, RZ ;  /* 0x0000d00002417810 */ /* 0x040fe20007f9e0ff */
[----:B------:R-:W5:Y:S01]  /*10100*/  LD.E.128 R32, desc[UR36][R32.64] ;  /* 0x0000002420207980 */ /* 0x000f62000c101d00 */
[----:B------:R-:W-:-:S02]  /*10110*/  IADD3 R69, P3, R2, 0xe000, RZ ;  /* 0x0000e00002457810 */ /* 0x000fc40007f7e0ff */
[----:B------:R-:W-:Y:S01]  /*10120*/  SHF.R.U64 R4, R4, 0x3, RZ ;  /* 0x0000000304047819 */ /* 0x000fe200000012ff */
[----:B------:R-:W5:Y:S01]  /*10130*/  LD.E.128 R36, desc[UR36][R36.64] ;  /* 0x0000002424247980 */ /* 0x000f62000c101d00 */
[----:B------:R-:W-:Y:S02]  /*10140*/  LOP3.LUT R2, R7, R2, RZ, 0x3c, !PT ;  /* 0x0000000207027212 */ /* 0x000fe400078e3cff */
[----:B------:R-:W-:Y:S01]  /*10150*/  LOP3.LUT R72, R4, R5, RZ, 0x3c, !PT ;  /* 0x0000000504487212 */ /* 0x000fe200078e3cff */
[----:B------:R-:W-:Y:S01]  /*10160*/  UIMAD UR4, UR4, UR12, URZ ;  /* 0x0000000c040472a4 */ /* 0x000fe2000f8e023f */
[----:B------:R-:W-:Y:S01]  /*10170*/  LOP3.LUT R52, R53, 0x380, RZ, 0xc0, !PT ;  /* 0x0000038035347812 */ /* 0x000fe200078ec0ff */
[----:B------:R0:W5:Y:S01]  /*10180*/  LD.E.128 R4, desc[UR36][R2.64] ;  /* 0x0000002402047980 */ /* 0x000162000c101d00 */
[----:B------:R-:W-:Y:S01]  /*10190*/  UIMAD.WIDE.U32 UR10, UR9, UR12, UR10 ;  /* 0x0000000c090a72a5 */ /* 0x000fe2000f8e000a */
[----:B------:R-:W-:Y:S01]  /*101a0*/  LOP3.LUT R56, R57, 0x380, RZ, 0xc0, !PT ;  /* 0x0000038039387812 */ /* 0x000fe200078ec0ff */
[----:B------:R-:W-:Y:S01]  /*101b0*/  UIMAD UR4, UR9, UR13, UR4 ;  /* 0x0000000d090472a4 */ /* 0x000fe2000f8e0204 */
[----:B------:R-:W-:Y:S01]  /*101c0*/  LOP3.LUT R60, R61, 0x380, RZ, 0xc0, !PT ;  /* 0x000003803d3c7812 */ /* 0x000fe200078ec0ff */
[----:B------:R-:W5:Y:S01]  /*101d0*/  LD.E.128 R40, desc[UR36][R40.64] ;  /* 0x0000002428287980 */ /* 0x000f62000c101d00 */
[----:B------:R-:W-:Y:S01]  /*101e0*/  @UP1 ULDC UR9, c[0x0][0xbf0] ;  /* 0x0002fc0000091ab9 */ /* 0x000fe20000000800 */
[----:B------:R-:W-:-:S02]  /*101f0*/  LOP3.LUT R64, R65, 0x380, RZ, 0xc0, !PT ;  /* 0x0000038041407812 */ /* 0x000fc400078ec0ff */
[----:B------:R-:W-:Y:S01]  /*10200*/  LOP3.LUT R68, R69, 0x380, RZ, 0xc0, !PT ;  /* 0x0000038045447812 */ /* 0x000fe200078ec0ff */
[----:B0-----:R-:W-:Y:S01]  /*10210*/  IMAD R2, R201, 0x20, R22 ;  /* 0x00000020c9027824 */ /* 0x001fe200078e0216 */
[----:B------:R-:W-:Y:S01]  /*10220*/  SHF.R.U64 R52, R52, 0x3, RZ ;  /* 0x0000000334347819 */ /* 0x000fe200000012ff */
[----:B------:R-:W-:Y:S01]  /*10230*/  UIADD3 UR4, UR11, UR4, URZ ;  /* 0x000000040b047290 */ /* 0x000fe2000fffe03f */
[----:B------:R-:W-:Y:S01]  /*10240*/  SHF.R.U64 R56, R56, 0x3, RZ ;  /* 0x0000000338387819 */ /* 0x000fe200000012ff */
[----:B------:R-:W-:Y:S01]  /*10250*/  VIADD R20, R2, UR61 ;  /* 0x0000003d02147c36 */ /* 0x000fe20008000000 */
[----:B------:R-:W-:Y:S01]  /*10260*/  SHF.R.U64 R60, R60, 0x3, RZ ;  /* 0x000000033c3c7819 */ /* 0x000fe200000012ff */
[----:B------:R-:W-:Y:S01]  /*10270*/  ULDC.64 UR12, c[0x0][0xae0] ;  /* 0x0002b800000c7ab9 */ /* 0x000fe20000000a00 */
[----:B------:R-:W-:Y:S01]  /*10280*/  SHF.R.U64 R64, R64, 0x3, RZ ;  /* 0x0000000340407819 */ /* 0x000fe200000012ff */
[----:B------:R-:W-:Y:S01]  /*10290*/  @P1 IMAD.HI.U32 R2, R20, UR14, RZ ;  /* 0x0000000e14021c27 */ /* 0x000fe2000f8e00ff */
[----:B------:R-:W-:Y:S01]  /*102a0*/  SHF.R.U64 R68, R68, 0x3, RZ ;  /* 0x0000000344447819 */ /* 0x000fe200000012ff */
[----:B------:R-:W5:Y:S01]  /*102b0*/  LD.E.128 R44, desc[UR36][R44.64] ;  /* 0x000000242c2c7980 */ /* 0x000f62000c101d00 */
[----:B------:R-:W-:Y:S01]  /*102c0*/  LOP3.LUT R52, R52, R53, RZ, 0x3c, !PT ;  /* 0x0000003534347212 */ /* 0x000fe200078e3cff */
[----:B------:R-:W-:Y:S01]  /*102d0*/  IMAD.MOV.U32 R19, RZ, RZ, R20 ;  /* 0x000000ffff137224 */ /* 0x000fe200078e0014 */
[----:B------:R-:W-:Y:S01]  /*102e0*/  @P1 SHF.R.U32.HI R19, RZ, UR9, R2 ;  /* 0x00000009ff131c19 */ /* 0x000fe20008011602 */
[--C-:B------:R-:W-:Y:S01]  /*102f0*/  IMAD.X R53, RZ, RZ, R3.reuse, P0 ;  /* 0x000000ffff357224 */ /* 0x100fe200000e0603 */
[----:B------:R-:W-:Y:S01]  /*10300*/  LOP3.LUT R56, R56, R57, RZ, 0x3c, !PT ;  /* 0x0000003938387212 */ /* 0x000fe200078e3cff */
[----:B------:R-:W-:Y:S01]  /*10310*/  IMAD.X R57, RZ, RZ, R3, P6 ;  /* 0x000000ffff397224 */ /* 0x000fe200030e0603 */
[--C-:B------:R-:W-:Y:S01]  /*10320*/  SHF.R.S32.HI R18, RZ, 0x1f, R19.reuse ;  /* 0x0000001fff127819 */ /* 0x100fe20000011413 */
[----:B------:R-:W-:Y:S01]  /*10330*/  IMAD.MOV R21, RZ, RZ, -R19 ;  /* 0x000000ffff157224 */ /* 0x000fe200078e0a13 */
[----:B------:R-:W-:Y:S01]  /*10340*/  LOP3.LUT R60, R60, R61, RZ, 0x3c, !PT ;  /* 0x0000003d3c3c7212 */ /* 0x000fe200078e3cff */
[--C-:B------:R-:W-:Y:S01]  /*10350*/  IMAD.X R61, RZ, RZ, R3.reuse, P5 ;  /* 0x000000ffff3d7224 */ /* 0x100fe200028e0603 */
[----:B------:R-:W-:Y:S01]  /*10360*/  LOP3.LUT R64, R64, R65, RZ, 0x3c, !PT ;  /* 0x0000004140407212 */ /* 0x000fe200078e3cff */
[--C-:B------:R-:W-:Y:S01]  /*10370*/  IMAD.X R65, RZ, RZ, R3.reuse, P4 ;  /* 0x000000ffff417224 */ /* 0x100fe200020e0603 */
[----:B------:R-:W-:Y:S01]  /*10380*/  LOP3.LUT R68, R68, R69, RZ, 0x3c, !PT ;  /* 0x0000004544447212 */ /* 0x000fe200078e3cff */
[----:B------:R-:W-:Y:S01]  /*10390*/  IMAD.X R69, RZ, RZ, R3, P3 ;  /* 0x000000ffff457224 */ /* 0x000fe200018e0603 */
[----:B------:R-:W5:Y:S01]  /*103a0*/  LD.E.128 R52, desc[UR36][R52.64] ;  /* 0x0000002434347980 */ /* 0x000f62000c101d00 */
[----:B------:R-:W-:-:S02]  /*103b0*/  IMAD R18, R18, UR12, RZ ;  /* 0x0000000c12127c24 */ /* 0x000fc4000f8e02ff */
[----:B------:R-:W-:Y:S01]  /*103c0*/  IMAD R21, R21, UR22, R20 ;  /* 0x0000001615157c24 */ /* 0x000fe2000f8e0214 */
[----:B------:R-:W5:Y:S01]  /*103d0*/  LD.E.128 R56, desc[UR36][R56.64] ;  /* 0x0000002438387980 */ /* 0x000f62000c101d00 */
[----:B------:R-:W-:Y:S02]  /*103e0*/  IMAD.U32 R3, RZ, RZ, UR11 ;  /* 0x0000000bff037e24 */ /* 0x000fe4000f8e00ff */
[----:B------:R-:W-:Y:S01]  /*103f0*/  IMAD.U32 R2, RZ, RZ, UR10 ;  /* 0x0000000aff027e24 */ /* 0x000fe2000f8e00ff */
[----:B------:R-:W-:Y:S01]  /*10400*/  ULDC.64 UR10, c[0x0][0xad8] ;  /* 0x0002b600000a7ab9 */ /* 0x000fe20000000a00 */
[----:B------:R-:W-:Y:S01]  /*10410*/  IMAD.U32 R3, RZ, RZ, UR4 ;  /* 0x00000004ff037e24 */ /* 0x000fe2000f8e00ff */
[----:B------:R-:W5:Y:S01]  /*10420*/  LD.E.128 R60, desc[UR36][R60.64] ;  /* 0x000000243c3c7980 */ /* 0x000f62000c101d00 */
[C---:B------:R-:W-:Y:S01]  /*10430*/  IMAD R77, R19.reuse, UR13, R18 ;  /* 0x0000000d134d7c24 */ /* 0x040fe2000f8e0212 */
[----:B------:R-:W-:Y:S01]  /*10440*/  SHF.R.S32.HI R18, RZ, 0x1f, R21 ;  /* 0x0000001fff127819 */ /* 0x000fe20000011415 */
[----:B------:R-:W-:Y:S01]  /*10450*/  IMAD.WIDE.U32 R2, R19, UR12, R2 ;  /* 0x0000000c13027c25 */ /* 0x000fe2000f8e0002 */
[----:B------:R-:W5:Y:S03]  /*10460*/  LD.E.128 R64, desc[UR36][R64.64] ;  /* 0x0000002440407980 */ /* 0x000f66000c101d00 */
[----:B------:R-:W-:Y:S01]  /*10470*/  IMAD.IADD R3, R3, 0x1, R77 ;  /* 0x0000000103037824 */ /* 0x000fe200078e024d */
[----:B------:R-:W5:Y:S01]  /*10480*/  LD.E.128 R68, desc[UR36][R68.64] ;  /* 0x0000002444447980 */ /* 0x000f62000c101d00 */
[----:B------:R-:W-:-:S03]  /*10490*/  IMAD R18, R18, UR10, RZ ;  /* 0x0000000a12127c24 */ /* 0x000fc6000f8e02ff */
[----:B------:R-:W5:Y:S01]  /*104a0*/  LD.E.128 R72, desc[UR36][R72.64] ;  /* 0x0000002448487980 */ /* 0x000f62000c101d00 */
[C---:B------:R-:W-:Y:S01]  /*104b0*/  IMAD R19, R21.reuse, UR11, R18 ;  /* 0x0000000b15137c24 */ /* 0x040fe2000f8e0212 */
[----:B------:R-:W-:Y:S01]  /*104c0*/  @!PT LDS RZ, [RZ] ;  /* 0x00000000fffff984 */ /* 0x000fe20000000800 */
[----:B------:R-:W-:Y:S01]  /*104d0*/  @!PT LDS RZ, [RZ] ;  /* 0x00000000fffff984 */ /* 0x000fe20000000800 */
[----:B------:R-:W-:Y:S01]  /*104e0*/  @!PT LDS RZ, [RZ] ;  /* 0x00000000fffff984 */ /* 0x000fe20000000800 */
[----:B------:R-:W-:Y:S01]  /*104f0*/  @!PT LDS RZ, [RZ] ;  /* 0x00000000fffff984 */ /* 0x000fe20000000800 */
[----:B------:R0:W-:Y:S06]  /*10500*/  MEMBAR.ALL.CTA ;  /* 0x0000000000007992 */ /* 0x0001ec0000008000 */
[----:B0-----:R-:W0:Y:S01]  /*10510*/  FENCE.VIEW.ASYNC.S ;  /* 0x00000000000073c6 */ /* 0x001e220000000000 */
[----:B------:R-:W-:Y:S01]  /*10520*/  IMAD.WIDE.U32 R2, R21, UR10, R2 ;  /* 0x0000000a15027c25 */ /* 0x000fe2000f8e0002 */
[----:B------:R-:W-:-:S03]  /*10530*/  ULDC.64 UR10, c[0x0][0xa80] ;  /* 0x0002a000000a7ab9 */ /* 0x000fc60000000a00 */
[----:B------:R-:W-:Y:S01]  /*10540*/  VIADD R80, R22, UR61 ;  /* 0x0000003d16507c36 */ /* 0x000fe20008000000 */
[----:B------:R-:W-:Y:S01]  /*10550*/  LEA R22, P2, R2, UR10, 0x1 ;  /* 0x0000000a02167c11 */ /* 0x000fe2000f8408ff */
[----:B------:R-:W-:-:S05]  /*10560*/  IMAD.IADD R3, R3, 0x1, R19 ;  /* 0x0000000103037824 */ /* 0x000fca00078e0213 */
[----:B------:R-:W-:Y:S02]  /*10570*/  LEA.HI.X R78, R2, UR11, R3, 0x1, P2 ;  /* 0x0000000b024e7c11 */ /* 0x000fe400090f0c03 */
[C---:B------:R-:W-:Y:S01]  /*10580*/  ISETP.GE.AND P2, PT, R80.reuse, UR16, PT ;  /* 0x0000001050007c0c */ /* 0x040fe2000bf46270 */
[C---:B------:R-:W-:Y:S02]  /*10590*/  VIADD R18, R80.reuse, 0x20 ;  /* 0x0000002050127836 */ /* 0x040fe40000000000 */
[----:B------:R-:W-:Y:S01]  /*105a0*/  VIADD R20, R80, 0x40 ;  /* 0x0000004050147836 */ /* 0x000fe20000000000 */
[----:B0-----:R0:W1:Y:S04]  /*105b0*/  SHFL.IDX PT, R79, R22, RZ, 0x181f ;  /* 0x00181fff164f7589 */ /* 0x00106800000e0000 */
[----:B------:R0:W2:Y:S01]  /*105c0*/  SHFL.IDX PT, R77, R78, RZ, 0x181f ;  /* 0x00181fff4e4d7589 */ /* 0x0000a200000e0000 */
[----:B------:R-:W-:Y:S01]  /*105d0*/  SYNCS.ARRIVE.TRANS64.RED.A1T0 RZ, [UR8], RZ ;  /* 0x000000ffffff79a7 */ /* 0x000fe20008100408 */
[----:B------:R-:W-:-:S02]  /*105e0*/  ISETP.GE.AND P1, PT, R18, UR16, PT ;  /* 0x0000001012007c0c */ /* 0x000fc4000bf26270 */
[----:B------:R-:W-:Y:S01]  /*105f0*/  ISETP.GE.AND P0, PT, R20, UR16, PT ;  /* 0x0000001014007c0c */ /* 0x000fe2000bf06270 */
[----:B------:R-:W-:-:S12]  /*10600*/  @P2 BRA `(.L_x_1311) ;  /* 0x0000000000442947 */ /* 0x000fd80003800000 */
        /* <DEDUP_REMOVED lines=17> */
.L_x_1311:
[----:B------:R-:W-:Y:S05]  /*10720*/  BSYNC B1 ;  /* 0x0000000000017941 */ /* 0x000fea0003800000 */
.L_x_1310:
[----:B---3--:R3:W4:Y:S01]  /*10730*/  SHFL.IDX PT, R19, R78, 0x1, 0x181f ;  /* 0x00381f004e137f89 */ /* 0x00872200000e0000 */
[----:B------:R-:W-:Y:S03]  /*10740*/  BSSY B1, `(.L_x_1312) ;  /* 0x0000014000017945 */ /* 0x000fe60003800000 */
[----:B-----5:R3:W0:Y:S01]  /*10750*/  SHFL.IDX PT, R7, R22, 0x1, 0x181f ;  /* 0x00381f0016077f89 */ /* 0x02062200000e0000 */
[----:B------:R-:W-:Y:S05]  /*10760*/  @P1 BRA `(.L_x_1313) ;  /* 0x0000000000441947 */ /* 0x000fea0003800000 */
[----:B------:R-:W-:Y:S02]  /*10770*/  ULDC UR4, c[0x0][0xac8] ;  /* 0x0002b20000047ab9 */ /* 0x000fe40000000800 */
        /* <DEDUP_REMOVED lines=16> */
.L_x_1313:
[----:B------:R-:W-:Y:S05]  /*10880*/  BSYNC B1 ;  /* 0x0000000000017941 */ /* 0x000fea0003800000 */
.L_x_1312:
[----:B0-----:R0:W0:Y:S01]  /*10890*/  SHFL.IDX PT, R9, R78, 0x2, 0x181f ;  /* 0x00581f004e097f89 */ /* 0x00102200000e0000 */
        /* <DEDUP_REMOVED lines=20> */
.L_x_1315:
[----:B------:R-:W-:Y:S05]  /*109e0*/  BSYNC B1 ;  /* 0x0000000000017941 */ /* 0x000fea0003800000 */
.L_x_1314:
[----:B0-----:R-:W-:Y:S01]  /*109f0*/  VIADD R2, R80, 0x60 ;  /* 0x0000006050027836 */ /* 0x001fe20000000000 */
[----:B------:R0:W0:Y:S04]  /*10a00*/  SHFL.IDX PT, R9, R78, 0x3, 0x181f ;  /* 0x00781f004e097f89 */ /* 0x00002800000e0000 */
[----:B------:R-:W-:Y:S01]  /*10a10*/  ISETP.GE.AND P0, PT, R2, UR16, PT ;  /* 0x0000001002007c0c */ /* 0x000fe2000bf06270 */
[----:B------:R0:W0:-:S12]  /*10a20*/  SHFL.IDX PT, R11, R22, 0x3, 0x181f ;  /* 0x00781f00160b7f89 */ /* 0x00001800000e0000 */
[----:B------:R-:W-:Y:S05]  /*10a30*/  @P0 BRA `(.L_x_1316) ;  /* 0x0000002400f80947 */ /* 0x000fea0003800000 */
[----:B------:R-:W-:Y:S02]  /*10a40*/  ULDC UR4, c[0x0][0xac8] ;  /* 0x0002b20000047ab9 */ /* 0x000fe40000000800 */
[----:B------:R-:W-:Y:S02]  /*10a50*/  ISETP.GE.AND P3, PT, R0, UR4, PT ;  /* 0x0000000400007c0c */ /* 0x000fe4000bf66270 */
[----:B------:R-:W-:Y:S02]  /*10a60*/  ISETP.GE.AND P4, PT, R82, UR4, PT ;  /* 0x0000000452007c0c */ /* 0x000fe4000bf86270 */
[----:B------:R-:W-:-:S09]  /*10a70*/  ISETP.GE.AND P5, PT, R84, UR4, PT ;  /* 0x0000000454007c0c */ /* 0x000fd2000bfa6270 */
[-C--:B0-----:R-:W-:Y:S02]  /*10a80*/  @!P3 LEA R2, P0, R0, R11.reuse, 0x1 ;  /* 0x0000000b0002b211 */ /* 0x081fe400078008ff */
[-C--:B------:R-:W-:Y:S02]  /*10a90*/  @!P4 LEA R4, P1, R82, R11.reuse, 0x1 ;  /* 0x0000000b5204c211 */ /* 0x080fe400078208ff */
[----:B------:R-:W-:Y:S02]  /*10aa0*/  @!P5 LEA R6, P2, R84, R11, 0x1 ;  /* 0x0000000b5406d211 */ /* 0x000fe400078408ff */
[-C--:B------:R-:W-:Y:S02]  /*10ab0*/  @!P3 LEA.HI.X R3, R0, R9.reuse, R87, 0x1, P0 ;  /* 0x000000090003b211 */ /* 0x080fe400000f0c57 */
[-C--:B------:R-:W-:Y:S02]  /*10ac0*/  @!P4 LEA.HI.X R5, R82, R9.reuse, R81, 0x1, P1 ;  /* 0x000000095205c211 */ /* 0x080fe400008f0c51 */
[----:B------:R-:W-:Y:S01]  /*10ad0*/  @!P5 LEA.HI.X R7, R84, R9, R83, 0x1, P2 ;  /* 0x000000095407d211 */ /* 0x000fe200010f0c53 */
        /* <DEDUP_REMOVED lines=9> */
.L_x_1309:
        /* <DEDUP_REMOVED lines=11> */
[----:B------:R-:W-:Y:S01]  /*10c20*/  VIADD R177, R17, 0x8 ;  /* 0x0000000811b17836 */ /* 0x000fe20000000000 */
[----:B------:R-:W-:Y:S01]  /*10c30*/  ULDC.64 UR14, c[0x0][0xb40] ;  /* 0x0002d000000e7ab9 */ /* 0x000fe20000000a00 */
[----:B------:R-:W-:Y:S01]  /*10c40*/  ULDC.64 UR12, c[0x0][0xb38] ;  /* 0x0002ce00000c7ab9 */ /* 0x000fe20000000a00 */
[----:B------:R-:W-:Y:S01]  /*10c50*/  UIMAD UR4, UR4, UR14, URZ ;  /* 0x0000000e040472a4 */ /* 0x000fe2000f8e023f */
[----:B------:R-:W-:Y:S01]  /*10c60*/  BSSY B1, `(.L_x_1317) ;  /* 0x00000d0000017945 */ /* 0x000fe20003800000 */
[----:B------:R-:W-:Y:S01]  /*10c70*/  UIMAD.WIDE.U32 UR10, UR18, UR12, UR10 ;  /* 0x0000000c120a72a5 */ /* 0x000fe2000f8e000a */
[----:B------:R-:W-:Y:S01]  /*10c80*/  SHF.R.S32.HI R22, RZ, 0x1f, R206 ;  /* 0x0000001fff167819 */ /* 0x000fe200000114ce */
[----:B------:R-:W-:Y:S01]  /*10c90*/  UIMAD UR4, UR9, UR15, UR4 ;  /* 0x0000000f090472a4 */ /* 0x000fe2000f8e0204 */
[----:B------:R-:W-:Y:S01]  /*10ca0*/  SHF.R.S32.HI R152, RZ, 0x1f, R207 ;  /* 0x0000001fff987819 */ /* 0x000fe200000114cf */
[----:B------:R-:W-:Y:S01]  /*10cb0*/  UIMAD UR11, UR18, UR13, UR11 ;  /* 0x0000000d120b72a4 */ /* 0x000fe2000f8e020b */
[----:B------:R-:W-:Y:S01]  /*10cc0*/  SHF.R.S32.HI R153, RZ, 0x1f, R208 ;  /* 0x0000001fff997819 */ /* 0x000fe200000114d0 */
[----:B------:R-:W-:Y:S01]  /*10cd0*/  UIADD3 UR8, UR8, 0x30820, URZ ;  /* 0x0003082008087890 */ /* 0x000fe2000fffe03f */
[----:B------:R-:W-:Y:S01]  /*10ce0*/  SHF.R.S32.HI R21, RZ, 0x1f, R209 ;  /* 0x0000001fff157819 */ /* 0x000fe200000114d1 */
[----:B------:R-:W-:Y:S01]  /*10cf0*/  UIMAD.WIDE.U32 UR10, UR9, UR14, UR10 ;  /* 0x0000000e090a72a5 */ /* 0x000fe2000f8e000a */
[----:B------:R-:W-:Y:S01]  /*10d00*/  SHF.R.S32.HI R154, RZ, 0x1f, R210 ;  /* 0x0000001fff9a7819 */ /* 0x000fe200000114d2 */
[----:B------:R-:W-:Y:S01]  /*10d10*/  ULDC.64 UR12, c[0x0][0xb48] ;  /* 0x0002d200000c7ab9 */ /* 0x000fe20000000a00 */
[----:B------:R-:W-:Y:S01]  /*10d20*/  @UP1 ULDC UR9, c[0x0][0xbec] ;  /* 0x0002fb0000091ab9 */ /* 0x000fe20000000800 */
[----:B------:R-:W-:Y:S01]  /*10d30*/  UIADD3 UR11, UR11, UR4, URZ ;  /* 0x000000040b0b7290 */ /* 0x000fe2000fffe03f */
[----:B------:R-:W-:Y:S01]  /*10d40*/  @P1 IMAD.HI.U32 R0, R5, UR9, RZ ;  /* 0x0000000905001c27 */ /* 0x000fe2000f8e00ff */
[----:B------:R-:W-:Y:S01]  /*10d50*/  UPRMT UR8, URZ, 0x654, UR8 ;  /* 0x000006543f087896 */ /* 0x000fe20008000008 */
[----:B------:R-:W-:Y:S01]  /*10d60*/  SHF.R.S32.HI R155, RZ, 0x1f, R211 ;  /* 0x0000001fff9b7819 */ /* 0x000fe200000114d3 */
        /* <DEDUP_REMOVED lines=37> */
[----:B------:R-:W-:Y:S01]  /*10fc0*/  VIADD R176, R17, 0x8 ;  /* 0x0000000811b07836 */ /* 0x000fe20000000000 */
[----:B------:R-:W-:Y:S01]  /*10fd0*/  LEA.HI.X R6, R2, UR11, R3, 0x2, P1 ;  /* 0x0000000b02067c11 */ /* 0x000fe200088f1403 */
[----:B------:R0:W1:Y:S01]  /*10fe0*/  SHFL.IDX PT, R7, R0, RZ, 0x1c1f ;  /* 0x001c1fff00077589 */ /* 0x00006200000e0000 */
[----:B------:R-:W-:-:S02]  /*10ff0*/  SHF.R.S32.HI R167, RZ, 0x1f, R223 ;  /* 0x0000001fffa77819 */ /* 0x000fc400000114df */
[----:B------:R-:W-:Y:S01]  /*11000*/  SHF.R.S32.HI R168, RZ, 0x1f, R224 ;  /* 0x0000001fffa87819 */ /* 0x000fe200000114e0 */
[----:B------:R0:W2:Y:S01]  /*11010*/  SHFL.IDX PT, R8, R6, RZ, 0x1c1f ;  /* 0x001c1fff06087589 */ /* 0x0000a200000e0000 */
[----:B------:R-:W-:Y:S02]  /*11020*/  SHF.R.S32.HI R169, RZ, 0x1f, R225 ;  /* 0x0000001fffa97819 */ /* 0x000fe400000114e1 */
[----:B------:R-:W-:Y:S02]  /*11030*/  SHF.R.S32.HI R170, RZ, 0x1f, R226 ;  /* 0x0000001fffaa7819 */ /* 0x000fe400000114e2 */
[----:B------:R-:W-:Y:S02]  /*11040*/  SHF.R.S32.HI R171, RZ, 0x1f, R229 ;  /* 0x0000001fffab7819 */ /* 0x000fe400000114e5 */
[----:B------:R-:W-:Y:S02]  /*11050*/  SHF.R.S32.HI R173, RZ, 0x1f, R173 ;  /* 0x0000001fffad7819 */ /* 0x000fe400000114ad */
[----:B------:R-:W-:-:S02]  /*11060*/  SHF.R.S32.HI R175, RZ, 0x1f, R175 ;  /* 0x0000001fffaf7819 */ /* 0x000fc400000114af */
[----:B------:R-:W-:Y:S02]  /*11070*/  SHF.R.S32.HI R177, RZ, 0x1f, R177 ;  /* 0x0000001fffb17819 */ /* 0x000fe400000114b1 */
[----:B------:R-:W-:Y:S01]  /*11080*/  SHF.R.S32.HI R178, RZ, 0x1f, R17 ;  /* 0x0000001fffb27819 */ /* 0x000fe20000011411 */
[----:B0-----:R-:W-:Y:S06]  /*11090*/  @P2 BRA `(.L_x_1318) ;  /* 0x0000000800302947 */ /* 0x001fec0003800000 */
[----:B------:R-:W-:Y:S01]  /*110a0*/  ULDC UR4, c[0x0][0xac8] ;  /* 0x0002b20000047ab9 */ /* 0x000fe20000000800 */
[C---:B------:R-:W-:Y:S01]  /*110b0*/  VIADD R9, R17.reuse, 0xd8 ;  /* 0x000000d811097836 */ /* 0x040fe20000000000 */
[C---:B------:R-:W-:Y:S01]  /*110c0*/  ISETP.GE.AND P4, PT, R17.reuse, UR4, PT ;  /* 0x0000000411007c0c */ /* 0x040fe2000bf86270 */
[----:B------:R-:W-:Y:S01]  /*110d0*/  VIADD R20, R17, 0xe0 ;  /* 0x000000e011147836 */ /* 0x000fe20000000000 */
[----:B------:R-:W-:Y:S02]  /*110e0*/  ISETP.GE.AND P2, PT, R176, UR4, PT ;  /* 0x00000004b0007c0c */ /* 0x000fe4000bf46270 */
[----:B------:R-:W-:-:S09]  /*110f0*/  ISETP.GE.AND P1, PT, R174, UR4, PT ;  /* 0x00000004ae007c0c */ /* 0x000fd2000bf26270 */
[CC--:B-1----:R-:W-:Y:S02]  /*11100*/  @!P4 LEA R2, P3, R17.reuse, R7.reuse, 0x2 ;  /* 0x000000071102c211 */ /* 0x0c2fe400078610ff */
[----:B------:R-:W-:Y:S02]  /*11110*/  @!P2 LEA R4, P5, R176, R7, 0x2 ;  /* 0x00000007b004a211 */ /* 0x000fe400078a10ff */
[-C--:B--2---:R-:W-:Y:S02]  /*11120*/  @!P4 LEA.HI.X R3, R17, R8.reuse, R178, 0x2, P3 ;  /* 0x000000081103c211 */ /* 0x084fe400018f14b2 */
[----:B------:R-:W-:Y:S02]  /*11130*/  ISETP.GE.AND P3, PT, R172, UR4, PT ;  /* 0x00000004ac007c0c */ /* 0x000fe4000bf66270 */
[----:B------:R-:W-:Y:S01]  /*11140*/  @!P2 LEA.HI.X R5, R176, R8, R177, 0x2, P5 ;  /* 0x00000008b005a211 */ /* 0x000fe200028f14b1 */
[----:B------:R0:W-:Y:S01]  /*11150*/  @!P4 ST.E.64 desc[UR36][R2.64], R24 ;  /* 0x000000180200c985 */ /* 0x0001e2000c101b24 */
[----:B------:R-:W-:-:S03]  /*11160*/  ISETP.GE.AND P4, PT, R229, UR4, PT ;  /* 0x00000004e5007c0c */ /* 0x000fc6000bf86270 */
        /* <DEDUP_REMOVED lines=67> */
[-C--:B------:R-:W-:Y:S02]  /*115a0*/  @!P1 LEA.HI.X R3, R213, R8.reuse, R157, 0x2, P6 ;  /* 0x00000008d5039211 */ /* 0x080fe400030f149d */
[CC--:B------:R-:W-:Y:S02]  /*115b0*/  @!P4 LEA R10, P6, R211.reuse, R7.reuse, 0x2 ;  /* 0x00000007d30ac211 */ /* 0x0c0fe400078c10ff */
[C---:B-1----:R-:W-:Y:S01]  /*115c0*/  @!P3 LEA R4, P5, R212.reuse, R7, 0x2 ;  /* 0x00000007d404b211 */ /* 0x042fe200078a10ff */
[----:B------:R0:W-:Y:S01]  /*115d0*/  @!P1 ST.E.64 desc[UR36][R2.64], R96 ;  /* 0x0000006002009985 */ /* 0x0001e2000c101b24 */
[-C--:B------:R-:W-:Y:S02]  /*115e0*/  @!P4 LEA.HI.X R11, R211, R8.reuse, R155, 0x2, P6 ;  /* 0x00000008d30bc211 */ /* 0x080fe400030f149b */
[----:B------:R-:W-:Y:S02]  /*115f0*/  @!P3 LEA.HI.X R5, R212, R8, R156, 0x2, P5 ;  /* 0x00000008d405b211 */ /* 0x000fe400028f149c */
[----:B------:R-:W-:-:S02]  /*11600*/  ISETP.GE.AND P1, PT, R209, UR4, PT ;  /* 0x00000004d1007c0c */ /* 0x000fc4000bf26270 */
[-C--:B------:R-:W-:Y:S01]  /*11610*/  @!P2 LEA R12, P5, R210, R7.reuse, 0x2 ;  /* 0x00000007d20ca211 */ /* 0x080fe200078a10ff */
[----:B------:R1:W-:Y:S01]  /*11620*/  @!P3 ST.E.64 desc[UR36][R4.64], R100 ;  /* 0x000000640400b985 */ /* 0x0003e2000c101b24 */
[----:B------:R-:W-:Y:S02]  /*11630*/  ISETP.GE.AND P3, PT, R208, UR4, PT ;  /* 0x00000004d0007c0c */ /* 0x000fe4000bf66270 */
[----:B------:R-:W-:Y:S01]  /*11640*/  @!P2 LEA.HI.X R13, R210, R8, R154, 0x2, P5 ;  /* 0x00000008d20da211 */ /* 0x000fe200028f149a */
[----:B------:R2:W-:Y:S01]  /*11650*/  @!P4 ST.E.64 desc[UR36][R10.64], R104 ;  /* 0x000000680a00c985 */ /* 0x0005e2000c101b24 */
[----:B------:R-:W-:Y:S02]  /*11660*/  ISETP.GE.AND P4, PT, R207, UR4, PT ;  /* 0x00000004cf007c0c */ /* 0x000fe4000bf86270 */
[----:B------:R-:W-:Y:S01]  /*11670*/  ISETP.GE.AND P5, PT, R206, UR4, PT ;  /* 0x00000004ce007c0c */ /* 0x000fe2000bfa6270 */
[----:B------:R-:W-:Y:S02]  /*11680*/  @!P2 ST.E.64 desc[UR36][R12.64], R108 ;  /* 0x0000006c0c00a985 */ /* 0x000fe4000c101b24 */
[----:B------:R-:W-:-:S04]  /*11690*/  @!P1 LEA R14, P6, R209, R7, 0x2 ;  /* 0x00000007d10e9211 */ /* 0x000fc800078c10ff */
[-C--:B------:R-:W-:Y:S02]  /*116a0*/  @!P1 LEA.HI.X R15, R209, R8.reuse, R21, 0x2, P6 ;  /* 0x00000008d10f9211 */ /* 0x080fe400030f1415 */
[-C--:B0-----:R-:W-:Y:S02]  /*116b0*/  @!P3 LEA R2, P6, R208, R7.reuse, 0x2 ;  /* 0x00000007d002b211 */ /* 0x081fe400078c10ff */
[----:B-1----:R-:W-:Y:S01]  /*116c0*/  @!P4 LEA R4, P2, R207, R7, 0x2 ;  /* 0x00000007cf04c211 */ /* 0x002fe200078410ff */
[----:B------:R0:W-:Y:S01]  /*116d0*/  @!P1 ST.E.64 desc[UR36][R14.64], R112 ;  /* 0x000000700e009985 */ /* 0x0001e2000c101b24 */
[----:B------:R-:W-:Y:S02]  /*116e0*/  ISETP.GE.AND P1, PT, R203, UR4, PT ;  /* 0x00000004cb007c0c */ /* 0x000fe4000bf26270 */
[----:B------:R-:W-:Y:S02]  /*116f0*/  @!P4 LEA.HI.X R5, R207, R8, R152, 0x2, P2 ;  /* 0x00000008cf05c211 */ /* 0x000fe400010f1498 */
[----:B------:R-:W-:-:S02]  /*11700*/  ISETP.GE.AND P2, PT, R9, UR4, PT ;  /* 0x0000000409007c0c */ /* 0x000fc4000bf46270 */
[-C--:B------:R-:W-:Y:S02]  /*11710*/  @!P3 LEA.HI.X R3, R208, R8.reuse, R153, 0x2, P6 ;  /* 0x00000008d003b211 */ /* 0x080fe400030f1499 */
[C---:B------:R-:W-:Y:S02]  /*11720*/  @!P5 LEA R18, P6, R206.reuse, R7, 0x2 ;  /* 0x00000007ce12d211 */ /* 0x040fe400078c10ff */
[----:B--2---:R-:W-:Y:S01]  /*11730*/  SHF.R.S32.HI R11, RZ, 0x1f, R203 ;  /* 0x0000001fff0b7819 */ /* 0x004fe200000114cb */
[----:B------:R1:W-:Y:S01]  /*11740*/  @!P3 ST.E.64 desc[UR36][R2.64], R116 ;  /* 0x000000740200b985 */ /* 0x0003e2000c101b24 */
[----:B------:R-:W-:Y:S01]  /*11750*/  @!P5 LEA.HI.X R19, R206, R8, R22, 0x2, P6 ;  /* 0x00000008ce13d211 */ /* 0x000fe200030f1416 */
[C---:B0-----:R-:W-:Y:S01]  /*11760*/  VIADD R14, R17.reuse, 0xe8 ;  /* 0x000000e8110e7836 */ /* 0x041fe20000000000 */
[----:B------:R-:W-:Y:S01]  /*11770*/  ISETP.GE.AND P3, PT, R20, UR4, PT ;  /* 0x0000000414007c0c */ /* 0x000fe2000bf66270 */
[----:B------:R0:W-:Y:S01]  /*11780*/  @!P4 ST.E.64 desc[UR36][R4.64], R120 ;  /* 0x000000780400c985 */ /* 0x0001e2000c101b24 */
[----:B------:R-:W-:Y:S01]  /*11790*/  VIADD R15, R17, 0xf0 ;  /* 0x000000f0110f7836 */ /* 0x000fe20000000000 */
[----:B------:R-:W-:-:S02]  /*117a0*/  SHF.R.S32.HI R13, RZ, 0x1f, R20 ;  /* 0x0000001fff0d7819 */ /* 0x000fc40000011414 */
[----:B------:R2:W-:Y:S01]  /*117b0*/  @!P5 ST.E.64 desc[UR36][R18.64], R124 ;  /* 0x0000007c1200d985 */ /* 0x0005e2000c101b24 */
[----:B------:R-:W-:Y:S02]  /*117c0*/  ISETP.GE.AND P4, PT, R14, UR4, PT ;  /* 0x000000040e007c0c */ /* 0x000fe4000bf86270 */
[-C--:B------:R-:W-:Y:S02]  /*117d0*/  @!P1 LEA R10, P5, R203, R7.reuse, 0x2 ;  /* 0x00000007cb0a9211 */ /* 0x080fe400078a10ff */
[----:B-1----:R-:W-:Y:S02]  /*117e0*/  SHF.R.S32.HI R3, RZ, 0x1f, R9 ;  /* 0x0000001fff037819 */ /* 0x002fe40000011409 */
[-C--:B------:R-:W-:Y:S02]  /*117f0*/  @!P2 LEA R2, P6, R9, R7.reuse, 0x2 ;  /* 0x000000070902a211 */ /* 0x080fe400078c10ff */
[-C--:B------:R-:W-:Y:S02]  /*11800*/  @!P1 LEA.HI.X R11, R203, R8.reuse, R11, 0x2, P5 ;  /* 0x00000008cb0b9211 */ /* 0x080fe400028f140b */
[----:B------:R-:W-:Y:S01]  /*11810*/  @!P2 LEA.HI.X R3, R9, R8, R3, 0x2, P6 ;  /* 0x000000080903a211 */ /* 0x000fe200030f1403 */
[----:B------:R-:W-:Y:S01]  /*11820*/  VIADD R9, R17, 0xf8 ;  /* 0x000000f811097836 */ /* 0x000fe20000000000 */
[----:B------:R-:W-:Y:S01]  /*11830*/  ISETP.GE.AND P6, PT, R15, UR4, PT ;  /* 0x000000040f007c0c */ /* 0x000fe2000bfc6270 */
[----:B------:R3:W-:Y:S01]  /*11840*/  @!P1 ST.E.64 desc[UR36][R10.64], R128 ;  /* 0x000000800a009985 */ /* 0x0007e2000c101b24 */
[----:B0-----:R-:W-:-:S02]  /*11850*/  @!P3 LEA R4, P5, R20, R7, 0x2 ;  /* 0x000000071404b211 */ /* 0x001fc400078a10ff */
[----:B------:R-:W-:Y:S01]  /*11860*/  ISETP.GE.AND P1, PT, R9, UR4, PT ;  /* 0x0000000409007c0c */ /* 0x000fe2000bf26270 */
[----:B------:R3:W-:Y:S01]  /*11870*/  @!P2 ST.E.64 desc[UR36][R2.64], R132 ;  /* 0x000000840200a985 */ /* 0x0007e2000c101b24 */
[-C--:B------:R-:W-:Y:S02]  /*11880*/  @!P3 LEA.HI.X R5, R20, R8.reuse, R13, 0x2, P5 ;  /* 0x000000081405b211 */ /* 0x080fe400028f140d */
[----:B------:R-:W-:Y:S02]  /*11890*/  SHF.R.S32.HI R13, RZ, 0x1f, R14 ;  /* 0x0000001fff0d7819 */ /* 0x000fe4000001140e */
[C---:B------:R-:W-:Y:S01]  /*118a0*/  @!P4 LEA R12, P5, R14.reuse, R7, 0x2 ;  /* 0x000000070e0cc211 */ /* 0x040fe200078a10ff */
[----:B------:R3:W-:Y:S01]  /*118b0*/  @!P3 ST.E.64 desc[UR36][R4.64], R136 ;  /* 0x000000880400b985 */ /* 0x0007e2000c101b24 */
[----:B--2---:R-:W-:Y:S02]  /*118c0*/  SHF.R.S32.HI R18, RZ, 0x1f, R15 ;  /* 0x0000001fff127819 */ /* 0x004fe4000001140f */
[----:B------:R-:W-:-:S02]  /*118d0*/  @!P4 LEA.HI.X R13, R14, R8, R13, 0x2, P5 ;  /* 0x000000080e0dc211 */ /* 0x000fc400028f140d */
        /* <DEDUP_REMOVED lines=8> */
.L_x_1318:
[----:B------:R-:W-:Y:S05]  /*11960*/  BSYNC B1 ;  /* 0x0000000000017941 */ /* 0x000fea0003800000 */
.L_x_1317:
[----:B---3--:R0:W3:Y:S04]  /*11970*/  SHFL.IDX PT, R14, R6, 0x1, 0x1c1f ;  /* 0x003c1f00060e7f89 */ /* 0x0080e800000e0000 */
[----:B------:R-:W4:Y:S01]  /*11980*/  SHFL.IDX PT, R0, R0, 0x1, 0x1c1f ;  /* 0x003c1f0000007f89 */ /* 0x000f2200000e0000 */
[----:B------:R-:W-:Y:S05]  /*11990*/  @P0 BRA `(.L_x_1316) ;  /* 0x0000001800200947 */ /* 0x000fea0003800000 */
[----:B------:R-:W-:Y:S01]  /*119a0*/  ULDC UR4, c[0x0][0xac8] ;  /* 0x0002b20000047ab9 */ /* 0x000fe20000000800 */
[C---:B------:R-:W-:Y:S01]  /*119b0*/  VIADD R15, R17.reuse, 0xe8 ;  /* 0x000000e8110f7836 */ /* 0x040fe20000000000 */
[C---:B------:R-:W-:Y:S01]  /*119c0*/  ISETP.GE.AND P4, PT, R17.reuse, UR4, PT ;  /* 0x0000000411007c0c */ /* 0x040fe2000bf86270 */
[----:B------:R-:W-:Y:S01]  /*119d0*/  VIADD R19, R17, 0xf0 ;  /* 0x000000f011137836 */ /* 0x000fe20000000000 */
[----:B------:R-:W-:Y:S02]  /*119e0*/  ISETP.GE.AND P2, PT, R176, UR4, PT ;  /* 0x00000004b0007c0c */ /* 0x000fe4000bf46270 */
[----:B------:R-:W-:Y:S02]  /*119f0*/  ISETP.GE.AND P1, PT, R174, UR4, PT ;  /* 0x00000004ae007c0c */ /* 0x000fe4000bf26270 */
[----:B------:R-:W-:-:S07]  /*11a00*/  ISETP.GE.AND P0, PT, R172, UR4, PT ;  /* 0x00000004ac007c0c */ /* 0x000fce000bf06270 */
[CC--:B----4-:R-:W-:Y:S02]  /*11a10*/  @!P4 LEA R2, P3, R17.reuse, R0.reuse, 0x2 ;  /* 0x000000001102c211 */ /* 0x0d0fe400078610ff */
[----:B------:R-:W-:Y:S02]  /*11a20*/  @!P2 LEA R4, P6, R176, R0, 0x2 ;  /* 0x00000000b004a211 */ /* 0x000fe400078c10ff */
[----:B---3--:R-:W-:Y:S02]  /*11a30*/  @!P4 LEA.HI.X R3, R17, R14, R178, 0x2, P3 ;  /* 0x0000000e1103c211 */ /* 0x008fe400018f14b2 */
[----:B------:R-:W-:Y:S02]  /*11a40*/  ISETP.GE.AND P3, PT, R229, UR4, PT ;  /* 0x00000004e5007c0c */ /* 0x000fe4000bf66270 */
[----:B0-----:R-:W-:Y:S01]  /*11a50*/  @!P1 LEA R6, P5, R174, R0, 0x2 ;  /* 0x00000000ae069211 */ /* 0x001fe200078a10ff */
[----:B------:R0:W-:Y:S01]  /*11a60*/  @!P4 ST.E.64 desc[UR36][R2.64], R26 ;  /* 0x0000001a0200c985 */ /* 0x0001e2000c101b24 */
[----:B------:R-:W-:-:S02]  /*11a70*/  @!P2 LEA.HI.X R5, R176, R14, R177, 0x2, P6 ;  /* 0x0000000eb005a211 */ /* 0x000fc400030f14b1 */
[----:B------:R-:W-:Y:S02]  /*11a80*/  ISETP.GE.AND P4, PT, R226, UR4, PT ;  /* 0x00000004e2007c0c */ /* 0x000fe4000bf86270 */
[----:B--2---:R-:W-:Y:S01]  /*11a90*/  @!P0 LEA R8, P6, R172, R0, 0x2 ;  /* 0x00000000ac088211 */ /* 0x004fe200078c10ff */
[----:B------:R2:W-:Y:S01]  /*11aa0*/  @!P2 ST.E.64 desc[UR36][R4.64], R30 ;  /* 0x0000001e0400a985 */ /* 0x0005e2000c101b24 */
[-C--:B-1----:R-:W-:Y:S02]  /*11ab0*/  @!P1 LEA.HI.X R7, R174, R14.reuse, R175, 0x2, P5 ;  /* 0x0000000eae079211 */ /* 0x082fe400028f14af */
[----:B------:R-:W-:Y:S02]  /*11ac0*/  ISETP.GE.AND P5, PT, R225, UR4, PT ;  /* 0x00000004e1007c0c */ /* 0x000fe4000bfa6270 */
[----:B------:R-:W-:Y:S01]  /*11ad0*/  @!P0 LEA.HI.X R9, R172, R14, R173, 0x2, P6 ;  /* 0x0000000eac098211 */ /* 0x000fe200030f14ad */
[----:B------:R1:W-:Y:S01]  /*11ae0*/  @!P1 ST.E.64 desc[UR36][R6.64], R34 ;  /* 0x0000002206009985 */ /* 0x0003e2000c101b24 */
[----:B------:R-:W-:-:S02]  /*11af0*/  ISETP.GE.AND P1, PT, R223, UR4, PT ;  /* 0x00000004df007c0c */ /* 0x000fc4000bf26270 */
[CC--:B0-----:R-:W-:Y:S01]  /*11b00*/  @!P3 LEA R2, P6, R229.reuse, R0.reuse, 0x2 ;  /* 0x00000000e502b211 */ /* 0x0c1fe200078c10ff */
[----:B------:R0:W-:Y:S01]  /*11b10*/  @!P0 ST.E.64 desc[UR36][R8.64], R38 ;  /* 0x0000002608008985 */ /* 0x0001e2000c101b24 */
[----:B------:R-:W-:Y:S02]  /*11b20*/  ISETP.GE.AND P0, PT, R224, UR4, PT ;  /* 0x00000004e0007c0c */ /* 0x000fe4000bf06270 */
[C---:B------:R-:W-:Y:S02]  /*11b30*/  @!P4 LEA R10, P2, R226.reuse, R0, 0x2 ;  /* 0x00000000e20ac211 */ /* 0x040fe400078410ff */
[----:B------:R-:W-:Y:S02]  /*11b40*/  @!P3 LEA.HI.X R3, R229, R14, R171, 0x2, P6 ;  /* 0x0000000ee503b211 */ /* 0x000fe400030f14ab */
[----:B------:R-:W-:Y:S02]  /*11b50*/  @!P5 LEA R12, P6, R225, R0, 0x2 ;  /* 0x00000000e10cd211 */ /* 0x000fe400078c10ff */
[----:B------:R-:W-:Y:S01]  /*11b60*/  @!P4 LEA.HI.X R11, R226, R14, R170, 0x2, P2 ;  /* 0x0000000ee20bc211 */ /* 0x000fe200010f14aa */
[----:B------:R3:W-:Y:S01]  /*11b70*/  @!P3 ST.E.64 desc[UR36][R2.64], R42 ;  /* 0x0000002a0200b985 */ /* 0x0007e2000c101b24 */
[----:B------:R-:W-:-:S02]  /*11b80*/  ISETP.GE.AND P2, PT, R222, UR4, PT ;  /* 0x00000004de007c0c */ /* 0x000fc4000bf46270 */
[----:B------:R-:W-:Y:S01]  /*11b90*/  @!P5 LEA.HI.X R13, R225, R14, R169, 0x2, P6 ;  /* 0x0000000ee10dd211 */ /* 0x000fe200030f14a9 */
[----:B------:R4:W-:Y:S01]  /*11ba0*/  @!P4 ST.E.64 desc[UR36][R10.64], R46 ;  /* 0x0000002e0a00c985 */ /* 0x0009e2000c101b24 */
[CC--:B--2---:R-:W-:Y:S02]  /*11bb0*/  @!P0 LEA R4, P4, R224.reuse, R0.reuse, 0x2 ;  /* 0x00000000e0048211 */ /* 0x0c4fe400078810ff */
[----:B------:R-:W-:Y:S01]  /*11bc0*/  ISETP.GE.AND P3, PT, R221, UR4, PT ;  /* 0x00000004dd007c0c */ /* 0x000fe2000bf66270 */
[----:B------:R2:W-:Y:S01]  /*11bd0*/  @!P5 ST.E.64 desc[UR36][R12.64], R50 ;  /* 0x000000320c00d985 */ /* 0x0005e2000c101b24 */
[----:B-1----:R-:W-:Y:S02]  /*11be0*/  @!P1 LEA R6, P5, R223, R0, 0x2 ;  /* 0x00000000df069211 */ /* 0x002fe400078a10ff */
[----:B------:R-:W-:Y:S02]  /*11bf0*/  @!P0 LEA.HI.X R5, R224, R14, R168, 0x2, P4 ;  /* 0x0000000ee0058211 */ /* 0x000fe400020f14a8 */
[----:B------:R-:W-:-:S02]  /*11c00*/  ISETP.GE.AND P4, PT, R220, UR4, PT ;  /* 0x00000004dc007c0c */ /* 0x000fc4000bf86270 */
[----:B------:R-:W-:Y:S01]  /*11c10*/  @!P1 LEA.HI.X R7, R223, R14, R167, 0x2, P5 ;  /* 0x0000000edf079211 */ /* 0x000fe200028f14a7 */
[----:B------:R-:W-:Y:S01]  /*11c20*/  @!P0 ST.E.64 desc[UR36][R4.64], R54 ;  /* 0x0000003604008985 */ /* 0x000fe2000c101b24 */
[----:B------:R-:W-:Y:S02]  /*11c30*/  ISETP.GE.AND P5, PT, R219, UR4, PT ;  /* 0x00000004db007c0c */ /* 0x000fe4000bfa6270 */
[C---:B0-----:R-:W-:Y:S01]  /*11c40*/  @!P2 LEA R8, P6, R222.reuse, R0, 0x2 ;  /* 0x00000000de08a211 */ /* 0x041fe200078c10ff */
[----:B------:R0:W-:Y:S01]  /*11c50*/  @!P1 ST.E.64 desc[UR36][R6.64], R58 ;  /* 0x0000003a06009985 */ /* 0x0001e2000c101b24 */
[----:B------:R-:W-:Y:S02]  /*11c60*/  ISETP.GE.AND P1, PT, R217, UR4, PT ;  /* 0x00000004d9007c0c */ /* 0x000fe4000bf26270 */
[----:B------:R-:W-:Y:S02]  /*11c70*/  @!P2 LEA.HI.X R9, R222, R14, R166, 0x2, P6 ;  /* 0x0000000ede09a211 */ /* 0x000fe400030f14a6 */
[----:B---3--:R-:W-:-:S02]  /*11c80*/  @!P3 LEA R2, P6, R221, R0, 0x2 ;  /* 0x00000000dd02b211 */ /* 0x008fc400078c10ff */
[----:B----4-:R-:W-:Y:S01]  /*11c90*/  @!P4 LEA R10, P0, R220, R0, 0x2 ;  /* 0x00000000dc0ac211 */ /* 0x010fe200078010ff */
[----:B------:R1:W-:Y:S01]  /*11ca0*/  @!P2 ST.E.64 desc[UR36][R8.64], R62 ;  /* 0x0000003e0800a985 */ /* 0x0003e2000c101b24 */
[----:B------:R-:W-:Y:S02]  /*11cb0*/  ISETP.GE.AND P2, PT, R218, UR4, PT ;  /* 0x00000004da007c0c */ /* 0x000fe4000bf46270 */
[----:B------:R-:W-:Y:S02]  /*11cc0*/  @!P3 LEA.HI.X R3, R221, R14, R165, 0x2, P6 ;  /* 0x0000000edd03b211 */ /* 0x000fe400030f14a5 */
[C---:B--2---:R-:W-:Y:S02]  /*11cd0*/  @!P5 LEA R12, P6, R219.reuse, R0, 0x2 ;  /* 0x00000000db0cd211 */ /* 0x044fe400078c10ff */
[-C--:B------:R-:W-:Y:S01]  /*11ce0*/  @!P4 LEA.HI.X R11, R220, R14.reuse, R164, 0x2, P0 ;  /* 0x0000000edc0bc211 */ /* 0x080fe200000f14a4 */
[----:B------:R2:W-:Y:S01]  /*11cf0*/  @!P3 ST.E.64 desc[UR36][R2.64], R66 ;  /* 0x000000420200b985 */ /* 0x0005e2000c101b24 */
[----:B------:R-:W-:-:S02]  /*11d00*/  @!P5 LEA.HI.X R13, R219, R14, R163, 0x2, P6 ;  /* 0x0000000edb0dd211 */ /* 0x000fc400030f14a3 */
[----:B------:R-:W-:Y:S01]  /*11d10*/  ISETP.GE.AND P0, PT, R216, UR4, PT ;  /* 0x00000004d8007c0c */ /* 0x000fe2000bf06270 */
[----:B------:R3:W-:Y:S01]  /*11d20*/  @!P4 ST.E.64 desc[UR36][R10.64], R70 ;  /* 0x000000460a00c985 */ /* 0x0007e2000c101b24 */
[-C--:B0-----:R-:W-:Y:S02]  /*11d30*/  @!P1 LEA R6, P3, R217, R0.reuse, 0x2 ;  /* 0x00000000d9069211 */ /* 0x081fe400078610ff */
[C---:B------:R-:W-:Y:S01]  /*11d40*/  @!P2 LEA R4, P6, R218.reuse, R0, 0x2 ;  /* 0x00000000da04a211 */ /* 0x040fe200078c10ff */
[----:B------:R0:W-:Y:S01]  /*11d50*/  @!P5 ST.E.64 desc[UR36][R12.64], R74 ;  /* 0x0000004a0c00d985 */ /* 0x0001e2000c101b24 */
[----:B------:R-:W-:Y:S02]  /*11d60*/  ISETP.GE.AND P5, PT, R215, UR4, PT ;  /* 0x00000004d7007c0c */ /* 0x000fe4000bfa6270 */
[-C--:B------:R-:W-:Y:S02]  /*11d70*/  @!P2 LEA.HI.X R5, R218, R14.reuse, R162, 0x2, P6 ;  /* 0x0000000eda05a211 */ /* 0x080fe400030f14a2 */
[----:B------:R-:W-:-:S02]  /*11d80*/  @!P1 LEA.HI.X R7, R217, R14, R161, 0x2, P3 ;  /* 0x0000000ed9079211 */ /* 0x000fc400018f14a1 */
[----:B------:R-:W-:Y:S01]  /*11d90*/  ISETP.GE.AND P4, PT, R214, UR4, PT ;  /* 0x00000004d6007c0c */ /* 0x000fe2000bf86270 */
[----:B------:R4:W-:Y:S01]  /*11da0*/  @!P2 ST.E.64 desc[UR36][R4.64], R78 ;  /* 0x0000004e0400a985 */ /* 0x0009e2000c101b24 */
[----:B------:R-:W-:Y:S02]  /*11db0*/  ISETP.GE.AND P3, PT, R213, UR4, PT ;  /* 0x00000004d5007c0c */ /* 0x000fe4000bf66270 */
[-C--:B-1----:R-:W-:Y:S01]  /*11dc0*/  @!P0 LEA R8, P6, R216, R0.reuse, 0x2 ;  /* 0x00000000d8088211 */ /* 0x082fe200078c10ff */
[----:B------:R1:W-:Y:S01]  /*11dd0*/  @!P1 ST.E.64 desc[UR36][R6.64], R82 ;  /* 0x0000005206009985 */ /* 0x0003e2000c101b24 */
[----:B------:R-:W-:Y:S02]  /*11de0*/  ISETP.GE.AND P2, PT, R212, UR4, PT ;  /* 0x00000004d4007c0c */ /* 0x000fe4000bf46270 */
[----:B--2---:R-:W-:Y:S02]  /*11df0*/  @!P5 LEA R2, P1, R215, R0, 0x2 ;  /* 0x00000000d702d211 */ /* 0x004fe400078210ff */
[----:B------:R-:W-:-:S02]  /*11e00*/  @!P0 LEA.HI.X R9, R216, R14, R160, 0x2, P6 ;  /* 0x0000000ed8098211 */ /* 0x000fc400030f14a0 */
[----:B------:R-:W-:Y:S02]  /*11e10*/  @!P5 LEA.HI.X R3, R215, R14, R159, 0x2, P1 ;  /* 0x0000000ed703d211 */ /* 0x000fe400008f149f */
[----:B------:R-:W-:Y:S01]  /*11e20*/  ISETP.GE.AND P1, PT, R211, UR4, PT ;  /* 0x00000004d3007c0c */ /* 0x000fe2000bf26270 */
[----:B------:R2:W-:Y:S01]  /*11e30*/  @!P0 ST.E.64 desc[UR36][R8.64], R86 ;  /* 0x0000005608008985 */ /* 0x0005e2000c101b24 */
[CC--:B---3--:R-:W-:Y:S02]  /*11e40*/  @!P4 LEA R10, P0, R214.reuse, R0.reuse, 0x2 ;  /* 0x00000000d60ac211 */ /* 0x0c8fe400078010ff */
[----:B0-----:R-:W-:Y:S01]  /*11e50*/  @!P3 LEA R12, P6, R213, R0, 0x2 ;  /* 0x00000000d50cb211 */ /* 0x001fe200078c10ff */
[----:B------:R0:W-:Y:S01]  /*11e60*/  @!P5 ST.E.64 desc[UR36][R2.64], R90 ;  /* 0x0000005a0200d985 */ /* 0x0001e2000c101b24 */
[----:B------:R-:W-:Y:S02]  /*11e70*/  @!P4 LEA.HI.X R11, R214, R14, R158, 0x2, P0 ;  /* 0x0000000ed60bc211 */ /* 0x000fe400000f149e */
[----:B------:R-:W-:-:S02]  /*11e80*/  ISETP.GE.AND P0, PT, R210, UR4, PT ;  /* 0x00000004d2007c0c */ /* 0x000fc4000bf06270 */
[----:B------:R-:W-:Y:S01]  /*11e90*/  @!P3 LEA.HI.X R13, R213, R14, R157, 0x2, P6 ;  /* 0x0000000ed50db211 */ /* 0x000fe200030f149d */
[----:B------:R3:W-:Y:S01]  /*11ea0*/  @!P4 ST.E.64 desc[UR36][R10.64], R94 ;  /* 0x0000005e0a00c985 */ /* 0x0007e2000c101b24 */
[----:B------:R-:W-:Y:S02]  /*11eb0*/  ISETP.GE.AND P5, PT, R209, UR4, PT ;  /* 0x00000004d1007c0c */ /* 0x000fe4000bfa6270 */
[-C--:B----4-:R-:W-:Y:S01]  /*11ec0*/  @!P2 LEA R4, P6, R212, R0.reuse, 0x2 ;  /* 0x00000000d404a211 */ /* 0x090fe200078c10ff */
[----:B------:R4:W-:Y:S01]  /*11ed0*/  @!P3 ST.E.64 desc[UR36][R12.64], R98 ;  /* 0x000000620c00b985 */ /* 0x0009e2000c101b24 */
[----:B-1----:R-:W-:Y:S02]  /*11ee0*/  @!P1 LEA R6, P4, R211, R0, 0x2 ;  /* 0x00000000d3069211 */ /* 0x002fe400078810ff */
[----:B------:R-:W-:Y:S02]  /*11ef0*/  ISETP.GE.AND P3, PT, R208, UR4, PT ;  /* 0x00000004d0007c0c */ /* 0x000fe4000bf66270 */
[----:B------:R-:W-:-:S02]  /*11f00*/  @!P2 LEA.HI.X R5, R212, R14, R156, 0x2, P6 ;  /* 0x0000000ed405a211 */ /* 0x000fc400030f149c */
[----:B------:R-:W-:Y:S02]  /*11f10*/  @!P1 LEA.HI.X R7, R211, R14, R155, 0x2, P4 ;  /* 0x0000000ed3079211 */ /* 0x000fe400020f149b */
[----:B------:R-:W-:Y:S01]  /*11f20*/  ISETP.GE.AND P4, PT, R207, UR4, PT ;  /* 0x00000004cf007c0c */ /* 0x000fe2000bf86270 */
[----:B------:R1:W-:Y:S01]  /*11f30*/  @!P2 ST.E.64 desc[UR36][R4.64], R102 ;  /* 0x000000660400a985 */ /* 0x0003e2000c101b24 */
[----:B--2---:R-:W-:-:S03]  /*11f40*/  @!P0 LEA R8, P6, R210, R0, 0x2 ;  /* 0x00000000d2088211 */ /* 0x004fc600078c10ff */
[----:B------:R-:W-:Y:S01]  /*11f50*/  @!P1 ST.E.64 desc[UR36][R6.64], R106 ;  /* 0x0000006a06009985 */ /* 0x000fe2000c101b24 */
[C---:B0-----:R-:W-:Y:S02]  /*11f60*/  @!P5 LEA R2, P1, R209.reuse, R0, 0x2 ;  /* 0x00000000d102d211 */ /* 0x041fe400078210ff */
[-C--:B------:R-:W-:Y:S02]  /*11f70*/  @!P0 LEA.HI.X R9, R210, R14.reuse, R154, 0x2, P6 ;  /* 0x0000000ed2098211 */ /* 0x080fe400030f149a */
[----:B------:R-:W-:Y:S01]  /*11f80*/  @!P5 LEA.HI.X R3, R209, R14, R21, 0x2, P1 ;  /* 0x0000000ed103d211 */ /* 0x000fe200008f1415 */
[----:B------:R-:W-:Y:S01]  /*11f90*/  VIADD R21, R17, 0xd8 ;  /* 0x000000d811157836 */ /* 0x000fe20000000000 */
[CC--:B---3--:R-:W-:Y:S01]  /*11fa0*/  @!P3 LEA R10, P2, R208.reuse, R0.reuse, 0x2 ;  /* 0x00000000d00ab211 */ /* 0x0c8fe200078410ff */
[----:B------:R0:W-:Y:S01]  /*11fb0*/  @!P0 ST.E.64 desc[UR36][R8.64], R110 ;  /* 0x0000006e08008985 */ /* 0x0001e2000c101b24 */
[----:B------:R-:W-:Y:S02]  /*11fc0*/  ISETP.GE.AND P0, PT, R203, UR4, PT ;  /* 0x00000004cb007c0c */ /* 0x000fe4000bf06270 */
[----:B----4-:R-:W-:Y:S01]  /*11fd0*/  @!P4 LEA R12, P1, R207, R0, 0x2 ;  /* 0x00000000cf0cc211 */ /* 0x010fe200078210ff */
[----:B------:R2:W-:Y:S01]  /*11fe0*/  @!P5 ST.E.64 desc[UR36][R2.64], R114 ;  /* 0x000000720200d985 */ /* 0x0005e2000c101b24 */
[----:B------:R-:W-:-:S02]  /*11ff0*/  @!P3 LEA.HI.X R11, R208, R14, R153, 0x2, P2 ;  /* 0x0000000ed00bb211 */ /* 0x000fc400010f1499 */
[----:B------:R-:W-:Y:S02]  /*12000*/  ISETP.GE.AND P2, PT, R21, UR4, PT ;  /* 0x0000000415007c0c */ /* 0x000fe4000bf46270 */
[----:B------:R-:W-:Y:S01]  /*12010*/  @!P4 LEA.HI.X R13, R207, R14, R152, 0x2, P1 ;  /* 0x0000000ecf0dc211 */ /* 0x000fe200008f1498 */
[----:B------:R3:W-:Y:S01]  /*12020*/  @!P3 ST.E.64 desc[UR36][R10.64], R118 ;  /* 0x000000760a00b985 */ /* 0x0007e2000c101b24 */
[----:B------:R-:W-:Y:S02]  /*12030*/  ISETP.GE.AND P1, PT, R206, UR4, PT ;  /* 0x00000004ce007c0c */ /* 0x000fe4000bf26270 */
[----:B-1----:R-:W-:Y:S01]  /*12040*/  SHF.R.S32.HI R5, RZ, 0x1f, R203 ;  /* 0x0000001fff057819 */ /* 0x002fe200000114cb */
[----:B0-----:R-:W-:Y:S01]  /*12050*/  VIADD R9, R17, 0xe0 ;  /* 0x000000e011097836 */ /* 0x001fe20000000000 */
[----:B------:R0:W-:Y:S01]  /*12060*/  @!P4 ST.E.64 desc[UR36][R12.64], R122 ;  /* 0x0000007a0c00c985 */ /* 0x0001e2000c101b24 */
[----:B------:R-:W-:Y:S02]  /*12070*/  @!P0 LEA R4, P6, R203, R0, 0x2 ;  /* 0x00000000cb048211 */ /* 0x000fe400078c10ff */
[----:B------:R-:W-:-:S02]  /*12080*/  ISETP.GE.AND P3, PT, R15, UR4, PT ;  /* 0x000000040f007c0c */ /* 0x000fc4000bf66270 */
[----:B------:R-:W-:Y:S02]  /*12090*/  ISETP.GE.AND P4, PT, R9, UR4, PT ;  /* 0x0000000409007c0c */ /* 0x000fe4000bf86270 */
[----:B--2---:R-:W-:Y:S02]  /*120a0*/  SHF.R.S32.HI R3, RZ, 0x1f, R21 ;  /* 0x0000001fff037819 */ /* 0x004fe40000011415 */
[----:B------:R-:W-:Y:S02]  /*120b0*/  @!P2 LEA R6, P5, R21, R0, 0x2 ;  /* 0x000000001506a211 */ /* 0x000fe400078a10ff */
[----:B------:R-:W-:Y:S02]  /*120c0*/  @!P0 LEA.HI.X R5, R203, R14, R5, 0x2, P6 ;  /* 0x0000000ecb058211 */ /* 0x000fe400030f1405 */
[----:B------:R-:W-:Y:S02]  /*120d0*/  @!P1 LEA R2, P6, R206, R0, 0x2 ;  /* 0x00000000ce029211 */ /* 0x000fe400078c10ff */
[----:B------:R-:W-:-:S02]  /*120e0*/  @!P2 LEA.HI.X R7, R21, R14, R3, 0x2, P5 ;  /* 0x0000000e1507a211 */ /* 0x000fc400028f1403 */
[----:B------:R-:W-:Y:S02]  /*120f0*/  ISETP.GE.AND P5, PT, R19, UR4, PT ;  /* 0x0000000413007c0c */ /* 0x000fe4000bfa6270 */
[----:B------:R-:W-:Y:S02]  /*12100*/  @!P1 LEA.HI.X R3, R206, R14, R22, 0x2, P6 ;  /* 0x0000000ece039211 */ /* 0x000fe400030f1416 */
[----:B---3--:R-:W-:Y:S02]  /*12110*/  SHF.R.S32.HI R10, RZ, 0x1f, R9 ;  /* 0x0000001fff0a7819 */ /* 0x008fe40000011409 */
[C---:B------:R-:W-:Y:S01]  /*12120*/  @!P4 LEA R8, P6, R9.reuse, R0, 0x2 ;  /* 0x000000000908c211 */ /* 0x040fe200078c10ff */
[----:B------:R1:W-:Y:S01]  /*12130*/  @!P1 ST.E.64 desc[UR36][R2.64], R126 ;  /* 0x0000007e02009985 */ /* 0x0003e2000c101b24 */
[----:B------:R-:W-:Y:S02]  /*12140*/  SHF.R.S32.HI R11, RZ, 0x1f, R15 ;  /* 0x0000001fff0b7819 */ /* 0x000fe4000001140f */
[----:B------:R-:W-:Y:S01]  /*12150*/  @!P4 LEA.HI.X R9, R9, R14, R10, 0x2, P6 ;  /* 0x0000000e0909c211 */ /* 0x000fe200030f140a */
[----:B------:R1:W-:Y:S01]  /*12160*/  @!P0 ST.E.64 desc[UR36][R4.64], R130 ;  /* 0x0000008204008985 */ /* 0x0003e2000c101b24 */
[----:B------:R-:W-:-:S02]  /*12170*/  @!P3 LEA R10, P6, R15, R0, 0x2 ;  /* 0x000000000f0ab211 */ /* 0x000fc400078c10ff */
[----:B0-----:R-:W-:Y:S01]  /*12180*/  SHF.R.S32.HI R13, RZ, 0x1f, R19 ;  /* 0x0000001fff0d7819 */ /* 0x001fe20000011413 */
[----:B------:R1:W-:Y:S01]  /*12190*/  @!P2 ST.E.64 desc[UR36][R6.64], R134 ;  /* 0x000000860600a985 */ /* 0x0003e2000c101b24 */
[----:B------:R-:W-:Y:S01]  /*121a0*/  @!P3 LEA.HI.X R11, R15, R14, R11, 0x2, P6 ;  /* 0x0000000e0f0bb211 */ /* 0x000fe200030f140b */
[----:B------:R-:W-:Y:S01]  /*121b0*/  VIADD R15, R17, 0xf8 ;  /* 0x000000f8110f7836 */ /* 0x000fe20000000000 */
[C---:B------:R-:W-:Y:S01]  /*121c0*/  @!P5 LEA R12, P6, R19.reuse, R0, 0x2 ;  /* 0x00000000130cd211 */ /* 0x040fe200078c10ff */
[----:B------:R1:W-:Y:S03]  /*121d0*/  @!P4 ST.E.64 desc[UR36][R8.64], R138 ;  /* 0x0000008a0800c985 */ /* 0x0003e6000c101b24 */
[----:B------:R-:W-:Y:S01]  /*121e0*/  @!P5 LEA.HI.X R13, R19, R14, R13, 0x2, P6 ;  /* 0x0000000e130dd211 */ /* 0x000fe200030f140d */
[----:B------:R1:W-:Y:S01]  /*121f0*/  @!P3 ST.E.64 desc[UR36][R10.64], R142 ;  /* 0x0000008e0a00b985 */ /* 0x0003e2000c101b24 */
[----:B------:R-:W-:-:S03]  /*12200*/  ISETP.GE.AND P0, PT, R15, UR4, PT ;  /* 0x000000040f007c0c */ /* 0x000fc6000bf06270 */
[----:B------:R1:W-:Y:S10]  /*12210*/  @!P5 ST.E.64 desc[UR36][R12.64], R146 ;  /* 0x000000920c00d985 */ /* 0x0003f4000c101b24 */
[----:B------:R-:W-:Y:S05]  /*12220*/  @P0 BRA `(.L_x_1316) ;  /* 0x0000000c00fc0947 */ /* 0x000fea0003800000 */
[----:B-1----:R-:W-:Y:S02]  /*12230*/  LEA R2, P0, R15, R0, 0x2 ;  /* 0x000000000f027211 */ /* 0x002fe400078010ff */
[----:B------:R-:W-:-:S04]  /*12240*/  SHF.R.S32.HI R0, RZ, 0x1f, R15 ;  /* 0x0000001fff007819 */ /* 0x000fc8000001140f */
[----:B------:R-:W-:-:S05]  /*12250*/  LEA.HI.X R3, R15, R14, R0, 0x2, P0 ;  /* 0x0000000e0f037211 */ /* 0x000fca00000f1400 */
[----:B------:R0:W-:Y:S01]  /*12260*/  ST.E.64 desc[UR36][R2.64], R150 ;  /* 0x0000009602007985 */ /* 0x0001e2000c101b24 */
[----:B------:R-:W-:Y:S05]  /*12270*/  BRA `(.L_x_1316) ;  /* 0x0000000c00e87947 */ /* 0x000fea0003800000 */
.L_x_1307:
        /* <DEDUP_REMOVED lines=9> */
[----:B0-----:R-:W-:Y:S02]  /*12310*/  IMAD.U32 R2, RZ, RZ, UR8 ;  /* 0x00000008ff027e24 */ /* 0x001fe4000f8e00ff */
[----:B------:R-:W-:Y:S01]  /*12320*/  IMAD.U32 R3, RZ, RZ, UR9 ;  /* 0x00000009ff037e24 */ /* 0x000fe2000f8e00ff */
        /* <DEDUP_REMOVED lines=12> */
[----:B------:R-:W-:Y:S01]  /*123f0*/  UISETP.NE.AND UP1, UPT, UR10, URZ, UPT ;  /* 0x0000003f0a00728c */ /* 0x000fe2000bf25270 */
[----:B------:R-:W-:Y:S01]  /*12400*/  UMOV UR4, URZ ;  /* 0x0000003f00047c82 */ /* 0x000fe20008000000 */
[----:B------:R-:W1:Y:S09]  /*12410*/  S2R R6, SR_TID.X ;  /* 0x0000000000067919 */ /* 0x000e720000002100 */
[----:B------:R-:W-:-:S02]  /*12420*/  @!UP1 ULDC UR10, c[0x0][0xad4] ;  /* 0x0002b500000a9ab9 */ /* 0x000fc40000000800 */
[----:B------:R-:W-:Y:S02]  /*12430*/  IMAD.U32 R202, RZ, RZ, UR10 ;  /* 0x0000000affca7e24 */ /* 0x000fe4000f8e00ff */
[----:B-1----:R-:W-:-:S05]  /*12440*/  VIADD R7, R6, 0xffffff80 ;  /* 0xffffff8006077836 */ /* 0x002fca0000000000 */
[----:B------:R-:W-:Y:S02]  /*12450*/  ISETP.GT.AND P0, PT, R7, 0x7f, PT ;  /* 0x0000007f0700780c */ /* 0x000fe40003f04270 */
[----:B--2---:R-:W-:Y:S01]  /*12460*/  @P1 R2UR UR4, R8 ;  /* 0x00000000080412ca */ /* 0x004fe200000e0000 */
[----:B0-----:R-:W-:-:S14]  /*12470*/  @P2 BRA `(.L_x_1319) ;  /* 0x0000000000102947 */ /* 0x001fdc0003800000 */
[----:B------:R-:W-:Y:S05]  /*12480*/  @!P1 BRA `(.L_x_1319) ;  /* 0x00000000000c9947 */ /* 0x000fea0003800000 */
[----:B------:R-:W2:Y:S04]  /*12490*/  LDG.E R5, desc[UR36][R2.64] ;  /* 0x0000002402057981 */ /* 0x000ea8000c1e1900 */
[----:B-----5:R-:W2:Y:S02]  /*124a0*/  LDG.E R0, desc[UR36][R2.64+0x4] ;  /* 0x0000042402007981 */ /* 0x020ea4000c1e1900 */
[----:B--2---:R-:W-:-:S07]  /*124b0*/  IMAD.IADD R0, R0, 0x1, -R5 ;  /* 0x0000000100007824 */ /* 0x004fce00078e0a05 */
.L_x_1319:
[----:B------:R-:W-:Y:S01]  /*124c0*/  R2UR UR8, R9 ;  /* 0x00000000090872ca */ /* 0x000fe200000e0000 */
[----:B------:R-:W-:Y:S01]  /*124d0*/  USHF.R.S32.HI UR21, URZ, 0x1f, UR4 ;  /* 0x0000001f3f157899 */ /* 0x000fe20008011404 */
[----:B------:R-:W-:Y:S11]  /*124e0*/  BSSY B1, `(.L_x_1320) ;  /* 0x000003c000017945 */ /* 0x000ff60003800000 */
[----:B------:R-:W-:-:S02]  /*124f0*/  USHF.R.S32.HI UR13, URZ, 0x1f, UR8 ;  /* 0x0000001f3f0d7899 */ /* 0x000fc40008011408 */
[----:B------:R-:W-:Y:S02]  /*12500*/  USEL UR12, UR8, URZ, !UP0 ;  /* 0x0000003f080c7287 */ /* 0x000fe4000c000000 */
[----:B------:R-:W-:Y:S01]  /*12510*/  USEL UR13, UR13, URZ, !UP0 ;  /* 0x0000003f0d0d7287 */ /* 0x000fe2000c000000 */
[----:B------:R-:W-:Y:S11]  /*12520*/  @P0 BRA `(.L_x_1321) ;  /* 0x0000000000dc0947 */ /* 0x000ff60003800000 */
[----:B------:R-:W0:Y:S01]  /*12530*/  LDC R9, c[0x0][0xbe8] ;  /* 0x0002fa00ff097b82 */ /* 0x000e220000000800 */
[----:B------:R-:W-:-:S05]  /*12540*/  IMAD.U32 R3, RZ, RZ, UR61 ;  /* 0x0000003dff037e24 */ /* 0x000fca000f8e00ff */
[----:B------:R-:W-:Y:S01]  /*12550*/  IADD3 R4, R3, -0x80, R6 ;  /* 0xffffff8003047810 */ /* 0x000fe20007ffe006 */
[----:B0----5:R-:W-:-:S05]  /*12560*/  IMAD R2, R0, R9, RZ ;  /* 0x0000000900027224 */ /* 0x021fca00078e02ff */
        /* <DEDUP_REMOVED lines=27> */
[----:B------:R-:W-:Y:S01]  /*12720*/  IMAD.U32 R3, RZ, RZ, UR23 ;  /* 0x00000017ff037e24 */ /* 0x000fe2000f8e00ff */
[----:B------:R-:W-:Y:S01]  /*12730*/  UIADD3 UR16, UR23, UR16, URZ ;  /* 0x0000001017107290 */ /* 0x000fe2000fffe03f */
[--C-:B------:R-:W-:Y:S01]  /*12740*/  IMAD.MOV R7, RZ, RZ, -R5.reuse ;  /* 0x000000ffff077224 */ /* 0x100fe200078e0a05 */
        /* <DEDUP_REMOVED lines=21> */
.L_x_1321:
[----:B------:R-:W-:Y:S05]  /*128a0*/  BSYNC B1 ;  /* 0x0000000000017941 */ /* 0x000fea0003800000 */
.L_x_1320:
[----:B------:R-:W-:-:S13]  /*128b0*/  R2UR UR8, R202 ;  /* 0x00000000ca0872ca */ /* 0x000fda00000e0000 */
[----:B------:R-:W-:-:S06]  /*128c0*/  UISETP.GT.AND UP0, UPT, UR8, 0x1, UPT ;  /* 0x000000010800788c */ /* 0x000fcc000bf04270 */
[----:B------:R-:W-:-:S13]  /*128d0*/  PLOP3.LUT P0, PT, PT, PT, UP0, 0x80, 0x0 ;  /* 0x000000000000781c */ /* 0x000fda0003f0f008 */
[----:B------:R-:W-:Y:S05]  /*128e0*/  @P0 BRA `(.L_x_1316) ;  /* 0x00000008004c0947 */ /* 0x000fea0003800000 */
[----:B------:R-:W2:Y:S01]  /*128f0*/  LDL R6, [R1+0xc] ;  /* 0x00000c0001067983 */ /* 0x000ea20000100800 */
[----:B------:R-:W1:Y:S01]  /*12900*/  LDC R11, c[0x0][0xbe8] ;  /* 0x0002fa00ff0b7b82 */ /* 0x000e620000000800 */
[----:B------:R-:W-:Y:S01]  /*12910*/  ULDC.64 UR14, c[0x0][0xaa0] ;  /* 0x0002a800000e7ab9 */ /* 0x000fe20000000a00 */
[----:B------:R-:W-:Y:S01]  /*12920*/  R2UR UR16, R205 ;  /* 0x00000000cd1072ca */ /* 0x000fe200000e0000 */
[----:B------:R-:W-:Y:S01]  /*12930*/  UIMAD UR10, UR21, UR14, URZ ;  /* 0x0000000e150a72a4 */ /* 0x000fe2000f8e023f */
[----:B------:R-:W-:Y:S01]  /*12940*/  BSSY B1, `(.L_x_1322) ;  /* 0x000004b000017945 */ /* 0x000fe20003800000 */
[----:B------:R-:W-:Y:S02]  /*12950*/  UIMAD.WIDE.U32 UR8, UR4, UR14, URZ ;  /* 0x0000000e040872a5 */ /* 0x000fe4000f8e003f */
[----:B------:R-:W-:-:S04]  /*12960*/  UIMAD UR10, UR4, UR15, UR10 ;  /* 0x0000000f040a72a4 */ /* 0x000fc8000f8e020a */
[----:B------:R-:W-:-:S03]  /*12970*/  UIADD3 UR9, UR9, UR10, URZ ;  /* 0x0000000a09097290 */ /* 0x000fc6000fffe03f */
[----:B------:R-:W-:Y:S02]  /*12980*/  ULDC.64 UR10, c[0x0][0xae8] ;  /* 0x0002ba00000a7ab9 */ /* 0x000fe40000000a00 */
[----:B------:R-:W-:-:S04]  /*12990*/  UIMAD.WIDE.U32 UR8, UR16, UR10, UR8 ;  /* 0x0000000a100872a5 */ /* 0x000fc8000f8e0008 */
[----:B------:R-:W-:-:S03]  /*129a0*/  UIMAD UR9, UR16, UR11, UR9 ;  /* 0x0000000b100972a4 */ /* 0x000fc6000f8e0209 */
[----:B------:R-:W-:Y:S01]  /*129b0*/  ULDC.64 UR10, c[0x0][0xaf0] ;  /* 0x0002bc00000a7ab9 */ /* 0x000fe20000000a00 */
[----:B-1----:R-:W-:Y:S01]  /*129c0*/  ISETP.NE.AND P0, PT, R11, 0x1, PT ;  /* 0x000000010b00780c */ /* 0x002fe20003f05270 */
[----:B------:R-:W-:-:S04]  /*129d0*/  UIMAD UR13, UR13, UR10, URZ ;  /* 0x0000000a0d0d72a4 */ /* 0x000fc8000f8e023f */
[----:B------:R-:W-:Y:S02]  /*129e0*/  UIMAD UR4, UR12, UR11, UR13 ;  /* 0x0000000b0c0472a4 */ /* 0x000fe4000f8e020d */
[----:B------:R-:W-:-:S03]  /*129f0*/  UIMAD.WIDE.U32 UR12, UR12, UR10, UR8 ;  /* 0x0000000a0c0c72a5 */ /* 0x000fc6000f8e0008 */
[----:B------:R-:W-:Y:S01]  /*12a00*/  ULDC.64 UR8, c[0x0][0xae0] ;  /* 0x0002b80000087ab9 */ /* 0x000fe20000000a00 */
[----:B------:R-:W-:Y:S02]  /*12a10*/  UIADD3 UR4, UR13, UR4, URZ ;  /* 0x000000040d047290 */ /* 0x000fe4000fffe03f */
[----:B0-----:R-:W0:Y:S08]  /*12a20*/  @P0 LDC R3, c[0x0][0xbec] ;  /* 0x0002fb00ff030b82 */ /* 0x001e300000000800 */
[----:B------:R-:W1:Y:S01]  /*12a30*/  @P0 LDC R7, c[0x0][0xbf0] ;  /* 0x0002fc00ff070b82 */ /* 0x000e620000000800 */
[----:B--2---:R-:W-:-:S02]  /*12a40*/  IMAD R2, R201, 0x20, R6 ;  /* 0x00000020c9027824 */ /* 0x004fc400078e0206 */
[----:B------:R-:W-:Y:S02]  /*12a50*/  VIADD R6, R6, UR61 ;  /* 0x0000003d06067c36 */ /* 0x000fe40008000000 */
[----:B------:R-:W-:-:S04]  /*12a60*/  VIADD R4, R2, UR61 ;  /* 0x0000003d02047c36 */ /* 0x000fc80008000000 */
[----:B0-----:R-:W-:-:S04]  /*12a70*/  @P0 IMAD.HI.U32 R2, R4, R3, RZ ;  /* 0x0000000304020227 */ /* 0x001fc800078e00ff */
[----:B------:R-:W-:Y:S01]  /*12a80*/  IMAD.MOV.U32 R5, RZ, RZ, R4 ;  /* 0x000000ffff057224 */ /* 0x000fe200078e0004 */
[----:B-1----:R-:W-:Y:S01]  /*12a90*/  @P0 SHF.R.U32.HI R5, RZ, R7, R2 ;  /* 0x00000007ff050219 */ /* 0x002fe20000011602 */
[----:B------:R-:W-:Y:S02]  /*12aa0*/  IMAD.U32 R3, RZ, RZ, UR13 ;  /* 0x0000000dff037e24 */ /* 0x000fe4000f8e00ff */
[----:B------:R-:W-:Y:S01]  /*12ab0*/  IMAD.U32 R3, RZ, RZ, UR4 ;  /* 0x00000004ff037e24 */ /* 0x000fe2000f8e00ff */
[--C-:B------:R-:W-:Y:S01]  /*12ac0*/  SHF.R.S32.HI R2, RZ, 0x1f, R5.reuse ;  /* 0x0000001fff027819 */ /* 0x100fe20000011405 */
[----:B------:R-:W-:-:S04]  /*12ad0*/  IMAD.MOV R7, RZ, RZ, -R5 ;  /* 0x000000ffff077224 */ /* 0x000fc800078e0a05 */
[----:B------:R-:W-:Y:S02]  /*12ae0*/  IMAD R7, R11, R7, R4 ;  /* 0x000000070b077224 */ /* 0x000fe400078e0204 */
[----:B------:R-:W-:Y:S02]  /*12af0*/  IMAD R4, R2, UR8, RZ ;  /* 0x0000000802047c24 */ /* 0x000fe4000f8e02ff */
[----:B------:R-:W-:Y:S02]  /*12b00*/  IMAD.U32 R2, RZ, RZ, UR12 ;  /* 0x0000000cff027e24 */ /* 0x000fe4000f8e00ff */
[C---:B------:R-:W-:Y:S01]  /*12b10*/  IMAD R9, R5.reuse, UR9, R4 ;  /* 0x0000000905097c24 */ /* 0x040fe2000f8e0204 */
[----:B------:R-:W-:Y:S01]  /*12b20*/  SHF.R.S32.HI R4, RZ, 0x1f, R7 ;  /* 0x0000001fff047819 */ /* 0x000fe20000011407 */
[----:B------:R-:W-:Y:S01]  /*12b30*/  IMAD.WIDE.U32 R2, R5, UR8, R2 ;  /* 0x0000000805027c25 */ /* 0x000fe2000f8e0002 */
[----:B------:R-:W-:-:S03]  /*12b40*/  ULDC.64 UR8, c[0x0][0xad8] ;  /* 0x0002b60000087ab9 */ /* 0x000fc60000000a00 */
[----:B------:R-:W-:Y:S02]  /*12b50*/  IMAD R4, R4, UR8, RZ ;  /* 0x0000000804047c24 */ /* 0x000fe4000f8e02ff */
[----:B------:R-:W-:Y:S02]  /*12b60*/  IMAD.IADD R3, R3, 0x1, R9 ;  /* 0x0000000103037824 */ /* 0x000fe400078e0209 */
[C---:B------:R-:W-:Y:S02]  /*12b70*/  IMAD R5, R7.reuse, UR9, R4 ;  /* 0x0000000907057c24 */ /* 0x040fe4000f8e0204 */
[----:B------:R-:W-:Y:S01]  /*12b80*/  IMAD.WIDE.U32 R2, R7, UR8, R2 ;  /* 0x0000000807027c25 */ /* 0x000fe2000f8e0002 */
[----:B------:R-:W-:-:S03]  /*12b90*/  ULDC.64 UR8, c[0x0][0xa80] ;  /* 0x0002a00000087ab9 */ /* 0x000fc60000000a00 */
[----:B-----5:R-:W-:Y:S02]  /*12ba0*/  IMAD R11, R0, R11, RZ ;  /* 0x0000000b000b7224 */ /* 0x020fe400078e02ff */
        /* <DEDUP_REMOVED lines=36> */
.L_x_1323:
[----:B------:R-:W-:Y:S05]  /*12df0*/  BSYNC B1 ;  /* 0x0000000000017941 */ /* 0x000fea0003800000 */
.L_x_1322:
        /* <DEDUP_REMOVED lines=21> */
.L_x_1325:
[----:B------:R-:W-:Y:S05]  /*12f50*/  BSYNC B1 ;  /* 0x0000000000017941 */ /* 0x000fea0003800000 */
.L_x_1324:
        /* <DEDUP_REMOVED lines=21> */
.L_x_1327:
[----:B------:R-:W-:Y:S05]  /*130b0*/  BSYNC B1 ;  /* 0x0000000000017941 */ /* 0x000fea0003800000 */
.L_x_1326:
        /* <DEDUP_REMOVED lines=22> */
.L_x_1316:
[----:B------:R-:W-:Y:S05]  /*13220*/  BSYNC B0 ;  /* 0x0000000000007941 */ /* 0x000fea0003800000 */
.L_x_1306:
[----:B------:R-:W-:Y:S02]  /*13230*/  ULDC UR4, c[0x0][0xc3c] ;  /* 0x00030f0000047ab9 */ /* 0x000fe40000000800 */
[----:B------:R-:W-:-:S06]  /*13240*/  UISETP.GE.AND UP0, UPT, UR7, UR4, UPT ;  /* 0x000000040700728c */ /* 0x000fcc000bf06270 */
[----:B------:R-:W-:-:S13]  /*13250*/  PLOP3.LUT P0, PT, PT, PT, UP0, 0x80, 0x0 ;  /* 0x000000000000781c */ /* 0x000fda0003f0f008 */
[----:B------:R-:W-:Y:S05]  /*13260*/  @!P0 BRA `(.L_x_1328) ;  /* 0xfffffedc00988947 */ /* 0x000fea000383ffff */
[----:B------:R-:W-:Y:S05]  /*13270*/  EXIT ;  /* 0x000000000000794d */ /* 0x000fea0003800000 */
.L_x_1215:
        /* <DEDUP_REMOVED lines=13> */
[----:B------:R-:W1:Y:S01]  /*13350*/  LDS.128 R24, [UR4+0x308d0] ;  /* 0x0308d004ff187984 */ /* 0x000e620008000c00 */
[----:B------:R-:W-:Y:S06]  /*13360*/  BAR.ARV 0x4, 0x180 ;  /* 0x0106000000007b1d */ /* 0x000fec0000002000 */
[----:B------:R-:W-:Y:S05]  /*13370*/  BRA `(.L_x_1330) ;  /* 0x0000000c00907947 */ /* 0x000fea0003800000 */
.L_x_1329:
        /* <DEDUP_REMOVED lines=43> */
.L_x_1333:
        /* <DEDUP_REMOVED lines=35> */
.L_x_1331:
        /* <DEDUP_REMOVED lines=9> */
[----:B0-----:R-:W-:-:S07]  /*138f0*/  ISETP.NE.AND P1, PT, R9, 0x1, PT ;  /* 0x000000010900780c */ /* 0x001fce0003f25270 */
[----:B-1----:R-:W-:Y:S06]  /*13900*/  @!P0 BRA `(.L_x_1334) ;  /* 0x0000000000088947 */ /* 0x002fec0003800000 */
[----:B------:R-:W-:-:S06]  /*13910*/  VIADD R24, R27, 0xffffffff ;  /* 0xffffffff1b187836 */ /* 0x000fcc0000000000 */
[----:B------:R0:W1:Y:S02]  /*13920*/  SHFL.IDX PT, R24, R5, R24, 0x1f ;  /* 0x00001f1805187589 */ /* 0x00006400000e0000 */
.L_x_1334:
[----:B-1----:R-:W-:Y:S02]  /*13930*/  IMAD R24, R24, UR5, R3 ;  /* 0x0000000518187c24 */ /* 0x002fe4000f8e0203 */
[----:B------:R-:W-:-:S03]  /*13940*/  VIADD R27, R27, UR4 ;  /* 0x000000041b1b7c36 */ /* 0x000fc60008000000 */
[----:B0-----:R-:W-:Y:S01]  /*13950*/  IADD3 R5, -R24, UR6, RZ ;  /* 0x0000000618057c10 */ /* 0x001fe2000fffe1ff */
[----:B------:R-:W-:Y:S06]  /*13960*/  @!P1 BRA `(.L_x_1335) ;  /* 0x0000000000e89947 */ /* 0x000fec0003800000 */
[-C--:B--2---:R-:W-:Y:S02]  /*13970*/  IABS R12, R6.reuse ;  /* 0x00000006000c7213 */ /* 0x084fe40000000000 */
[----:B------:R-:W-:Y:S02]  /*13980*/  IABS R4, R9 ;  /* 0x0000000900047213 */ /* 0x000fe40000000000 */
[----:B------:R-:W0:Y:S01]  /*13990*/  I2F.RP R8, R12 ;  /* 0x0000000c00087306 */ /* 0x000e220000209400 */
[----:B------:R-:W-:-:S07]  /*139a0*/  IABS R13, R6 ;  /* 0x00000006000d7213 */ /* 0x000fce0000000000 */
[----:B------:R-:W1:Y:S08]  /*139b0*/  I2F.RP R10, R4 ;  /* 0x00000004000a7306 */ /* 0x000e700000209400 */
[----:B0-----:R-:W0:Y:S08]  /*139c0*/  MUFU.RCP R8, R8 ;  /* 0x0000000800087308 */ /* 0x001e300000001000 */
[----:B-1----:R-:W-:Y:S01]  /*139d0*/  MUFU.RCP R10, R10 ;  /* 0x0000000a000a7308 */ /* 0x002fe20000001000 */
[----:B0-----:R-:W-:Y:S01]  /*139e0*/  VIADD R2, R8, 0xffffffe ;  /* 0x0ffffffe08027836 */ /* 0x001fe20000000000 */
[----:B------:R-:W-:-:S06]  /*139f0*/  IABS R8, R5 ;  /* 0x0000000500087213 */ /* 0x000fcc0000000000 */
[----:B------:R0:W1:Y:S02]  /*13a00*/  F2I.FTZ.U32.TRUNC.NTZ R3, R2 ;  /* 0x0000000200037305 */ /* 0x000064000021f000 */
[----:B0-----:R-:W-:Y:S02]  /*13a10*/  IMAD.MOV.U32 R2, RZ, RZ, RZ ;  /* 0x000000ffff027224 */ /* 0x001fe400078e00ff */
[----:B-1----:R-:W-:-:S04]  /*13a20*/  IMAD.MOV R11, RZ, RZ, -R3 ;  /* 0x000000ffff0b7224 */ /* 0x002fc800078e0a03 */
[----:B------:R-:W-:-:S04]  /*13a30*/  IMAD R11, R11, R12, RZ ;  /* 0x0000000c0b0b7224 */ /* 0x000fc800078e02ff */
[----:B------:R-:W-:-:S04]  /*13a40*/  IMAD.HI.U32 R3, R3, R11, R2 ;  /* 0x0000000b03037227 */ /* 0x000fc800078e0002 */
[----:B------:R-:W-:Y:S02]  /*13a50*/  IMAD.MOV R11, RZ, RZ, -R13 ;  /* 0x000000ffff0b7224 */ /* 0x000fe400078e0a0d */
[----:B------:R-:W-:-:S04]  /*13a60*/  IMAD.HI.U32 R2, R3, R8, RZ ;  /* 0x0000000803027227 */ /* 0x000fc800078e00ff */
[----:B------:R-:W-:Y:S01]  /*13a70*/  IMAD R3, R2, R11, R8 ;  /* 0x0000000b02037224 */ /* 0x000fe200078e0208 */
[----:B------:R-:W-:Y:S01]  /*13a80*/  LOP3.LUT R8, R5, R6, RZ, 0x3c, !PT ;  /* 0x0000000605087212 */ /* 0x000fe200078e3cff */
[----:B------:R-:W-:-:S03]  /*13a90*/  VIADD R11, R10, 0xffffffe ;  /* 0x0ffffffe0a0b7836 */ /* 0x000fc60000000000 */
[----:B------:R-:W-:Y:S02]  /*13aa0*/  ISETP.GT.U32.AND P1, PT, R12, R3, PT ;  /* 0x000000030c00720c */ /* 0x000fe40003f24070 */
[----:B------:R-:W-:-:S11]  /*13ab0*/  ISETP.GE.AND P2, PT, R8, RZ, PT ;  /* 0x000000ff0800720c */ /* 0x000fd60003f46270 */
[----:B------:R-:W-:Y:S02]  /*13ac0*/  @!P1 IMAD.IADD R3, R3, 0x1, -R12 ;  /* 0x0000000103039824 */ /* 0x000fe400078e0a0c */
[----:B------:R-:W-:Y:S01]  /*13ad0*/  @!P1 VIADD R2, R2, 0x1 ;  /* 0x0000000102029836 */ /* 0x000fe20000000000 */
[----:B------:R-:W-:Y:S02]  /*13ae0*/  ISETP.NE.AND P1, PT, R6, RZ, PT ;  /* 0x000000ff0600720c */ /* 0x000fe40003f25270 */
[----:B------:R-:W-:Y:S02]  /*13af0*/  ISETP.GE.U32.AND P0, PT, R3, R12, PT ;  /* 0x0000000c0300720c */ /* 0x000fe40003f06070 */
[----:B------:R-:W0:Y:S11]  /*13b00*/  F2I.FTZ.U32.TRUNC.NTZ R3, R11 ;  /* 0x0000000b00037305 */ /* 0x000e36000021f000 */
[----:B------:R-:W-:-:S04]  /*13b10*/  @P0 VIADD R2, R2, 0x1 ;  /* 0x0000000102020836 */ /* 0x000fc80000000000 */
[----:B------:R-:W-:Y:S01]  /*13b20*/  IMAD.MOV.U32 R10, RZ, RZ, R2 ;  /* 0x000000ffff0a7224 */ /* 0x000fe200078e0002 */
[----:B------:R-:W-:Y:S01]  /*13b30*/  IABS R2, R9 ;  /* 0x0000000900027213 */ /* 0x000fe20000000000 */
[----:B0-----:R-:W-:Y:S02]  /*13b40*/  IMAD.MOV R13, RZ, RZ, -R3 ;  /* 0x000000ffff0d7224 */ /* 0x001fe400078e0a03 */
[----:B------:R-:W-:Y:S01]  /*13b50*/  @!P2 IMAD.MOV R10, RZ, RZ, -R10 ;  /* 0x000000ffff0aa224 */ /* 0x000fe200078e0a0a */
[----:B------:R-:W-:Y:S01]  /*13b60*/  @!P1 LOP3.LUT R10, RZ, R6, RZ, 0x33, !PT ;  /* 0x00000006ff0a9212 */ /* 0x000fe200078e33ff */
[----:B------:R-:W-:Y:S02]  /*13b70*/  IMAD.MOV R12, RZ, RZ, -R2 ;  /* 0x000000ffff0c7224 */ /* 0x000fe400078e0a02 */
[----:B------:R-:W-:Y:S01]  /*13b80*/  IMAD R11, R13, R4, RZ ;  /* 0x000000040d0b7224 */ /* 0x000fe200078e02ff */
[----:B------:R-:W-:Y:S01]  /*13b90*/  IABS R8, R10 ;  /* 0x0000000a00087213 */ /* 0x000fe20000000000 */
[----:B------:R-:W-:-:S04]  /*13ba0*/  IMAD.MOV.U32 R2, RZ, RZ, RZ ;  /* 0x000000ffff027224 */ /* 0x000fc800078e00ff */
[----:B------:R-:W-:-:S04]  /*13bb0*/  IMAD.HI.U32 R2, R3, R11, R2 ;  /* 0x0000000b03027227 */ /* 0x000fc800078e0002 */
[----:B------:R-:W-:Y:S02]  /*13bc0*/  IMAD.MOV.U32 R3, RZ, RZ, R8 ;  /* 0x000000ffff037224 */ /* 0x000fe400078e0008 */
[----:B------:R-:W-:Y:S02]  /*13bd0*/  IMAD.MOV.U32 R8, RZ, RZ, R12 ;  /* 0x000000ffff087224 */ /* 0x000fe400078e000c */
[----:B------:R-:W-:-:S04]  /*13be0*/  IMAD.HI.U32 R2, R2, R3, RZ ;  /* 0x0000000302027227 */ /* 0x000fc800078e00ff */
[----:B------:R-:W-:-:S05]  /*13bf0*/  IMAD R3, R2, R8, R3 ;  /* 0x0000000802037224 */ /* 0x000fca00078e0203 */
[----:B------:R-:W-:-:S13]  /*13c00*/  ISETP.GT.U32.AND P1, PT, R4, R3, PT ;  /* 0x000000030400720c */ /* 0x000fda0003f24070 */
[----:B------:R-:W-:Y:S02]  /*13c10*/  @!P1 IMAD.IADD R3, R3, 0x1, -R4 ;  /* 0x0000000103039824 */ /* 0x000fe400078e0a04 */
[----:B------:R-:W-:Y:S01]  /*13c20*/  @!P1 VIADD R2, R2, 0x1 ;  /* 0x0000000102029836 */ /* 0x000fe20000000000 */
[----:B------:R-:W-:Y:S02]  /*13c30*/  ISETP.NE.AND P1, PT, R9, RZ, PT ;  /* 0x000000ff0900720c */ /* 0x000fe40003f25270 */
[----:B------:R-:W-:Y:S02]  /*13c40*/  ISETP.GE.U32.AND P0, PT, R3, R4, PT ;  /* 0x000000040300720c */ /* 0x000fe40003f06070 */
[----:B------:R-:W-:-:S04]  /*13c50*/  LOP3.LUT R3, R10, R9, RZ, 0x3c, !PT ;  /* 0x000000090a037212 */ /* 0x000fc800078e3cff */
[----:B------:R-:W-:Y:S01]  /*13c60*/  ISETP.GE.AND P2, PT, R3, RZ, PT ;  /* 0x000000ff0300720c */ /* 0x000fe20003f46270 */
[----:B------:R-:W-:-:S06]  /*13c70*/  IMAD.MOV R3, RZ, RZ, -R10 ;  /* 0x000000ffff037224 */ /* 0x000fcc00078e0a0a */
[----:B------:R-:W-:-:S06]  /*13c80*/  @P0 VIADD R2, R2, 0x1 ;  /* 0x0000000102020836 */ /* 0x000fcc0000000000 */
[----:B------:R-:W-:Y:S01]  /*13c90*/  @!P2 IMAD.MOV R2, RZ, RZ, -R2 ;  /* 0x000000ffff02a224 */ /* 0x000fe200078e0a02 */
[----:B------:R-:W-:-:S05]  /*13ca0*/  @!P1 LOP3.LUT R2, RZ, R9, RZ, 0x33, !PT ;  /* 0x00000009ff029212 */ /* 0x000fca00078e33ff */
[----:B------:R-:W-:-:S04]  /*13cb0*/  IMAD.MOV R26, RZ, RZ, -R2 ;  /* 0x000000ffff1a7224 */ /* 0x000fc800078e0a02 */
[C---:B------:R-:W-:Y:S02]  /*13cc0*/  IMAD R26, R9.reuse, R26, R10 ;  /* 0x0000001a091a7224 */ /* 0x040fe400078e020a */
[----:B------:R-:W-:Y:S02]  /*13cd0*/  IMAD R9, R9, 0x1000000, R2 ;  /* 0x0100000009097824 */ /* 0x000fe400078e0202 */
[----:B------:R-:W-:Y:S02]  /*13ce0*/  IMAD R2, R6, R3, R5 ;  /* 0x0000000306027224 */ /* 0x000fe400078e0205 */
[----:B------:R-:W-:Y:S01]  /*13cf0*/  IMAD R26, R26, 0x10000, R9 ;  /* 0x000100001a1a7824 */ /* 0x000fe200078e0209 */
[----:B------:R-:W-:Y:S06]  /*13d00*/  BRA `(.L_x_1336) ;  /* 0x0000000000f47947 */ /* 0x000fec0003800000 */
.L_x_1335:
[----:B------:R-:W0:Y:S02]  /*13d10*/  LDC.64 R2, c[0x0][0xc90] ;  /* 0x00032400ff027b82 */ /* 0x000e240000000a00 */
[----:B0-----:R-:W-:-:S05]  /*13d20*/  IMAD.WIDE R2, R27, 0x4, R2 ;  /* 0x000000041b027825 */ /* 0x001fca00078e0202 */
[----:B------:R0:W2:Y:S01]  /*13d30*/  LDG.E R13, desc[UR36][R2.64] ;  /* 0x00000024020d7981 */ /* 0x0000a2000c1e1900 */
[----:B------:R-:W-:Y:S01]  /*13d40*/  IABS R15, R5 ;  /* 0x00000005000f7213 */ /* 0x000fe20000000000 */
[----:B0-----:R-:W-:Y:S02]  /*13d50*/  IMAD.MOV.U32 R2, RZ, RZ, RZ ;  /* 0x000000ffff027224 */ /* 0x001fe400078e00ff */
[----:B--2---:R-:W-:-:S05]  /*13d60*/  IMAD R4, R6, R13, RZ ;  /* 0x0000000d06047224 */ /* 0x004fca00078e02ff */
[-C--:B------:R-:W-:Y:S02]  /*13d70*/  IABS R10, R4.reuse ;  /* 0x00000004000a7213 */ /* 0x080fe40000000000 */
[----:B------:R-:W-:Y:S02]  /*13d80*/  IABS R12, R4 ;  /* 0x00000004000c7213 */ /* 0x000fe40000000000 */
[----:B------:R-:W0:Y:S08]  /*13d90*/  I2F.RP R8, R10 ;  /* 0x0000000a00087306 */ /* 0x000e300000209400 */
[----:B0-----:R-:W0:Y:S02]  /*13da0*/  MUFU.RCP R8, R8 ;  /* 0x0000000800087308 */ /* 0x001e240000001000 */
[----:B0-----:R-:W-:-:S06]  /*13db0*/  VIADD R9, R8, 0xffffffe ;  /* 0x0ffffffe08097836 */ /* 0x001fcc0000000000 */
[----:B------:R-:W0:Y:S02]  /*13dc0*/  F2I.FTZ.U32.TRUNC.NTZ R3, R9 ;  /* 0x0000000900037305 */ /* 0x000e24000021f000 */
[----:B0-----:R-:W-:-:S04]  /*13dd0*/  IMAD.MOV R11, RZ, RZ, -R3 ;  /* 0x000000ffff0b7224 */ /* 0x001fc800078e0a03 */
[----:B------:R-:W-:-:S04]  /*13de0*/  IMAD R11, R11, R10, RZ ;  /* 0x0000000a0b0b7224 */ /* 0x000fc800078e02ff */
[----:B------:R-:W-:-:S04]  /*13df0*/  IMAD.HI.U32 R2, R3, R11, R2 ;  /* 0x0000000b03027227 */ /* 0x000fc800078e0002 */
[----:B------:R-:W-:Y:S02]  /*13e00*/  IMAD.MOV R3, RZ, RZ, -R12 ;  /* 0x000000ffff037224 */ /* 0x000fe400078e0a0c */
        /* <DEDUP_REMOVED lines=12> */
[----:B------:R-:W-:Y:S02]  /*13ed0*/  IMAD R11, R13, R2, RZ ;  /* 0x000000020d0b7224 */ /* 0x000fe400078e02ff */
[----:B------:R-:W-:Y:S02]  /*13ee0*/  IMAD.MOV R2, RZ, RZ, -R2 ;  /* 0x000000ffff027224 */ /* 0x000fe400078e0a02 */
[----:B------:R-:W-:Y:S02]  /*13ef0*/  IMAD.MOV R3, RZ, RZ, -R11 ;  /* 0x000000ffff037224 */ /* 0x000fe400078e0a0b */
[----:B------:R-:W-:Y:S02]  /*13f00*/  IMAD R4, R4, R2, R5 ;  /* 0x0000000204047224 */ /* 0x000fe400078e0205 */
[----:B------:R-:W-:Y:S01]  /*13f10*/  IMAD.MOV.U32 R2, RZ, RZ, RZ ;  /* 0x000000ffff027224 */ /* 0x000fe200078e00ff */
[----:B------:R-:W-:-:S04]  /*13f20*/  VIADDMNMX R13, R3, UR5, R13, PT ;  /* 0x00000005030d7c46 */ /* 0x000fc8000b80010d */
[-C--:B------:R-:W-:Y:S01]  /*13f30*/  IABS R10, R13.reuse ;  /* 0x0000000d000a7213 */ /* 0x080fe20000000000 */
[----:B------:R-:W-:Y:S01]  /*13f40*/  IMAD.MOV R26, RZ, RZ, -R13 ;  /* 0x000000ffff1a7224 */ /* 0x000fe200078e0a0d */
[----:B------:R-:W-:Y:S02]  /*13f50*/  IABS R12, R13 ;  /* 0x0000000d000c7213 */ /* 0x000fe40000000000 */
[----:B------:R-:W0:Y:S08]  /*13f60*/  I2F.RP R8, R10 ;  /* 0x0000000a00087306 */ /* 0x000e300000209400 */
[----:B0-----:R-:W0:Y:S02]  /*13f70*/  MUFU.RCP R8, R8 ;  /* 0x0000000800087308 */ /* 0x001e240000001000 */
[----:B0-----:R-:W-:-:S06]  /*13f80*/  VIADD R3, R8, 0xffffffe ;  /* 0x0ffffffe08037836 */ /* 0x001fcc0000000000 */
[----:B------:R-:W0:Y:S02]  /*13f90*/  F2I.FTZ.U32.TRUNC.NTZ R3, R3 ;  /* 0x0000000300037305 */ /* 0x000e24000021f000 */
[----:B0-----:R-:W-:-:S04]  /*13fa0*/  IMAD.MOV R9, RZ, RZ, -R3 ;  /* 0x000000ffff097224 */ /* 0x001fc800078e0a03 */
[----:B------:R-:W-:Y:S01]  /*13fb0*/  IMAD.MOV.U32 R5, RZ, RZ, R9 ;  /* 0x000000ffff057224 */ /* 0x000fe200078e0009 */
[----:B------:R-:W-:-:S03]  /*13fc0*/  IABS R9, R4 ;  /* 0x0000000400097213 */ /* 0x000fc60000000000 */
        /* <DEDUP_REMOVED lines=11> */
[----:B------:R-:W-:Y:S02]  /*14080*/  ISETP.GE.AND P2, PT, R3, RZ, PT ;  /* 0x000000ff0300720c */ /* 0x000fe40003f46270 */
[----:B------:R-:W-:-:S05]  /*14090*/  IADD3 R3, R11, 0x1000000, R4 ;  /* 0x010000000b037810 */ /* 0x000fca0007ffe004 */
[----:B------:R-:W-:-:S06]  /*140a0*/  @P0 VIADD R2, R2, 0x1 ;  /* 0x0000000102020836 */ /* 0x000fcc0000000000 */
[----:B------:R-:W-:Y:S01]  /*140b0*/  @!P2 IMAD.MOV R2, RZ, RZ, -R2 ;  /* 0x000000ffff02a224 */ /* 0x000fe200078e0a02 */
[----:B------:R-:W-:-:S05]  /*140c0*/  @!P1 LOP3.LUT R2, RZ, R13, RZ, 0x33, !PT ;  /* 0x0000000dff029212 */ /* 0x000fca00078e33ff */
[----:B------:R-:W-:-:S07]  /*140d0*/  IMAD R26, R2, R26, R3 ;  /* 0x0000001a021a7224 */ /* 0x000fce00078e0203 */
.L_x_1336:
[----:B------:R-:W-:-:S05]  /*140e0*/  LOP3.LUT R25, RZ, R2, RZ, 0x33, !PT ;  /* 0x00000002ff197212 */ /* 0x000fca00078e33ff */
[----:B------:R-:W-:Y:S01]  /*140f0*/  IMAD.IADD R25, R6, 0x1, R25 ;  /* 0x0000000106197824 */ /* 0x000fe200078e0219 */
[----:B------:R-:W-:Y:S06]  /*14100*/  BRA `(.L_x_1337) ;  /* 0x0000000000147947 */ /* 0x000fec0003800000 */
.L_x_1332:
[----:B------:R-:W-:Y:S01]  /*14110*/  ULDC UR4, c[0x0][0xc3c] ;  /* 0x00030f0000047ab9 */ /* 0x000fe20000000800 */
[----:B------:R-:W-:Y:S02]  /*14120*/  IMAD.MOV.U32 R25, RZ, RZ, RZ ;  /* 0x000000ffff197224 */ /* 0x000fe400078e00ff */
[----:B------:R-:W-:Y:S02]  /*14130*/  IMAD.U32 R24, RZ, RZ, UR6 ;  /* 0x00000006ff187e24 */ /* 0x000fe4000f8e00ff */
[----:B------:R-:W-:Y:S02]  /*14140*/  IMAD.MOV.U32 R26, RZ, RZ, RZ ;  /* 0x000000ffff1a7224 */ /* 0x000fe400078e00ff */
[----:B------:R-:W-:-:S07]  /*14150*/  IMAD.U32 R27, RZ, RZ, UR4 ;  /* 0x00000004ff1b7e24 */ /* 0x000fce000f8e00ff */
.L_x_1337:
[----:B------:R-:W-:-:S13]  /*14160*/  ISETP.NE.AND P0, PT, R7, RZ, PT ;  /* 0x000000ff0700720c */ /* 0x000fda0003f05270 */
[----:B------:R-:W0:Y:S01]  /*14170*/  @!P0 S2R R3, SR_CgaCtaId ;  /* 0x0000000000038919 */ /* 0x000e220000008800 */
[----:B------:R-:W-:-:S04]  /*14180*/  @!P0 MOV R2, 0x400 ;  /* 0x0000040000028802 */ /* 0x000fc80000000f00 */
[----:B0-----:R-:W-:-:S05]  /*14190*/  @!P0 LEA R2, R3, R2, 0x18 ;  /* 0x0000000203028211 */ /* 0x001fca00078ec0ff */
[----:B------:R0:W-:Y:S01]  /*141a0*/  @!P0 STS.128 [R2+0x308d0], R24 ;  /* 0x0308d01802008388 */ /* 0x0001e20000000c00 */
[----:B------:R-:W-:Y:S06]  /*141b0*/  BAR.ARV 0x5, 0x180 ;  /* 0x0146000000007b1d */ /* 0x000fec0000002000 */
.L_x_1330:
[----:B------:R2:W-:Y:S01]  /*141c0*/  STL [R1+0x20], RZ ;  /* 0x000020ff01007387 */ /* 0x0005e20000100800 */
[----:B------:R-:W-:Y:S01]  /*141d0*/  ULDC UR4, c[0x0][0xc3c] ;  /* 0x00030f0000047ab9 */ /* 0x000fe20000000800 */
[----:B------:R-:W-:Y:S01]  /*141e0*/  IMAD.MOV.U32 R28, RZ, RZ, 0x1 ;  /* 0x00000001ff1c7424 */ /* 0x000fe200078e00ff */
[----:B-1----:R-:W-:Y:S01]  /*141f0*/  ISETP.GE.AND P0, PT, R27, UR4, PT ;  /* 0x000000041b007c0c */ /* 0x002fe2000bf06270 */
[----:B------:R-:W-:-:S12]  /*14200*/  IMAD.MOV.U32 R22, RZ, RZ, RZ ;  /* 0x000000ffff167224 */ /* 0x000fd800078e00ff */
[----:B--2---:R-:W-:Y:S05]  /*14210*/  @P0 BRA `(.L_x_1338) ;  /* 0x0000005000440947 */ /* 0x004fea0003800000 */
[----:B0-----:R-:W2:Y:S01]  /*14220*/  LDL R2, [R1+0x30] ;  /* 0x0000300001027983 */ /* 0x001ea20000100800 */
[----:B------:R-:W0:Y:S01]  /*14230*/  S2UR UR5, SR_CgaCtaId ;  /* 0x00000000000579c3 */ /* 0x000e220000008800 */
[C---:B------:R-:W-:Y:S01]  /*14240*/  IMAD.SHL.U32 R33, R0.reuse, 0x8, RZ ;  /* 0x0000000800217824 */ /* 0x040fe200078e00ff */
[----:B------:R-:W-:Y:S01]  /*14250*/  LOP3.LUT R4, R0, 0x7f, RZ, 0xc0, !PT ;  /* 0x0000007f00047812 */ /* 0x000fe200078ec0ff */
[----:B------:R1:W-:Y:S01]  /*14260*/  STL [R1+0x20], RZ ;  /* 0x000020ff01007387 */ /* 0x0003e20000100800 */
[----:B------:R-:W-:Y:S01]  /*14270*/  BSSY B8, `(.L_x_1338) ;  /* 0x000050b000087945 */ /* 0x000fe20003800000 */
[----:B------:R-:W-:Y:S01]  /*14280*/  IMAD.MOV.U32 R28, RZ, RZ, 0x1 ;  /* 0x00000001ff1c7424 */ /* 0x000fe200078e00ff */
[----:B------:R-:W-:Y:S01]  /*14290*/  LOP3.LUT R3, R33, 0x1f8, RZ, 0xc0, !PT ;  /* 0x000001f821037812 */ /* 0x000fe200078ec0ff */
[----:B------:R-:W-:Y:S01]  /*142a0*/  IMAD.MOV.U32 R22, RZ, RZ, RZ ;  /* 0x000000ffff167224 */ /* 0x000fe200078e00ff */
[----:B------:R-:W-:Y:S01]  /*142b0*/  ULDC UR39, c[0x0][0xc] ;  /* 0x0000030000277ab9 */ /* 0x000fe20000000800 */
[----:B--2---:R-:W-:-:S02]  /*142c0*/  R2UR UR4, R2 ;  /* 0x00000000020472ca */ /* 0x004fc400000e0000 */
[----:B------:R-:W-:Y:S01]  /*142d0*/  LOP3.LUT R2, R3, 0x38, R0, 0x78, !PT ;  /* 0x0000003803027812 */ /* 0x000fe200078e7800 */
[----:B------:R-:W-:Y:S01]  /*142e0*/  IMAD.SHL.U32 R0, R0, 0x10, RZ ;  /* 0x0000001000007824 */ /* 0x000fe200078e00ff */
[----:B------:R-:W-:Y:S02]  /*142f0*/  SHF.R.U32.HI R3, RZ, 0x3, R4 ;  /* 0x00000003ff037819 */ /* 0x000fe40000011604 */
[----:B------:R-:W-:Y:S02]  /*14300*/  LOP3.LUT R31, R2, 0x200, R33, 0xf8, !PT ;  /* 0x00000200021f7812 */ /* 0x000fe400078ef821 */
[----:B------:R-:W-:Y:S02]  /*14310*/  LOP3.LUT R33, R33, 0x38, RZ, 0xc0, !PT ;  /* 0x0000003821217812 */ /* 0x000fe400078ec0ff */
[----:B------:R-:W-:Y:S02]  /*14320*/  LOP3.LUT R0, R3, 0x70, R0, 0xf8, !PT ;  /* 0x0000007003007812 */ /* 0x000fe400078ef800 */
[C---:B------:R-:W-:Y:S01]  /*14330*/  LOP3.LUT R37, R33.reuse, 0x40, RZ, 0xfc, !PT ;  /* 0x0000004021257812 */ /* 0x040fe200078efcff */
[----:B------:R-:W-:Y:S01]  /*14340*/  ULOP3.LUT UR38, UR4, 0x2, URZ, 0xfc, !UPT ;  /* 0x0000000204267892 */ /* 0x000fe2000f8efc3f */
[----:B------:R-:W-:-:S02]  /*14350*/  LOP3.LUT R36, R33, 0x80, RZ, 0xfc, !PT ;  /* 0x0000008021247812 */ /* 0x000fc400078efcff */
[----:B------:R-:W-:Y:S01]  /*14360*/  UMOV UR4, 0x400 ;  /* 0x0000040000047882 */ /* 0x000fe20000000000 */
[----:B------:R-:W-:Y:S01]  /*14370*/  LOP3.LUT R34, R33, 0xc0, RZ, 0xfc, !PT ;  /* 0x000000c021227812 */ /* 0x000fe200078efcff */
[----:B0-----:R-:W-:-:S06]  /*14380*/  ULEA UR4, UR5, UR4, 0x18 ;  /* 0x0000000405047291 */ /* 0x001fcc000f8ec03f */
[----:B------:R-:W-:-:S04]  /*14390*/  IMAD.U32 R17, RZ, RZ, UR4 ;  /* 0x00000004ff117e24 */ /* 0x000fc8000f8e00ff */
[----:B-1----:R-:W-:-:S07]  /*143a0*/  IMAD R32, R31, 0x2, R17 ;  /* 0x000000021f207824 */ /* 0x002fce00078e0211 */
.L_x_1411:
[----:B------:R-:W-:Y:S05]  /*143b0*/  YIELD ;  /* 0x0000000000007946 */ /* 0x000fea0003800000 */
[----:B------:R-:W-:Y:S01]  /*143c0*/  ULDC.64 UR4, c[0x0][0xa28] ;  /* 0x00028a0000047ab9 */ /* 0x000fe20000000a00 */
[----:B------:R-:W-:Y:S01]  /*143d0*/  IMAD.MOV.U32 R19, RZ, RZ, RZ ;  /* 0x000000ffff137224 */ /* 0x000fe200078e00ff */
[----:B------:R-:W-:-:S04]  /*143e0*/  ISETP.NE.U32.AND P0, PT, RZ, UR4, PT ;  /* 0x00000004ff007c0c */ /* 0x000fc8000bf05070 */
[----:B------:R-:W-:Y:S01]  /*143f0*/  ISETP.NE.AND.EX P0, PT, RZ, UR5, PT, P0 ;  /* 0x00000005ff007c0c */ /* 0x000fe2000bf05300 */
[----:B------:R-:W-:-:S12]  /*14400*/  ULDC.64 UR4, c[0x0][0xa18] ;  /* 0x0002860000047ab9 */ /* 0x000fd80000000a00 */
[----:B0-----:R-:W0:Y:S02]  /*14410*/  @P0 LDC.64 R2, c[0x0][0xa28] ;  /* 0x00028a00ff020b82 */ /* 0x001e240000000a00 */
[----:B0-----:R-:W-:-:S05]  /*14420*/  @P0 IMAD.WIDE R2, R27, 0x4, R2 ;  /* 0x000000041b020825 */ /* 0x001fca00078e0202 */
[----:B--2---:R0:W2:Y:S01]  /*14430*/  @P0 LDG.E R19, desc[UR36][R2.64] ;  /* 0x0000002402130981 */ /* 0x0040a2000c1e1900 */
[----:B------:R-:W-:Y:S01]  /*14440*/  ISETP.NE.U32.AND P0, PT, RZ, UR4, PT ;  /* 0x00000004ff007c0c */ /* 0x000fe2000bf05070 */
[----:B------:R-:W-:Y:S01]  /*14450*/  IMAD.MOV.U32 R35, RZ, RZ, RZ ;  /* 0x000000ffff237224 */ /* 0x000fe200078e00ff */
[----:B------:R-:W-:Y:S02]  /*14460*/  LOP3.LUT R16, R16, 0xfffffeff, RZ, 0xc0, !PT ;  /* 0xfffffeff10107812 */ /* 0x000fe400078ec0ff */
[----:B------:R-:W-:Y:S01]  /*14470*/  ISETP.NE.AND.EX P1, PT, RZ, UR5, PT, P0 ;  /* 0x00000005ff007c0c */ /* 0x000fe2000bf25300 */
[----:B------:R-:W-:Y:S02]  /*14480*/  ULDC.64 UR4, c[0x0][0xa00] ;  /* 0x0002800000047ab9 */ /* 0x000fe40000000a00 */
[----:B------:R-:W-:Y:S01]  /*14490*/  ISETP.NE.U32.AND P0, PT, RZ, UR4, PT ;  /* 0x00000004ff007c0c */ /* 0x000fe2000bf05070 */
[----:B0-----:R-:W0:Y:S03]  /*144a0*/  LDC.64 R2, c[0x0][0xa00] ;  /* 0x00028000ff027b82 */ /* 0x001e260000000a00 */
[----:B------:R-:W-:Y:S01]  /*144b0*/  ISETP.NE.AND.EX P2, PT, RZ, UR5, PT, P0 ;  /* 0x00000005ff007c0c */ /* 0x000fe2000bf45300 */
[----:B------:R-:W-:-:S05]  /*144c0*/  ULDC.64 UR4, c[0x0][0x418] ;  /* 0x0001060000047ab9 */ /* 0x000fca0000000a00 */
[----:B------:R-:W1:Y:S07]  /*144d0*/  @P1 LDC.64 R4, c[0x0][0xa18] ;  /* 0x00028600ff041b82 */ /* 0x000e6e0000000a00 */
[----:B------:R-:W-:Y:S01]  /*144e0*/  @P2 LOP3.LUT R16, R16, 0x100, RZ, 0xfc, !PT ;  /* 0x0000010010102812 */ /* 0x000fe200078efcff */
[----:B0-----:R-:W-:-:S05]  /*144f0*/  IMAD.WIDE R2, R27, 0x4, R2 ;  /* 0x000000041b027825 */ /* 0x001fca00078e0202 */
[----:B------:R0:W5:Y:S01]  /*14500*/  @P2 LDG.E R35, desc[UR36][R2.64] ;  /* 0x0000002402232981 */ /* 0x000162000c1e1900 */
[----:B-1----:R-:W-:-:S05]  /*14510*/  @P1 IMAD.WIDE R4, R27, 0x4, R4 ;  /* 0x000000041b041825 */ /* 0x002fca00078e0204 */
[----:B------:R0:W5:Y:S01]  /*14520*/  @P1 LDG.E R29, desc[UR36][R4.64] ;  /* 0x00000024041d1981 */ /* 0x000162000c1e1900 */
[----:B------:R-:W-:-:S03]  /*14530*/  UISETP.NE.U32.AND UP0, UPT, UR4, URZ, UPT ;  /* 0x0000003f0400728c */ /* 0x000fc6000bf05070 */
[----:B------:R-:W-:Y:S01]  /*14540*/  ULDC UR4, c[0x0][0x424] ;  /* 0x0001090000047ab9 */ /* 0x000fe20000000800 */
[----:B------:R-:W-:-:S03]  /*14550*/  UISETP.NE.AND.EX UP0, UPT, UR5, URZ, UPT, UP0 ;  /* 0x0000003f0500728c */ /* 0x000fc6000bf05300 */
[----:B------:R-:W-:Y:S01]  /*14560*/  ULDC UR5, c[0x0][0x2f0] ;  /* 0x0000bc0000057ab9 */ /* 0x000fe20000000800 */
[----:B------:R-:W-:-:S04]  /*14570*/  USEL UR4, UR4, 0x1, UP0 ;  /* 0x0000000104047887 */ /* 0x000fc80008000000 */
[----:B------:R-:W-:-:S06]  /*14580*/  UIMAD UR4, UR4, UR5, URZ ;  /* 0x00000005040472a4 */ /* 0x000fcc000f8e023f */
[----:B------:R-:W-:Y:S01]  /*14590*/  IMAD.U32 R0, RZ, RZ, UR4 ;  /* 0x00000004ff007e24 */ /* 0x000fe2000f8e00ff */
[----:B--2---:R0:W-:Y:S01]  /*145a0*/  STL [R1+0x8], R19 ;  /* 0x0000081301007387 */ /* 0x0041e20000100800 */
[----:B------:R-:W-:Y:S05]  /*145b0*/  @P1 BRA `(.L_x_1339) ;  /* 0x0000000000181947 */ /* 0x000fea0003800000 */
[----:B------:R-:W-:Y:S02]  /*145c0*/  ULDC UR4, c[0x0][0x288] ;  /* 0x0000a20000047ab9 */ /* 0x000fe40000000800 */
[----:B-----5:R-:W-:Y:S01]  /*145d0*/  IMAD.U32 R29, RZ, RZ, UR4 ;  /* 0x00000004ff1d7e24 */ /* 0x020fe2000f8e00ff */
[----:B------:R-:W-:Y:S06]  /*145e0*/  @!P2 BRA `(.L_x_1339) ;  /* 0x00000000000ca947 */ /* 0x000fec0003800000 */
[----:B0-----:R-:W2:Y:S04]  /*145f0*/  LDG.E R4, desc[UR36][R2.64] ;  /* 0x0000002402047981 */ /* 0x001ea8000c1e1900 */
[----:B------:R-:W2:Y:S02]  /*14600*/  LDG.E R29, desc[UR36][R2.64+0x4] ;  /* 0x00000424021d7981 */ /* 0x000ea4000c1e1900 */
[----:B--2---:R-:W-:-:S07]  /*14610*/  IMAD.IADD R29, R29, 0x1, -R4 ;  /* 0x000000011d1d7824 */ /* 0x004fce00078e0a04 */
.L_x_1339:
[----:B------:R-:W-:Y:S02]  /*14620*/  ULDC.64 UR4, c[0x0][0xa20] ;  /* 0x0002880000047ab9 */ /* 0x000fe40000000a00 */
[----:B------:R-:W-:-:S04]  /*14630*/  ISETP.NE.U32.AND P0, PT, RZ, UR4, PT ;  /* 0x00000004ff007c0c */ /* 0x000fc8000bf05070 */
[----:B------:R-:W-:-:S13]  /*14640*/  ISETP.NE.AND.EX P0, PT, RZ, UR5, PT, P0 ;  /* 0x00000005ff007c0c */ /* 0x000fda000bf05300 */
[----:B------:R-:W-:Y:S05]  /*14650*/  @!P0 BRA `(.L_x_1340) ;  /* 0x0000000000108947 */ /* 0x000fea0003800000 */
[----:B0-----:R-:W0:Y:S02]  /*14660*/  LDC.64 R2, c[0x0][0xa20] ;  /* 0x00028800ff027b82 */ /* 0x001e240000000a00 */
[----:B0-----:R-:W-:-:S05]  /*14670*/  IMAD.WIDE R2, R27, 0x4, R2 ;  /* 0x000000041b027825 */ /* 0x001fca00078e0202 */
[----:B------:R0:W5:Y:S01]  /*14680*/  LDG.E R0, desc[UR36][R2.64] ;  /* 0x0000002402007981 */ /* 0x000162000c1e1900 */
[----:B------:R-:W-:Y:S05]  /*14690*/  BRA `(.L_x_1341) ;  /* 0x0000000000247947 */ /* 0x000fea0003800000 */
.L_x_1340:
[----:B------:R-:W-:Y:S02]  /*146a0*/  ULDC.64 UR4, c[0x0][0xa08] ;  /* 0x0002820000047ab9 */ /* 0x000fe40000000a00 */
[----:B------:R-:W-:-:S04]  /*146b0*/  ISETP.NE.U32.AND P0, PT, RZ, UR4, PT ;  /* 0x00000004ff007c0c */ /* 0x000fc8000bf05070 */
[----:B------:R-:W-:-:S13]  /*146c0*/  ISETP.NE.AND.EX P0, PT, RZ, UR5, PT, P0 ;  /* 0x00000005ff007c0c */ /* 0x000fda000bf05300 */
[----:B------:R-:W-:Y:S05]  /*146d0*/  @!P0 BRA `(.L_x_1341) ;  /* 0x0000000000148947 */ /* 0x000fea0003800000 */
[----:B0-----:R-:W0:Y:S02]  /*146e0*/  LDC.64 R2, c[0x0][0xa08] ;  /* 0x00028200ff027b82 */ /* 0x001e240000000a00 */
[----:B0-----:R-:W-:-:S05]  /*146f0*/  IMAD.WIDE R2, R27, 0x4, R2 ;  /* 0x000000041b027825 */ /* 0x001fca00078e0202 */
[----:B------:R-:W2:Y:S04]  /*14700*/  LDG.E R0, desc[UR36][R2.64] ;  /* 0x0000002402007981 */ /* 0x000ea8000c1e1900 */
[----:B------:R-:W2:Y:S02]  /*14710*/  LDG.E R5, desc[UR36][R2.64+0x4] ;  /* 0x0000042402057981 */ /* 0x000ea4000c1e1900 */
[----:B--2---:R-:W-:-:S07]  /*14720*/  IMAD.IADD R0, R5, 0x1, -R0 ;  /* 0x0000000105007824 */ /* 0x004fce00078e0a00 */
.L_x_1341:
[----:B0-----:R-:W0:Y:S01]  /*14730*/  LDC R2, c[0x0][0x448] ;  /* 0x00011200ff027b82 */ /* 0x001e220000000800 */
[----:B-----5:R-:W-:Y:S01]  /*14740*/  IMAD.IADD R23, R0, 0x1, -R19 ;  /* 0x0000000100177824 */ /* 0x020fe200078e0a13 */
[----:B------:R-:W-:Y:S01]  /*14750*/  LOP3.LUT R16, R16, 0xffffff7f, RZ, 0xc0, !PT ;  /* 0xffffff7f10107812 */ /* 0x000fe200078ec0ff */
[----:B------:R-:W-:-:S03]  /*14760*/  IMAD.SHL.U32 R25, R25, 0x80, RZ ;  /* 0x0000008019197824 */ /* 0x000fc600078e00ff */
[----:B------:R1:W-:Y:S01]  /*14770*/  STL [R1], R23 ;  /* 0x0000001701007387 */ /* 0x0003e20000100800 */
[----:B------:R-:W-:Y:S01]  /*14780*/  VIADD R4, R25, 0x7f ;  /* 0x0000007f19047836 */ /* 0x000fe20000000000 */
[----:B0-----:R-:W-:Y:S02]  /*14790*/  ISETP.NE.AND P2, PT, R2, 0x1, PT ;  /* 0x000000010200780c */ /* 0x001fe40003f45270 */
[----:B------:R-:W0:Y:S11]  /*147a0*/  LDC.64 R2, c[0x0][0x9e0] ;  /* 0x00027800ff027b82 */ /* 0x000e360000000a00 */
[----:B------:R-:W2:Y:S01]  /*147b0*/  @P2 LDC R5, c[0x0][0x44c] ;  /* 0x00011300ff052b82 */ /* 0x000ea20000000800 */
[----:B------:R-:W-:-:S07]  /*147c0*/  @P2 LOP3.LUT R16, R16, 0x80, RZ, 0xfc, !PT ;  /* 0x0000008010102812 */ /* 0x000fce00078efcff */
[----:B------:R-:W3:Y:S01]  /*147d0*/  @P2 LDC R6, c[0x0][0x450] ;  /* 0x00011400ff062b82 */ /* 0x000ee20000000800 */
[----:B0-----:R-:W-:Y:S01]  /*147e0*/  ISETP.GE.AND P1, PT, R3, 0x1, PT ;  /* 0x000000010300780c */ /* 0x001fe20003f26270 */
[----:B--2---:R-:W-:-:S05]  /*147f0*/  @P2 IMAD.HI.U32 R5, R4, R5, RZ ;  /* 0x0000000504052227 */ /* 0x004fca00078e00ff */
[----:B---3--:R-:W-:Y:S02]  /*14800*/  @P2 SHF.R.U32.HI R4, RZ, R6, R5 ;  /* 0x00000006ff042219 */ /* 0x008fe40000011605 */
[----:B------:R-:W-:-:S05]  /*14810*/  IADD3 R5, R23, 0x1, -R29 ;  /* 0x0000000117057810 */ /* 0x000fca0007ffe81d */
[----:B------:R-:W-:-:S04]  /*14820*/  IMAD.IADD R7, R5, 0x1, R4 ;  /* 0x0000000105077824 */ /* 0x000fc800078e0204 */
[----:B------:R-:W-:Y:S01]  /*14830*/  IMAD.IADD R2, R7, 0x1, R2 ;  /* 0x0000000107027824 */ /* 0x000fe200078e0202 */
[----:B-1----:R-:W-:Y:S06]  /*14840*/  @!P1 BRA `(.L_x_1342) ;  /* 0x0000000000489947 */ /* 0x002fec0003800000 */
[C---:B------:R-:W-:Y:S01]  /*14850*/  ISETP.GT.AND P0, PT, R7.reuse, RZ, PT ;  /* 0x000000ff0700720c */ /* 0x040fe20003f04270 */
[----:B------:R-:W-:Y:S01]  /*14860*/  BSSY B0, `(.L_x_1343) ;  /* 0x000000e000007945 */ /* 0x000fe20003800000 */
[----:B------:R-:W-:-:S11]  /*14870*/  VIADD R0, R7, 0xffffffff ;  /* 0xffffffff07007836 */ /* 0x000fd60000000000 */
[----:B------:R-:W-:Y:S05]  /*14880*/  @P0 BRA `(.L_x_1344) ;  /* 0x00000000001c0947 */ /* 0x000fea0003800000 */
[----:B------:R-:W-:Y:S01]  /*14890*/  ISETP.NE.AND P0, PT, R3, 0x1, PT ;  /* 0x000000010300780c */ /* 0x000fe20003f05270 */
[----:B------:R-:W-:-:S12]  /*148a0*/  IMAD.MOV R7, RZ, RZ, -R7 ;  /* 0x000000ffff077224 */ /* 0x000fd800078e0a07 */
[----:B------:R-:W0:Y:S02]  /*148b0*/  @P0 LDC.64 R4, c[0x0][0x9e8] ;  /* 0x00027a00ff040b82 */ /* 0x000e240000000a00 */
[----:B0-----:R-:W-:-:S05]  /*148c0*/  @P0 IMAD.HI.U32 R4, R7, R4, RZ ;  /* 0x0000000407040227 */ /* 0x001fca00078e00ff */
[----:B------:R-:W-:-:S04]  /*148d0*/  @P0 SHF.R.U32.HI R7, RZ, R5, R4 ;  /* 0x00000005ff070219 */ /* 0x000fc80000011604 */
[----:B------:R-:W-:Y:S01]  /*148e0*/  LOP3.LUT R0, RZ, R7, RZ, 0x33, !PT ;  /* 0x00000007ff007212 */ /* 0x000fe200078e33ff */
[----:B------:R-:W-:Y:S06]  /*148f0*/  BRA `(.L_x_1345) ;  /* 0x0000000000107947 */ /* 0x000fec0003800000 */
.L_x_1344:
[----:B------:R-:W-:-:S13]  /*14900*/  ISETP.NE.AND P0, PT, R3, 0x1, PT ;  /* 0x000000010300780c */ /* 0x000fda0003f05270 */
[----:B------:R-:W0:Y:S02]  /*14910*/  @P0 LDC.64 R4, c[0x0][0x9e8] ;  /* 0x00027a00ff040b82 */ /* 0x000e240000000a00 */
[----:B0-----:R-:W-:-:S05]  /*14920*/  @P0 IMAD.HI.U32 R4, R0, R4, RZ ;  /* 0x0000000400040227 */ /* 0x001fca00078e00ff */
[----:B------:R-:W-:-:S07]  /*14930*/  @P0 SHF.R.U32.HI R0, RZ, R5, R4 ;  /* 0x00000005ff000219 */ /* 0x000fce0000011604 */
.L_x_1345:
[----:B------:R-:W-:Y:S05]  /*14940*/  BSYNC B0 ;  /* 0x0000000000007941 */ /* 0x000fea0003800000 */
.L_x_1343:
[----:B------:R-:W-:-:S05]  /*14950*/  IMAD R5, R0, R3, R3 ;  /* 0x0000000300057224 */ /* 0x000fca00078e0203 */
[----:B------:R-:W-:-:S07]  /*14960*/  VIMNMX R2, R2, R5, PT ;  /* 0x0000000502027248 */ /* 0x000fce0003fe0100 */
.L_x_1342:
[----:B------:R-:W0:Y:S01]  /*14970*/  @P2 LDC R0, c[0x0][0x44c] ;  /* 0x00011300ff002b82 */ /* 0x000e220000000800 */
[----:B------:R-:W-:Y:S01]  /*14980*/  VIADD R2, R2, 0x3f ;  /* 0x0000003f02027836 */ /* 0x000fe20000000000 */
[----:B------:R-:W-:Y:S01]  /*14990*/  ULDC UR4, c[0x0][0x9dc] ;  /* 0x0002770000047ab9 */ /* 0x000fe20000000800 */
[----:B------:R-:W-:-:S05]  /*149a0*/  IMAD.MOV.U32 R4, RZ, RZ, R25 ;  /* 0x000000ffff047224 */ /* 0x000fca00078e0019 */
[----:B------:R-:W1:Y:S01]  /*149b0*/  @P2 LDC R5, c[0x0][0x450] ;  /* 0x00011400ff052b82 */ /* 0x000e620000000800 */
[----:B0-----:R-:W-:-:S05]  /*149c0*/  @P2 IMAD.HI.U32 R0, R25, R0, RZ ;  /* 0x0000000019002227 */ /* 0x001fca00078e00ff */
[----:B-1----:R-:W-:Y:S01]  /*149d0*/  @P2 SHF.R.U32.HI R4, RZ, R5, R0 ;  /* 0x00000005ff042219 */ /* 0x002fe20000011600 */
[----:B------:R-:W-:Y:S01]  /*149e0*/  VIADD R0, R23, 0x3f ;  /* 0x0000003f17007836 */ /* 0x000fe20000000000 */
[----:B------:R-:W-:Y:S02]  /*149f0*/  SHF.R.S32.HI R5, RZ, 0x1f, R2 ;  /* 0x0000001fff057819 */ /* 0x000fe40000011402 */
[----:B------:R-:W-:Y:S02]  /*14a00*/  IADD3 R4, R4, R23, -R29 ;  /* 0x0000001704047210 */ /* 0x000fe40007ffe81d */
[----:B------:R-:W-:Y:S02]  /*14a10*/  LEA.HI R2, R5, R2, RZ, 0x6 ;  /* 0x0000000205027211 */ /* 0x000fe400078f30ff */
[----:B------:R-:W-:Y:S02]  /*14a20*/  SHF.R.S32.HI R5, RZ, 0x1f, R0 ;  /* 0x0000001fff057819 */ /* 0x000fe40000011400 */
[----:B------:R-:W-:Y:S01]  /*14a30*/  SHF.R.S32.HI R7, RZ, 0x6, R2 ;  /* 0x00000006ff077819 */ /* 0x000fe20000011402 */
[----:B------:R-:W-:Y:S01]  /*14a40*/  VIADD R2, R4, -UR4 ;  /* 0x8000000404027c36 */ /* 0x000fe20008000000 */
[----:B------:R-:W-:-:S04]  /*14a50*/  LEA.HI R5, R5, R0, RZ, 0x6 ;  /* 0x0000000005057211 */ /* 0x000fc800078f30ff */
[----:B------:R-:W-:-:S04]  /*14a60*/  SHF.R.S32.HI R0, RZ, 0x6, R5 ;  /* 0x00000006ff007819 */ /* 0x000fc80000011405 */
[----:B------:R-:W-:Y:S01]  /*14a70*/  VIMNMX R0, R0, R7, PT ;  /* 0x0000000700007248 */ /* 0x000fe20003fe0100 */
[----:B------:R-:W-:Y:S06]  /*14a80*/  @!P1 BRA `(.L_x_1346) ;  /* 0x0000000000489947 */ /* 0x000fec0003800000 */
[----:B------:R-:W-:Y:S01]  /*14a90*/  IMAD.MOV.U32 R6, RZ, RZ, R4 ;  /* 0x000000ffff067224 */ /* 0x000fe200078e0004 */
[----:B------:R-:W-:Y:S04]  /*14aa0*/  BSSY B0, `(.L_x_1347) ;  /* 0x000000e000007945 */ /* 0x000fe80003800000 */
[----:B------:R-:W-:-:S13]  /*14ab0*/  ISETP.GT.AND P0, PT, R6, -0x1, PT ;  /* 0xffffffff0600780c */ /* 0x000fda0003f04270 */
[----:B------:R-:W-:Y:S05]  /*14ac0*/  @P0 BRA `(.L_x_1348) ;  /* 0x00000000001c0947 */ /* 0x000fea0003800000 */
[----:B------:R-:W-:Y:S02]  /*14ad0*/  ISETP.NE.AND P0, PT, R3, 0x1, PT ;  /* 0x000000010300780c */ /* 0x000fe40003f05270 */
[----:B------:R-:W-:-:S11]  /*14ae0*/  LOP3.LUT R7, RZ, R6, RZ, 0x33, !PT ;  /* 0x00000006ff077212 */ /* 0x000fd600078e33ff */
[----:B------:R-:W0:Y:S02]  /*14af0*/  @P0 LDC.64 R4, c[0x0][0x9e8] ;  /* 0x00027a00ff040b82 */ /* 0x000e240000000a00 */
[----:B0-----:R-:W-:-:S05]  /*14b00*/  @P0 IMAD.HI.U32 R4, R7, R4, RZ ;  /* 0x0000000407040227 */ /* 0x001fca00078e00ff */
[----:B------:R-:W-:-:S04]  /*14b10*/  @P0 SHF.R.U32.HI R7, RZ, R5, R4 ;  /* 0x00000005ff070219 */ /* 0x000fc80000011604 */
[----:B------:R-:W-:Y:S01]  /*14b20*/  LOP3.LUT R6, RZ, R7, RZ, 0x33, !PT ;  /* 0x00000007ff067212 */ /* 0x000fe200078e33ff */
[----:B------:R-:W-:Y:S06]  /*14b30*/  BRA `(.L_x_1349) ;  /* 0x0000000000107947 */ /* 0x000fec0003800000 */
.L_x_1348:
[----:B------:R-:W-:-:S13]  /*14b40*/  ISETP.NE.AND P0, PT, R3, 0x1, PT ;  /* 0x000000010300780c */ /* 0x000fda0003f05270 */
[----:B------:R-:W0:Y:S02]  /*14b50*/  @P0 LDC.64 R4, c[0x0][0x9e8] ;  /* 0x00027a00ff040b82 */ /* 0x000e240000000a00 */
[----:B0-----:R-:W-:-:S05]  /*14b60*/  @P0 IMAD.HI.U32 R4, R6, R4, RZ ;  /* 0x0000000406040227 */ /* 0x001fca00078e00ff */
[----:B------:R-:W-:-:S07]  /*14b70*/  @P0 SHF.R.U32.HI R6, RZ, R5, R4 ;  /* 0x00000005ff060219 */ /* 0x000fce0000011604 */
.L_x_1349:
[----:B------:R-:W-:Y:S05]  /*14b80*/  BSYNC B0 ;  /* 0x0000000000007941 */ /* 0x000fea0003800000 */
.L_x_1347:
[----:B------:R-:W-:-:S05]  /*14b90*/  IMAD R3, R6, R3, RZ ;  /* 0x0000000306037224 */ /* 0x000fca00078e02ff */
[----:B------:R-:W-:-:S07]  /*14ba0*/  VIMNMX R2, R2, R3, !PT ;  /* 0x0000000302027248 */ /* 0x000fce0007fe0100 */
.L_x_1346:
[----:B------:R-:W-:Y:S01]  /*14bb0*/  SHF.R.S32.HI R3, RZ, 0x1f, R2 ;  /* 0x0000001fff037819 */ /* 0x000fe20000011402 */
[----:B------:R-:W-:Y:S03]  /*14bc0*/  BSSY B0, `(.L_x_1350) ;  /* 0x000002a000007945 */ /* 0x000fe60003800000 */
[----:B------:R-:W-:Y:S02]  /*14bd0*/  LEA.HI R3, R3, R2, RZ, 0x6 ;  /* 0x0000000203037211 */ /* 0x000fe400078f30ff */
[----:B------:R-:W-:Y:S02]  /*14be0*/  LOP3.LUT R2, R26, 0xff000000, RZ, 0xc0, !PT ;  /* 0xff0000001a027812 */ /* 0x000fe400078ec0ff */
[----:B------:R-:W-:-:S04]  /*14bf0*/  SHF.R.S32.HI R3, RZ, 0x6, R3 ;  /* 0x00000006ff037819 */ /* 0x000fc80000011403 */
[----:B------:R-:W-:Y:S02]  /*14c00*/  VIMNMX R5, RZ, R3, !PT ;  /* 0x00000003ff057248 */ /* 0x000fe40007fe0100 */
[----:B------:R-:W-:Y:S02]  /*14c10*/  SHF.R.U32.HI R3, RZ, 0x8, R2 ;  /* 0x00000008ff037819 */ /* 0x000fe40000011602 */
[----:B------:R-:W-:Y:S02]  /*14c20*/  ISETP.GT.AND P0, PT, R0, R5, PT ;  /* 0x000000050000720c */ /* 0x000fe40003f04270 */
[----:B------:R-:W-:-:S04]  /*14c30*/  LOP3.LUT R2, R26, 0xff0000, RZ, 0xc0, !PT ;  /* 0x00ff00001a027812 */ /* 0x000fc800078ec0ff */
[----:B------:R-:W-:Y:S01]  /*14c40*/  LEA.HI R2, R2, R3, RZ, 0x10 ;  /* 0x0000000302027211 */ /* 0x000fe200078f80ff */
[----:B------:R-:W-:-:S03]  /*14c50*/  IMAD.MOV.U32 R3, RZ, RZ, RZ ;  /* 0x000000ffff037224 */ /* 0x000fc600078e00ff */
[----:B------:R-:W-:-:S03]  /*14c60*/  LOP3.LUT R4, R2, 0xff, RZ, 0xc0, !PT ;  /* 0x000000ff02047812 */ /* 0x000fc600078ec0ff */
[----:B------:R-:W-:Y:S05]  /*14c70*/  @!P0 BRA `(.L_x_1351) ;  /* 0x0000000000788947 */ /* 0x000fea0003800000 */
[----:B------:R-:W-:Y:S01]  /*14c80*/  SHF.R.U32.HI R7, RZ, 0x10, R2 ;  /* 0x00000010ff077819 */ /* 0x000fe20000011602 */
[----:B------:R-:W-:-:S03]  /*14c90*/  IMAD.MOV.U32 R2, RZ, RZ, RZ ;  /* 0x000000ffff027224 */ /* 0x000fc600078e00ff */
[----:B------:R-:W-:-:S13]  /*14ca0*/  ISETP.NE.AND P0, PT, R7, RZ, PT ;  /* 0x000000ff0700720c */ /* 0x000fda0003f05270 */
[----:B------:R-:W0:Y:S02]  /*14cb0*/  @!P0 LDC R7, c[0x0][0x9f0] ;  /* 0x00027c00ff078b82 */ /* 0x000e240000000800 */
[----:B0-----:R-:W-:Y:S02]  /*14cc0*/  IABS R6, R7 ;  /* 0x0000000700067213 */ /* 0x001fe40000000000 */
[----:B------:R-:W-:Y:S02]  /*14cd0*/  IADD3 R8, R7, -0x1, R0 ;  /* 0xffffffff07087810 */ /* 0x000fe40007ffe000 */
[----:B------:R-:W0:Y:S03]  /*14ce0*/  I2F.RP R9, R6 ;  /* 0x0000000600097306 */ /* 0x000e260000209400 */
[----:B------:R-:W-:-:S05]  /*14cf0*/  IMAD.IADD R8, R8, 0x1, -R5 ;  /* 0x0000000108087824 */ /* 0x000fca00078e0a05 */
[----:B------:R-:W-:-:S04]  /*14d00*/  LOP3.LUT R10, R8, R7, RZ, 0x3c, !PT ;  /* 0x00000007080a7212 */ /* 0x000fc800078e3cff */
[----:B------:R-:W-:Y:S01]  /*14d10*/  ISETP.GE.AND P2, PT, R10, RZ, PT ;  /* 0x000000ff0a00720c */ /* 0x000fe20003f46270 */
[----:B0-----:R-:W0:Y:S02]  /*14d20*/  MUFU.RCP R9, R9 ;  /* 0x0000000900097308 */ /* 0x001e240000001000 */
[----:B0-----:R-:W-:-:S06]  /*14d30*/  VIADD R3, R9, 0xffffffe ;  /* 0x0ffffffe09037836 */ /* 0x001fcc0000000000 */
[----:B------:R-:W0:Y:S02]  /*14d40*/  F2I.FTZ.U32.TRUNC.NTZ R3, R3 ;  /* 0x0000000300037305 */ /* 0x000e24000021f000 */
[----:B0-----:R-:W-:-:S04]  /*14d50*/  IMAD.MOV R11, RZ, RZ, -R3 ;  /* 0x000000ffff0b7224 */ /* 0x001fc800078e0a03 */
        /* <DEDUP_REMOVED lines=14> */
[----:B------:R-:W-:-:S05]  /*14e40*/  @!P1 LOP3.LUT R2, RZ, R7, RZ, 0x33, !PT ;  /* 0x00000007ff029212 */ /* 0x000fca00078e33ff */
[----:B------:R-:W-:-:S07]  /*14e50*/  IMAD.MOV.U32 R3, RZ, RZ, R2 ;  /* 0x000000ffff037224 */ /* 0x000fce00078e0002 */
.L_x_1351:
[----:B------:R-:W-:Y:S05]  /*14e60*/  BSYNC B0 ;  /* 0x0000000000007941 */ /* 0x000fea0003800000 */
.L_x_1350:
[-C--:B------:R-:W-:Y:S01]  /*14e70*/  IMAD R2, R4, R3.reuse, R5 ;  /* 0x0000000304027224 */ /* 0x080fe200078e0205 */
        /* <DEDUP_REMOVED lines=23> */
.L_x_1353:
        /* <DEDUP_REMOVED lines=8> */
[----:B------:R-:W-:Y:S02]  /*15070*/  IMAD.U32 R4, RZ, RZ, UR6 ;  /* 0x00000006ff047e24 */ /* 0x000fe4000f8e00ff */
[----:B------:R-:W0:Y:S01]  /*15080*/  LDC.64 R2, c[0x4][R2] ;  /* 0x0100000002027b82 */ /* 0x000e220000000a00 */
[----:B------:R-:W-:Y:S02]  /*15090*/  IMAD.U32 R5, RZ, RZ, UR7 ;  /* 0x00000007ff057e24 */ /* 0x000fe4000f8e00ff */
[----:B------:R-:W-:Y:S02]  /*150a0*/  IMAD.U32 R6, RZ, RZ, UR8 ;  /* 0x00000008ff067e24 */ /* 0x000fe4000f8e00ff */
[----:B------:R-:W-:-:S02]  /*150b0*/  IMAD.U32 R7, RZ, RZ, UR9 ;  /* 0x00000009ff077e24 */ /* 0x000fc4000f8e00ff */
[----:B------:R-:W-:Y:S02]  /*150c0*/  IMAD.U32 R10, RZ, RZ, UR4 ;  /* 0x00000004ff0a7e24 */ /* 0x000fe4000f8e00ff */
[----:B------:R-:W-:Y:S02]  /*150d0*/  IMAD.U32 R11, RZ, RZ, UR5 ;  /* 0x00000005ff0b7e24 */ /* 0x000fe4000f8e00ff */
[----:B------:R-:W-:Y:S02]  /*150e0*/  IMAD.MOV.U32 R8, RZ, RZ, 0x70 ;  /* 0x00000070ff087424 */ /* 0x000fe400078e00ff */
[----:B------:R-:W-:Y:S02]  /*150f0*/  IMAD.MOV.U32 R12, RZ, RZ, 0x1 ;  /* 0x00000001ff0c7424 */ /* 0x000fe400078e00ff */
[----:B------:R-:W-:-:S07]  /*15100*/  IMAD.MOV.U32 R13, RZ, RZ, RZ ;  /* 0x000000ffff0d7224 */ /* 0x000fce00078e00ff */
[----:B------:R-:W-:-:S07]  /*15110*/  LEPC R20, `(.L_x_1356) ;  /* 0x000000001014794e */ /* 0x000fce0000000000 */
[----:B0-----:R-:W-:Y:S05]  /*15120*/  CALL.ABS.NOINC R2 ;  /* 0x0000000002007343 */ /* 0x001fea0003c00000 */
.L_x_1356:
[----:B------:R-:W-:Y:S05]  /*15130*/  BSYNC B6 ;  /* 0x0000000000067941 */ /* 0x000fea0003800000 */
.L_x_1355:
        /* <DEDUP_REMOVED lines=20> */
.L_x_1359:
[----:B------:R0:W1:Y:S01]  /*15280*/  LDC.64 R2, c[0x4][R18] ;  /* 0x0100000012027b82 */ /* 0x0000620000000a00 */
[----:B------:R-:W-:Y:S01]  /*15290*/  ULDC.64 UR6, c[0x4][0xa8] ;  /* 0x01002a0000067ab9 */ /* 0x000fe20000000a00 */
[----:B------:R-:W-:Y:S01]  /*152a0*/  ULDC.64 UR8, c[0x4][0xb0] ;  /* 0x01002c0000087ab9 */ /* 0x000fe20000000a00 */
[----:B------:R-:W-:Y:S01]  /*152b0*/  ULDC.64 UR4, c[0x4][0x40] ;  /* 0x0100100000047ab9 */ /* 0x000fe20000000a00 */
        /* <DEDUP_REMOVED lines=11> */
.L_x_1358:
[----:B------:R-:W-:Y:S05]  /*15370*/  BSYNC B6 ;  /* 0x0000000000067941 */ /* 0x000fea0003800000 */
.L_x_1357:
[----:B------:R-:W-:Y:S01]  /*15380*/  ULDC.64 UR4, c[0x0][0x9f8] ;  /* 0x00027e0000047ab9 */ /* 0x000fe20000000a00 */
[----:B------:R-:W-:Y:S01]  /*15390*/  IMAD.MOV.U32 R18, RZ, RZ, R30 ;  /* 0x000000ffff127224 */ /* 0x000fe200078e001e */
[----:B------:R-:W-:Y:S01]  /*153a0*/  ISETP.NE.U32.AND P0, PT, RZ, UR4, PT ;  /* 0x00000004ff007c0c */ /* 0x000fe2000bf05070 */
[----:B------:R-:W-:Y:S01]  /*153b0*/  IMAD.MOV.U32 R30, RZ, RZ, R27 ;  /* 0x000000ffff1e7224 */ /* 0x000fe200078e001b */
[----:B------:R-:W-:Y:S01]  /*153c0*/  ULDC UR4, c[0x0][0x2f4] ;  /* 0x0000bd0000047ab9 */ /* 0x000fe20000000800 */
[----:B------:R-:W0:Y:S01]  /*153d0*/  LDC R10, c[0x0][0x430] ;  /* 0x00010c00ff0a7b82 */ /* 0x000e220000000800 */
[----:B------:R-:W-:-:S13]  /*153e0*/  ISETP.NE.AND.EX P0, PT, RZ, UR5, PT, P0 ;  /* 0x00000005ff007c0c */ /* 0x000fda000bf05300 */
[----:B------:R-:W1:Y:S01]  /*153f0*/  @P0 LDC.64 R2, c[0x0][0x9f8] ;  /* 0x00027e00ff020b82 */ /* 0x000e620000000a00 */
[----:B------:R-:W-:Y:S02]  /*15400*/  ISETP.GE.AND P2, PT, R37, UR4, PT ;  /* 0x0000000425007c0c */ /* 0x000fe4000bf46270 */
[----:B------:R-:W-:Y:S01]  /*15410*/  LOP3.LUT R16, R16, 0xffffffef, RZ, 0xc0, !PT ;  /* 0xffffffef10107812 */ /* 0x000fe200078ec0ff */
[----:B-1----:R-:W-:-:S05]  /*15420*/  @P0 IMAD.WIDE R2, R27, 0x4, R2 ;  /* 0x000000041b020825 */ /* 0x002fca00078e0202 */
[----:B------:R1:W5:Y:S01]  /*15430*/  @P0 LDG.E R30, desc[UR36][R2.64] ;  /* 0x00000024021e0981 */ /* 0x000362000c1e1900 */
[----:B------:R-:W-:Y:S01]  /*15440*/  ISETP.GE.AND P0, PT, R33, UR4, PT ;  /* 0x0000000421007c0c */ /* 0x000fe2000bf06270 */
[----:B------:R-:W-:Y:S01]  /*15450*/  UMOV UR5, 0xffffffff ;  /* 0xffffffff00057882 */ /* 0x000fe20000000000 */
[----:B------:R-:W-:Y:S01]  /*15460*/  ISETP.GE.AND P1, PT, R36, UR4, PT ;  /* 0x0000000424007c0c */ /* 0x000fe2000bf26270 */
[----:B------:R-:W-:-:S10]  /*15470*/  VIADD R7, R18, 0xffffffff ;  /* 0xffffffff12077836 */ /* 0x000fd40000000000 */
        /* <DEDUP_REMOVED lines=8> */
[----:B01----:R-:W-:Y:S06]  /*15500*/  BRA.DIV UR5, `(.L_x_1360) ;  /* 0x00000046054c7947 */ /* 0x003fec000b800000 */
.L_x_1428:
[----:B------:R-:W0:Y:S01]  /*15510*/  S2R R0, SR_TID.X ;  /* 0x0000000000007919 */ /* 0x000e220000002100 */
[----:B------:R-:W-:Y:S02]  /*15520*/  ISETP.NE.AND P1, PT, R10, 0x1, PT ;  /* 0x000000010a00780c */ /* 0x000fe40003f25270 */
[----:B-----5:R-:W-:Y:S01]  /*15530*/  SHF.R.S32.HI R11, RZ, 0x1f, R30 ;  /* 0x0000001fff0b7819 */ /* 0x020fe2000001141e */
[----:B------:R-:W1:Y:S01]  /*15540*/  S2R R9, SR_TID.X ;  /* 0x0000000000097919 */ /* 0x000e620000002100 */
[----:B------:R-:W-:-:S03]  /*15550*/  LOP3.LUT R16, R16, 0xffffffbf, RZ, 0xc0, !PT ;  /* 0xffffffbf10107812 */ /* 0x000fc600078ec0ff */
[----:B------:R2:W-:Y:S06]  /*15560*/  STL [R1+0xc], R11 ;  /* 0x00000c0b01007387 */ /* 0x0005ec0000100800 */
[----:B------:R-:W3:Y:S01]  /*15570*/  @P1 LDC R5, c[0x0][0x434] ;  /* 0x00010d00ff051b82 */ /* 0x000ee20000000800 */
[----:B------:R-:W-:Y:S02]  /*15580*/  @P1 LOP3.LUT R16, R16, 0x40, RZ, 0xfc, !PT ;  /* 0x0000004010101812 */ /* 0x000fe400078efcff */
[----:B0-----:R-:W-:Y:S01]  /*15590*/  LOP3.LUT R0, R0, 0x7f, RZ, 0xc0, !PT ;  /* 0x0000007f00007812 */ /* 0x001fe200078ec0ff */
[----:B-1----:R-:W-:-:S03]  /*155a0*/  IMAD.SHL.U32 R9, R9, 0x10, RZ ;  /* 0x0000001009097824 */ /* 0x002fc600078e00ff */
[----:B------:R-:W-:-:S04]  /*155b0*/  SHF.R.U32.HI R0, RZ, 0x3, R0 ;  /* 0x00000003ff007819 */ /* 0x000fc80000011600 */
[----:B------:R-:W-:Y:S02]  /*155c0*/  LOP3.LUT R9, R0, 0x70, R9, 0xf8, !PT ;  /* 0x0000007000097812 */ /* 0x000fe400078ef809 */
[----:B------:R-:W0:Y:S03]  /*155d0*/  @P1 LDC R0, c[0x0][0x438] ;  /* 0x00010e00ff001b82 */ /* 0x000e260000000800 */
[----:B------:R-:W-:-:S05]  /*155e0*/  IMAD R6, R7, 0x40, R9 ;  /* 0x0000004007067824 */ /* 0x000fca00078e0209 */
[C---:B------:R-:W-:Y:S01]  /*155f0*/  ISETP.GE.AND P0, PT, R6.reuse, R23, PT ;  /* 0x000000170600720c */ /* 0x040fe20003f06270 */
[----:B------:R-:W-:-:S03]  /*15600*/  IMAD.IADD R6, R6, 0x1, R19 ;  /* 0x0000000106067824 */ /* 0x000fc600078e0213 */
[----:B------:R-:W-:Y:S01]  /*15610*/  ISETP.GT.U32.OR P0, PT, R9, 0x3f, P0 ;  /* 0x0000003f0900780c */ /* 0x000fe20000704470 */
[----:B---3--:R-:W-:-:S04]  /*15620*/  @P1 IMAD.HI.U32 R5, R6, R5, RZ ;  /* 0x0000000506051227 */ /* 0x008fc800078e00ff */
[----:B------:R-:W-:Y:S01]  /*15630*/  IMAD.MOV.U32 R8, RZ, RZ, R6 ;  /* 0x000000ffff087224 */ /* 0x000fe200078e0006 */
[----:B0-----:R-:W-:-:S07]  /*15640*/  @P1 SHF.R.U32.HI R8, RZ, R0, R5 ;  /* 0x00000000ff081219 */ /* 0x001fce0000011605 */
[----:B------:R-:W0:Y:S01]  /*15650*/  @!P0 LDC.64 R2, c[0x0][0x428] ;  /* 0x00010a00ff028b82 */ /* 0x000e220000000a00 */
[--C-:B------:R-:W-:Y:S01]  /*15660*/  @!P0 SHF.R.S32.HI R5, RZ, 0x1f, R8.reuse ;  /* 0x0000001fff058819 */ /* 0x100fe20000011408 */
[----:B------:R-:W-:Y:S02]  /*15670*/  @!P0 IMAD.MOV.U32 R4, RZ, RZ, R8 ;  /* 0x000000ffff048224 */ /* 0x000fe400078e0008 */
[-C--:B0-----:R-:W-:Y:S02]  /*15680*/  @!P0 IMAD R0, R11, R2.reuse, RZ ;  /* 0x000000020b008224 */ /* 0x081fe400078e02ff */
[----:B------:R-:W-:-:S04]  /*15690*/  @!P0 IMAD.WIDE.U32 R4, R30, R2, R4 ;  /* 0x000000021e048225 */ /* 0x000fc800078e0004 */
[----:B------:R-:W-:Y:S02]  /*156a0*/  @!P0 IMAD R0, R30, R3, R0 ;  /* 0x000000031e008224 */ /* 0x000fe400078e0200 */
[----:B------:R-:W0:Y:S02]  /*156b0*/  @!P0 LDC.64 R2, c[0x0][0x418] ;  /* 0x00010600ff028b82 */ /* 0x000e240000000a00 */
[----:B------:R-:W-:Y:S01]  /*156c0*/  @!P0 IMAD.IADD R0, R5, 0x1, R0 ;  /* 0x0000000105008824 */ /* 0x000fe200078e0200 */
[----:B------:R-:W-:Y:S02]  /*156d0*/  LOP3.LUT R16, R16, 0xffffffdf, RZ, 0xc0, !PT ;  /* 0xffffffdf10107812 */ /* 0x000fe400078ec0ff */
[----:B0-----:R-:W-:-:S04]  /*156e0*/  @!P0 LEA R2, P1, R4, R2, 0x2 ;  /* 0x0000000204028211 */ /* 0x001fc800078210ff */
[----:B------:R-:W-:Y:S01]  /*156f0*/  @!P0 LEA.HI.X R3, R4, R3, R0, 0x2, P1 ;  /* 0x0000000304038211 */ /* 0x000fe200008f1400 */
[----:B------:R-:W-:Y:S02]  /*15700*/  IMAD.U32 R4, RZ, RZ, UR38 ;  /* 0x00000026ff047e24 */ /* 0x000fe4000f8e00ff */
[----:B------:R-:W-:-:S03]  /*15710*/  IMAD.MOV.U32 R0, RZ, RZ, RZ ;  /* 0x000000ffff007224 */ /* 0x000fc600078e00ff */
[----:B------:R-:W-:-:S03]  /*15720*/  ISETP.NE.AND P2, PT, R4, 0x3, PT ;  /* 0x000000030400780c */ /* 0x000fc60003f45270 */
[----:B------:R2:W5:Y:S01]  /*15730*/  @!P0 LDG.E R0, desc[UR36][R2.64] ;  /* 0x0000002402008981 */ /* 0x000562000c1e1900 */
[----:B------:R-:W-:Y:S01]  /*15740*/  ISETP.GT.U32.AND P0, PT, R9, 0x3f, PT ;  /* 0x0000003f0900780c */ /* 0x000fe20003f04070 */
[----:B------:R-:W-:Y:S01]  /*15750*/  IMAD.MOV R5, RZ, RZ, -R8 ;  /* 0x000000ffff057224 */ /* 0x000fe200078e0a08 */
[----:B------:R-:W-:Y:S01]  /*15760*/  LOP3.LUT R26, R26, 0xffff, RZ, 0xc0, !PT ;  /* 0x0000ffff1a1a7812 */ /* 0x000fe200078ec0ff */
[----:B------:R-:W-:Y:S02]  /*15770*/  IMAD.MOV.U32 R23, RZ, RZ, R7 ;  /* 0x000000ffff177224 */ /* 0x000fe400078e0007 */
[----:B------:R-:W-:-:S04]  /*15780*/  IMAD R5, R10, R5, R6 ;  /* 0x000000050a057224 */ /* 0x000fc800078e0206 */
[----:B------:R-:W-:-:S04]  /*15790*/  @P2 LOP3.LUT R16, R16, 0x20, RZ, 0xfc, !PT ;  /* 0x0000002010102812 */ /* 0x000fc800078efcff */
[----:B------:R-:W-:-:S04]  /*157a0*/  LOP3.LUT R16, R16, 0xfffffffe, RZ, 0xc0, !PT ;  /* 0xfffffffe10107812 */ /* 0x000fc800078ec0ff */
[----:B------:R-:W-:Y:S01]  /*157b0*/  @P0 LOP3.LUT R16, R16, 0x1, RZ, 0xfc, !PT ;  /* 0x0000000110100812 */ /* 0x000fe200078efcff */
[----:B--2---:R-:W-:Y:S06]  /*157c0*/  @!P2 BRA `(.L_x_1361) ;  /* 0x000000000004a947 */ /* 0x004fec0003800000 */
[----:B------:R-:W-:Y:S01]  /*157d0*/  BPT.TRAP 0x1 ;  /* 0x000000040000795c */ /* 0x000fe20000300000 */
.L_x_1361:
        /* <DEDUP_REMOVED lines=23> */
.L_x_1429:
[----:B------:R-:W-:Y:S05]  /*15950*/  BSYNC B0 ;  /* 0x0000000000007941 */ /* 0x000fea0003800000 */
.L_x_1362:
[----:B------:R-:W2:Y:S01]  /*15960*/  LDL R10, [R1] ;  /* 0x00000000010a7983 */ /* 0x000ea20000100800 */
[----:B------:R-:W-:Y:S01]  /*15970*/  ULDC.64 UR4, c[0x0][0x300] ;  /* 0x0000c00000047ab9 */ /* 0x000fe20000000a00 */
[----:B------:R-:W-:Y:S01]  /*15980*/  ULDC.64 UR6, c[0x0][0x2e8] ;  /* 0x0000ba0000067ab9 */ /* 0x000fe20000000a00 */
[----:B------:R-:W-:Y:S01]  /*15990*/  IMAD R6, R6, UR4, RZ ;  /* 0x0000000406067c24 */ /* 0x000fe2000f8e02ff */
[----:B------:R-:W1:Y:S01]  /*159a0*/  S2R R9, SR_TID.X ;  /* 0x0000000000097919 */ /* 0x000e620000002100 */
[C---:B0-----:R-:W-:Y:S01]  /*159b0*/  IMAD.WIDE.U32 R2, R5.reuse, UR4, RZ ;  /* 0x0000000405027c25 */ /* 0x041fe2000f8e00ff */
[C---:B------:R-:W-:Y:S02]  /*159c0*/  LOP3.LUT P5, RZ, R16.reuse, 0x10, RZ, 0xc0, !PT ;  /* 0x0000001010ff7812 */ /* 0x040fe400078ac0ff */
[C---:B------:R-:W-:Y:S01]  /*159d0*/  LOP3.LUT P4, RZ, R16.reuse, 0x8, RZ, 0xc0, !PT ;  /* 0x0000000810ff7812 */ /* 0x040fe2000788c0ff */
[----:B------:R-:W-:Y:S01]  /*159e0*/  IMAD R6, R5, UR5, R6 ;  /* 0x0000000505067c24 */ /* 0x000fe2000f8e0206 */
[----:B------:R-:W-:Y:S01]  /*159f0*/  ULDC.64 UR4, c[0x0][0x310] ;  /* 0x0000c40000047ab9 */ /* 0x000fe20000000a00 */
[----:B------:R-:W-:Y:S01]  /*15a00*/  LOP3.LUT P3, RZ, R16, 0x4, RZ, 0xc0, !PT ;  /* 0x0000000410ff7812 */ /* 0x000fe2000786c0ff */
[----:B------:R-:W-:Y:S01]  /*15a10*/  IMAD R8, R8, UR4, RZ ;  /* 0x0000000408087c24 */ /* 0x000fe2000f8e02ff */
[----:B------:R-:W-:Y:S01]  /*15a20*/  LOP3.LUT P2, RZ, R16, 0x2, RZ, 0xc0, !PT ;  /* 0x0000000210ff7812 */ /* 0x000fe2000784c0ff */
[----:B------:R-:W-:-:S02]  /*15a30*/  IMAD.IADD R3, R3, 0x1, R6 ;  /* 0x0000000103037824 */ /* 0x000fc400078e0206 */
        /* <DEDUP_REMOVED lines=17> */
[----:B------:R-:W-:-:S03]  /*15b50*/  @P0 IMAD R9, R5, 0x2, R17 ;  /* 0x0000000205090824 */ /* 0x000fc600078e0211 */
[----:B------:R-:W1:Y:S04]  /*15b60*/  SHFL.IDX PT, R2, R6, RZ, 0x181f ;  /* 0x00181fff06027589 */ /* 0x000e6800000e0000 */
        /* <DEDUP_REMOVED lines=31> */
.L_x_1439:
[----:B------:R-:W-:-:S13]  /*15d60*/  ISETP.GE.AND P0, PT, R7, 0x31, PT ;  /* 0x000000310700780c */ /* 0x000fda0003f06270 */
[----:B0-----:R-:W-:Y:S01]  /*15d70*/  @P0 LEA R2, P1, R33, R0, 0x1 ;  /* 0x0000000021020211 */ /* 0x001fe200078208ff */
[----:B------:R-:W-:-:S04]  /*15d80*/  @P0 IMAD R5, R5, 0x2, R17 ;  /* 0x0000000205050824 */ /* 0x000fc800078e0211 */
[----:B--2---:R-:W-:-:S05]  /*15d90*/  @P0 IMAD.X R3, RZ, RZ, R8, P1 ;  /* 0x000000ffff030224 */ /* 0x004fca00008e0608 */
[----:B------:R-:W-:Y:S01]  /*15da0*/  @!PT LDS RZ, [RZ] ;  /* 0x00000000fffff984 */ /* 0x000fe20000000800 */
[----:B------:R-:W-:Y:S01]  /*15db0*/  @!PT LDS RZ, [RZ] ;  /* 0x00000000fffff984 */ /* 0x000fe20000000800 */
[----:B------:R-:W-:Y:S01]  /*15dc0*/  @!PT LDS RZ, [RZ] ;  /* 0x00000000fffff984 */ /* 0x000fe20000000800 */
[----:B------:R0:W-:Y:S04]  /*15dd0*/  @P0 LDGSTS.E.BYPASS.LTC128B.128 [R5+0x21c00], desc[UR36][R2.64], !P5 ;  /* 0x21c0000002050fae */ /* 0x0001e8000e901d64 */
[----:B------:R0:W-:Y:S04]  /*15de0*/  @P0 LDGSTS.E.BYPASS.LTC128B.128 [R5+0x23c00], desc[UR36][R2.64+0x80], !P4 ;  /* 0x23c0008002050fae */ /* 0x0001e8000e101d64 */
[----:B------:R0:W-:Y:S04]  /*15df0*/  @P0 LDGSTS.E.BYPASS.LTC128B.128 [R5+0x25c00], desc[UR36][R2.64+0x100], !P3 ;  /* 0x25c0010002050fae */ /* 0x0001e8000d901d64 */
[----:B------:R0:W-:Y:S01]  /*15e00*/  @P0 LDGSTS.E.BYPASS.LTC128B.128 [R5+0x27c00], desc[UR36][R2.64+0x180], !P2 ;  /* 0x27c0018002050fae */ /* 0x0001e2000d101d64 */
[----:B------:R-:W-:Y:S01]  /*15e10*/  PLOP3.LUT P0, PT, PT, PT, PT, 0x80, 0x0 ;  /* 0x000000000000781c */ /* 0x000fe20003f0f070 */
[----:B------:R-:W-:-:S12]  /*15e20*/  NOP ;  /* 0x0000000000007918 */ /* 0x000fd80000000000 */
.L_x_1365:
        /* <DEDUP_REMOVED lines=10> */
.L_x_1366:
[----:B------:R1:W-:Y:S02]  /*15ed0*/  SYNCS.ARRIVE.TRANS64.A1T0 RZ, [R4+URZ+0x30830], RZ ;  /* 0x030830ff04ff79a7 */ /* 0x0003e4000810003f */
[----:B------:R-:W-:Y:S05]  /*15ee0*/  WARPSYNC.ALL ;  /* 0x0000000000007948 */ /* 0x000fea0003800000 */
[----:B------:R-:W-:Y:S01]  /*15ef0*/  ULDC.64 UR4, c[0x0][0x298] ;  /* 0x0000a60000047ab9 */ /* 0x000fe20000000a00 */
[----:B0-----:R-:W-:Y:S01]  /*15f00*/  VIADD R2, R17, 0x10400 ;  /* 0x0001040011027836 */ /* 0x001fe20000000000 */
[----:B------:R-:W-:Y:S01]  /*15f10*/  SHF.R.S32.HI R0, RZ, 0x1f, R35 ;  /* 0x0000001fff007819 */ /* 0x000fe20000011423 */
[----:B------:R-:W-:Y:S01]  /*15f20*/  IMAD.WIDE.U32 R6, R35, UR4, RZ ;  /* 0x0000000423067c25 */ /* 0x000fe2000f8e00ff */
[----:B------:R-:W-:Y:S01]  /*15f30*/  BSSY B6, `(.L_x_1367) ;  /* 0x0000018000067945 */ /* 0x000fe20003800000 */
[----:B------:R-:W-:Y:S01]  /*15f40*/  BAR.SYNC.DEFER_BLOCKING 0x8, 0x180 ;  /* 0x0206000000007b1d */ /* 0x000fe20000010000 */
[----:B------:R-:W-:Y:S01]  /*15f50*/  LOP3.LUT P0, RZ, R2, 0x3ff, RZ, 0xc0, !PT ;  /* 0x000003ff02ff7812 */ /* 0x000fe2000780c0ff */
[----:B------:R-:W-:-:S04]  /*15f60*/  IMAD R0, R0, UR4, RZ ;  /* 0x0000000400007c24 */ /* 0x000fc8000f8e02ff */
[----:B------:R-:W-:Y:S01]  /*15f70*/  IMAD R0, R35, UR5, R0 ;  /* 0x0000000523007c24 */ /* 0x000fe2000f8e0200 */
[----:B------:R0:W-:Y:S03]  /*15f80*/  STL.64 [R1+0x18], R6 ;  /* 0x0000180601007387 */ /* 0x0001e60000100a00 */
[----:B------:R-:W-:-:S04]  /*15f90*/  IMAD.IADD R35, R7, 0x1, R0 ;  /* 0x0000000107237824 */ /* 0x000fc800078e0200 */
[----:B------:R-:W-:Y:S05]  /*15fa0*/  @!P0 BRA `(.L_x_1368) ;  /* 0x0000000000408947 */ /* 0x000fea0003800000 */
[----:B------:R-:W-:Y:S01]  /*15fb0*/  MOV R2, 0x0 ;  /* 0x0000000000027802 */ /* 0x000fe20000000f00 */
[----:B------:R-:W-:Y:S01]  /*15fc0*/  ULDC.64 UR6, c[0x4][0xa8] ;  /* 0x01002a0000067ab9 */ /* 0x000fe20000000a00 */
[----:B------:R-:W-:Y:S01]  /*15fd0*/  ULDC.64 UR8, c[0x4][0xb0] ;  /* 0x01002c0000087ab9 */ /* 0x000fe20000000a00 */
[----:B------:R-:W-:Y:S01]  /*15fe0*/  ULDC.64 UR4, c[0x4][0x20] ;  /* 0x0100080000047ab9 */ /* 0x000fe20000000a00 */
[----:B-1----:R-:W-:Y:S02]  /*15ff0*/  IMAD.U32 R4, RZ, RZ, UR6 ;  /* 0x00000006ff047e24 */ /* 0x002fe4000f8e00ff */
[----:B------:R-:W1:Y:S01]  /*16000*/  LDC.64 R2, c[0x4][R2] ;  /* 0x0100000002027b82 */ /* 0x000e620000000a00 */
[----:B------:R-:W-:Y:S02]  /*16010*/  IMAD.U32 R5, RZ, RZ, UR7 ;  /* 0x00000007ff057e24 */ /* 0x000fe4000f8e00ff */
[----:B0-----:R-:W-:Y:S02]  /*16020*/  IMAD.U32 R6, RZ, RZ, UR8 ;  /* 0x00000008ff067e24 */ /* 0x001fe4000f8e00ff */
[----:B------:R-:W-:-:S02]  /*16030*/  IMAD.U32 R7, RZ, RZ, UR9 ;  /* 0x00000009ff077e24 */ /* 0x000fc4000f8e00ff */
[----:B------:R-:W-:Y:S02]  /*16040*/  IMAD.U32 R10, RZ, RZ, UR4 ;  /* 0x00000004ff0a7e24 */ /* 0x000fe4000f8e00ff */
[----:B------:R-:W-:Y:S02]  /*16050*/  IMAD.U32 R11, RZ, RZ, UR5 ;  /* 0x00000005ff0b7e24 */ /* 0x000fe4000f8e00ff */
[----:B------:R-:W-:Y:S02]  /*16060*/  IMAD.MOV.U32 R8, RZ, RZ, 0x70 ;  /* 0x00000070ff087424 */ /* 0x000fe400078e00ff */
[----:B------:R-:W-:Y:S02]  /*16070*/  IMAD.MOV.U32 R12, RZ, RZ, 0x1 ;  /* 0x00000001ff0c7424 */ /* 0x000fe400078e00ff */
[----:B------:R-:W-:-:S07]  /*16080*/  IMAD.MOV.U32 R13, RZ, RZ, RZ ;  /* 0x000000ffff0d7224 */ /* 0x000fce00078e00ff */
[----:B------:R-:W-:-:S07]  /*16090*/  LEPC R20, `(.L_x_1368) ;  /* 0x000000001014794e */ /* 0x000fce0000000000 */
[----:B-1----:R-:W-:Y:S05]  /*160a0*/  CALL.ABS.NOINC R2 ;  /* 0x0000000002007343 */ /* 0x002fea0003c00000 */
.L_x_1368:
[----:B------:R-:W-:Y:S05]  /*160b0*/  BSYNC B6 ;  /* 0x0000000000067941 */ /* 0x000fea0003800000 */
.L_x_1367:
[----:B------:R-:W2:Y:S01]  /*160c0*/  LDL.LU.64 R20, [R1+0x18] ;  /* 0x0000180001147983 */ /* 0x000ea20000300a00 */
[----:B------:R-:W-:Y:S01]  /*160d0*/  LOP3.LUT P6, RZ, R16, 0x100, RZ, 0xc0, !PT ;  /* 0x0000010010ff7812 */ /* 0x000fe200078cc0ff */
[----:B------:R-:W-:Y:S01]  /*160e0*/  IMAD.MOV.U32 R3, RZ, RZ, R35 ;  /* 0x000000ffff037224 */ /* 0x000fe200078e0023 */
[----:B------:R-:W-:Y:S01]  /*160f0*/  SHF.R.S32.HI R0, RZ, 0x1f, R27 ;  /* 0x0000001fff007819 */ /* 0x000fe2000001141b */
[----:B------:R-:W-:Y:S01]  /*16100*/  ULDC.64 UR4, c[0x0][0x2d8] ;  /* 0x0000b60000047ab9 */ /* 0x000fe20000000a00 */
[----:B-1----:R-:W-:Y:S01]  /*16110*/  SEL R4, R27, RZ, !P6 ;  /* 0x000000ff1b047207 */ /* 0x002fe20007000000 */
[----:B------:R-:W-:Y:S01]  /*16120*/  ULDC.64 UR6, c[0x0][0x2e0] ;  /* 0x0000b80000067ab9 */ /* 0x000fe20000000a00 */
[----:B------:R-:W-:-:S05]  /*16130*/  SEL R0, R0, RZ, !P6 ;  /* 0x000000ff00007207 */ /* 0x000fca0007000000 */
[----:B------:R-:W-:-:S04]  /*16140*/  IMAD R0, R0, UR6, RZ ;  /* 0x0000000600007c24 */ /* 0x000fc8000f8e02ff */
[----:B------:R-:W-:Y:S02]  /*16150*/  IMAD R5, R4, UR7, R0 ;  /* 0x0000000704057c24 */ /* 0x000fe4000f8e0200 */
[----:B--2---:R-:W-:Y:S01]  /*16160*/  IMAD.MOV.U32 R2, RZ, RZ, R20 ;  /* 0x000000ffff027224 */ /* 0x004fe200078e0014 */
[----:B------:R-:W1:Y:S01]  /*16170*/  LDC R21, c[0x0][0x448] ;  /* 0x00011200ff157b82 */ /* 0x000e620000000800 */
[----:B------:R-:W2:Y:S02]  /*16180*/  S2R R20, SR_TID.X ;  /* 0x0000000000147919 */ /* 0x000ea40000002100 */
[----:B------:R-:W-:-:S04]  /*16190*/  IMAD.WIDE.U32 R2, R26, UR4, R2 ;  /* 0x000000041a027c25 */ /* 0x000fc8000f8e0002 */
[----:B------:R-:W-:Y:S01]  /*161a0*/  IMAD R3, R26, UR5, R3 ;  /* 0x000000051a037c24 */ /* 0x000fe2000f8e0203 */
[----:B------:R-:W-:Y:S01]  /*161b0*/  ULDC.64 UR4, c[0x0][0x2d0] ;  /* 0x0000b40000047ab9 */ /* 0x000fe20000000a00 */
[----:B------:R-:W-:-:S04]  /*161c0*/  IMAD.WIDE.U32 R2, R4, UR6, R2 ;  /* 0x0000000604027c25 */ /* 0x000fc8000f8e0002 */
[----:B------:R-:W-:Y:S02]  /*161d0*/  IMAD.IADD R3, R3, 0x1, R5 ;  /* 0x0000000103037824 */ /* 0x000fe400078e0205 */
[----:B------:R-:W3:Y:S01]  /*161e0*/  LDC R5, c[0x0][0x448] ;  /* 0x00011200ff057b82 */ /* 0x000ee20000000800 */
[----:B-1----:R-:W-:Y:S02]  /*161f0*/  ISETP.NE.AND P6, PT, R21, 0x1, PT ;  /* 0x000000011500780c */ /* 0x002fe40003fc5270 */
[----:B--2---:R-:W-:-:S04]  /*16200*/  LOP3.LUT R20, R20, 0x7f, RZ, 0xc0, !PT ;  /* 0x0000007f14147812 */ /* 0x004fc800078ec0ff */
[----:B------:R-:W-:-:S07]  /*16210*/  SHF.R.U32.HI R21, RZ, 0x3, R20 ;  /* 0x00000003ff157819 */ /* 0x000fce0000011614 */
[----:B0-----:R-:W0:Y:S01]  /*16220*/  @P6 LDC R7, c[0x0][0x44c] ;  /* 0x00011300ff076b82 */ /* 0x001e220000000800 */
[----:B------:R-:W1:Y:S07]  /*16230*/  S2R R20, SR_TID.X ;  /* 0x0000000000147919 */ /* 0x000e6e0000002100 */
[----:B------:R-:W2:Y:S01]  /*16240*/  @P6 LDC R6, c[0x0][0x450] ;  /* 0x00011400ff066b82 */ /* 0x000ea20000000800 */
[----:B-1----:R-:W-:-:S05]  /*16250*/  IMAD.SHL.U32 R20, R20, 0x10, RZ ;  /* 0x0000001014147824 */ /* 0x002fca00078e00ff */
[----:B------:R-:W-:-:S05]  /*16260*/  LOP3.LUT R20, R21, 0x70, R20, 0xf8, !PT ;  /* 0x0000007015147812 */ /* 0x000fca00078ef814 */
[----:B------:R-:W-:Y:S02]  /*16270*/  IMAD.IADD R4, R20, 0x1, R25 ;  /* 0x0000000114047824 */ /* 0x000fe400078e0219 */
[----:B------:R-:W1:Y:S02]  /*16280*/  S2R R20, SR_TID.X ;  /* 0x0000000000147919 */ /* 0x000e640000002100 */
[----:B0-----:R-:W-:-:S04]  /*16290*/  @P6 IMAD.HI.U32 R7, R4, R7, RZ ;  /* 0x0000000704076227 */ /* 0x001fc800078e00ff */
[----:B------:R-:W-:Y:S01]  /*162a0*/  IMAD.MOV.U32 R0, RZ, RZ, R4 ;  /* 0x000000ffff007224 */ /* 0x000fe200078e0004 */
[----:B--2---:R-:W-:-:S05]  /*162b0*/  @P6 SHF.R.U32.HI R0, RZ, R6, R7 ;  /* 0x00000006ff006219 */ /* 0x004fca0000011607 */
[----:B------:R-:W-:Y:S02]  /*162c0*/  IMAD.MOV R6, RZ, RZ, -R0 ;  /* 0x000000ffff067224 */ /* 0x000fe400078e0a00 */
[----:B------:R-:W-:-:S04]  /*162d0*/  IMAD.WIDE.U32 R2, R0, UR4, R2 ;  /* 0x0000000400027c25 */ /* 0x000fc8000f8e0002 */
[----:B---3--:R-:W-:Y:S01]  /*162e0*/  IMAD R4, R5, R6, R4 ;  /* 0x0000000605047224 */ /* 0x008fe200078e0204 */
[----:B------:R-:W-:-:S05]  /*162f0*/  SHF.R.S32.HI R6, RZ, 0x1f, R0 ;  /* 0x0000001fff067819 */ /* 0x000fca0000011400 */
[----:B------:R-:W-:-:S04]  /*16300*/  IMAD R6, R6, UR4, RZ ;  /* 0x0000000406067c24 */ /* 0x000fc8000f8e02ff */
[----:B------:R-:W-:Y:S01]  /*16310*/  IMAD R7, R0, UR5, R6 ;  /* 0x0000000500077c24 */ /* 0x000fe2000f8e0206 */
[----:B------:R-:W-:Y:S01]  /*16320*/  SHF.R.S32.HI R0, RZ, 0x1f, R4 ;  /* 0x0000001fff007819 */ /* 0x000fe20000011404 */
[----:B------:R-:W-:Y:S02]  /*16330*/  ULDC.64 UR4, c[0x0][0x2c8] ;  /* 0x0000b20000047ab9 */ /* 0x000fe40000000a00 */
[----:B------:R-:W-:Y:S01]  /*16340*/  IMAD.IADD R3, R3, 0x1, R7 ;  /* 0x0000000103037824 */ /* 0x000fe200078e0207 */
[----:B-1----:R-:W-:Y:S01]  /*16350*/  LOP3.LUT R20, R20, 0x7f, RZ, 0xc0, !PT ;  /* 0x0000007f14147812 */ /* 0x002fe200078ec0ff */
[----:B------:R-:W-:Y:S02]  /*16360*/  IMAD R7, R0, UR4, RZ ;  /* 0x0000000400077c24 */ /* 0x000fe4000f8e02ff */
[----:B------:R-:W-:Y:S01]  /*16370*/  IMAD.WIDE.U32 R2, R4, UR4, R2 ;  /* 0x0000000404027c25 */ /* 0x000fe2000f8e0002 */
[----:B------:R-:W-:-:S03]  /*16380*/  SHF.R.U32.HI R8, RZ, 0x3, R20 ;  /* 0x00000003ff087819 */ /* 0x000fc60000011614 */
[----:B------:R-:W-:Y:S01]  /*16390*/  IMAD R0, R4, UR5, R7 ;  /* 0x0000000504007c24 */ /* 0x000fe2000f8e0207 */
[----:B------:R-:W-:Y:S02]  /*163a0*/  ULDC.64 UR4, c[0x0][0x280] ;  /* 0x0000a00000047ab9 */ /* 0x000fe40000000a00 */
[C---:B------:R-:W-:Y:S01]  /*163b0*/  LEA R4, P0, R2.reuse, UR4, 0x1 ;  /* 0x0000000402047c11 */ /* 0x040fe2000f8008ff */
[----:B------:R-:W-:Y:S01]  /*163c0*/  IMAD.IADD R3, R3, 0x1, R0 ;  /* 0x0000000103037824 */ /* 0x000fe200078e0200 */
[----:B------:R-:W-:Y:S02]  /*163d0*/  ULDC UR4, c[0x0][0x2b8] ;  /* 0x0000ae0000047ab9 */ /* 0x000fe40000000800 */
[----:B------:R-:W-:Y:S02]  /*163e0*/  ISETP.GE.AND P4, PT, R33, UR4, PT ;  /* 0x0000000421007c0c */ /* 0x000fe4000bf86270 */
[----:B------:R-:W-:Y:S01]  /*163f0*/  LEA.HI.X R0, R2, UR5, R3, 0x1, P0 ;  /* 0x0000000502007c11 */ /* 0x000fe200080f0c03 */
[----:B------:R-:W-:Y:S01]  /*16400*/  UMOV UR5, 0xffffffff ;  /* 0xffffffff00057882 */ /* 0x000fe20000000000 */
[----:B------:R-:W-:-:S02]  /*16410*/  ISETP.GE.AND P3, PT, R37, UR4, PT ;  /* 0x0000000425007c0c */ /* 0x000fc4000bf66270 */
[----:B------:R-:W-:Y:S02]  /*16420*/  ISETP.GE.AND P2, PT, R36, UR4, PT ;  /* 0x0000000424007c0c */ /* 0x000fe4000bf46270 */
[----:B------:R-:W-:Y:S01]  /*16430*/  ISETP.GE.AND P1, PT, R34, UR4, PT ;  /* 0x0000000422007c0c */ /* 0x000fe2000bf26270 */
[----:B------:R-:W-:-:S12]  /*16440*/  BRA.DIV UR5, `(.L_x_1369) ;  /* 0x0000003e05207947 */ /* 0x000fd8000b800000 */
[----:B------:R-:W0:Y:S01]  /*16450*/  SHFL.IDX PT, R14, R4, RZ, 0x181f ;  /* 0x00181fff040e7589 */ /* 0x000e2200000e0000 */
[----:B------:R-:W-:Y:S02]  /*16460*/  IMAD R5, R29, R5, RZ ;  /* 0x000000051d057224 */ /* 0x000fe400078e02ff */
        /* <DEDUP_REMOVED lines=12> */
[----:B------:R-:W-:Y:S01]  /*16530*/  ISETP.GE.AND P0, PT, R6, R5, PT ;  /* 0x000000050600720c */ /* 0x000fe20003f06270 */
[----:B------:R-:W-:-:S02]  /*16540*/  VIADD R6, R25, 0x20 ;  /* 0x0000002019067836 */ /* 0x000fc40000000000 */
[----:B-1----:R-:W1:Y:S10]  /*16550*/  SHFL.IDX PT, R2, R0, 0x1, 0x181f ;  /* 0x00381f0000027f89 */ /* 0x002e7400000e0000 */
[----:B0-----:R-:W-:-:S05]  /*16560*/  @!P0 LEA R14, P5, R33, R14, 0x1 ;  /* 0x0000000e210e8211 */ /* 0x001fca00078a08ff */
[----:B-1----:R-:W-:Y:S02]  /*16570*/  @!P0 IMAD.X R7, RZ, RZ, R2, P5 ;  /* 0x000000ffff078224 */ /* 0x002fe400028e0602 */
[----:B------:R-:W-:Y:S02]  /*16580*/  @!P0 IMAD.MOV.U32 R2, RZ, RZ, R14 ;  /* 0x000000ffff028224 */ /* 0x000fe400078e000e */
[----:B------:R-:W-:Y:S01]  /*16590*/  @!P0 IMAD.MOV.U32 R3, RZ, RZ, R7 ;  /* 0x000000ffff038224 */ /* 0x000fe200078e0007 */
        /* <DEDUP_REMOVED lines=53> */
[----:B------:R-:W-:-:S03]  /*168f0*/  ISETP.GE.AND P0, PT, R6, R5, PT ;  /* 0x000000050600720c */ /* 0x000fc60003f06270 */
[----:B------:R-:W-:Y:S04]  /*16900*/  SHFL.IDX PT, R6, R0, 0x7, 0x181f ;  /* 0x00f81f0000067f89 */ /* 0x000fe800000e0000 */
[----:B-1----:R-:W1:Y:S06]  /*16910*/  SHFL.IDX PT, R2, R0, 0x6, 0x181f ;  /* 0x00d81f0000027f89 */ /* 0x002e6c00000e0000 */
        /* <DEDUP_REMOVED lines=8> */
[----:B------:R0:W-:Y:S02]  /*169a0*/  @!P0 LDGSTS.E.BYPASS.LTC128B.128 [R32+0x1f400], desc[UR36][R2.64+0x180], !P1 ;  /* 0x1f40018002208fae */ /* 0x0001e4000c901d64 */
.L_x_1456:
[----:B------:R-:W-:Y:S01]  /*169b0*/  VIADD R0, R25, 0x70 ;  /* 0x0000007019007836 */ /* 0x000fe20000000000 */
[----:B------:R-:W-:Y:S04]  /*169c0*/  BSSY B0, `(.L_x_1370) ;  /* 0x000000c000007945 */ /* 0x000fe80003800000 */
[----:B------:R-:W-:-:S13]  /*169d0*/  ISETP.GE.AND P0, PT, R0, R5, PT ;  /* 0x000000050000720c */ /* 0x000fda0003f06270 */
[----:B------:R-:W-:Y:S05]  /*169e0*/  @P0 BRA `(.L_x_1371) ;  /* 0x0000000000240947 */ /* 0x000fea0003800000 */
[----:B01----:R-:W-:-:S05]  /*169f0*/  LEA R2, P0, R33, R14, 0x1 ;  /* 0x0000000e21027211 */ /* 0x003fca00078008ff */
        /* <DEDUP_REMOVED lines=8> */
.L_x_1371:
[----:B------:R-:W-:Y:S05]  /*16a80*/  BSYNC B0 ;  /* 0x0000000000007941 */ /* 0x000fea0003800000 */
.L_x_1370:
[----:B------:R-:W-:Y:S01]  /*16a90*/  NOP ;  /* 0x0000000000007918 */ /* 0x000fe20000000000 */
[----:B------:R-:W-:-:S13]  /*16aa0*/  PLOP3.LUT P0, PT, PT, PT, PT, 0x80, 0x0 ;  /* 0x000000000000781c */ /* 0x000fda0003f0f070 */
.L_x_1372:
[----:B------:R-:W-:Y:S02]  /*16ab0*/  PLOP3.LUT P1, PT, P1, P0, PT, 0xa2, 0x0 ;  /* 0x000000000000781c */ /* 0x000fe40000f21472 */
[----:B------:R-:W-:-:S08]  /*16ac0*/  @P0 R2UR P1, UR4, R17 ;  /* 0x00000000110402ca */ /* 0x000fd00000020000 */
[----:B------:R-:W-:-:S05]  /*16ad0*/  @P0 PLOP3.LUT P0, PT, P1, PT, PT, 0x80, 0x0 ;  /* 0x000000000000081c */ /* 0x000fca0000f0f070 */
[----:B------:R-:W-:Y:S01]  /*16ae0*/  @!P1 SYNCS.ARRIVE.TRANS64.RED.A0T1 RZ, [UR4+0x30800], RZ ;  /* 0x030800ffffff99a7 */ /* 0x000fe20008200404 */
[----:B------:R-:W-:Y:S07]  /*16af0*/  @!P1 ARRIVES.LDGSTSBAR.64.TRANSCNT [UR4+0x30800] ;  /* 0x03080000ff0099b0 */ /* 0x000fee0008000a84 */
[----:B------:R-:W-:Y:S05]  /*16b00*/  @P0 BRA.U.ANY `(.L_x_1372) ;  /* 0xfffffffd00e80947 */ /* 0x000fea000393ffff */
[----:B0-2---:R-:W2:Y:S04]  /*16b10*/  LDL.LU R3, [R1+0x20] ;  /* 0x0000200001037983 */ /* 0x005ea80000300800 */
[----:B------:R-:W3:Y:S01]  /*16b20*/  LDL.LU R2, [R1+0x14] ;  /* 0x0000140001027983 */ /* 0x000ee20000300800 */
[----:B--2---:R-:W-:Y:S02]  /*16b30*/  VIADD R3, R3, 0x1 ;  /* 0x0000000103037836 */ /* 0x004fe40000000000 */
[----:B---3--:R-:W-:-:S03]  /*16b40*/  VIADD R7, R2, 0xfffffffe ;  /* 0xfffffffe02077836 */ /* 0x008fc60000000000 */
[----:B------:R0:W-:Y:S01]  /*16b50*/  STL [R1+0x20], R3 ;  /* 0x0000200301007387 */ /* 0x0001e20000100800 */
[----:B------:R-:W-:-:S04]  /*16b60*/  LEA.HI R0, R3, R3, RZ, 0x1 ;  /* 0x0000000303007211 */ /* 0x000fc800078f08ff */
[----:B------:R-:W-:-:S05]  /*16b70*/  LOP3.LUT R0, R0, 0xfffffffe, RZ, 0xc0, !PT ;  /* 0xfffffffe00007812 */ /* 0x000fca00078ec0ff */
[----:B------:R-:W-:-:S05]  /*16b80*/  IMAD.IADD R0, R3, 0x1, -R0 ;  /* 0x0000000103007824 */ /* 0x000fca00078e0a00 */
[----:B------:R-:W-:Y:S01]  /*16b90*/  SHF.L.U32 R0, R0, 0x1f, RZ ;  /* 0x0000001f00007819 */ /* 0x000fe200000006ff */
[----:B------:R-:W-:Y:S01]  /*16ba0*/  NOP ;  /* 0x0000000000007918 */ /* 0x000fe20000000000 */
[----:B------:R0:W-:Y:S01]  /*16bb0*/  SYNCS.ARRIVE.TRANS64.A1T0 RZ, [R17+URZ+0x30800], RZ ;  /* 0x030800ff11ff79a7 */ /* 0x0001e2000810003f */
[----:B------:R-:W-:Y:S01]  /*16bc0*/  BSSY B0, `(.L_x_1373) ;  /* 0x0000003000007945 */ /* 0x000fe20003800000 */
[----:B------:R-:W2:Y:S03]  /*16bd0*/  SYNCS.PHASECHK.TRANS64.TRYWAIT P0, [R17+URZ+0x30820], R0 ;  /* 0x03082000110075a7 */ /* 0x000ea6000800017f */
[----:B0-2---:R-:W-:Y:S05]  /*16be0*/  @!P0 BRA `(.L_x_1374) ;  /* 0x0000003c00f08947 */ /* 0x005fea0003800000 */
.L_x_1457:
[----:B------:R-:W-:Y:S05]  /*16bf0*/  BSYNC B0 ;  /* 0x0000000000007941 */ /* 0x000fea0003800000 */
.L_x_1373:
[----:B------:R-:W2:Y:S01]  /*16c00*/  LDL R2, [R1+0x4] ;  /* 0x0000040001027983 */ /* 0x000ea20000100800 */
[----:B------:R-:W-:Y:S01]  /*16c10*/  BSSY B0, `(.L_x_1375) ;  /* 0x00000fc000007945 */ /* 0x000fe20003800000 */
[----:B--2---:R-:W-:-:S13]  /*16c20*/  ISETP.GE.AND P0, PT, R7, R2, PT ;  /* 0x000000020700720c */ /* 0x004fda0003f06270 */
[----:B------:R-:W-:Y:S05]  /*16c30*/  @!P0 BRA `(.L_x_1376) ;  /* 0x0000000c00e48947 */ /* 0x000fea0003800000 */
[----:B------:R-:W-:Y:S01]  /*16c40*/  ULDC UR4, c[0x0][0x2f4] ;  /* 0x0000bd0000047ab9 */ /* 0x000fe20000000800 */
[----:B------:R-:W-:Y:S01]  /*16c50*/  IMAD.MOV.U32 R6, RZ, RZ, R22 ;  /* 0x000000ffff067224 */ /* 0x000fe200078e0016 */
[----:B------:R-:W-:Y:S01]  /*16c60*/  ISETP.GE.AND P4, PT, R33, UR4, PT ;  /* 0x0000000421007c0c */ /* 0x000fe2000bf86270 */
[----:B------:R-:W-:Y:S01]  /*16c70*/  IMAD.MOV.U32 R8, RZ, RZ, R28 ;  /* 0x000000ffff087224 */ /* 0x000fe200078e001c */
[----:B------:R-:W-:Y:S01]  /*16c80*/  ISETP.GE.AND P3, PT, R37, UR4, PT ;  /* 0x0000000425007c0c */ /* 0x000fe2000bf66270 */
[----:B------:R-:W-:Y:S01]  /*16c90*/  IMAD.MOV.U32 R29, RZ, RZ, R23 ;  /* 0x000000ffff1d7224 */ /* 0x000fe200078e0017 */
[----:B------:R-:W-:Y:S02]  /*16ca0*/  ISETP.GE.AND P2, PT, R36, UR4, PT ;  /* 0x0000000424007c0c */ /* 0x000fe4000bf46270 */
[----:B------:R-:W-:-:S13]  /*16cb0*/  ISETP.GE.AND P1, PT, R34, UR4, PT ;  /* 0x0000000422007c0c */ /* 0x000fda000bf26270 */
.L_x_1389:
[----:B------:R-:W2:Y:S04]  /*16cc0*/  LDL R9, [R1+0x8] ;  /* 0x0000080001097983 */ /* 0x000ea80000100800 */
[----:B------:R-:W3:Y:S01]  /*16cd0*/  LDL R11, [R1+0xc] ;  /* 0x00000c00010b7983 */ /* 0x000ee20000100800 */
[----:B0-----:R-:W0:Y:S01]  /*16ce0*/  S2R R0, SR_TID.X ;  /* 0x0000000000007919 */ /* 0x001e220000002100 */
[----:B------:R-:W4:Y:S01]  /*16cf0*/  S2R R3, SR_TID.X ;  /* 0x0000000000037919 */ /* 0x000f220000002100 */
[----:B0-----:R-:W-:-:S04]  /*16d00*/  LOP3.LUT R0, R0, 0x7f, RZ, 0xc0, !PT ;  /* 0x0000007f00007812 */ /* 0x001fc800078ec0ff */
[----:B------:R-:W-:Y:S02]  /*16d10*/  SHF.R.U32.HI R2, RZ, 0x3, R0 ;  /* 0x00000003ff027819 */ /* 0x000fe40000011600 */
[----:B------:R-:W0:Y:S01]  /*16d20*/  LDC R0, c[0x0][0x430] ;  /* 0x00010c00ff007b82 */ /* 0x000e220000000800 */
[----:B----4-:R-:W-:-:S05]  /*16d30*/  IMAD.SHL.U32 R3, R3, 0x10, RZ ;  /* 0x0000001003037824 */ /* 0x010fca00078e00ff */
[----:B------:R-:W-:-:S04]  /*16d40*/  LOP3.LUT R3, R2, 0x70, R3, 0xf8, !PT ;  /* 0x0000007002037812 */ /* 0x000fc800078ef803 */
[----:B------:R-:W-:-:S13]  /*16d50*/  ISETP.GT.U32.AND P6, PT, R3, 0x3f, PT ;  /* 0x0000003f0300780c */ /* 0x000fda0003fc4070 */
[----:B------:R-:W3:Y:S01]  /*16d60*/  @!P6 LDC.64 R4, c[0x0][0x428] ;  /* 0x00010a00ff04eb82 */ /* 0x000ee20000000a00 */
[----:B0-----:R-:W-:-:S13]  /*16d70*/  ISETP.NE.AND P0, PT, R0, 0x1, PT ;  /* 0x000000010000780c */ /* 0x001fda0003f05270 */
[----:B------:R-:W0:Y:S08]  /*16d80*/  @P0 LDC R2, c[0x0][0x434] ;  /* 0x00010d00ff020b82 */ /* 0x000e300000000800 */
[----:B------:R-:W4:Y:S01]  /*16d90*/  @P0 LDC R0, c[0x0][0x438] ;  /* 0x00010e00ff000b82 */ /* 0x000f220000000800 */
[----:B------:R-:W-:Y:S01]  /*16da0*/  LOP3.LUT P5, RZ, R16, 0x20, RZ, 0xc0, !PT ;  /* 0x0000002010ff7812 */ /* 0x000fe200078ac0ff */
[----:B------:R-:W-:Y:S01]  /*16db0*/  VIADD R22, R6, 0x1 ;  /* 0x0000000106167836 */ /* 0x000fe20000000000 */
[----:B------:R-:W-:Y:S05]  /*16dc0*/  YIELD ;  /* 0x0000000000007946 */ /* 0x000fea0003800000 */
[----:B------:R-:W-:Y:S01]  /*16dd0*/  ULDC UR4, c[0x0][0x430] ;  /* 0x00010c0000047ab9 */ /* 0x000fe20000000800 */
[----:B------:R-:W-:-:S02]  /*16de0*/  IMAD.MOV.U32 R23, RZ, RZ, R7 ;  /* 0x000000ffff177224 */ /* 0x000fc400078e0007 */
[----:B--2---:R-:W-:-:S04]  /*16df0*/  IMAD R9, R7, 0x40, R9 ;  /* 0x0000004007097824 */ /* 0x004fc800078e0209 */
[----:B------:R-:W-:-:S04]  /*16e00*/  IMAD.IADD R9, R3, 0x1, R9 ;  /* 0x0000000103097824 */ /* 0x000fc800078e0209 */
[----:B0-----:R-:W-:-:S04]  /*16e10*/  @P0 IMAD.HI.U32 R3, R9, R2, RZ ;  /* 0x0000000209030227 */ /* 0x001fc800078e00ff */
[----:B------:R-:W-:Y:S01]  /*16e20*/  IMAD.MOV.U32 R10, RZ, RZ, R9 ;  /* 0x000000ffff0a7224 */ /* 0x000fe200078e0009 */
[----:B----4-:R-:W-:Y:S01]  /*16e30*/  @P0 SHF.R.U32.HI R10, RZ, R0, R3 ;  /* 0x00000000ff0a0219 */ /* 0x010fe20000011603 */
[----:B---3--:R-:W-:-:S03]  /*16e40*/  @!P6 IMAD R0, R11, R4, RZ ;  /* 0x000000040b00e224 */ /* 0x008fc600078e02ff */
[--C-:B------:R-:W-:Y:S01]  /*16e50*/  @!P6 SHF.R.S32.HI R3, RZ, 0x1f, R10.reuse ;  /* 0x0000001fff03e819 */ /* 0x100fe2000001140a */
[----:B------:R-:W-:Y:S02]  /*16e60*/  @!P6 IMAD.MOV.U32 R2, RZ, RZ, R10 ;  /* 0x000000ffff02e224 */ /* 0x000fe400078e000a */
[C---:B------:R-:W-:Y:S02]  /*16e70*/  @!P6 IMAD R0, R30.reuse, R5, R0 ;  /* 0x000000051e00e224 */ /* 0x040fe400078e0200 */
[----:B------:R-:W-:Y:S02]  /*16e80*/  @!P6 IMAD.WIDE.U32 R2, R30, R4, R2 ;  /* 0x000000041e02e225 */ /* 0x000fe400078e0002 */
[----:B------:R-:W0:Y:S02]  /*16e90*/  @!P6 LDC.64 R4, c[0x0][0x418] ;  /* 0x00010600ff04eb82 */ /* 0x000e240000000a00 */
[----:B------:R-:W-:Y:S01]  /*16ea0*/  @!P6 IMAD.IADD R0, R0, 0x1, R3 ;  /* 0x000000010000e824 */ /* 0x000fe200078e0203 */
[----:B0-----:R-:W-:-:S04]  /*16eb0*/  @!P6 LEA R4, P0, R2, R4, 0x2 ;  /* 0x000000040204e211 */ /* 0x001fc800078010ff */
[----:B------:R-:W-:Y:S01]  /*16ec0*/  @!P6 LEA.HI.X R5, R2, R5, R0, 0x2, P0 ;  /* 0x000000050205e211 */ /* 0x000fe200000f1400 */
[----:B------:R-:W-:Y:S01]  /*16ed0*/  IMAD.MOV.U32 R0, RZ, RZ, RZ ;  /* 0x000000ffff007224 */ /* 0x000fe200078e00ff */
[----:B------:R-:W-:Y:S01]  /*16ee0*/  ISETP.NE.AND P0, PT, R22, 0x2, PT ;  /* 0x000000021600780c */ /* 0x000fe20003f05270 */
[----:B------:R-:W-:-:S03]  /*16ef0*/  IMAD.MOV R2, RZ, RZ, -R10 ;  /* 0x000000ffff027224 */ /* 0x000fc600078e0a0a */
[----:B------:R-:W-:Y:S01]  /*16f00*/  SEL R28, RZ, 0x1, P0 ;  /* 0x00000001ff1c7807 */ /* 0x000fe20000000000 */
[----:B------:R0:W5:Y:S01]  /*16f10*/  @!P6 LDG.E R0, desc[UR36][R4.64] ;  /* 0x000000240400e981 */ /* 0x000162000c1e1900 */
[----:B------:R-:W-:Y:S02]  /*16f20*/  SEL R22, R22, RZ, P0 ;  /* 0x000000ff16167207 */ /* 0x000fe40000000000 */
[----:B------:R-:W-:Y:S01]  /*16f30*/  LOP3.LUT R28, R8, R28, RZ, 0x3c, !PT ;  /* 0x0000001c081c7212 */ /* 0x000fe200078e3cff */
[----:B0-----:R-:W-:Y:S01]  /*16f40*/  IMAD R5, R2, UR4, R9 ;  /* 0x0000000402057c24 */ /* 0x001fe2000f8e0209 */
[----:B------:R-:W-:Y:S06]  /*16f50*/  @!P5 BRA `(.L_x_1377) ;  /* 0x000000000004d947 */ /* 0x000fec0003800000 */
[----:B------:R-:W-:Y:S01]  /*16f60*/  BPT.TRAP 0x1 ;  /* 0x000000040000795c */ /* 0x000fe20000300000 */
.L_x_1377:
[----:B------:R-:W-:Y:S01]  /*16f70*/  IMAD R7, R22, 0x8, R17 ;  /* 0x0000000816077824 */ /* 0x000fe200078e0211 */
[----:B------:R-:W-:Y:S01]  /*16f80*/  SHF.L.U32 R2, R28, 0x1f, RZ ;  /* 0x0000001f1c027819 */ /* 0x000fe200000006ff */
[----:B------:R-:W-:Y:S03]  /*16f90*/  BSSY B1, `(.L_x_1378) ;  /* 0x0000003000017945 */ /* 0x000fe60003800000 */
[----:B------:R-:W0:Y:S02]  /*16fa0*/  SYNCS.PHASECHK.TRANS64.TRYWAIT P0, [R7+URZ+0x30840], R2 ;  /* 0x03084002070075a7 */ /* 0x000e24000800017f */
[----:B0-----:R-:W-:Y:S05]  /*16fb0*/  @!P0 BRA `(.L_x_1379) ;  /* 0x0000003c00108947 */ /* 0x001fea0003800000 */
.L_x_1458:
[----:B------:R-:W-:Y:S05]  /*16fc0*/  BSYNC B1 ;  /* 0x0000000000017941 */ /* 0x000fea0003800000 */
.L_x_1378:
        /* <DEDUP_REMOVED lines=24> */
[----:B------:R-:W-:Y:S02]  /*17150*/  IMAD.SHL.U32 R4, R33, 0x2, RZ ;  /* 0x0000000221047824 */ /* 0x000fe400078e00ff */
[----:B------:R-:W2:Y:S01]  /*17160*/  SHFL.IDX PT, R3, R25, RZ, 0x181f ;  /* 0x00181fff19037589 */ /* 0x000ea200000e0000 */
[----:B------:R-:W-:Y:S01]  /*17170*/  @P2 LOP3.LUT R16, R16, 0x1000, RZ, 0xfc, !PT ;  /* 0x0000100010102812 */ /* 0x000fe200078efcff */
[----:B------:R-:W-:Y:S02]  /*17180*/  IMAD R20, R20, 0x2, R17 ;  /* 0x0000000214147824 */ /* 0x000fe400078e0211 */
[----:B------:R-:W-:Y:S01]  /*17190*/  SHFL.IDX PT, R35, R25, 0x1, 0x181f ;  /* 0x00381f0019237f89 */ /* 0x000fe200000e0000 */
[C---:B------:R-:W-:Y:S02]  /*171a0*/  LOP3.LUT P2, RZ, R16.reuse, 0x10, RZ, 0xc0, !PT ;  /* 0x0000001010ff7812 */ /* 0x040fe4000784c0ff */
[----:B------:R-:W-:-:S04]  /*171b0*/  LOP3.LUT R16, R16, 0xfffff7ff, RZ, 0xc0, !PT ;  /* 0xfffff7ff10107812 */ /* 0x000fc800078ec0ff */
[----:B------:R-:W-:-:S04]  /*171c0*/  @P1 LOP3.LUT R16, R16, 0x800, RZ, 0xfc, !PT ;  /* 0x0000080010101812 */ /* 0x000fc800078efcff */
[C---:B------:R-:W-:Y:S02]  /*171d0*/  LOP3.LUT P1, RZ, R16.reuse, 0x8, RZ, 0xc0, !PT ;  /* 0x0000000810ff7812 */ /* 0x040fe4000782c0ff */
[----:B------:R-:W-:Y:S02]  /*171e0*/  LOP3.LUT P6, RZ, R16, 0x4, RZ, 0xc0, !PT ;  /* 0x0000000410ff7812 */ /* 0x000fe400078cc0ff */
[----:B0-----:R-:W-:-:S05]  /*171f0*/  IADD3 R2, P0, R2, R4, RZ ;  /* 0x0000000402027210 */ /* 0x001fca0007f1e0ff */
[----:B--2---:R-:W-:-:S05]  /*17200*/  IMAD.X R3, RZ, RZ, R3, P0 ;  /* 0x000000ffff037224 */ /* 0x004fca00000e0603 */
        /* <DEDUP_REMOVED lines=15> */
[----:B------:R0:W2:Y:S04]  /*17300*/  SHFL.IDX PT, R35, R25, 0x3, 0x181f ;  /* 0x00781f0019237f89 */ /* 0x0000a800000e0000 */
[----:B------:R-:W-:Y:S01]  /*17310*/  LDGSTS.E.BYPASS.LTC128B.128 [R20+0x21400], desc[UR36][R2.64], !P2 ;  /* 0x2140000002147fae */ /* 0x000fe2000d101d64 */
[----:B------:R-:W-:-:S03]  /*17320*/  LOP3.LUT P2, RZ, R16, 0x1000, RZ, 0xc0, !PT ;  /* 0x0000100010ff7812 */ /* 0x000fc6000784c0ff */
[----:B------:R-:W-:Y:S01]  /*17330*/  LDGSTS.E.BYPASS.LTC128B.128 [R20+0x23400], desc[UR36][R2.64+0x80], !P1 ;  /* 0x2340008002147fae */ /* 0x000fe2000c901d64 */
[----:B------:R-:W-:-:S03]  /*17340*/  LOP3.LUT P1, RZ, R16, 0x800, RZ, 0xc0, !PT ;  /* 0x0000080010ff7812 */ /* 0x000fc6000782c0ff */
[----:B------:R-:W-:Y:S04]  /*17350*/  LDGSTS.E.BYPASS.LTC128B.128 [R20+0x25400], desc[UR36][R2.64+0x100], !P6 ;  /* 0x2540010002147fae */ /* 0x000fe8000f101d64 */
[----:B------:R3:W-:Y:S04]  /*17360*/  LDGSTS.E.BYPASS.LTC128B.128 [R20+0x27400], desc[UR36][R2.64+0x180], !P5 ;  /* 0x2740018002147fae */ /* 0x0007e8000e901d64 */
[----:B--23--:R0:W3:Y:S02]  /*17370*/  SHFL.IDX PT, R2, R10, 0x3, 0x181f ;  /* 0x00781f000a027f89 */ /* 0x00c0e400000e0000 */
.L_x_1468:
[----:B------:R-:W-:Y:S02]  /*17380*/  LOP3.LUT R16, R16, 0xfffff7ff, RZ, 0xc0, !PT ;  /* 0xfffff7ff10107812 */ /* 0x000fe400078ec0ff */
[----:B---3--:R-:W-:Y:S02]  /*17390*/  IADD3 R2, P0, R2, R4, RZ ;  /* 0x0000000402027210 */ /* 0x008fe40007f1e0ff */
        /* <DEDUP_REMOVED lines=15> */
.L_x_1381:
        /* <DEDUP_REMOVED lines=10> */
.L_x_1382:
[----:B------:R3:W-:Y:S01]  /*17530*/  SYNCS.ARRIVE.TRANS64.A1T0 RZ, [R7+URZ+0x30830], RZ ;  /* 0x030830ff07ff79a7 */ /* 0x0007e2000810003f */
[----:B------:R-:W-:Y:S05]  /*17540*/  @!P6 BRA `(.L_x_1383) ;  /* 0x000000000004e947 */ /* 0x000fea0003800000 */
[----:B------:R-:W-:Y:S01]  /*17550*/  BPT.TRAP 0x1 ;  /* 0x000000040000795c */ /* 0x000fe20000300000 */
.L_x_1383:
[----:B--2---:R-:W-:Y:S01]  /*17560*/  SHF.L.U32 R2, R8, 0x1f, RZ ;  /* 0x0000001f08027819 */ /* 0x004fe200000006ff */
[----:B---3--:R-:W-:Y:S01]  /*17570*/  IMAD R7, R6, 0x8, R17 ;  /* 0x0000000806077824 */ /* 0x008fe200078e0211 */
[----:B------:R-:W-:Y:S03]  /*17580*/  BSSY B1, `(.L_x_1384) ;  /* 0x0000003000017945 */ /* 0x000fe60003800000 */
[----:B------:R-:W2:Y:S02]  /*17590*/  SYNCS.PHASECHK.TRANS64.TRYWAIT P0, [R7+URZ+0x30860], R2 ;  /* 0x03086002070075a7 */ /* 0x000ea4000800017f */
[----:B--2---:R-:W-:Y:S05]  /*175a0*/  @!P0 BRA `(.L_x_1385) ;  /* 0x0000003c001c8947 */ /* 0x004fea0003800000 */
.L_x_1469:
[----:B------:R-:W-:Y:S05]  /*175b0*/  BSYNC B1 ;  /* 0x0000000000017941 */ /* 0x000fea0003800000 */
.L_x_1384:
[----:B------:R-:W3:Y:S01]  /*175c0*/  LDL R8, [R1] ;  /* 0x0000000001087983 */ /* 0x000ee20000100800 */
[----:B------:R-:W4:Y:S01]  /*175d0*/  S2R R3, SR_TID.X ;  /* 0x0000000000037919 */ /* 0x000f220000002100 */
[----:B------:R-:W-:Y:S01]  /*175e0*/  UMOV UR4, 0xffffffff ;  /* 0xffffffff00047882 */ /* 0x000fe20000000000 */
[----:B------:R-:W-:Y:S01]  /*175f0*/  IMAD R6, R6, 0x4000, R31 ;  /* 0x0000400006067824 */ /* 0x000fe200078e021f */
[----:B----4-:R-:W-:-:S04]  /*17600*/  LOP3.LUT R3, R3, 0x7f, RZ, 0xc0, !PT ;  /* 0x0000007f03037812 */ /* 0x010fc800078ec0ff */
[----:B------:R-:W-:Y:S01]  /*17610*/  SHF.R.U32.HI R3, RZ, 0x3, R3 ;  /* 0x00000003ff037819 */ /* 0x000fe20000011603 */
[----:B---3--:R-:W-:-:S04]  /*17620*/  IMAD R8, R29, -0x40, R8 ;  /* 0xffffffc01d087824 */ /* 0x008fc800078e0208 */
[----:B------:R-:W-:Y:S01]  /*17630*/  IMAD.IADD R8, R8, 0x1, -R3 ;  /* 0x0000000108087824 */ /* 0x000fe200078e0a03 */
[----:B------:R-:W-:Y:S06]  /*17640*/  BRA.DIV UR4, `(.L_x_1386) ;  /* 0x0000003e04087947 */ /* 0x000fec000b800000 */
[----:B--2---:R-:W2:Y:S01]  /*17650*/  SHFL.IDX PT, R2, R18, RZ, 0x181f ;  /* 0x00181fff12027589 */ /* 0x004ea200000e0000 */
[----:B------:R-:W-:-:S03]  /*17660*/  IMAD R6, R6, 0x2, R17 ;  /* 0x0000000206067824 */ /* 0x000fc600078e0211 */
[----:B------:R-:W3:Y:S04]  /*17670*/  SHFL.IDX PT, R3, R19, RZ, 0x181f ;  /* 0x00181fff13037589 */ /* 0x000ee800000e0000 */
[----:B-1----:R-:W-:Y:S01]  /*17680*/  SHFL.IDX PT, R14, R18, 0x3, 0x181f ;  /* 0x00781f00120e7f89 */ /* 0x002fe200000e0000 */
[----:B--2---:R-:W-:-:S05]  /*17690*/  IADD3 R2, P0, R2, R4, RZ ;  /* 0x0000000402027210 */ /* 0x004fca0007f1e0ff */
[----:B---3--:R-:W-:Y:S01]  /*176a0*/  IMAD.X R3, RZ, RZ, R3, P0 ;  /* 0x000000ffff037224 */ /* 0x008fe200000e0603 */
        /* <DEDUP_REMOVED lines=8> */
[----:B-1----:R-:W1:Y:S04]  /*17730*/  SHFL.IDX PT, R2, R18, 0x1, 0x181f ;  /* 0x00381f0012027f89 */ /* 0x002e6800000e0000 */
[----:B------:R-:W2:Y:S01]  /*17740*/  SHFL.IDX PT, R3, R19, 0x1, 0x181f ;  /* 0x00381f0013037f89 */ /* 0x000ea200000e0000 */
[----:B-1----:R-:W-:-:S05]  /*17750*/  IADD3 R2, P0, R2, R4, RZ ;  /* 0x0000000402027210 */ /* 0x002fca0007f1e0ff */
[----:B--2---:R-:W-:Y:S01]  /*17760*/  IMAD.X R3, RZ, RZ, R3, P0 ;  /* 0x000000ffff037224 */ /* 0x004fe200000e0603 */
        /* <DEDUP_REMOVED lines=9> */
[----:B------:R-:W2:Y:S04]  /*17800*/  SHFL.IDX PT, R3, R19, 0x2, 0x181f ;  /* 0x00581f0013037f89 */ /* 0x000ea800000e0000 */
[----:B------:R-:W3:Y:S01]  /*17810*/  SHFL.IDX PT, R19, R19, 0x3, 0x181f ;  /* 0x00781f0013137f89 */ /* 0x000ee200000e0000 */
[----:B-1----:R-:W-:-:S05]  /*17820*/  IADD3 R2, P0, R2, R4, RZ ;  /* 0x0000000402027210 */ /* 0x002fca0007f1e0ff */
[----:B--2---:R-:W-:Y:S01]  /*17830*/  IMAD.X R3, RZ, RZ, R3, P0 ;  /* 0x000000ffff037224 */ /* 0x004fe200000e0603 */
[----:B------:R-:W-:-:S13]  /*17840*/  ISETP.LT.OR P0, PT, R8, 0x21, P4 ;  /* 0x000000210800780c */ /* 0x000fda0002701670 */
[----:B------:R1:W-:Y:S01]  /*17850*/  LDGSTS.E.BYPASS.LTC128B.128 [R6+0x1400], desc[UR36][R2.64], !P0 ;  /* 0x0140000002067fae */ /* 0x0003e2000c101d64 */
[----:B------:R-:W-:-:S13]  /*17860*/  ISETP.LT.OR P0, PT, R8, 0x21, P3 ;  /* 0x000000210800780c */ /* 0x000fda0001f01670 */
[----:B------:R1:W-:Y:S01]  /*17870*/  LDGSTS.E.BYPASS.LTC128B.128 [R6+0x3400], desc[UR36][R2.64+0x80], !P0 ;  /* 0x0340008002067fae */ /* 0x0003e2000c101d64 */
[----:B------:R-:W-:-:S13]  /*17880*/  ISETP.LT.OR P0, PT, R8, 0x21, P2 ;  /* 0x000000210800780c */ /* 0x000fda0001701670 */
[----:B------:R1:W-:Y:S01]  /*17890*/  LDGSTS.E.BYPASS.LTC128B.128 [R6+0x5400], desc[UR36][R2.64+0x100], !P0 ;  /* 0x0540010002067fae */ /* 0x0003e2000c101d64 */
[----:B------:R-:W-:-:S13]  /*178a0*/  ISETP.LT.OR P0, PT, R8, 0x21, P1 ;  /* 0x000000210800780c */ /* 0x000fda0000f01670 */
[----:B---3--:R1:W-:Y:S02]  /*178b0*/  LDGSTS.E.BYPASS.LTC128B.128 [R6+0x7400], desc[UR36][R2.64+0x180], !P0 ;  /* 0x0740018002067fae */ /* 0x0083e4000c101d64 */
.L_x_1479:
[----:B-12---:R-:W-:Y:S01]  /*178c0*/  IADD3 R2, P0, R14, R4, RZ ;  /* 0x000000040e027210 */ /* 0x006fe20007f1e0ff */
        /* <DEDUP_REMOVED lines=16> */
[----:B-1----:R-:W-:Y:S01]  /*179d0*/  IMAD.WIDE.U32 R2, R5, UR4, RZ ;  /* 0x0000000405027c25 */ /* 0x002fe2000f8e00ff */
[----:B------:R-:W-:-:S03]  /*179e0*/  ULDC.64 UR4, c[0x0][0x338] ;  /* 0x0000ce0000047ab9 */ /* 0x000fc60000000a00 */
[----:B------:R-:W-:Y:S02]  /*179f0*/  IMAD.IADD R3, R3, 0x1, R9 ;  /* 0x0000000103037824 */ /* 0x000fe400078e0209 */
[----:B------:R-:W-:Y:S02]  /*17a00*/  IMAD R21, R21, UR4, RZ ;  /* 0x0000000415157c24 */ /* 0x000fe4000f8e02ff */
[----:B------:R-:W-:-:S04]  /*17a10*/  IMAD.WIDE.U32 R2, R0, UR4, R2 ;  /* 0x0000000400027c25 */ /* 0x000fc8000f8e0002 */
[----:B------:R-:W-:Y:S01]  /*17a20*/  IMAD R21, R0, UR5, R21 ;  /* 0x0000000500157c24 */ /* 0x000fe2000f8e0215 */
[----:B------:R-:W-:Y:S01]  /*17a30*/  ULDC.64 UR4, c[0x0][0x330] ;  /* 0x0000cc0000047ab9 */ /* 0x000fe20000000a00 */
[----:B------:R-:W-:Y:S02]  /*17a40*/  NOP ;  /* 0x0000000000007918 */ /* 0x000fe40000000000 */
[----:B------:R-:W-:Y:S02]  /*17a50*/  IMAD.IADD R3, R3, 0x1, R21 ;  /* 0x0000000103037824 */ /* 0x000fe400078e0215 */
[----:B------:R-:W-:-:S04]  /*17a60*/  IMAD.WIDE.U32 R2, R26, UR4, R2 ;  /* 0x000000041a027c25 */ /* 0x000fc8000f8e0002 */
[----:B------:R-:W-:Y:S01]  /*17a70*/  IMAD R3, R26, UR5, R3 ;  /* 0x000000051a037c24 */ /* 0x000fe2000f8e0203 */
[----:B------:R-:W-:-:S04]  /*17a80*/  LEA R18, P0, R2, UR6, 0x1 ;  /* 0x0000000602127c11 */ /* 0x000fc8000f8008ff */
[----:B------:R-:W-:Y:S02]  /*17a90*/  LEA.HI.X R19, R2, UR7, R3, 0x1, P0 ;  /* 0x0000000702137c11 */ /* 0x000fe400080f0c03 */
[----:B------:R-:W-:-:S13]  /*17aa0*/  PLOP3.LUT P0, PT, PT, PT, PT, 0x80, 0x0 ;  /* 0x000000000000781c */ /* 0x000fda0003f0f070 */
.L_x_1387:
        /* <DEDUP_REMOVED lines=10> */
.L_x_1388:
[----:B------:R-:W2:Y:S01]  /*17b50*/  LDL R0, [R1+0x4] ;  /* 0x0000040001007983 */ /* 0x000ea20000100800 */
[----:B------:R1:W-:Y:S01]  /*17b60*/  SYNCS.ARRIVE.TRANS64.A1T0 RZ, [R7+URZ+0x30850], RZ ;  /* 0x030850ff07ff79a7 */ /* 0x0003e2000810003f */
[----:B------:R-:W-:Y:S02]  /*17b70*/  IMAD.MOV.U32 R6, RZ, RZ, R22 ;  /* 0x000000ffff067224 */ /* 0x000fe400078e0016 */
[----:B------:R-:W-:Y:S02]  /*17b80*/  IMAD.MOV.U32 R8, RZ, RZ, R28 ;  /* 0x000000ffff087224 */ /* 0x000fe400078e001c */
[----:B------:R-:W-:Y:S02]  /*17b90*/  IMAD.MOV.U32 R29, RZ, RZ, R23 ;  /* 0x000000ffff1d7224 */ /* 0x000fe400078e0017 */
[C---:B-1----:R-:W-:Y:S01]  /*17ba0*/  VIADD R7, R23.reuse, 0xffffffff ;  /* 0xffffffff17077836 */ /* 0x042fe20000000000 */
[----:B--2---:R-:W-:-:S13]  /*17bb0*/  ISETP.GT.AND P0, PT, R23, R0, PT ;  /* 0x000000001700720c */ /* 0x004fda0003f04270 */
[----:B------:R-:W-:Y:S05]  /*17bc0*/  @P0 BRA `(.L_x_1389) ;  /* 0xfffffff0003c0947 */ /* 0x000fea000383ffff */
.L_x_1376:
[----:B------:R-:W-:Y:S05]  /*17bd0*/  BSYNC B0 ;  /* 0x0000000000007941 */ /* 0x000fea0003800000 */
.L_x_1375:
[----:B0-----:R-:W0:Y:S01]  /*17be0*/  S2R R0, SR_TID.X ;  /* 0x0000000000007919 */ /* 0x001e220000002100 */
[----:B------:R-:W-:Y:S01]  /*17bf0*/  BSSY B0, `(.L_x_1390) ;  /* 0x0000010000007945 */ /* 0x000fe20003800000 */
[----:B0-----:R-:W-:-:S04]  /*17c00*/  LOP3.LUT R0, R0, 0x7f, RZ, 0xc0, !PT ;  /* 0x0000007f00007812 */ /* 0x001fc800078ec0ff */
[----:B------:R-:W-:-:S13]  /*17c10*/  ISETP.NE.AND P0, PT, R0, RZ, PT ;  /* 0x000000ff0000720c */ /* 0x000fda0003f05270 */
[----:B------:R-:W-:Y:S05]  /*17c20*/  @P0 BRA `(.L_x_1391) ;  /* 0x0000000000300947 */ /* 0x000fea0003800000 */
[----:B------:R-:W0:Y:S01]  /*17c30*/  S2R R5, SR_LANEID ;  /* 0x0000000000057919 */ /* 0x000e220000000000 */
[----:B------:R-:W-:Y:S01]  /*17c40*/  VOTEU.ANY UR4, UPT, PT ;  /* 0x0000000000047886 */ /* 0x000fe200038e0100 */
[----:B------:R-:W2:Y:S01]  /*17c50*/  LDC.64 R2, c[0x0][0xc60] ;  /* 0x00031800ff027b82 */ /* 0x000ea20000000a00 */
[----:B------:R-:W0:Y:S02]  /*17c60*/  FLO.U32 R0, UR4 ;  /* 0x0000000400007d00 */ /* 0x000e2400080e0000 */
[----:B0-----:R-:W-:-:S06]  /*17c70*/  ISETP.EQ.U32.AND P0, PT, R0, R5, PT ;  /* 0x000000050000720c */ /* 0x001fcc0003f02070 */
[----:B------:R-:W2:Y:S07]  /*17c80*/  POPC R5, UR4 ;  /* 0x0000000400057d09 */ /* 0x000eae0008000000 */
[----:B--2---:R-:W2:Y:S01]  /*17c90*/  @P0 ATOMG.E.ADD.STRONG.GPU PT, R3, desc[UR36][R2.64], R5 ;  /* 0x00000005020309a8 */ /* 0x004ea200081ee1e4 */
[----:B------:R-:W0:Y:S02]  /*17ca0*/  S2R R4, SR_LTMASK ;  /* 0x0000000000047919 */ /* 0x000e240000003900 */
[----:B0-----:R-:W-:-:S04]  /*17cb0*/  LOP3.LUT R4, R4, UR4, RZ, 0xc0, !PT ;  /* 0x0000000404047c12 */ /* 0x001fc8000f8ec0ff */
[----:B------:R-:W0:Y:S01]  /*17cc0*/  POPC R7, R4 ;  /* 0x0000000400077309 */ /* 0x000e220000000000 */
[----:B--2---:R-:W0:Y:S02]  /*17cd0*/  SHFL.IDX PT, R0, R3, R0, 0x1f ;  /* 0x00001f0003007589 */ /* 0x004e2400000e0000 */
[----:B0-----:R-:W-:-:S07]  /*17ce0*/  IADD3 R24, R0, UR39, R7 ;  /* 0x0000002700187c10 */ /* 0x001fce000fffe007 */
.L_x_1391:
[----:B------:R-:W-:Y:S05]  /*17cf0*/  BSYNC B0 ;  /* 0x0000000000007941 */ /* 0x000fea0003800000 */
.L_x_1390:
[----:B------:R-:W-:-:S13]  /*17d00*/  LOP3.LUT P0, RZ, R16, 0x20, RZ, 0xc0, !PT ;  /* 0x0000002010ff7812 */ /* 0x000fda000780c0ff */
[----:B------:R-:W-:Y:S05]  /*17d10*/  @!P0 BRA `(.L_x_1392) ;  /* 0x0000000000048947 */ /* 0x000fea0003800000 */
[----:B------:R-:W-:Y:S01]  /*17d20*/  BPT.TRAP 0x1 ;  /* 0x000000040000795c */ /* 0x000fe20000300000 */
.L_x_1392:
[----:B------:R-:W2:Y:S01]  /*17d30*/  LDL.LU R2, [R1] ;  /* 0x0000000001027983 */ /* 0x000ea20000300800 */
[----:B------:R-:W-:Y:S01]  /*17d40*/  IMAD R0, R22, 0x8, R17 ;  /* 0x0000000816007824 */ /* 0x000fe200078e0211 */
[----:B------:R-:W-:Y:S01]  /*17d50*/  SHF.L.U32 R3, R28, 0x1f, RZ ;  /* 0x0000001f1c037819 */ /* 0x000fe200000006ff */
[----:B------:R-:W-:Y:S03]  /*17d60*/  BSSY B0, `(.L_x_1393) ;  /* 0x0000004000007945 */ /* 0x000fe60003800000 */
[----:B------:R-:W0:Y:S01]  /*17d70*/  SYNCS.PHASECHK.TRANS64.TRYWAIT P0, [R0+URZ+0x30860], R3 ;  /* 0x03086003000075a7 */ /* 0x000e22000800017f */
[----:B--2---:R-:W-:Y:S01]  /*17d80*/  IMAD R5, R23, -0x40, R2 ;  /* 0xffffffc017057824 */ /* 0x004fe200078e0202 */
[----:B0-----:R-:W-:Y:S06]  /*17d90*/  @!P0 BRA `(.L_x_1394) ;  /* 0x0000003800ac8947 */ /* 0x001fec0003800000 */
.L_x_1480:
[----:B------:R-:W-:Y:S05]  /*17da0*/  BSYNC B0 ;  /* 0x0000000000007941 */ /* 0x000fea0003800000 */
.L_x_1393:
[----:B------:R-:W2:Y:S01]  /*17db0*/  S2R R2, SR_TID.X ;  /* 0x0000000000027919 */ /* 0x000ea20000002100 */
[----:B------:R-:W-:Y:S01]  /*17dc0*/  UMOV UR4, 0xffffffff ;  /* 0xffffffff00047882 */ /* 0x000fe20000000000 */
[----:B------:R-:W-:Y:S01]  /*17dd0*/  IMAD R4, R22, 0x4000, R31 ;  /* 0x0000400016047824 */ /* 0x000fe200078e021f */
[----:B--2---:R-:W-:-:S04]  /*17de0*/  LOP3.LUT R2, R2, 0x7f, RZ, 0xc0, !PT ;  /* 0x0000007f02027812 */ /* 0x004fc800078ec0ff */
        /* <DEDUP_REMOVED lines=12> */
[----:B------:R-:W-:Y:S02]  /*17eb0*/  ISETP.GE.AND P1, PT, R36, UR4, PT ;  /* 0x0000000424007c0c */ /* 0x000fe4000bf26270 */
[----:B-1----:R-:W-:-:S02]  /*17ec0*/  IADD3 R2, P0, R14, R6, RZ ;  /* 0x000000060e027210 */ /* 0x002fc40007f1e0ff */
[----:B------:R-:W1:Y:S03]  /*17ed0*/  SHFL.IDX PT, R14, R18, 0x1, 0x181f ;  /* 0x00381f00120e7f89 */ /* 0x000e6600000e0000 */
        /* <DEDUP_REMOVED lines=8> */
[----:B------:R1:W-:Y:S02]  /*17f60*/  LDGSTS.E.BYPASS.LTC128B.128 [R4+0x6400], desc[UR36][R2.64+0x180], !P4 ;  /* 0x0640018002047fae */ /* 0x0003e4000e101d64 */
[----:B-1----:R-:W-:Y:S02]  /*17f70*/  IADD3 R2, P4, R14, R6, RZ ;  /* 0x000000060e027210 */ /* 0x002fe40007f9e0ff */
[----:B------:R-:W0:Y:S03]  /*17f80*/  SHFL.IDX PT, R14, R18, 0x2, 0x181f ;  /* 0x00581f00120e7f89 */ /* 0x000e2600000e0000 */
        /* <DEDUP_REMOVED lines=12> */
[----:B------:R0:W3:Y:S03]  /*18050*/  SHFL.IDX PT, R14, R18, 0x3, 0x181f ;  /* 0x00781f00120e7f89 */ /* 0x0000e600000e0000 */
        /* <DEDUP_REMOVED lines=8> */
[----:B--23--:R0:W-:Y:S02]  /*180e0*/  LDGSTS.E.BYPASS.LTC128B.128 [R4+0x7400], desc[UR36][R2.64+0x180], !P4 ;  /* 0x0740018002047fae */ /* 0x00c1e4000e101d64 */
.L_x_1490:
[C---:B------:R-:W-:Y:S02]  /*180f0*/  ISETP.LT.OR P3, PT, R5.reuse, 0x31, P3 ;  /* 0x000000310500780c */ /* 0x040fe40001f61670 */
[C---:B------:R-:W-:Y:S02]  /*18100*/  ISETP.LT.OR P2, PT, R5.reuse, 0x31, P2 ;  /* 0x000000310500780c */ /* 0x040fe40001741670 */
[C---:B------:R-:W-:Y:S02]  /*18110*/  ISETP.LT.OR P1, PT, R5.reuse, 0x31, P1 ;  /* 0x000000310500780c */ /* 0x040fe40000f21670 */
[----:B01----:R-:W-:Y:S02]  /*18120*/  IADD3 R2, P4, R14, R6, RZ ;  /* 0x000000060e027210 */ /* 0x003fe40007f9e0ff */
        /* <DEDUP_REMOVED lines=11> */
.L_x_1396:
        /* <DEDUP_REMOVED lines=10> */
.L_x_1397:
[----:B------:R1:W-:Y:S01]  /*18280*/  SYNCS.ARRIVE.TRANS64.A1T0 RZ, [R0+URZ+0x30850], RZ ;  /* 0x030850ff00ff79a7 */ /* 0x0003e2000810003f */
[----:B------:R-:W-:-:S05]  /*18290*/  VIADD R22, R22, 0x1 ;  /* 0x0000000116167836 */ /* 0x000fca0000000000 */
[----:B------:R-:W-:-:S04]  /*182a0*/  ISETP.NE.AND P0, PT, R22, 0x2, PT ;  /* 0x000000021600780c */ /* 0x000fc80003f05270 */
[----:B0-----:R-:W-:Y:S02]  /*182b0*/  SEL R3, RZ, 0x1, P0 ;  /* 0x00000001ff037807 */ /* 0x001fe40000000000 */
[----:B------:R-:W-:Y:S02]  /*182c0*/  SEL R22, R22, RZ, P0 ;  /* 0x000000ff16167207 */ /* 0x000fe40000000000 */
[----:B-1----:R-:W-:-:S07]  /*182d0*/  LOP3.LUT R28, R28, R3, RZ, 0x3c, !PT ;  /* 0x000000031c1c7212 */ /* 0x002fce00078e3cff */
.L_x_1354:
[----:B------:R-:W-:Y:S05]  /*182e0*/  BSYNC B7 ;  /* 0x0000000000077941 */ /* 0x000fea0003800000 */
.L_x_1352:
        /* <DEDUP_REMOVED lines=11> */
.L_x_1398:
[----:B------:R-:W0:Y:S01]  /*183a0*/  S2R R8, SR_TID.X ;  /* 0x0000000000087919 */ /* 0x000e220000002100 */
[----:B------:R-:W-:Y:S01]  /*183b0*/  UMOV UR4, 0xffffffff ;  /* 0xffffffff00047882 */ /* 0x000fe20000000000 */
[----:B0-----:R-:W-:-:S04]  /*183c0*/  LOP3.LUT R8, R8, 0x1f, RZ, 0xc0, !PT ;  /* 0x0000001f08087812 */ /* 0x001fc800078ec0ff */
[----:B------:R-:W-:Y:S01]  /*183d0*/  ISETP.NE.AND P0, PT, R8, 0x1f, PT ;  /* 0x0000001f0800780c */ /* 0x000fe20003f05270 */
[----:B------:R-:W-:-:S12]  /*183e0*/  BRA.DIV UR4, `(.L_x_1400) ;  /* 0x0000003a04c87947 */ /* 0x000fd8000b800000 */
[----:B------:R-:W-:Y:S01]  /*183f0*/  IMAD.IADD R7, R27, 0x1, R8 ;  /* 0x000000011b077824 */ /* 0x000fe200078e0208 */
[----:B------:R-:W-:-:S04]  /*18400*/  ULDC UR4, c[0x0][0xc3c] ;  /* 0x00030f0000047ab9 */ /* 0x000fc80000000800 */
        /* <DEDUP_REMOVED lines=36> */
.L_x_1500:
[----:B------:R-:W-:Y:S02]  /*18650*/  ULDC UR4, c[0x0][0xc38] ;  /* 0x00030e0000047ab9 */ /* 0x000fe40000000800 */
[----:B------:R-:W-:-:S04]  /*18660*/  IMAD.U32 R5, RZ, RZ, UR4 ;  /* 0x00000004ff057e24 */ /* 0x000fc8000f8e00ff */
[----:B-1----:R-:W-:-:S04]  /*18670*/  IMAD R14, R14, R5, RZ ;  /* 0x000000050e0e7224 */ /* 0x002fc800078e02ff */
[----:B------:R-:W-:-:S05]  /*18680*/  IMAD.IADD R7, R7, 0x1, R14 ;  /* 0x0000000107077824 */ /* 0x000fca00078e020e */
[----:B------:R-:W-:-:S13]  /*18690*/  ISETP.GT.AND P6, PT, R7, R0, PT ;  /* 0x000000000700720c */ /* 0x000fda0003fc4270 */
[----:B------:R-:W-:Y:S05]  /*186a0*/  @P6 BRA `(.L_x_1401) ;  /* 0x0000000000a46947 */ /* 0x000fea0003800000 */
.L_x_1404:
        /* <DEDUP_REMOVED lines=35> */
.L_x_1508:
[----:B------:R-:W-:Y:S02]  /*188e0*/  ULDC UR4, c[0x0][0xc38] ;  /* 0x00030e0000047ab9 */ /* 0x000fe40000000800 */
[----:B------:R-:W-:-:S04]  /*188f0*/  IMAD.U32 R5, RZ, RZ, UR4 ;  /* 0x00000004ff057e24 */ /* 0x000fc8000f8e00ff */
[----:B-1----:R-:W-:-:S04]  /*18900*/  IMAD R14, R14, R5, RZ ;  /* 0x000000050e0e7224 */ /* 0x002fc800078e02ff */
[----:B------:R-:W-:-:S05]  /*18910*/  IMAD.IADD R7, R14, 0x1, R7 ;  /* 0x000000010e077824 */ /* 0x000fca00078e0207 */
[----:B------:R-:W-:-:S13]  /*18920*/  ISETP.GT.AND P6, PT, R7, R0, PT ;  /* 0x000000000700720c */ /* 0x000fda0003fc4270 */
[----:B------:R-:W-:Y:S05]  /*18930*/  @!P6 BRA `(.L_x_1404) ;  /* 0xfffffffc005ce947 */ /* 0x000fea000383ffff */
.L_x_1401:
[----:B------:R-:W-:Y:S01]  /*18940*/  IMAD.IADD R7, R7, 0x1, -R14 ;  /* 0x0000000107077824 */ /* 0x000fe200078e0a0e */
[----:B------:R-:W-:-:S03]  /*18950*/  UMOV UR4, 0xffffffff ;  /* 0xffffffff00047882 */ /* 0x000fc60000000000 */
[----:B------:R-:W-:-:S05]  /*18960*/  IMAD R3, R2, R5, R7 ;  /* 0x0000000502037224 */ /* 0x000fca00078e0207 */
[----:B------:R-:W-:Y:S01]  /*18970*/  ISETP.GT.AND P6, PT, R3, R0, PT ;  /* 0x000000000300720c */ /* 0x000fe20003fc4270 */
[----:B------:R-:W-:-:S12]  /*18980*/  BRA.DIV UR4, `(.L_x_1405) ;  /* 0x0000003e04547947 */ /* 0x000fd8000b800000 */
[----:B------:R-:W-:-:S04]  /*18990*/  VOTE.ANY R3, PT, !P6 ;  /* 0x0000000000037806 */ /* 0x000fc800070e0100 */
[----:B------:R-:W1:Y:S02]  /*189a0*/  POPC R12, R3 ;  /* 0x00000003000c7309 */ /* 0x000e640000000000 */
[----:B-1----:R1:W2:Y:S01]  /*189b0*/  SHFL.IDX PT, R25, R25, R12, 0x1f ;  /* 0x00001f0c19197589 */ /* 0x0022a200000e0000 */
[----:B------:R-:W-:-:S03]  /*189c0*/  IMAD.IADD R27, R12, 0x1, R27 ;  /* 0x000000010c1b7824 */ /* 0x000fc600078e021b */
[----:B------:R1:W3:Y:S04]  /*189d0*/  SHFL.IDX PT, R4, R4, R12, 0x1f ;  /* 0x00001f0c04047589 */ /* 0x0002e800000e0000 */
.L_x_1513:
[----:B------:R-:W-:-:S13]  /*189e0*/  ISETP.NE.AND P0, PT, R3, RZ, PT ;  /* 0x000000ff0300720c */ /* 0x000fda0003f05270 */
[----:B------:R-:W-:Y:S05]  /*189f0*/  @!P0 BRA `(.L_x_1406) ;  /* 0x0000000000108947 */ /* 0x000fea0003800000 */
[----:B------:R-:W-:Y:S01]  /*18a00*/  UMOV UR4, 0xffffffff ;  /* 0xffffffff00047882 */ /* 0x000fe20000000000 */
[----:B-1----:R-:W-:Y:S02]  /*18a10*/  VIADD R12, R12, 0xffffffff ;  /* 0xffffffff0c0c7836 */ /* 0x002fe40000000000 */
[----:B------:R-:W-:Y:S05]  /*18a20*/  BRA.DIV UR4, `(.L_x_1407) ;  /* 0x0000003e04887947 */ /* 0x000fea000b800000 */
[----:B------:R4:W1:Y:S02]  /*18a30*/  SHFL.IDX PT, R6, R2, R12, 0x1f ;  /* 0x00001f0c02067589 */ /* 0x00086400000e0000 */
.L_x_1406:
[----:B---3--:R-:W-:Y:S01]  /*18a40*/  ISETP.NE.AND P0, PT, R4, 0x1, PT ;  /* 0x000000010400780c */ /* 0x008fe20003f05270 */
[----:B-1----:R-:W-:-:S04]  /*18a50*/  IMAD R24, R6, R5, R7 ;  /* 0x0000000506187224 */ /* 0x002fc800078e0207 */
[----:B------:R-:W-:-:S08]  /*18a60*/  IMAD.IADD R0, R0, 0x1, -R24 ;  /* 0x0000000100007824 */ /* 0x000fd000078e0a18 */
[----:B------:R-:W-:Y:S05]  /*18a70*/  @!P0 BRA `(.L_x_1408) ;  /* 0x0000000000dc8947 */ /* 0x000fea0003800000 */
[-C--:B--2---:R-:W-:Y:S02]  /*18a80*/  IABS R6, R25.reuse ;  /* 0x0000001900067213 */ /* 0x084fe40000000000 */
[----:B------:R-:W-:Y:S02]  /*18a90*/  IABS R5, R4 ;  /* 0x0000000400057213 */ /* 0x000fe40000000000 */
[----:B------:R-:W1:Y:S08]  /*18aa0*/  I2F.RP R7, R6 ;  /* 0x0000000600077306 */ /* 0x000e700000209400 */
[----:B------:R-:W2:Y:S08]  /*18ab0*/  I2F.RP R8, R5 ;  /* 0x0000000500087306 */ /* 0x000eb00000209400 */
[----:B-1----:R-:W0:Y:S08]  /*18ac0*/  MUFU.RCP R7, R7 ;  /* 0x0000000700077308 */ /* 0x002e300000001000 */
[----:B--2---:R-:W-:Y:S01]  /*18ad0*/  MUFU.RCP R8, R8 ;  /* 0x0000000800087308 */ /* 0x004fe20000001000 */
[----:B0---4-:R-:W-:Y:S01]  /*18ae0*/  VIADD R2, R7, 0xffffffe ;  /* 0x0ffffffe07027836 */ /* 0x011fe20000000000 */
[----:B------:R-:W-:-:S06]  /*18af0*/  IABS R7, R25 ;  /* 0x0000001900077213 */ /* 0x000fcc0000000000 */
[----:B------:R0:W1:Y:S02]  /*18b00*/  F2I.FTZ.U32.TRUNC.NTZ R3, R2 ;  /* 0x0000000200037305 */ /* 0x000064000021f000 */
[----:B0-----:R-:W-:Y:S02]  /*18b10*/  IMAD.MOV.U32 R2, RZ, RZ, RZ ;  /* 0x000000ffff027224 */ /* 0x001fe400078e00ff */
[----:B-1----:R-:W-:-:S04]  /*18b20*/  IMAD.MOV R9, RZ, RZ, -R3 ;  /* 0x000000ffff097224 */ /* 0x002fc800078e0a03 */
[----:B------:R-:W-:-:S04]  /*18b30*/  IMAD R9, R9, R6, RZ ;  /* 0x0000000609097224 */ /* 0x000fc800078e02ff */
[----:B------:R-:W-:Y:S01]  /*18b40*/  IMAD.HI.U32 R3, R3, R9, R2 ;  /* 0x0000000903037227 */ /* 0x000fe200078e0002 */
[----:B------:R-:W-:-:S03]  /*18b50*/  IABS R2, R0 ;  /* 0x0000000000027213 */ /* 0x000fc60000000000 */
[----:B------:R-:W-:Y:S02]  /*18b60*/  IMAD.MOV R9, RZ, RZ, -R7 ;  /* 0x000000ffff097224 */ /* 0x000fe400078e0a07 */
[----:B------:R-:W-:-:S04]  /*18b70*/  IMAD.HI.U32 R7, R3, R2, RZ ;  /* 0x0000000203077227 */ /* 0x000fc800078e00ff */
[----:B------:R-:W-:Y:S02]  /*18b80*/  VIADD R3, R8, 0xffffffe ;  /* 0x0ffffffe08037836 */ /* 0x000fe40000000000 */
[----:B------:R-:W-:-:S04]  /*18b90*/  IMAD R9, R7, R9, R2 ;  /* 0x0000000907097224 */ /* 0x000fc800078e0202 */
[----:B------:R-:W0:Y:S01]  /*18ba0*/  F2I.FTZ.U32.TRUNC.NTZ R3, R3 ;  /* 0x0000000300037305 */ /* 0x000e22000021f000 */
[----:B------:R-:W-:-:S13]  /*18bb0*/  ISETP.GT.U32.AND P1, PT, R6, R9, PT ;  /* 0x000000090600720c */ /* 0x000fda0003f24070 */
[----:B------:R-:W-:Y:S02]  /*18bc0*/  @!P1 IMAD.IADD R9, R9, 0x1, -R6 ;  /* 0x0000000109099824 */ /* 0x000fe400078e0a06 */
[----:B0-----:R-:W-:Y:S02]  /*18bd0*/  IMAD.MOV R2, RZ, RZ, -R3 ;  /* 0x000000ffff027224 */ /* 0x001fe400078e0a03 */
[----:B------:R-:W-:Y:S01]  /*18be0*/  @!P1 VIADD R7, R7, 0x1 ;  /* 0x0000000107079836 */ /* 0x000fe20000000000 */
[----:B------:R-:W-:Y:S01]  /*18bf0*/  ISETP.GE.U32.AND P0, PT, R9, R6, PT ;  /* 0x000000060900720c */ /* 0x000fe20003f06070 */
[----:B------:R-:W-:Y:S01]  /*18c00*/  IMAD R9, R2, R5, RZ ;  /* 0x0000000502097224 */ /* 0x000fe200078e02ff */
[----:B------:R-:W-:Y:S01]  /*18c10*/  ISETP.NE.AND P1, PT, R25, RZ, PT ;  /* 0x000000ff1900720c */ /* 0x000fe20003f25270 */
[----:B------:R-:W-:-:S04]  /*18c20*/  IMAD.MOV.U32 R2, RZ, RZ, RZ ;  /* 0x000000ffff027224 */ /* 0x000fc800078e00ff */
[----:B------:R-:W-:Y:S01]  /*18c30*/  IMAD.HI.U32 R6, R3, R9, R2 ;  /* 0x0000000903067227 */ /* 0x000fe200078e0002 */
[----:B------:R-:W-:-:S04]  /*18c40*/  LOP3.LUT R2, R0, R25, RZ, 0x3c, !PT ;  /* 0x0000001900027212 */ /* 0x000fc800078e3cff */
[----:B------:R-:W-:Y:S01]  /*18c50*/  ISETP.GE.AND P2, PT, R2, RZ, PT ;  /* 0x000000ff0200720c */ /* 0x000fe20003f46270 */
[----:B------:R-:W-:Y:S01]  /*18c60*/  @P0 VIADD R7, R7, 0x1 ;  /* 0x0000000107070836 */ /* 0x000fe20000000000 */
[----:B------:R-:W-:-:S05]  /*18c70*/  IABS R2, R4 ;  /* 0x0000000400027213 */ /* 0x000fca0000000000 */
[----:B------:R-:W-:-:S06]  /*18c80*/  IMAD.MOV R2, RZ, RZ, -R2 ;  /* 0x000000ffff027224 */ /* 0x000fcc00078e0a02 */
[----:B------:R-:W-:Y:S01]  /*18c90*/  @!P2 IMAD.MOV R7, RZ, RZ, -R7 ;  /* 0x000000ffff07a224 */ /* 0x000fe200078e0a07 */
[----:B------:R-:W-:-:S04]  /*18ca0*/  @!P1 LOP3.LUT R7, RZ, R25, RZ, 0x33, !PT ;  /* 0x00000019ff079212 */ /* 0x000fc800078e33ff */
[----:B------:R-:W-:-:S05]  /*18cb0*/  IABS R3, R7 ;  /* 0x0000000700037213 */ /* 0x000fca0000000000 */
        /* <DEDUP_REMOVED lines=9> */
[----:B------:R-:W-:-:S04]  /*18d50*/  IMAD.MOV R2, RZ, RZ, -R7 ;  /* 0x000000ffff027224 */ /* 0x000fc800078e0a07 */
[----:B------:R-:W-:Y:S02]  /*18d60*/  IMAD R2, R25, R2, R0 ;  /* 0x0000000219027224 */ /* 0x000fe400078e0200 */
        /* <DEDUP_REMOVED lines=8> */
.L_x_1408:
[----:B0---4-:R-:W0:Y:S02]  /*18df0*/  LDC.64 R2, c[0x0][0xc90] ;  /* 0x00032400ff027b82 */ /* 0x011e240000000a00 */
[----:B0-----:R-:W-:-:S05]  /*18e00*/  IMAD.WIDE R2, R27, 0x4, R2 ;  /* 0x000000041b027825 */ /* 0x001fca00078e0202 */
[----:B------:R0:W2:Y:S02]  /*18e10*/  LDG.E R6, desc[UR36][R2.64] ;  /* 0x0000002402067981 */ /* 0x0000a4000c1e1900 */
[----:B0-----:R-:W-:Y:S02]  /*18e20*/  IMAD.MOV.U32 R2, RZ, RZ, RZ ;  /* 0x000000ffff027224 */ /* 0x001fe400078e00ff */
[----:B--2---:R-:W-:-:S05]  /*18e30*/  IMAD R7, R25, R6, RZ ;  /* 0x0000000619077224 */ /* 0x004fca00078e02ff */
[----:B------:R-:W-:-:S04]  /*18e40*/  IABS R4, R7 ;  /* 0x0000000700047213 */ /* 0x000fc80000000000 */
[----:B------:R-:W0:Y:S08]  /*18e50*/  I2F.RP R8, R4 ;  /* 0x0000000400087306 */ /* 0x000e300000209400 */
        /* <DEDUP_REMOVED lines=26> */
[----:B------:R-:W-:-:S04]  /*19000*/  VIADDMNMX R5, R3, R5, R6, PT ;  /* 0x0000000503057246 */ /* 0x000fc80003800106 */
[----:B------:R-:W-:-:S04]  /*19010*/  IABS R6, R5 ;  /* 0x0000000500067213 */ /* 0x000fc80000000000 */
[----:B------:R-:W0:Y:S08]  /*19020*/  I2F.RP R8, R6 ;  /* 0x0000000600087306 */ /* 0x000e300000209400 */
[----:B0-----:R-:W0:Y:S02]  /*19030*/  MUFU.RCP R8, R8 ;  /* 0x0000000800087308 */ /* 0x001e240000001000 */
[----:B0-----:R-:W-:Y:S01]  /*19040*/  VIADD R3, R8, 0xffffffe ;  /* 0x0ffffffe08037836 */ /* 0x001fe20000000000 */
[----:B------:R-:W-:-:S05]  /*19050*/  IABS R8, R5 ;  /* 0x0000000500087213 */ /* 0x000fca0000000000 */
[----:B------:R-:W0:Y:S02]  /*19060*/  F2I.FTZ.U32.TRUNC.NTZ R3, R3 ;  /* 0x0000000300037305 */ /* 0x000e24000021f000 */
[----:B0-----:R-:W-:-:S04]  /*19070*/  IMAD.MOV R7, RZ, RZ, -R3 ;  /* 0x000000ffff077224 */ /* 0x001fc800078e0a03 */
[----:B------:R-:W-:-:S04]  /*19080*/  IMAD R7, R7, R6, RZ ;  /* 0x0000000607077224 */ /* 0x000fc800078e02ff */
[----:B------:R-:W-:Y:S01]  /*19090*/  IMAD.HI.U32 R2, R3, R7, R2 ;  /* 0x0000000703027227 */ /* 0x000fe200078e0002 */
[----:B------:R-:W-:-:S03]  /*190a0*/  IABS R7, R0 ;  /* 0x0000000000077213 */ /* 0x000fc60000000000 */
        /* <DEDUP_REMOVED lines=13> */
[----:B------:R-:W-:Y:S01]  /*19180*/  @!P1 LOP3.LUT R2, RZ, R5, RZ, 0x33, !PT ;  /* 0x00000005ff029212 */ /* 0x000fe200078e33ff */
[----:B------:R-:W-:-:S04]  /*19190*/  IMAD.MOV R5, RZ, RZ, -R5 ;  /* 0x000000ffff057224 */ /* 0x000fc800078e0a05 */
[----:B------:R-:W-:-:S07]  /*191a0*/  IMAD R26, R2, R5, R3 ;  /* 0x00000005021a7224 */ /* 0x000fce00078e0203 */
.L_x_1409:
[----:B------:R-:W-:-:S05]  /*191b0*/  LOP3.LUT R2, RZ, R2, RZ, 0x33, !PT ;  /* 0x00000002ff027212 */ /* 0x000fca00078e33ff */
[----:B------:R-:W-:Y:S01]  /*191c0*/  IMAD.IADD R25, R25, 0x1, R2 ;  /* 0x0000000119197824 */ /* 0x000fe200078e0202 */
[----:B------:R-:W-:Y:S06]  /*191d0*/  BRA `(.L_x_1410) ;  /* 0x00000000001c7947 */ /* 0x000fec0003800000 */
.L_x_1402:
[----:B------:R-:W-:Y:S01]  /*191e0*/  UMOV UR4, URZ ;  /* 0x0000003f00047c82 */ /* 0x000fe20008000000 */
[----:B------:R-:W-:Y:S01]  /*191f0*/  UMOV UR5, URZ ;  /* 0x0000003f00057c82 */ /* 0x000fe20008000000 */
[----:B------:R-:W-:Y:S01]  /*19200*/  ULDC UR6, c[0x0][0xc3c] ;  /* 0x00030f0000067ab9 */ /* 0x000fe20000000800 */
[----:B------:R-:W-:Y:S02]  /*19210*/  IMAD.MOV.U32 R24, RZ, RZ, R0 ;  /* 0x000000ffff187224 */ /* 0x000fe400078e0000 */
[----:B------:R-:W-:Y:S02]  /*19220*/  IMAD.U32 R25, RZ, RZ, UR4 ;  /* 0x00000004ff197e24 */ /* 0x000fe4000f8e00ff */
[----:B------:R-:W-:Y:S02]  /*19230*/  IMAD.U32 R26, RZ, RZ, UR5 ;  /* 0x00000005ff1a7e24 */ /* 0x000fe4000f8e00ff */
[----:B------:R-:W-:-:S07]  /*19240*/  IMAD.U32 R27, RZ, RZ, UR6 ;  /* 0x00000006ff1b7e24 */ /* 0x000fce000f8e00ff */
.L_x_1410:
        /* <DEDUP_REMOVED lines=10> */
.L_x_1399:
[----:B------:R-:W-:Y:S02]  /*192f0*/  ULDC UR4, c[0x0][0xc3c] ;  /* 0x00030f0000047ab9 */ /* 0x000fe40000000800 */
[----:B-1----:R-:W-:-:S13]  /*19300*/  ISETP.GE.AND P0, PT, R27, UR4, PT ;  /* 0x000000041b007c0c */ /* 0x002fda000bf06270 */
[----:B------:R-:W-:Y:S05]  /*19310*/  @!P0 BRA `(.L_x_1411) ;  /* 0xffffffb000248947 */ /* 0x000fea000383ffff */
[----:B------:R-:W-:Y:S05]  /*19320*/  BSYNC B8 ;  /* 0x0000000000087941 */ /* 0x000fea0003800000 */
.L_x_1338:
[----:B------:R-:W3:Y:S01]  /*19330*/  LDL.LU R0, [R1+0x20] ;  /* 0x0000200001007983 */ /* 0x000ee20000300800 */
[----:B------:R-:W-:Y:S01]  /*19340*/  BSSY B0, `(.L_x_1412) ;  /* 0x000000b000007945 */ /* 0x000fe20003800000 */
[----:B------:R-:W1:Y:S01]  /*19350*/  S2R R5, SR_CgaCtaId ;  /* 0x0000000000057919 */ /* 0x000e620000008800 */
[----:B---3--:R-:W-:-:S05]  /*19360*/  VIADD R0, R0, 0x1 ;  /* 0x0000000100007836 */ /* 0x008fca0000000000 */
[----:B0-----:R-:W-:-:S04]  /*19370*/  LEA.HI R2, R0, R0, RZ, 0x1 ;  /* 0x0000000000027211 */ /* 0x001fc800078f08ff */
[----:B------:R-:W-:Y:S02]  /*19380*/  LOP3.LUT R3, R2, 0xfffffffe, RZ, 0xc0, !PT ;  /* 0xfffffffe02037812 */ /* 0x000fe400078ec0ff */
[----:B------:R-:W-:-:S03]  /*19390*/  MOV R2, 0x400 ;  /* 0x0000040000027802 */ /* 0x000fc60000000f00 */
[----:B------:R-:W-:Y:S01]  /*193a0*/  IMAD.IADD R0, R0, 0x1, -R3 ;  /* 0x0000000100007824 */ /* 0x000fe200078e0a03 */
[----:B-1----:R-:W-:-:S04]  /*193b0*/  LEA R7, R5, R2, 0x18 ;  /* 0x0000000205077211 */ /* 0x002fc800078ec0ff */
[----:B------:R-:W-:-:S04]  /*193c0*/  SHF.L.U32 R0, R0, 0x1f, RZ ;  /* 0x0000001f00007819 */ /* 0x000fc800000006ff */
[----:B------:R-:W0:Y:S02]  /*193d0*/  SYNCS.PHASECHK.TRANS64.TRYWAIT P0, [R7+URZ+0x30820], R0 ;  /* 0x03082000070075a7 */ /* 0x000e24000800017f */
[----:B0-----:R-:W-:Y:S05]  /*193e0*/  @!P0 BRA `(.L_x_1413) ;  /* 0x0000003400408947 */ /* 0x001fea0003800000 */
.L_x_1516:
[----:B------:R-:W-:Y:S05]  /*193f0*/  BSYNC B0 ;  /* 0x0000000000007941 */ /* 0x000fea0003800000 */
.L_x_1412:
[----:B------:R-:W-:-:S03]  /*19400*/  UMOV UR4, 0xffffffff ;  /* 0xffffffff00047882 */ /* 0x000fc60000000000 */
[----:B------:R-:W-:Y:S05]  /*19410*/  BRA.DIV UR4, `(.L_x_1414) ;  /* 0x0000003604487947 */ /* 0x000fea000b800000 */
[----:B0-----:R-:W0:Y:S02]  /*19420*/  S2R R0, SR_TID.X ;  /* 0x0000000000007919 */ /* 0x001e240000002100 */
[----:B0-----:R-:W-:-:S04]  /*19430*/  SHF.R.U32.HI R0, RZ, 0x5, R0 ;  /* 0x00000005ff007819 */ /* 0x001fc80000011600 */
[----:B------:R-:W-:-:S05]  /*19440*/  LOP3.LUT R0, R0, 0x3, RZ, 0xc0, !PT ;  /* 0x0000000300007812 */ /* 0x000fca00078ec0ff */
[----:B------:R0:W1:Y:S02]  /*19450*/  SHFL.IDX PT, R14, R0, RZ, 0x1f ;  /* 0x00001fff000e7589 */ /* 0x00006400000e0000 */
.L_x_1519:
[----:B-1----:R-:W-:Y:S01]  /*19460*/  ISETP.NE.AND P0, PT, R14, RZ, PT ;  /* 0x000000ff0e00720c */ /* 0x002fe20003f05270 */
[----:B------:R-:W-:-:S12]  /*19470*/  BSSY B0, `(.L_x_1415) ;  /* 0x0000026000007945 */ /* 0x000fd80003800000 */
[----:B------:R-:W-:Y:S05]  /*19480*/  @P0 BRA `(.L_x_1416) ;  /* 0x0000000000900947 */ /* 0x000fea0003800000 */
[----:B------:R-:W-:-:S03]  /*19490*/  UMOV UR4, 0xffffffff ;  /* 0xffffffff00047882 */ /* 0x000fc60000000000 */
[----:B------:R-:W-:Y:S05]  /*194a0*/  BRA.DIV UR4, `(.L_x_1417) ;  /* 0x0000003604587947 */ /* 0x000fea000b800000 */
[----:B------:R-:W-:-:S13]  /*194b0*/  ELECT P6, URZ, PT ;  /* 0x00000000003f782f */ /* 0x000fda00038c0000 */
.L_x_1522:
[----:B------:R-:W-:Y:S05]  /*194c0*/  @!P6 BRA `(.L_x_1416) ;  /* 0x000000000080e947 */ /* 0x000fea0003800000 */
[----:B0-----:R-:W3:Y:S02]  /*194d0*/  LDL R0, [R1+0x30] ;  /* 0x0000300001007983 */ /* 0x001ee40000100800 */
[----:B---3--:R-:W-:-:S13]  /*194e0*/  R2UR UR4, R0 ;  /* 0x00000000000472ca */ /* 0x008fda00000e0000 */
[----:B------:R-:W-:-:S06]  /*194f0*/  ULOP3.LUT UR4, UR4, 0x2, URZ, 0xfc, !UPT ;  /* 0x0000000204047892 */ /* 0x000fcc000f8efc3f */
[----:B------:R-:W-:-:S05]  /*19500*/  IMAD.U32 R0, RZ, RZ, UR4 ;  /* 0x00000004ff007e24 */ /* 0x000fca000f8e00ff */
[----:B------:R-:W-:-:S13]  /*19510*/  ISETP.NE.AND P0, PT, R0, 0x3, PT ;  /* 0x000000030000780c */ /* 0x000fda0003f05270 */
[----:B------:R-:W-:Y:S05]  /*19520*/  @!P0 BRA `(.L_x_1418) ;  /* 0x0000000000048947 */ /* 0x000fea0003800000 */
[----:B------:R-:W-:Y:S01]  /*19530*/  BPT.TRAP 0x1 ;  /* 0x000000040000795c */ /* 0x000fe20000300000 */
.L_x_1418:
[----:B------:R-:W-:Y:S01]  /*19540*/  IMAD R5, R22, 0x8, R7 ;  /* 0x0000000816057824 */ /* 0x000fe200078e0207 */
[----:B------:R-:W-:Y:S01]  /*19550*/  SHF.L.U32 R0, R28, 0x1f, RZ ;  /* 0x0000001f1c007819 */ /* 0x000fe200000006ff */
[----:B------:R-:W-:-:S03]  /*19560*/  VIADD R22, R22, 0x1 ;  /* 0x0000000116167836 */ /* 0x000fc60000000000 */
[----:B------:R-:W0:Y:S02]  /*19570*/  SYNCS.PHASECHK.TRANS64.TRYWAIT P1, [R5+URZ+0x30840], R0 ;  /* 0x03084000050075a7 */ /* 0x000e24000802017f */
[----:B------:R-:W-:-:S04]  /*19580*/  ISETP.NE.AND P2, PT, R22, 0x2, PT ;  /* 0x000000021600780c */ /* 0x000fc80003f45270 */
[----:B------:R-:W-:Y:S01]  /*19590*/  SEL R3, RZ, 0x1, P2 ;  /* 0x00000001ff037807 */ /* 0x000fe20001000000 */
[----:B0-----:R-:W-:Y:S08]  /*195a0*/  @!P1 BRA `(.L_x_1419) ;  /* 0x0000003400389947 */ /* 0x001ff00003800000 */
.L_x_1523:
[----:B------:R-:W-:Y:S02]  /*195b0*/  SEL R22, R22, RZ, P2 ;  /* 0x000000ff16167207 */ /* 0x000fe40001000000 */
[----:B------:R-:W-:Y:S01]  /*195c0*/  LOP3.LUT R2, R28, R3, RZ, 0x3c, !PT ;  /* 0x000000031c027212 */ /* 0x000fe200078e3cff */
[----:B------:R-:W-:Y:S06]  /*195d0*/  @!P0 BRA `(.L_x_1420) ;  /* 0x0000000000048947 */ /* 0x000fec0003800000 */
[----:B------:R-:W-:Y:S01]  /*195e0*/  BPT.TRAP 0x1 ;  /* 0x000000040000795c */ /* 0x000fe20000300000 */
.L_x_1420:
[----:B------:R-:W-:Y:S01]  /*195f0*/  IMAD R3, R22, 0x8, R7 ;  /* 0x0000000816037824 */ /* 0x000fe200078e0207 */
[----:B------:R-:W-:-:S04]  /*19600*/  SHF.L.U32 R2, R2, 0x1f, RZ ;  /* 0x0000001f02027819 */ /* 0x000fc800000006ff */
[----:B------:R-:W1:Y:S02]  /*19610*/  SYNCS.PHASECHK.TRANS64.TRYWAIT P1, [R3+URZ+0x30840], R2 ;  /* 0x03084002030075a7 */ /* 0x000e64000802017f */
[----:B-1----:R-:W-:Y:S05]  /*19620*/  @!P1 BRA `(.L_x_1421) ;  /* 0x00000034002c9947 */ /* 0x002fea0003800000 */
.L_x_1524:
[----:B------:R-:W-:Y:S05]  /*19630*/  @!P0 BRA `(.L_x_1422) ;  /* 0x0000000000048947 */ /* 0x000fea0003800000 */
[----:B------:R-:W-:Y:S01]  /*19640*/  BPT.TRAP 0x1 ;  /* 0x000000040000795c */ /* 0x000fe20000300000 */
.L_x_1422:
[----:B------:R-:W3:Y:S02]  /*19650*/  SYNCS.PHASECHK.TRANS64.TRYWAIT P1, [R5+URZ+0x30860], R0 ;  /* 0x03086000050075a7 */ /* 0x000ee4000802017f */
[----:B---3--:R-:W-:Y:S05]  /*19660*/  @!P1 BRA `(.L_x_1423) ;  /* 0x0000003400309947 */ /* 0x008fea0003800000 */
.L_x_1525:
[----:B------:R-:W-:Y:S05]  /*19670*/  @!P0 BRA `(.L_x_1424) ;  /* 0x0000000000048947 */ /* 0x000fea0003800000 */
[----:B------:R-:W-:Y:S01]  /*19680*/  BPT.TRAP 0x1 ;  /* 0x000000040000795c */ /* 0x000fe20000300000 */
.L_x_1424:
[----:B----4-:R4:W0:Y:S02]  /*19690*/  SYNCS.PHASECHK.TRANS64.TRYWAIT P0, [R3+URZ+0x30860], R2 ;  /* 0x03086002030075a7 */ /* 0x010824000800017f */
[----:B0-----:R-:W-:Y:S05]  /*196a0*/  @!P0 NANOSLEEP.SYNCS 0x989680 ;  /* 0x009896800000895d */ /* 0x001fea0003900000 */
[----:B------:R-:W0:Y:S02]  /*196b0*/  @!P0 SYNCS.PHASECHK.TRANS64 P0, [R3+URZ+0x30860], R2 ;  /* 0x03086002030085a7 */ /* 0x000e24000800007f */
[----:B0-----:R-:W-:Y:S05]  /*196c0*/  @!P0 BRA `(.L_x_1424) ;  /* 0xfffffffc00f08947 */ /* 0x001fea000383ffff */
.L_x_1416:
[----:B------:R-:W-:Y:S05]  /*196d0*/  BSYNC B0 ;  /* 0x0000000000007941 */ /* 0x000fea0003800000 */
.L_x_1415:
[----:B------:R-:W-:Y:S05]  /*196e0*/  EXIT ;  /* 0x000000000000794d */ /* 0x000fea0003800000 */
.L_x_1229:
[----:B0-----:R-:W-:-:S04]  /*196f0*/  IMAD.U32 R3, RZ, RZ, UR40 ;  /* 0x00000028ff037e24 */ /* 0x001fc8000f8e00ff */
[----:B------:R0:W1:Y:S03]  /*19700*/  SYNCS.PHASECHK.TRANS64.TRYWAIT P1, [R3+URZ+0x30800], R0 ;  /* 0x03080000030075a7 */ /* 0x000066000802017f */
[----:B-1----:R-:W-:Y:S05]  /*19710*/  @!P1 NANOSLEEP.SYNCS 0x989680 ;  /* 0x009896800000995d */ /* 0x002fea0003900000 */
[----:B------:R-:W1:Y:S02]  /*19720*/  @!P1 SYNCS.PHASECHK.TRANS64 P1, [R3+URZ+0x30800], R0 ;  /* 0x03080000030095a7 */ /* 0x000e64000802007f */
[----:B-1----:R-:W-:Y:S05]  /*19730*/  @!P1 BRA `(.L_x_1229) ;  /* 0xfffffffc00ec9947 */ /* 0x002fea000383ffff */
[----:B------:R-:W-:Y:S05]  /*19740*/  BRA `(.L_x_1425) ;  /* 0xfffffe8c007c7947 */ /* 0x000fea000383ffff */
.L_x_1233:
[----:B-1----:R1:W2:Y:S02]  /*19750*/  SYNCS.PHASECHK.TRANS64.TRYWAIT P1, [R3+URZ+0x30830], R0 ;  /* 0x03083000030075a7 */ /* 0x0022a4000802017f */
[----:B--2---:R-:W-:Y:S05]  /*19760*/  @!P1 NANOSLEEP.SYNCS 0x989680 ;  /* 0x009896800000995d */ /* 0x004fea0003900000 */
[----:B------:R-:W2:Y:S02]  /*19770*/  @!P1 SYNCS.PHASECHK.TRANS64 P1, [R3+URZ+0x30830], R0 ;  /* 0x03083000030095a7 */ /* 0x000ea4000802007f */
[----:B--2---:R-:W-:Y:S05]  /*19780*/  @!P1 BRA `(.L_x_1233) ;  /* 0xfffffffc00f09947 */ /* 0x004fea000383ffff */
[----:B------:R-:W-:Y:S05]  /*19790*/  BRA `(.L_x_1232) ;  /* 0xfffffe8c00987947 */ /* 0x000fea000383ffff */
.L_x_1250:
[----:B-1----:R-:W-:-:S04]  /*197a0*/  IMAD.U32 R3, RZ, RZ, UR6 ;  /* 0x00000006ff037e24 */ /* 0x002fc8000f8e00ff */
[----:B------:R1:W2:Y:S03]  /*197b0*/  SYNCS.PHASECHK.TRANS64.TRYWAIT P1, [R3+URZ+0x30830], R2 ;  /* 0x03083002030075a7 */ /* 0x0002a6000802017f */
[----:B--2---:R-:W-:Y:S05]  /*197c0*/  @!P1 NANOSLEEP.SYNCS 0x989680 ;  /* 0x009896800000995d */ /* 0x004fea0003900000 */
[----:B------:R-:W2:Y:S02]  /*197d0*/  @!P1 SYNCS.PHASECHK.TRANS64 P1, [R3+URZ+0x30830], R2 ;  /* 0x03083002030095a7 */ /* 0x000ea4000802007f */
[----:B--2---:R-:W-:Y:S05]  /*197e0*/  @!P1 BRA `(.L_x_1250) ;  /* 0xfffffffc00ec9947 */ /* 0x004fea000383ffff */
[----:B------:R-:W-:Y:S05]  /*197f0*/  BRA `(.L_x_1249) ;  /* 0xfffffeb800c87947 */ /* 0x000fea000383ffff */
.L_x_1254:
[----:B01----:R-:W-:-:S04]  /*19800*/  IMAD.U32 R2, RZ, RZ, UR5 ;  /* 0x00000005ff027e24 */ /* 0x003fc8000f8e00ff */
[----:B------:R0:W1:Y:S03]  /*19810*/  SYNCS.PHASECHK.TRANS64.TRYWAIT P1, [R2+URZ+0x30850], R0 ;  /* 0x03085000020075a7 */ /* 0x000066000802017f */
[----:B-1----:R-:W-:Y:S05]  /*19820*/  @!P1 NANOSLEEP.SYNCS 0x989680 ;  /* 0x009896800000995d */ /* 0x002fea0003900000 */
[----:B------:R-:W1:Y:S02]  /*19830*/  @!P1 SYNCS.PHASECHK.TRANS64 P1, [R2+URZ+0x30850], R0 ;  /* 0x03085000020095a7 */ /* 0x000e64000802007f */
[----:B-1----:R-:W-:Y:S05]  /*19840*/  @!P1 BRA `(.L_x_1254) ;  /* 0xfffffffc00ec9947 */ /* 0x002fea000383ffff */
[----:B------:R-:W-:Y:S05]  /*19850*/  BRA `(.L_x_1253) ;  /* 0xfffffec8005c7947 */ /* 0x000fea000383ffff */
.L_x_1273:
[----:B-1----:R-:W-:-:S04]  /*19860*/  IMAD.U32 R3, RZ, RZ, UR7 ;  /* 0x00000007ff037e24 */ /* 0x002fc8000f8e00ff */
[----:B------:R1:W2:Y:S03]  /*19870*/  SYNCS.PHASECHK.TRANS64.TRYWAIT P1, [R3+URZ+0x30830], R2 ;  /* 0x03083002030075a7 */ /* 0x0002a6000802017f */
[----:B--2---:R-:W-:Y:S05]  /*19880*/  @!P1 NANOSLEEP.SYNCS 0x989680 ;  /* 0x009896800000995d */ /* 0x004fea0003900000 */
[----:B------:R-:W2:Y:S02]  /*19890*/  @!P1 SYNCS.PHASECHK.TRANS64 P1, [R3+URZ+0x30830], R2 ;  /* 0x03083002030095a7 */ /* 0x000ea4000802007f */
[----:B--2---:R-:W-:Y:S05]  /*198a0*/  @!P1 BRA `(.L_x_1273) ;  /* 0xfffffffc00ec9947 */ /* 0x004fea000383ffff */
[----:B------:R-:W-:Y:S05]  /*198b0*/  BRA `(.L_x_1272) ;  /* 0xfffffee800f47947 */ /* 0x000fea000383ffff */
.L_x_1277:
[----:B01----:R-:W-:-:S04]  /*198c0*/  IMAD.U32 R2, RZ, RZ, UR5 ;  /* 0x00000005ff027e24 */ /* 0x003fc8000f8e00ff */
[----:B------:R0:W1:Y:S03]  /*198d0*/  SYNCS.PHASECHK.TRANS64.TRYWAIT P1, [R2+URZ+0x30850], R0 ;  /* 0x03085000020075a7 */ /* 0x000066000802017f */
[----:B-1----:R-:W-:Y:S05]  /*198e0*/  @!P1 NANOSLEEP.SYNCS 0x989680 ;  /* 0x009896800000995d */ /* 0x002fea0003900000 */
[----:B------:R-:W1:Y:S02]  /*198f0*/  @!P1 SYNCS.PHASECHK.TRANS64 P1, [R2+URZ+0x30850], R0 ;  /* 0x03085000020095a7 */ /* 0x000e64000802007f */
[----:B-1----:R-:W-:Y:S05]  /*19900*/  @!P1 BRA `(.L_x_1277) ;  /* 0xfffffffc00ec9947 */ /* 0x002fea000383ffff */
[----:B------:R-:W-:Y:S05]  /*19910*/  BRA `(.L_x_1276) ;  /* 0xfffffef800887947 */ /* 0x000fea000383ffff */
.L_x_1285:
[----:B-1----:R-:W-:-:S04]  /*19920*/  IMAD.U32 R3, RZ, RZ, UR5 ;  /* 0x00000005ff037e24 */ /* 0x002fc8000f8e00ff */
[----:B------:R1:W2:Y:S03]  /*19930*/  SYNCS.PHASECHK.TRANS64.TRYWAIT P1, [R3+URZ+0x30830], R2 ;  /* 0x03083002030075a7 */ /* 0x0002a6000802017f */
[----:B--2---:R-:W-:Y:S05]  /*19940*/  @!P1 NANOSLEEP.SYNCS 0x989680 ;  /* 0x009896800000995d */ /* 0x004fea0003900000 */
[----:B------:R-:W2:Y:S02]  /*19950*/  @!P1 SYNCS.PHASECHK.TRANS64 P1, [R3+URZ+0x30830], R2 ;  /* 0x03083002030095a7 */ /* 0x000ea4000802007f */
[----:B--2---:R-:W-:Y:S05]  /*19960*/  @!P1 BRA `(.L_x_1285) ;  /* 0xfffffffc00ec9947 */ /* 0x004fea000383ffff */
[----:B------:R-:W-:Y:S05]  /*19970*/  BRA `(.L_x_1284) ;  /* 0xffffff0c00207947 */ /* 0x000fea000383ffff */
.L_x_1289:
[----:B01----:R-:W-:-:S04]  /*19980*/  IMAD.U32 R2, RZ, RZ, UR5 ;  /* 0x00000005ff027e24 */ /* 0x003fc8000f8e00ff */
[----:B------:R0:W1:Y:S03]  /*19990*/  SYNCS.PHASECHK.TRANS64.TRYWAIT P1, [R2+URZ+0x30850], R0 ;  /* 0x03085000020075a7 */ /* 0x000066000802017f */
[----:B-1----:R-:W-:Y:S05]  /*199a0*/  @!P1 NANOSLEEP.SYNCS 0x989680 ;  /* 0x009896800000995d */ /* 0x002fea0003900000 */
[----:B------:R-:W1:Y:S02]  /*199b0*/  @!P1 SYNCS.PHASECHK.TRANS64 P1, [R2+URZ+0x30850], R0 ;  /* 0x03085000020095a7 */ /* 0x000e64000802007f */
[----:B-1----:R-:W-:Y:S05]  /*199c0*/  @!P1 BRA `(.L_x_1289) ;  /* 0xfffffffc00ec9947 */ /* 0x002fea000383ffff */
[----:B------:R-:W-:Y:S05]  /*199d0*/  BRA `(.L_x_1288) ;  /* 0xffffff1800b47947 */ /* 0x000fea000383ffff */
.L_x_1304:
[----:B-1----:R-:W-:-:S04]  /*199e0*/  IMAD.U32 R5, RZ, RZ, UR5 ;  /* 0x00000005ff057e24 */ /* 0x002fc8000f8e00ff */
[----:B------:R1:W2:Y:S03]  /*199f0*/  SYNCS.PHASECHK.TRANS64.TRYWAIT P1, [R5+URZ+0x30850], R0 ;  /* 0x03085000050075a7 */ /* 0x0002a6000802017f */
[----:B--2---:R-:W-:Y:S05]  /*19a00*/  @!P1 NANOSLEEP.SYNCS 0x989680 ;  /* 0x009896800000995d */ /* 0x004fea0003900000 */
[----:B------:R-:W2:Y:S02]  /*19a10*/  @!P1 SYNCS.PHASECHK.TRANS64 P1, [R5+URZ+0x30850], R0 ;  /* 0x03085000050095a7 */ /* 0x000ea4000802007f */
[----:B--2---:R-:W-:Y:S05]  /*19a20*/  @!P1 BRA `(.L_x_1304) ;  /* 0xfffffffc00ec9947 */ /* 0x004fea000383ffff */
[----:B------:R-:W-:Y:S05]  /*19a30*/  BRA `(.L_x_1303) ;  /* 0xffffff40007c7947 */ /* 0x000fea000383ffff */
.L_x_1360:
        /* <DEDUP_REMOVED lines=11> */
.L_x_1427:
[----:B------:R-:W-:Y:S05]  /*19af0*/  BSYNC B0 ;  /* 0x0000000000007941 */ /* 0x000fea0003800000 */
.L_x_1426:
[----:B------:R-:W-:Y:S05]  /*19b00*/  BRA `(.L_x_1428) ;  /* 0xffffffb800807947 */ /* 0x000fea000383ffff */
.L_x_1363:
[----:B0-----:R0:W1:Y:S02]  /*19b10*/  SYNCS.PHASECHK.TRANS64.TRYWAIT P0, [R4+URZ+0x30840], R2 ;  /* 0x03084002040075a7 */ /* 0x001064000800017f */
[----:B-1----:R-:W-:Y:S05]  /*19b20*/  @!P0 NANOSLEEP.SYNCS 0x989680 ;  /* 0x009896800000895d */ /* 0x002fea0003900000 */
[----:B------:R-:W1:Y:S02]  /*19b30*/  @!P0 SYNCS.PHASECHK.TRANS64 P0, [R4+URZ+0x30840], R2 ;  /* 0x03084002040085a7 */ /* 0x000e64000800007f */
[----:B-1----:R-:W-:Y:S05]  /*19b40*/  @!P0 BRA `(.L_x_1363) ;  /* 0xfffffffc00f08947 */ /* 0x002fea000383ffff */
[----:B------:R-:W-:Y:S05]  /*19b50*/  BRA `(.L_x_1429) ;  /* 0xffffffbc007c7947 */ /* 0x000fea000383ffff */
.L_x_1364:
        /* <DEDUP_REMOVED lines=8> */
.L_x_1431:
[----:B------:R-:W-:Y:S05]  /*19be0*/  BSYNC B0 ;  /* 0x0000000000007941 */ /* 0x000fea0003800000 */
.L_x_1430:
[----:B------:R-:W-:Y:S02]  /*19bf0*/  IMAD.MOV.U32 R13, RZ, RZ, R0 ;  /* 0x000000ffff0d7224 */ /* 0x000fe400078e0000 */
[----:B------:R-:W-:Y:S02]  /*19c00*/  IMAD.MOV.U32 R12, RZ, RZ, RZ ;  /* 0x000000ffff0c7224 */ /* 0x000fe400078e00ff */
[----:B------:R-:W-:Y:S02]  /*19c10*/  IMAD.MOV.U32 R11, RZ, RZ, 0x181f ;  /* 0x0000181fff0b7424 */ /* 0x000fe400078e00ff */
[----:B------:R-:W-:Y:S02]  /*19c20*/  IMAD.MOV.U32 R15, RZ, RZ, -0x1 ;  /* 0xffffffffff0f7424 */ /* 0x000fe400078e00ff */
[----:B------:R-:W-:Y:S02]  /*19c30*/  IMAD.MOV.U32 R2, RZ, RZ, R14 ;  /* 0x000000ffff027224 */ /* 0x000fe400078e000e */
[----:B------:R-:W-:-:S07]  /*19c40*/  @P0 IMAD R9, R5, 0x2, R17 ;  /* 0x0000000205090824 */ /* 0x000fce00078e0211 */
[----:B------:R-:W-:Y:S05]  /*19c50*/  WARPSYNC.COLLECTIVE R15, `(.L_x_1432) ;  /* 0x000000000f087348 */ /* 0x000fea0003c00000 */
[----:B------:R0:W1:Y:S02]  /*19c60*/  SHFL.IDX P6, R14, R13, R12, R11 ;  /* 0x0000000c0d0e7389 */ /* 0x00006400000c000b */
[----:B01----:R-:W-:Y:S01]  /*19c70*/  ENDCOLLECTIVE ;  /* 0x000000000000791b */ /* 0x003fe20003800000 */
.L_x_1432:
[----:B------:R-:W-:Y:S02]  /*19c80*/  IMAD.MOV.U32 R13, RZ, RZ, R6 ;  /* 0x000000ffff0d7224 */ /* 0x000fe400078e0006 */
[----:B------:R-:W-:Y:S02]  /*19c90*/  IMAD.MOV.U32 R12, RZ, RZ, 0x1 ;  /* 0x00000001ff0c7424 */ /* 0x000fe400078e00ff */
[----:B------:R-:W-:-:S07]  /*19ca0*/  IMAD.MOV.U32 R3, RZ, RZ, R14 ;  /* 0x000000ffff037224 */ /* 0x000fce00078e000e */
[----:B------:R-:W-:Y:S05]  /*19cb0*/  WARPSYNC.COLLECTIVE R15, `(.L_x_1433) ;  /* 0x000000000f087348 */ /* 0x000fea0003c00000 */
[----:B------:R0:W1:Y:S02]  /*19cc0*/  SHFL.IDX P6, R14, R13, R12, R11 ;  /* 0x0000000c0d0e7389 */ /* 0x00006400000c000b */
[----:B01----:R-:W-:Y:S01]  /*19cd0*/  ENDCOLLECTIVE ;  /* 0x000000000000791b */ /* 0x003fe20003800000 */
.L_x_1433:
        /* <DEDUP_REMOVED lines=10> */
.L_x_1434:
        /* <DEDUP_REMOVED lines=9> */
[----:B------:R-:W-:Y:S01]  /*19e10*/  ISETP.GE.AND P0, PT, R7, 0x11, PT ;  /* 0x000000110700780c */ /* 0x000fe20003f06270 */
[----:B0-----:R-:W-:-:S12]  /*19e20*/  IMAD.MOV.U32 R2, RZ, RZ, R14 ;  /* 0x000000ffff027224 */ /* 0x001fd800078e000e */
[----:B------:R-:W-:Y:S05]  /*19e30*/  WARPSYNC.COLLECTIVE R15, `(.L_x_1435) ;  /* 0x000000000f087348 */ /* 0x000fea0003c00000 */
[----:B------:R0:W1:Y:S02]  /*19e40*/  SHFL.IDX P6, R14, R13, R12, R11 ;  /* 0x0000000c0d0e7389 */ /* 0x00006400000c000b */
[----:B01----:R-:W-:Y:S01]  /*19e50*/  ENDCOLLECTIVE ;  /* 0x000000000000791b */ /* 0x003fe20003800000 */
.L_x_1435:
        /* <DEDUP_REMOVED lines=16> */
.L_x_1436:
[----:B------:R-:W-:Y:S02]  /*19f60*/  @P0 IMAD R9, R5, 0x2, R17 ;  /* 0x0000000205090824 */ /* 0x000fe400078e0211 */
[----:B------:R-:W-:Y:S02]  /*19f70*/  IMAD.MOV.U32 R13, RZ, RZ, R6 ;  /* 0x000000ffff0d7224 */ /* 0x000fe400078e0006 */
[----:B------:R-:W-:Y:S02]  /*19f80*/  IMAD.MOV.U32 R12, RZ, RZ, 0x3 ;  /* 0x00000003ff0c7424 */ /* 0x000fe400078e00ff */
[----:B------:R-:W-:-:S07]  /*19f90*/  IMAD.MOV.U32 R2, RZ, RZ, R14 ;  /* 0x000000ffff027224 */ /* 0x000fce00078e000e */
[----:B------:R-:W-:Y:S05]  /*19fa0*/  WARPSYNC.COLLECTIVE R15, `(.L_x_1437) ;  /* 0x000000000f087348 */ /* 0x000fea0003c00000 */
[----:B------:R0:W1:Y:S02]  /*19fb0*/  SHFL.IDX P6, R14, R13, R12, R11 ;  /* 0x0000000c0d0e7389 */ /* 0x00006400000c000b */
[----:B01----:R-:W-:Y:S01]  /*19fc0*/  ENDCOLLECTIVE ;  /* 0x000000000000791b */ /* 0x003fe20003800000 */
.L_x_1437:
        /* <DEDUP_REMOVED lines=14> */
.L_x_1438:
[----:B------:R-:W-:Y:S01]  /*1a0b0*/  IMAD.MOV.U32 R0, RZ, RZ, R14 ;  /* 0x000000ffff007224 */ /* 0x000fe200078e000e */
[----:B------:R-:W-:Y:S06]  /*1a0c0*/  BRA `(.L_x_1439) ;  /* 0xffffffbc00247947 */ /* 0x000fec000383ffff */
.L_x_1369:
[----:B------:R-:W-:Y:S02]  /*1a0d0*/  IMAD.MOV.U32 R13, RZ, RZ, R0 ;  /* 0x000000ffff0d7224 */ /* 0x000fe400078e0000 */
[----:B------:R-:W-:Y:S02]  /*1a0e0*/  IMAD.MOV.U32 R12, RZ, RZ, RZ ;  /* 0x000000ffff0c7224 */ /* 0x000fe400078e00ff */
[----:B------:R-:W-:Y:S02]  /*1a0f0*/  IMAD.MOV.U32 R11, RZ, RZ, 0x181f ;  /* 0x0000181fff0b7424 */ /* 0x000fe400078e00ff */
[----:B------:R-:W-:Y:S02]  /*1a100*/  IMAD.MOV.U32 R15, RZ, RZ, -0x1 ;  /* 0xffffffffff0f7424 */ /* 0x000fe400078e00ff */
[----:B------:R-:W-:Y:S02]  /*1a110*/  IMAD R5, R29, R5, RZ ;  /* 0x000000051d057224 */ /* 0x000fe400078e02ff */
[----:B------:R-:W-:-:S07]  /*1a120*/  IMAD.IADD R25, R8, 0x1, R25 ;  /* 0x0000000108197824 */ /* 0x000fce00078e0219 */
[----:B------:R-:W-:Y:S05]  /*1a130*/  WARPSYNC.COLLECTIVE R15, `(.L_x_1440) ;  /* 0x000000000f087348 */ /* 0x000fea0003c00000 */
[----:B------:R0:W1:Y:S02]  /*1a140*/  SHFL.IDX P6, R14, R13, R12, R11 ;  /* 0x0000000c0d0e7389 */ /* 0x00006400000c000b */
[----:B01----:R-:W-:Y:S01]  /*1a150*/  ENDCOLLECTIVE ;  /* 0x000000000000791b */ /* 0x003fe20003800000 */
.L_x_1440:
[C---:B------:R-:W-:Y:S01]  /*1a160*/  VIADD R6, R25.reuse, 0x10 ;  /* 0x0000001019067836 */ /* 0x040fe20000000000 */
[----:B------:R-:W-:Y:S01]  /*1a170*/  ISETP.GE.AND P0, PT, R25, R5, PT ;  /* 0x000000051900720c */ /* 0x000fe20003f06270 */
[----:B------:R-:W-:Y:S02]  /*1a180*/  IMAD.MOV.U32 R13, RZ, RZ, R4 ;  /* 0x000000ffff0d7224 */ /* 0x000fe400078e0004 */
[----:B------:R-:W-:-:S10]  /*1a190*/  IMAD.MOV.U32 R2, RZ, RZ, R14 ;  /* 0x000000ffff027224 */ /* 0x000fd400078e000e */
[----:B------:R-:W-:Y:S05]  /*1a1a0*/  WARPSYNC.COLLECTIVE R15, `(.L_x_1441) ;  /* 0x000000000f087348 */ /* 0x000fea0003c00000 */
[----:B------:R0:W1:Y:S02]  /*1a1b0*/  SHFL.IDX P6, R14, R13, R12, R11 ;  /* 0x0000000c0d0e7389 */ /* 0x00006400000c000b */
[----:B01----:R-:W-:Y:S01]  /*1a1c0*/  ENDCOLLECTIVE ;  /* 0x000000000000791b */ /* 0x003fe20003800000 */
.L_x_1441:
        /* <DEDUP_REMOVED lines=8> */
.L_x_1442:
        /* <DEDUP_REMOVED lines=9> */
[----:B------:R-:W-:Y:S02]  /*1a2e0*/  VIADD R6, R25, 0x20 ;  /* 0x0000002019067836 */ /* 0x000fe40000000000 */
[----:B0-----:R-:W-:-:S10]  /*1a2f0*/  IMAD.MOV.U32 R2, RZ, RZ, R14 ;  /* 0x000000ffff027224 */ /* 0x001fd400078e000e */
[----:B------:R-:W-:Y:S05]  /*1a300*/  WARPSYNC.COLLECTIVE R15, `(.L_x_1443) ;  /* 0x000000000f087348 */ /* 0x000fea0003c00000 */
[----:B------:R0:W1:Y:S02]  /*1a310*/  SHFL.IDX P6, R14, R13, R12, R11 ;  /* 0x0000000c0d0e7389 */ /* 0x00006400000c000b */
[----:B01----:R-:W-:Y:S01]  /*1a320*/  ENDCOLLECTIVE ;  /* 0x000000000000791b */ /* 0x003fe20003800000 */
.L_x_1443:
        /* <DEDUP_REMOVED lines=8> */
.L_x_1444:
[----:B------:R-:W-:-:S05]  /*1a3b0*/  @!P0 IMAD.MOV.U32 R3, RZ, RZ, R7 ;  /* 0x000000ffff038224 */ /* 0x000fca00078e0007 */
        /* <DEDUP_REMOVED lines=9> */
[----:B------:R-:W-:Y:S02]  /*1a450*/  VIADD R6, R25, 0x30 ;  /* 0x0000003019067836 */ /* 0x000fe40000000000 */
[----:B0-----:R-:W-:-:S10]  /*1a460*/  IMAD.MOV.U32 R2, RZ, RZ, R14 ;  /* 0x000000ffff027224 */ /* 0x001fd400078e000e */
[----:B------:R-:W-:Y:S05]  /*1a470*/  WARPSYNC.COLLECTIVE R15, `(.L_x_1445) ;  /* 0x000000000f087348 */ /* 0x000fea0003c00000 */
[----:B------:R0:W1:Y:S02]  /*1a480*/  SHFL.IDX P6, R14, R13, R12, R11 ;  /* 0x0000000c0d0e7389 */ /* 0x00006400000c000b */
[----:B01----:R-:W-:Y:S01]  /*1a490*/  ENDCOLLECTIVE ;  /* 0x000000000000791b */ /* 0x003fe20003800000 */
.L_x_1445:
        /* <DEDUP_REMOVED lines=8> */
.L_x_1446:
        /* <DEDUP_REMOVED lines=15> */
.L_x_1447:
        /* <DEDUP_REMOVED lines=8> */
.L_x_1448:
        /* <DEDUP_REMOVED lines=15> */
.L_x_1449:
        /* <DEDUP_REMOVED lines=8> */
.L_x_1450:
        /* <DEDUP_REMOVED lines=15> */
.L_x_1451:
        /* <DEDUP_REMOVED lines=8> */
.L_x_1452:
        /* <DEDUP_REMOVED lines=14> */
.L_x_1453:
        /* <DEDUP_REMOVED lines=8> */
.L_x_1454:
        /* <DEDUP_REMOVED lines=13> */
.L_x_1455:
[----:B------:R-:W-:Y:S05]  /*1aba0*/  BRA `(.L_x_1456) ;  /* 0xffffffbc00807947 */ /* 0x000fea000383ffff */
.L_x_1374:
[----:B0-----:R0:W2:Y:S02]  /*1abb0*/  SYNCS.PHASECHK.TRANS64.TRYWAIT P0, [R17+URZ+0x30820], R0 ;  /* 0x03082000110075a7 */ /* 0x0010a4000800017f */
[----:B--2---:R-:W-:Y:S05]  /*1abc0*/  @!P0 NANOSLEEP.SYNCS 0x989680 ;  /* 0x009896800000895d */ /* 0x004fea0003900000 */
[----:B------:R-:W2:Y:S02]  /*1abd0*/  @!P0 SYNCS.PHASECHK.TRANS64 P0, [R17+URZ+0x30820], R0 ;  /* 0x03082000110085a7 */ /* 0x000ea4000800007f */
[----:B--2---:R-:W-:Y:S05]  /*1abe0*/  @!P0 BRA `(.L_x_1374) ;  /* 0xfffffffc00f08947 */ /* 0x004fea000383ffff */
[----:B------:R-:W-:Y:S05]  /*1abf0*/  BRA `(.L_x_1457) ;  /* 0xffffffbc00fc7947 */ /* 0x000fea000383ffff */
.L_x_1379:
[----:B0-----:R0:W2:Y:S02]  /*1ac00*/  SYNCS.PHASECHK.TRANS64.TRYWAIT P0, [R7+URZ+0x30840], R2 ;  /* 0x03084002070075a7 */ /* 0x0010a4000800017f */
[----:B--2---:R-:W-:Y:S05]  /*1ac10*/  @!P0 NANOSLEEP.SYNCS 0x989680 ;  /* 0x009896800000895d */ /* 0x004fea0003900000 */
[----:B------:R-:W2:Y:S02]  /*1ac20*/  @!P0 SYNCS.PHASECHK.TRANS64 P0, [R7+URZ+0x30840], R2 ;  /* 0x03084002070085a7 */ /* 0x000ea4000800007f */
[----:B--2---:R-:W-:Y:S05]  /*1ac30*/  @!P0 BRA `(.L_x_1379) ;  /* 0xfffffffc00f08947 */ /* 0x004fea000383ffff */
[----:B------:R-:W-:Y:S05]  /*1ac40*/  BRA `(.L_x_1458) ;  /* 0xffffffc000dc7947 */ /* 0x000fea000383ffff */
.L_x_1380:
[----:B------:R-:W-:Y:S01]  /*1ac50*/  BSSY B1, `(.L_x_1459) ;  /* 0x0000008000017945 */ /* 0x000fe20003800000 */
[----:B------:R-:W-:Y:S02]  /*1ac60*/  IMAD.MOV.U32 R13, RZ, RZ, R25 ;  /* 0x000000ffff0d7224 */ /* 0x000fe400078e0019 */
[----:B------:R-:W-:Y:S02]  /*1ac70*/  IMAD.MOV.U32 R12, RZ, RZ, RZ ;  /* 0x000000ffff0c7224 */ /* 0x000fe400078e00ff */
[----:B------:R-:W-:Y:S02]  /*1ac80*/  IMAD.MOV.U32 R11, RZ, RZ, 0x181f ;  /* 0x0000181fff0b7424 */ /* 0x000fe400078e00ff */
[----:B------:R-:W-:-:S07]  /*1ac90*/  IMAD.MOV.U32 R15, RZ, RZ, -0x1 ;  /* 0xffffffffff0f7424 */ /* 0x000fce00078e00ff */
[----:B-1----:R-:W-:Y:S05]  /*1aca0*/  WARPSYNC.COLLECTIVE R15, `(.L_x_1460) ;  /* 0x000000000f087348 */ /* 0x002fea0003c00000 */
[----:B-1----:R0:W1:Y:S02]  /*1acb0*/  SHFL.IDX P6, R14, R13, R12, R11 ;  /* 0x0000000c0d0e7389 */ /* 0x00206400000c000b */
[----:B01----:R-:W-:Y:S01]  /*1acc0*/  ENDCOLLECTIVE ;  /* 0x000000000000791b */ /* 0x003fe20003800000 */
.L_x_1460:
[----:B------:R-:W-:Y:S05]  /*1acd0*/  BSYNC B1 ;  /* 0x0000000000017941 */ /* 0x000fea0003800000 */
.L_x_1459:
        /* <DEDUP_REMOVED lines=12> */
.L_x_1461:
[----:B------:R-:W-:Y:S01]  /*1ada0*/  LOP3.LUT R16, R16, 0xffffefff, RZ, 0xc0, !PT ;  /* 0xffffefff10107812 */ /* 0x000fe200078ec0ff */
[----:B------:R-:W-:-:S03]  /*1adb0*/  IMAD R20, R20, 0x2, R17 ;  /* 0x0000000214147824 */ /* 0x000fc600078e0211 */
[----:B------:R-:W-:-:S04]  /*1adc0*/  @P2 LOP3.LUT R16, R16, 0x1000, RZ, 0xfc, !PT ;  /* 0x0000100010102812 */ /* 0x000fc800078efcff */
[C---:B------:R-:W-:Y:S02]  /*1add0*/  LOP3.LUT P2, RZ, R16.reuse, 0x8, RZ, 0xc0, !PT ;  /* 0x0000000810ff7812 */ /* 0x040fe4000784c0ff */
[----:B------:R-:W-:Y:S01]  /*1ade0*/  LOP3.LUT R16, R16, 0xfffff7ff, RZ, 0xc0, !PT ;  /* 0xfffff7ff10107812 */ /* 0x000fe200078ec0ff */
[----:B------:R-:W-:-:S03]  /*1adf0*/  IMAD.MOV.U32 R13, RZ, RZ, R25 ;  /* 0x000000ffff0d7224 */ /* 0x000fc600078e0019 */
[----:B------:R-:W-:Y:S01]  /*1ae00*/  @P1 LOP3.LUT R16, R16, 0x800, RZ, 0xfc, !PT ;  /* 0x0000080010101812 */ /* 0x000fe200078efcff */
[----:B------:R-:W-:-:S03]  /*1ae10*/  IMAD.MOV.U32 R12, RZ, RZ, 0x1 ;  /* 0x00000001ff0c7424 */ /* 0x000fc600078e00ff */
[----:B------:R-:W-:Y:S01]  /*1ae20*/  LOP3.LUT P1, RZ, R16, 0x4, RZ, 0xc0, !PT ;  /* 0x0000000410ff7812 */ /* 0x000fe2000782c0ff */
[----:B------:R-:W-:-:S12]  /*1ae30*/  IMAD.MOV.U32 R2, RZ, RZ, R14 ;  /* 0x000000ffff027224 */ /* 0x000fd800078e000e */
[----:B------:R-:W-:Y:S05]  /*1ae40*/  WARPSYNC.COLLECTIVE R15, `(.L_x_1462) ;  /* 0x000000000f087348 */ /* 0x000fea0003c00000 */
[----:B------:R0:W1:Y:S02]  /*1ae50*/  SHFL.IDX P6, R14, R13, R12, R11 ;  /* 0x0000000c0d0e7389 */ /* 0x00006400000c000b */
[----:B01----:R-:W-:Y:S01]  /*1ae60*/  ENDCOLLECTIVE ;  /* 0x000000000000791b */ /* 0x003fe20003800000 */
.L_x_1462:
        /* <DEDUP_REMOVED lines=14> */
.L_x_1463:
[----:B------:R-:W-:Y:S02]  /*1af50*/  IMAD.MOV.U32 R13, RZ, RZ, R25 ;  /* 0x000000ffff0d7224 */ /* 0x000fe400078e0019 */
[----:B------:R-:W-:Y:S02]  /*1af60*/  IMAD.MOV.U32 R12, RZ, RZ, 0x2 ;  /* 0x00000002ff0c7424 */ /* 0x000fe400078e00ff */
[----:B------:R-:W-:-:S07]  /*1af70*/  IMAD.MOV.U32 R2, RZ, RZ, R14 ;  /* 0x000000ffff027224 */ /* 0x000fce00078e000e */
[----:B------:R-:W-:Y:S05]  /*1af80*/  WARPSYNC.COLLECTIVE R15, `(.L_x_1464) ;  /* 0x000000000f087348 */ /* 0x000fea0003c00000 */
[----:B------:R0:W1:Y:S02]  /*1af90*/  SHFL.IDX P6, R14, R13, R12, R11 ;  /* 0x0000000c0d0e7389 */ /* 0x00006400000c000b */
[----:B01----:R-:W-:Y:S01]  /*1afa0*/  ENDCOLLECTIVE ;  /* 0x000000000000791b */ /* 0x003fe20003800000 */
.L_x_1464:
        /* <DEDUP_REMOVED lines=14> */
.L_x_1465:
[----:B------:R-:W-:Y:S02]  /*1b090*/  IMAD.MOV.U32 R13, RZ, RZ, R25 ;  /* 0x000000ffff0d7224 */ /* 0x000fe400078e0019 */
[----:B------:R-:W-:Y:S02]  /*1b0a0*/  IMAD.MOV.U32 R12, RZ, RZ, 0x3 ;  /* 0x00000003ff0c7424 */ /* 0x000fe400078e00ff */
[----:B------:R-:W-:-:S07]  /*1b0b0*/  IMAD.MOV.U32 R2, RZ, RZ, R14 ;  /* 0x000000ffff027224 */ /* 0x000fce00078e000e */
[----:B------:R-:W-:Y:S05]  /*1b0c0*/  WARPSYNC.COLLECTIVE R15, `(.L_x_1466) ;  /* 0x000000000f087348 */ /* 0x000fea0003c00000 */
[----:B------:R0:W1:Y:S02]  /*1b0d0*/  SHFL.IDX P6, R14, R13, R12, R11 ;  /* 0x0000000c0d0e7389 */ /* 0x00006400000c000b */
[----:B01----:R-:W-:Y:S01]  /*1b0e0*/  ENDCOLLECTIVE ;  /* 0x000000000000791b */ /* 0x003fe20003800000 */
.L_x_1466:
[----:B------:R-:W-:-:S05]  /*1b0f0*/  IADD3 R2, P0, R2, R4, RZ ;  /* 0x0000000402027210 */ /* 0x000fca0007f1e0ff */
[----:B------:R-:W-:-:S05]  /*1b100*/  IMAD.X R3, RZ, RZ, R35, P0 ;  /* 0x000000ffff037224 */ /* 0x000fca00000e0623 */
[----:B------:R-:W-:Y:S01]  /*1b110*/  @!PT LDS RZ, [RZ] ;  /* 0x00000000fffff984 */ /* 0x000fe20000000800 */
[----:B------:R-:W-:Y:S01]  /*1b120*/  @!PT LDS RZ, [RZ] ;  /* 0x00000000fffff984 */ /* 0x000fe20000000800 */
[----:B------:R-:W-:Y:S01]  /*1b130*/  @!PT LDS RZ, [RZ] ;  /* 0x00000000fffff984 */ /* 0x000fe20000000800 */
[----:B------:R0:W-:Y:S01]  /*1b140*/  LDGSTS.E.BYPASS.LTC128B.128 [R20+0x21400], desc[UR36][R2.64], !P3 ;  /* 0x2140000002147fae */ /* 0x0001e2000d901d64 */
[----:B------:R-:W-:Y:S01]  /*1b150*/  IMAD.MOV.U32 R13, RZ, RZ, R10 ;  /* 0x000000ffff0d7224 */ /* 0x000fe200078e000a */
[C---:B------:R-:W-:Y:S02]  /*1b160*/  LOP3.LUT P3, RZ, R16.reuse, 0x2000, RZ, 0xc0, !PT ;  /* 0x0000200010ff7812 */ /* 0x040fe4000786c0ff */
        /* <DEDUP_REMOVED lines=9> */
.L_x_1467:
[----:B------:R-:W-:Y:S01]  /*1b200*/  IMAD.MOV.U32 R2, RZ, RZ, R14 ;  /* 0x000000ffff027224 */ /* 0x000fe200078e000e */
[----:B------:R-:W-:Y:S06]  /*1b210*/  BRA `(.L_x_1468) ;  /* 0xffffffc000587947 */ /* 0x000fec000383ffff */
.L_x_1385:
[----:B--2---:R2:W3:Y:S02]  /*1b220*/  SYNCS.PHASECHK.TRANS64.TRYWAIT P0, [R7+URZ+0x30860], R2 ;  /* 0x03086002070075a7 */ /* 0x0044e4000800017f */
[----:B---3--:R-:W-:Y:S05]  /*1b230*/  @!P0 NANOSLEEP.SYNCS 0x989680 ;  /* 0x009896800000895d */ /* 0x008fea0003900000 */
[----:B------:R-:W3:Y:S02]  /*1b240*/  @!P0 SYNCS.PHASECHK.TRANS64 P0, [R7+URZ+0x30860], R2 ;  /* 0x03086002070085a7 */ /* 0x000ee4000800007f */
[----:B---3--:R-:W-:Y:S05]  /*1b250*/  @!P0 BRA `(.L_x_1385) ;  /* 0xfffffffc00f08947 */ /* 0x008fea000383ffff */
[----:B------:R-:W-:Y:S05]  /*1b260*/  BRA `(.L_x_1469) ;  /* 0xffffffc000d07947 */ /* 0x000fea000383ffff */
.L_x_1386:
[----:B------:R-:W-:Y:S01]  /*1b270*/  BSSY B1, `(.L_x_1470) ;  /* 0x0000008000017945 */ /* 0x000fe20003800000 */
[----:B------:R-:W-:Y:S02]  /*1b280*/  IMAD.MOV.U32 R13, RZ, RZ, R19 ;  /* 0x000000ffff0d7224 */ /* 0x000fe400078e0013 */
[----:B------:R-:W-:Y:S02]  /*1b290*/  IMAD.MOV.U32 R12, RZ, RZ, RZ ;  /* 0x000000ffff0c7224 */ /* 0x000fe400078e00ff */
[----:B------:R-:W-:Y:S02]  /*1b2a0*/  IMAD.MOV.U32 R11, RZ, RZ, 0x181f ;  /* 0x0000181fff0b7424 */ /* 0x000fe400078e00ff */
[----:B------:R-:W-:-:S07]  /*1b2b0*/  IMAD.MOV.U32 R15, RZ, RZ, -0x1 ;  /* 0xffffffffff0f7424 */ /* 0x000fce00078e00ff */
[----:B012---:R-:W-:Y:S05]  /*1b2c0*/  WARPSYNC.COLLECTIVE R15, `(.L_x_1471) ;  /* 0x000000000f087348 */ /* 0x007fea0003c00000 */
[----:B-1----:R1:W3:Y:S02]  /*1b2d0*/  SHFL.IDX P6, R14, R13, R12, R11 ;  /* 0x0000000c0d0e7389 */ /* 0x0022e400000c000b */
[----:B0123--:R-:W-:Y:S01]  /*1b2e0*/  ENDCOLLECTIVE ;  /* 0x000000000000791b */ /* 0x00ffe20003800000 */
.L_x_1471:
[----:B------:R-:W-:Y:S05]  /*1b2f0*/  BSYNC B1 ;  /* 0x0000000000017941 */ /* 0x000fea0003800000 */
.L_x_1470:
        /* <DEDUP_REMOVED lines=9> */
.L_x_1472:
[----:B------:R-:W-:Y:S02]  /*1b390*/  IMAD.MOV.U32 R13, RZ, RZ, R19 ;  /* 0x000000ffff0d7224 */ /* 0x000fe400078e0013 */
[----:B------:R-:W-:Y:S02]  /*1b3a0*/  IMAD.MOV.U32 R12, RZ, RZ, 0x1 ;  /* 0x00000001ff0c7424 */ /* 0x000fe400078e00ff */
[----:B------:R-:W-:-:S07]  /*1b3b0*/  IMAD.MOV.U32 R2, RZ, RZ, R14 ;  /* 0x000000ffff027224 */ /* 0x000fce00078e000e */
[----:B------:R-:W-:Y:S05]  /*1b3c0*/  WARPSYNC.COLLECTIVE R15, `(.L_x_1473) ;  /* 0x000000000f087348 */ /* 0x000fea0003c00000 */
[----:B------:R0:W1:Y:S02]  /*1b3d0*/  SHFL.IDX P6, R14, R13, R12, R11 ;  /* 0x0000000c0d0e7389 */ /* 0x00006400000c000b */
[----:B01----:R-:W-:Y:S01]  /*1b3e0*/  ENDCOLLECTIVE ;  /* 0x000000000000791b */ /* 0x003fe20003800000 */
.L_x_1473:
        /* <DEDUP_REMOVED lines=18> */
.L_x_1474:
[----:B------:R-:W-:Y:S02]  /*1b510*/  IMAD.MOV.U32 R13, RZ, RZ, R19 ;  /* 0x000000ffff0d7224 */ /* 0x000fe400078e0013 */
[----:B------:R-:W-:Y:S02]  /*1b520*/  IMAD.MOV.U32 R12, RZ, RZ, 0x2 ;  /* 0x00000002ff0c7424 */ /* 0x000fe400078e00ff */
[----:B------:R-:W-:-:S07]  /*1b530*/  IMAD.MOV.U32 R2, RZ, RZ, R14 ;  /* 0x000000ffff027224 */ /* 0x000fce00078e000e */
[----:B------:R-:W-:Y:S05]  /*1b540*/  WARPSYNC.COLLECTIVE R15, `(.L_x_1475) ;  /* 0x000000000f087348 */ /* 0x000fea0003c00000 */
[----:B------:R0:W1:Y:S02]  /*1b550*/  SHFL.IDX P6, R14, R13, R12, R11 ;  /* 0x0000000c0d0e7389 */ /* 0x00006400000c000b */
[----:B01----:R-:W-:Y:S01]  /*1b560*/  ENDCOLLECTIVE ;  /* 0x000000000000791b */ /* 0x003fe20003800000 */
.L_x_1475:
        /* <DEDUP_REMOVED lines=18> */
.L_x_1476:
[----:B------:R-:W-:Y:S02]  /*1b690*/  IMAD.MOV.U32 R13, RZ, RZ, R19 ;  /* 0x000000ffff0d7224 */ /* 0x000fe400078e0013 */
[----:B------:R-:W-:Y:S02]  /*1b6a0*/  IMAD.MOV.U32 R12, RZ, RZ, 0x3 ;  /* 0x00000003ff0c7424 */ /* 0x000fe400078e00ff */
[----:B------:R-:W-:-:S07]  /*1b6b0*/  IMAD.MOV.U32 R2, RZ, RZ, R14 ;  /* 0x000000ffff027224 */ /* 0x000fce00078e000e */
[----:B------:R-:W-:Y:S05]  /*1b6c0*/  WARPSYNC.COLLECTIVE R15, `(.L_x_1477) ;  /* 0x000000000f087348 */ /* 0x000fea0003c00000 */
[----:B------:R0:W1:Y:S02]  /*1b6d0*/  SHFL.IDX P6, R14, R13, R12, R11 ;  /* 0x0000000c0d0e7389 */ /* 0x00006400000c000b */
[----:B01----:R-:W-:Y:S01]  /*1b6e0*/  ENDCOLLECTIVE ;  /* 0x000000000000791b */ /* 0x003fe20003800000 */
.L_x_1477:
        /* <DEDUP_REMOVED lines=13> */
.L_x_1478:
        /* <DEDUP_REMOVED lines=9> */
.L_x_1394:
[----:B0-----:R0:W2:Y:S02]  /*1b850*/  SYNCS.PHASECHK.TRANS64.TRYWAIT P0, [R0+URZ+0x30860], R3 ;  /* 0x03086003000075a7 */ /* 0x0010a4000800017f */
[----:B--2---:R-:W-:Y:S05]  /*1b860*/  @!P0 NANOSLEEP.SYNCS 0x989680 ;  /* 0x009896800000895d */ /* 0x004fea0003900000 */
[----:B------:R-:W2:Y:S02]  /*1b870*/  @!P0 SYNCS.PHASECHK.TRANS64 P0, [R0+URZ+0x30860], R3 ;  /* 0x03086003000085a7 */ /* 0x000ea4000800007f */
[----:B--2---:R-:W-:Y:S05]  /*1b880*/  @!P0 BRA `(.L_x_1394) ;  /* 0xfffffffc00f08947 */ /* 0x004fea000383ffff */
[----:B------:R-:W-:Y:S05]  /*1b890*/  BRA `(.L_x_1480) ;  /* 0xffffffc400407947 */ /* 0x000fea000383ffff */
.L_x_1395:
        /* <DEDUP_REMOVED lines=8> */
.L_x_1482:
[----:B------:R-:W-:Y:S05]  /*1b920*/  BSYNC B0 ;  /* 0x0000000000007941 */ /* 0x000fea0003800000 */
.L_x_1481:
[----:B------:R-:W-:Y:S02]  /*1b930*/  IMAD.MOV.U32 R13, RZ, RZ, R18 ;  /* 0x000000ffff0d7224 */ /* 0x000fe400078e0012 */
[----:B------:R-:W-:Y:S02]  /*1b940*/  IMAD.MOV.U32 R12, RZ, RZ, RZ ;  /* 0x000000ffff0c7224 */ /* 0x000fe400078e00ff */
[----:B------:R-:W-:Y:S02]  /*1b950*/  IMAD.MOV.U32 R11, RZ, RZ, 0x181f ;  /* 0x0000181fff0b7424 */ /* 0x000fe400078e00ff */
[----:B------:R-:W-:Y:S02]  /*1b960*/  IMAD.MOV.U32 R15, RZ, RZ, -0x1 ;  /* 0xffffffffff0f7424 */ /* 0x000fe400078e00ff */
[----:B------:R-:W-:Y:S02]  /*1b970*/  IMAD.MOV.U32 R3, RZ, RZ, R14 ;  /* 0x000000ffff037224 */ /* 0x000fe400078e000e */
[----:B------:R-:W-:-:S07]  /*1b980*/  IMAD.SHL.U32 R6, R33, 0x2, RZ ;  /* 0x0000000221067824 */ /* 0x000fce00078e00ff */
[----:B------:R-:W-:Y:S05]  /*1b990*/  WARPSYNC.COLLECTIVE R15, `(.L_x_1483) ;  /* 0x000000000f087348 */ /* 0x000fea0003c00000 */
[----:B------:R0:W1:Y:S02]  /*1b9a0*/  SHFL.IDX P6, R14, R13, R12, R11 ;  /* 0x0000000c0d0e7389 */ /* 0x00006400000c000b */
[----:B01----:R-:W-:Y:S01]  /*1b9b0*/  ENDCOLLECTIVE ;  /* 0x000000000000791b */ /* 0x003fe20003800000 */
.L_x_1483:
        /* <DEDUP_REMOVED lines=21> */
.L_x_1484:
        /* <DEDUP_REMOVED lines=11> */
.L_x_1485:
[----:B------:R-:W-:Y:S02]  /*1bbc0*/  IMAD.MOV.U32 R13, RZ, RZ, R19 ;  /* 0x000000ffff0d7224 */ /* 0x000fe400078e0013 */
[----:B------:R-:W-:Y:S01]  /*1bbd0*/  IMAD.MOV.U32 R12, RZ, RZ, 0x2 ;  /* 0x00000002ff0c7424 */ /* 0x000fe200078e00ff */
[----:B------:R-:W-:-:S13]  /*1bbe0*/  IADD3 R2, P4, R14, R6, RZ ;  /* 0x000000060e027210 */ /* 0x000fda0007f9e0ff */
[----:B------:R-:W-:Y:S05]  /*1bbf0*/  WARPSYNC.COLLECTIVE R15, `(.L_x_1486) ;  /* 0x000000000f087348 */ /* 0x000fea0003c00000 */
[----:B------:R0:W1:Y:S02]  /*1bc00*/  SHFL.IDX P6, R14, R13, R12, R11 ;  /* 0x0000000c0d0e7389 */ /* 0x00006400000c000b */
[----:B01----:R-:W-:Y:S01]  /*1bc10*/  ENDCOLLECTIVE ;  /* 0x000000000000791b */ /* 0x003fe20003800000 */
.L_x_1486:
        /* <DEDUP_REMOVED lines=12> */
.L_x_1487:
        /* <DEDUP_REMOVED lines=14> */
.L_x_1488:
        /* <DEDUP_REMOVED lines=12> */
.L_x_1489:
        /* <DEDUP_REMOVED lines=9> */
.L_x_1400:
        /* <DEDUP_REMOVED lines=8> */
.L_x_1492:
[----:B------:R-:W-:Y:S05]  /*1bf90*/  BSYNC B0 ;  /* 0x0000000000007941 */ /* 0x000fea0003800000 */
.L_x_1491:
[----:B------:R-:W-:Y:S02]  /*1bfa0*/  IMAD.MOV.U32 R13, RZ, RZ, R24 ;  /* 0x000000ffff0d7224 */ /* 0x000fe400078e0018 */
[----:B------:R-:W-:Y:S02]  /*1bfb0*/  IMAD.MOV.U32 R12, RZ, RZ, 0x1 ;  /* 0x00000001ff0c7424 */ /* 0x000fe400078e00ff */
[----:B------:R-:W-:Y:S02]  /*1bfc0*/  IMAD.MOV.U32 R11, RZ, RZ, 0x1f ;  /* 0x0000001fff0b7424 */ /* 0x000fe400078e00ff */
[----:B------:R-:W-:Y:S02]  /*1bfd0*/  IMAD.MOV.U32 R15, RZ, RZ, -0x1 ;  /* 0xffffffffff0f7424 */ /* 0x000fe400078e00ff */
[----:B------:R-:W-:Y:S02]  /*1bfe0*/  IMAD.IADD R9, R27, 0x1, R8 ;  /* 0x000000011b097824 */ /* 0x000fe400078e0208 */
[----:B------:R-:W-:-:S07]  /*1bff0*/  IMAD.MOV.U32 R0, RZ, RZ, R14 ;  /* 0x000000ffff007224 */ /* 0x000fce00078e000e */
[----:B------:R-:W-:Y:S05]  /*1c000*/  WARPSYNC.COLLECTIVE R15, `(.L_x_1493) ;  /* 0x000000000f087348 */ /* 0x000fea0003c00000 */
[----:B------:R0:W1:Y:S02]  /*1c010*/  SHFL.IDX P6, R14, R13, R12, R11 ;  /* 0x0000000c0d0e7389 */ /* 0x00006400000c000b */
[----:B01----:R-:W-:Y:S01]  /*1c020*/  ENDCOLLECTIVE ;  /* 0x000000000000791b */ /* 0x003fe20003800000 */
.L_x_1493:
[----:B------:R-:W-:Y:S02]  /*1c030*/  ULDC UR4, c[0x0][0xc3c] ;  /* 0x00030f0000047ab9 */ /* 0x000fe40000000800 */
[----:B------:R-:W-:-:S13]  /*1c040*/  ISETP.GE.OR P1, PT, R9, UR4, !P0 ;  /* 0x0000000409007c0c */ /* 0x000fda000c726670 */
[----:B------:R-:W0:Y:S08]  /*1c050*/  @!P1 LDC.64 R2, c[0x0][0xc80] ;  /* 0x00032000ff029b82 */ /* 0x000e300000000a00 */
[----:B------:R-:W1:Y:S01]  /*1c060*/  @!P1 LDC.64 R4, c[0x0][0xc78] ;  /* 0x00031e00ff049b82 */ /* 0x000e620000000a00 */
[----:B------:R-:W-:Y:S02]  /*1c070*/  IMAD.MOV.U32 R25, RZ, RZ, RZ ;  /* 0x000000ffff197224 */ /* 0x000fe400078e00ff */
[----:B------:R-:W-:-:S02]  /*1c080*/  IMAD.MOV.U32 R11, RZ, RZ, RZ ;  /* 0x000000ffff0b7224 */ /* 0x000fc400078e00ff */
[----:B------:R-:W-:Y:S02]  /*1c090*/  IMAD.MOV.U32 R7, RZ, RZ, R14 ;  /* 0x000000ffff077224 */ /* 0x000fe400078e000e */
[----:B0-----:R-:W-:-:S05]  /*1c0a0*/  @!P1 IMAD.WIDE R2, R9, 0x4, R2 ;  /* 0x0000000409029825 */ /* 0x001fca00078e0202 */
[----:B------:R1:W2:Y:S02]  /*1c0b0*/  @!P1 LDG.E R6, desc[UR36][R2.64] ;  /* 0x0000002402069981 */ /* 0x0002a4000c1e1900 */
[----:B-1----:R-:W-:-:S05]  /*1c0c0*/  @!P1 IMAD.WIDE R2, R9, 0x4, R4 ;  /* 0x0000000409029825 */ /* 0x002fca00078e0204 */
[----:B------:R-:W3:Y:S01]  /*1c0d0*/  @!P1 LDG.E R5, desc[UR36][R2.64] ;  /* 0x0000002402059981 */ /* 0x000ee2000c1e1900 */
[----:B------:R-:W-:Y:S01]  /*1c0e0*/  IMAD.MOV.U32 R4, RZ, RZ, RZ ;  /* 0x000000ffff047224 */ /* 0x000fe200078e00ff */
[C---:B------:R-:W-:Y:S02]  /*1c0f0*/  ISETP.GE.U32.AND P2, PT, R8.reuse, 0x2, PT ;  /* 0x000000020800780c */ /* 0x040fe40003f46070 */
        /* <DEDUP_REMOVED lines=11> */
.L_x_1494:
[----:B------:R-:W-:Y:S01]  /*1c1b0*/  IMAD.MOV.U32 R12, RZ, RZ, 0x2 ;  /* 0x00000002ff0c7424 */ /* 0x000fe200078e00ff */
[----:B------:R-:W-:-:S05]  /*1c1c0*/  SEL R14, R14, RZ, P1 ;  /* 0x000000ff0e0e7207 */ /* 0x000fca0000800000 */
[----:B------:R-:W-:-:S04]  /*1c1d0*/  IMAD.IADD R5, R13, 0x1, R14 ;  /* 0x000000010d057824 */ /* 0x000fc800078e020e */
[----:B------:R-:W-:-:S07]  /*1c1e0*/  IMAD.MOV.U32 R13, RZ, RZ, R5 ;  /* 0x000000ffff0d7224 */ /* 0x000fce00078e0005 */
[----:B------:R-:W-:Y:S05]  /*1c1f0*/  WARPSYNC.COLLECTIVE R15, `(.L_x_1495) ;  /* 0x000000000f087348 */ /* 0x000fea0003c00000 */
[----:B------:R0:W1:Y:S02]  /*1c200*/  SHFL.UP P6, R14, R13, R12, R11 ;  /* 0x0400000c0d0e7389 */ /* 0x00006400000c000b */
[----:B01----:R-:W-:Y:S01]  /*1c210*/  ENDCOLLECTIVE ;  /* 0x000000000000791b */ /* 0x003fe20003800000 */
.L_x_1495:
[----:B------:R-:W-:Y:S01]  /*1c220*/  IMAD.MOV.U32 R12, RZ, RZ, 0x4 ;  /* 0x00000004ff0c7424 */ /* 0x000fe200078e00ff */
[----:B------:R-:W-:-:S05]  /*1c230*/  SEL R2, R14, RZ, P2 ;  /* 0x000000ff0e027207 */ /* 0x000fca0001000000 */
[----:B------:R-:W-:-:S04]  /*1c240*/  IMAD.IADD R2, R5, 0x1, R2 ;  /* 0x0000000105027824 */ /* 0x000fc800078e0202 */
[----:B------:R-:W-:-:S07]  /*1c250*/  IMAD.MOV.U32 R13, RZ, RZ, R2 ;  /* 0x000000ffff0d7224 */ /* 0x000fce00078e0002 */
[----:B------:R-:W-:Y:S05]  /*1c260*/  WARPSYNC.COLLECTIVE R15, `(.L_x_1496) ;  /* 0x000000000f087348 */ /* 0x000fea0003c00000 */
[----:B------:R0:W1:Y:S02]  /*1c270*/  SHFL.UP P6, R14, R13, R12, R11 ;  /* 0x0400000c0d0e7389 */ /* 0x00006400000c000b */
[----:B01----:R-:W-:Y:S01]  /*1c280*/  ENDCOLLECTIVE ;  /* 0x000000000000791b */ /* 0x003fe20003800000 */
.L_x_1496:
[----:B------:R-:W-:Y:S01]  /*1c290*/  IMAD.MOV.U32 R12, RZ, RZ, 0x8 ;  /* 0x00000008ff0c7424 */ /* 0x000fe200078e00ff */
[----:B------:R-:W-:-:S05]  /*1c2a0*/  SEL R3, R14, RZ, P3 ;  /* 0x000000ff0e037207 */ /* 0x000fca0001800000 */
[----:B------:R-:W-:-:S04]  /*1c2b0*/  IMAD.IADD R3, R2, 0x1, R3 ;  /* 0x0000000102037824 */ /* 0x000fc800078e0203 */
[----:B------:R-:W-:-:S07]  /*1c2c0*/  IMAD.MOV.U32 R13, RZ, RZ, R3 ;  /* 0x000000ffff0d7224 */ /* 0x000fce00078e0003 */
[----:B------:R-:W-:Y:S05]  /*1c2d0*/  WARPSYNC.COLLECTIVE R15, `(.L_x_1497) ;  /* 0x000000000f087348 */ /* 0x000fea0003c00000 */
[----:B------:R0:W1:Y:S02]  /*1c2e0*/  SHFL.UP P6, R14, R13, R12, R11 ;  /* 0x0400000c0d0e7389 */ /* 0x00006400000c000b */
[----:B01----:R-:W-:Y:S01]  /*1c2f0*/  ENDCOLLECTIVE ;  /* 0x000000000000791b */ /* 0x003fe20003800000 */
.L_x_1497:
[----:B------:R-:W-:Y:S01]  /*1c300*/  IMAD.MOV.U32 R12, RZ, RZ, 0x10 ;  /* 0x00000010ff0c7424 */ /* 0x000fe200078e00ff */
[----:B------:R-:W-:-:S05]  /*1c310*/  SEL R14, R14, RZ, P4 ;  /* 0x000000ff0e0e7207 */ /* 0x000fca0002000000 */
[----:B------:R-:W-:-:S04]  /*1c320*/  IMAD.IADD R5, R3, 0x1, R14 ;  /* 0x0000000103057824 */ /* 0x000fc800078e020e */
[----:B------:R-:W-:-:S07]  /*1c330*/  IMAD.MOV.U32 R13, RZ, RZ, R5 ;  /* 0x000000ffff0d7224 */ /* 0x000fce00078e0005 */
[----:B------:R-:W-:Y:S05]  /*1c340*/  WARPSYNC.COLLECTIVE R15, `(.L_x_1498) ;  /* 0x000000000f087348 */ /* 0x000fea0003c00000 */
[----:B------:R0:W1:Y:S02]  /*1c350*/  SHFL.UP P6, R14, R13, R12, R11 ;  /* 0x0400000c0d0e7389 */ /* 0x00006400000c000b */
[----:B01----:R-:W-:Y:S01]  /*1c360*/  ENDCOLLECTIVE ;  /* 0x000000000000791b */ /* 0x003fe20003800000 */
.L_x_1498:
        /* <DEDUP_REMOVED lines=8> */
.L_x_1499:
[----:B------:R-:W-:Y:S05]  /*1c3f0*/  BRA `(.L_x_1500) ;  /* 0xffffffc000947947 */ /* 0x000fea000383ffff */
.L_x_1403:
[----:B------:R-:W-:Y:S01]  /*1c400*/  BSSY B0, `(.L_x_1501) ;  /* 0x0000007000007945 */ /* 0x000fe20003800000 */
[----:B------:R-:W-:Y:S02]  /*1c410*/  IMAD.MOV.U32 R12, RZ, RZ, 0x1 ;  /* 0x00000001ff0c7424 */ /* 0x000fe400078e00ff */
[----:B------:R-:W-:Y:S02]  /*1c420*/  IMAD.MOV.U32 R11, RZ, RZ, RZ ;  /* 0x000000ffff0b7224 */ /* 0x000fe400078e00ff */
[----:B------:R-:W-:-:S07]  /*1c430*/  IMAD.MOV.U32 R15, RZ, RZ, -0x1 ;  /* 0xffffffffff0f7424 */ /* 0x000fce00078e00ff */
[----:B------:R-:W-:Y:S05]  /*1c440*/  WARPSYNC.COLLECTIVE R15, `(.L_x_1502) ;  /* 0x000000000f087348 */ /* 0x000fea0003c00000 */
[----:B------:R0:W1:Y:S02]  /*1c450*/  SHFL.UP P6, R14, R13, R12, R11 ;  /* 0x0400000c0d0e7389 */ /* 0x00006400000c000b */
[----:B01----:R-:W-:Y:S01]  /*1c460*/  ENDCOLLECTIVE ;  /* 0x000000000000791b */ /* 0x003fe20003800000 */
.L_x_1502:
[----:B------:R-:W-:Y:S05]  /*1c470*/  BSYNC B0 ;  /* 0x0000000000007941 */ /* 0x000fea0003800000 */
.L_x_1501:
        /* <DEDUP_REMOVED lines=8> */
.L_x_1503:
[----:B------:R-:W-:Y:S01]  /*1c500*/  IMAD.MOV.U32 R12, RZ, RZ, 0x4 ;  /* 0x00000004ff0c7424 */ /* 0x000fe200078e00ff */
[----:B------:R-:W-:-:S05]  /*1c510*/  SEL R2, R14, RZ, P2 ;  /* 0x000000ff0e027207 */ /* 0x000fca0001000000 */
[----:B------:R-:W-:-:S04]  /*1c520*/  IMAD.IADD R2, R13, 0x1, R2 ;  /* 0x000000010d027824 */ /* 0x000fc800078e0202 */
[----:B------:R-:W-:-:S07]  /*1c530*/  IMAD.MOV.U32 R13, RZ, RZ, R2 ;  /* 0x000000ffff0d7224 */ /* 0x000fce00078e0002 */
[----:B------:R-:W-:Y:S05]  /*1c540*/  WARPSYNC.COLLECTIVE R15, `(.L_x_1504) ;  /* 0x000000000f087348 */ /* 0x000fea0003c00000 */
[----:B------:R0:W1:Y:S02]  /*1c550*/  SHFL.UP P6, R14, R13, R12, R11 ;  /* 0x0400000c0d0e7389 */ /* 0x00006400000c000b */
[----:B01----:R-:W-:Y:S01]  /*1c560*/  ENDCOLLECTIVE ;  /* 0x000000000000791b */ /* 0x003fe20003800000 */
.L_x_1504:
[----:B------:R-:W-:Y:S01]  /*1c570*/  IMAD.MOV.U32 R12, RZ, RZ, 0x8 ;  /* 0x00000008ff0c7424 */ /* 0x000fe200078e00ff */
[----:B------:R-:W-:-:S05]  /*1c580*/  SEL R3, R14, RZ, P3 ;  /* 0x000000ff0e037207 */ /* 0x000fca0001800000 */
[----:B------:R-:W-:-:S04]  /*1c590*/  IMAD.IADD R3, R2, 0x1, R3 ;  /* 0x0000000102037824 */ /* 0x000fc800078e0203 */
[----:B------:R-:W-:-:S07]  /*1c5a0*/  IMAD.MOV.U32 R13, RZ, RZ, R3 ;  /* 0x000000ffff0d7224 */ /* 0x000fce00078e0003 */
[----:B------:R-:W-:Y:S05]  /*1c5b0*/  WARPSYNC.COLLECTIVE R15, `(.L_x_1505) ;  /* 0x000000000f087348 */ /* 0x000fea0003c00000 */
[----:B------:R0:W1:Y:S02]  /*1c5c0*/  SHFL.UP P6, R14, R13, R12, R11 ;  /* 0x0400000c0d0e7389 */ /* 0x00006400000c000b */
[----:B01----:R-:W-:Y:S01]  /*1c5d0*/  ENDCOLLECTIVE ;  /* 0x000000000000791b */ /* 0x003fe20003800000 */
.L_x_1505:
[----:B------:R-:W-:Y:S01]  /*1c5e0*/  IMAD.MOV.U32 R12, RZ, RZ, 0x10 ;  /* 0x00000010ff0c7424 */ /* 0x000fe200078e00ff */
[----:B------:R-:W-:-:S05]  /*1c5f0*/  SEL R14, R14, RZ, P4 ;  /* 0x000000ff0e0e7207 */ /* 0x000fca0002000000 */
[----:B------:R-:W-:-:S04]  /*1c600*/  IMAD.IADD R5, R3, 0x1, R14 ;  /* 0x0000000103057824 */ /* 0x000fc800078e020e */
[----:B------:R-:W-:-:S07]  /*1c610*/  IMAD.MOV.U32 R13, RZ, RZ, R5 ;  /* 0x000000ffff0d7224 */ /* 0x000fce00078e0005 */
[----:B------:R-:W-:Y:S05]  /*1c620*/  WARPSYNC.COLLECTIVE R15, `(.L_x_1506) ;  /* 0x000000000f087348 */ /* 0x000fea0003c00000 */
[----:B------:R0:W1:Y:S02]  /*1c630*/  SHFL.UP P6, R14, R13, R12, R11 ;  /* 0x0400000c0d0e7389 */ /* 0x00006400000c000b */
[----:B01----:R-:W-:Y:S01]  /*1c640*/  ENDCOLLECTIVE ;  /* 0x000000000000791b */ /* 0x003fe20003800000 */
.L_x_1506:
        /* <DEDUP_REMOVED lines=8> */
.L_x_1507:
[----:B------:R-:W-:Y:S05]  /*1c6d0*/  BRA `(.L_x_1508) ;  /* 0xffffffc000807947 */ /* 0x000fea000383ffff */
.L_x_1405:
[----:B------:R-:W-:Y:S01]  /*1c6e0*/  BSSY B0, `(.L_x_1509) ;  /* 0x0000006000007945 */ /* 0x000fe20003800000 */
[----:B------:R-:W-:Y:S01]  /*1c6f0*/  PLOP3.LUT P6, PT, P6, PT, PT, 0x8, 0x0 ;  /* 0x000000000000781c */ /* 0x000fe200037ce170 */
[----:B------:R-:W-:-:S12]  /*1c700*/  IMAD.MOV.U32 R15, RZ, RZ, -0x1 ;  /* 0xffffffffff0f7424 */ /* 0x000fd800078e00ff */
[----:B0-----:R-:W-:Y:S05]  /*1c710*/  WARPSYNC.COLLECTIVE R15, `(.L_x_1510) ;  /* 0x000000000f087348 */ /* 0x001fea0003c00000 */
[----:B------:R-:W-:Y:S01]  /*1c720*/  VOTE.ANY R14, PT, P6 ;  /* 0x00000000000e7806 */ /* 0x000fe200030e0100 */
[----:B0-----:R-:W-:Y:S06]  /*1c730*/  ENDCOLLECTIVE ;  /* 0x000000000000791b */ /* 0x001fec0003800000 */
.L_x_1510:
[----:B------:R-:W-:Y:S05]  /*1c740*/  BSYNC B0 ;  /* 0x0000000000007941 */ /* 0x000fea0003800000 */
.L_x_1509:
[----:B------:R-:W-:Y:S02]  /*1c750*/  IMAD.MOV.U32 R3, RZ, RZ, R14 ;  /* 0x000000ffff037224 */ /* 0x000fe400078e000e */
[----:B------:R-:W-:Y:S02]  /*1c760*/  IMAD.MOV.U32 R13, RZ, RZ, R25 ;  /* 0x000000ffff0d7224 */ /* 0x000fe400078e0019 */
[----:B------:R0:W1:Y:S01]  /*1c770*/  POPC R12, R3 ;  /* 0x00000003000c7309 */ /* 0x0000620000000000 */
[----:B------:R-:W-:Y:S02]  /*1c780*/  IMAD.MOV.U32 R11, RZ, RZ, 0x1f ;  /* 0x0000001fff0b7424 */ /* 0x000fe400078e00ff */
[----:B------:R-:W-:-:S07]  /*1c790*/  IMAD.MOV.U32 R15, RZ, RZ, -0x1 ;  /* 0xffffffffff0f7424 */ /* 0x000fce00078e00ff */
[----:B01----:R-:W-:Y:S05]  /*1c7a0*/  WARPSYNC.COLLECTIVE R15, `(.L_x_1511) ;  /* 0x000000000f087348 */ /* 0x003fea0003c00000 */
[----:B-1----:R1:W2:Y:S02]  /*1c7b0*/  SHFL.IDX P6, R14, R13, R12, R11 ;  /* 0x0000000c0d0e7389 */ /* 0x0022a400000c000b */
[----:B012---:R-:W-:Y:S01]  /*1c7c0*/  ENDCOLLECTIVE ;  /* 0x000000000000791b */ /* 0x007fe20003800000 */
.L_x_1511:
[----:B------:R-:W-:Y:S02]  /*1c7d0*/  IMAD.IADD R27, R12, 0x1, R27 ;  /* 0x000000010c1b7824 */ /* 0x000fe400078e021b */
[----:B------:R-:W-:Y:S02]  /*1c7e0*/  IMAD.MOV.U32 R13, RZ, RZ, R4 ;  /* 0x000000ffff0d7224 */ /* 0x000fe400078e0004 */
[----:B------:R-:W-:-:S07]  /*1c7f0*/  IMAD.MOV.U32 R25, RZ, RZ, R14 ;  /* 0x000000ffff197224 */ /* 0x000fce00078e000e */
[----:B------:R-:W-:Y:S05]  /*1c800*/  WARPSYNC.COLLECTIVE R15, `(.L_x_1512) ;  /* 0x000000000f087348 */ /* 0x000fea0003c00000 */
[----:B------:R0:W1:Y:S02]  /*1c810*/  SHFL.IDX P6, R14, R13, R12, R11 ;  /* 0x0000000c0d0e7389 */ /* 0x00006400000c000b */
[----:B01----:R-:W-:Y:S01]  /*1c820*/  ENDCOLLECTIVE ;  /* 0x000000000000791b */ /* 0x003fe20003800000 */
.L_x_1512:
[----:B------:R-:W-:Y:S01]  /*1c830*/  IMAD.MOV.U32 R4, RZ, RZ, R14 ;  /* 0x000000ffff047224 */ /* 0x000fe200078e000e */
[----:B------:R-:W-:Y:S06]  /*1c840*/  BRA `(.L_x_1513) ;  /* 0xffffffc000647947 */ /* 0x000fec000383ffff */
.L_x_1407:
[----:B------:R-:W-:Y:S01]  /*1c850*/  BSSY B0, `(.L_x_1514) ;  /* 0x0000007000007945 */ /* 0x000fe20003800000 */
[----:B------:R-:W-:Y:S02]  /*1c860*/  IMAD.MOV.U32 R13, RZ, RZ, R2 ;  /* 0x000000ffff0d7224 */ /* 0x000fe400078e0002 */
[----:B------:R-:W-:Y:S02]  /*1c870*/  IMAD.MOV.U32 R11, RZ, RZ, 0x1f ;  /* 0x0000001fff0b7424 */ /* 0x000fe400078e00ff */
[----:B------:R-:W-:-:S07]  /*1c880*/  IMAD.MOV.U32 R15, RZ, RZ, -0x1 ;  /* 0xffffffffff0f7424 */ /* 0x000fce00078e00ff */
[----:B0-23--:R-:W-:Y:S05]  /*1c890*/  WARPSYNC.COLLECTIVE R15, `(.L_x_1515) ;  /* 0x000000000f087348 */ /* 0x00dfea0003c00000 */
[----:B------:R1:W4:Y:S02]  /*1c8a0*/  SHFL.IDX P6, R14, R13, R12, R11 ;  /* 0x0000000c0d0e7389 */ /* 0x00032400000c000b */
[----:B01234-:R-:W-:Y:S01]  /*1c8b0*/  ENDCOLLECTIVE ;  /* 0x000000000000791b */ /* 0x01ffe20003800000 */
.L_x_1515:
[----:B------:R-:W-:Y:S05]  /*1c8c0*/  BSYNC B0 ;  /* 0x0000000000007941 */ /* 0x000fea0003800000 */
.L_x_1514:
[----:B------:R-:W-:Y:S01]  /*1c8d0*/  IMAD.MOV.U32 R6, RZ, RZ, R14 ;  /* 0x000000ffff067224 */ /* 0x000fe200078e000e */
[----:B------:R-:W-:Y:S06]  /*1c8e0*/  BRA `(.L_x_1406) ;  /* 0xffffffc000547947 */ /* 0x000fec000383ffff */
.L_x_1413:
[----:B0-----:R0:W1:Y:S02]  /*1c8f0*/  SYNCS.PHASECHK.TRANS64.TRYWAIT P0, [R7+URZ+0x30820], R0 ;  /* 0x03082000070075a7 */ /* 0x001064000800017f */
[----:B-1----:R-:W-:Y:S05]  /*1c900*/  @!P0 NANOSLEEP.SYNCS 0x989680 ;  /* 0x009896800000895d */ /* 0x002fea0003900000 */
[----:B------:R-:W1:Y:S02]  /*1c910*/  @!P0 SYNCS.PHASECHK.TRANS64 P0, [R7+URZ+0x30820], R0 ;  /* 0x03082000070085a7 */ /* 0x000e64000800007f */
[----:B-1----:R-:W-:Y:S05]  /*1c920*/  @!P0 BRA `(.L_x_1413) ;  /* 0xfffffffc00f08947 */ /* 0x002fea000383ffff */
[----:B------:R-:W-:Y:S05]  /*1c930*/  BRA `(.L_x_1516) ;  /* 0xffffffc800ac7947 */ /* 0x000fea000383ffff */
.L_x_1414:
[----:B------:R-:W1:Y:S01]  /*1c940*/  S2R R2, SR_TID.X ;  /* 0x0000000000027919 */ /* 0x000e620000002100 */
[----:B------:R-:W-:Y:S01]  /*1c950*/  BSSY B0, `(.L_x_1517) ;  /* 0x000000a000007945 */ /* 0x000fe20003800000 */
[----:B------:R-:W-:Y:S02]  /*1c960*/  IMAD.MOV.U32 R12, RZ, RZ, RZ ;  /* 0x000000ffff0c7224 */ /* 0x000fe400078e00ff */
[----:B------:R-:W-:Y:S02]  /*1c970*/  IMAD.MOV.U32 R11, RZ, RZ, 0x1f ;  /* 0x0000001fff0b7424 */ /* 0x000fe400078e00ff */
[----:B------:R-:W-:Y:S01]  /*1c980*/  IMAD.MOV.U32 R15, RZ, RZ, -0x1 ;  /* 0xffffffffff0f7424 */ /* 0x000fe200078e00ff */
[----:B-1----:R-:W-:-:S04]  /*1c990*/  SHF.R.U32.HI R2, RZ, 0x5, R2 ;  /* 0x00000005ff027819 */ /* 0x002fc80000011602 */
[----:B------:R-:W-:-:S05]  /*1c9a0*/  LOP3.LUT R2, R2, 0x3, RZ, 0xc0, !PT ;  /* 0x0000000302027812 */ /* 0x000fca00078ec0ff */
[----:B------:R-:W-:-:S07]  /*1c9b0*/  IMAD.MOV.U32 R13, RZ, RZ, R2 ;  /* 0x000000ffff0d7224 */ /* 0x000fce00078e0002 */
[----:B0-2---:R-:W-:Y:S05]  /*1c9c0*/  WARPSYNC.COLLECTIVE R15, `(.L_x_1518) ;  /* 0x000000000f087348 */ /* 0x005fea0003c00000 */
[----:B------:R1:W3:Y:S02]  /*1c9d0*/  SHFL.IDX P6, R14, R13, R12, R11 ;  /* 0x0000000c0d0e7389 */ /* 0x0002e400000c000b */
[----:B0123--:R-:W-:Y:S01]  /*1c9e0*/  ENDCOLLECTIVE ;  /* 0x000000000000791b */ /* 0x00ffe20003800000 */
.L_x_1518:
[----:B------:R-:W-:Y:S05]  /*1c9f0*/  BSYNC B0 ;  /* 0x0000000000007941 */ /* 0x000fea0003800000 */
.L_x_1517:
[----:B------:R-:W-:Y:S05]  /*1ca00*/  BRA `(.L_x_1519) ;  /* 0xffffffc800947947 */ /* 0x000fea000383ffff */
.L_x_1417:
[----:B------:R-:W-:Y:S01]  /*1ca10*/  BSSY B1, `(.L_x_1520) ;  /* 0x0000006000017945 */ /* 0x000fe20003800000 */
[----:B------:R-:W-:-:S07]  /*1ca20*/  IMAD.MOV.U32 R15, RZ, RZ, -0x1 ;  /* 0xffffffffff0f7424 */ /* 0x000fce00078e00ff */
[----:B0-2---:R-:W-:Y:S05]  /*1ca30*/  WARPSYNC.COLLECTIVE R15, `(.L_x_1521) ;  /* 0x000000000f0c7348 */ /* 0x005fea0003c00000 */
[----:B------:R-:W-:Y:S02]  /*1ca40*/  ELECT P6, UR62, PT ;  /* 0x00000000003e782f */ /* 0x000fe400038c0000 */
[----:B------:R-:W-:Y:S01]  /*1ca50*/  MOV R14, UR62 ;  /* 0x0000003e000e7c02 */ /* 0x000fe20008000f00 */
[----:B0-2---:R-:W-:Y:S10]  /*1ca60*/  ENDCOLLECTIVE ;  /* 0x000000000000791b */ /* 0x005ff40003800000 */
.L_x_1521:
[----:B------:R-:W-:Y:S05]  /*1ca70*/  BSYNC B1 ;  /* 0x0000000000017941 */ /* 0x000fea0003800000 */
.L_x_1520:
[----:B------:R-:W-:Y:S05]  /*1ca80*/  BRA `(.L_x_1522) ;  /* 0xffffffc8008c7947 */ /* 0x000fea000383ffff */
.L_x_1419:
[----:B0-----:R0:W1:Y:S02]  /*1ca90*/  SYNCS.PHASECHK.TRANS64.TRYWAIT P1, [R5+URZ+0x30840], R0 ;  /* 0x03084000050075a7 */ /* 0x001064000802017f */
[----:B-1----:R-:W-:Y:S05]  /*1caa0*/  @!P1 NANOSLEEP.SYNCS 0x989680 ;  /* 0x009896800000995d */ /* 0x002fea0003900000 */
[----:B------:R-:W1:Y:S02]  /*1cab0*/  @!P1 SYNCS.PHASECHK.TRANS64 P1, [R5+URZ+0x30840], R0 ;  /* 0x03084000050095a7 */ /* 0x000e64000802007f */
[----:B-1----:R-:W-:Y:S05]  /*1cac0*/  @!P1 BRA `(.L_x_1419) ;  /* 0xfffffffc00f09947 */ /* 0x002fea000383ffff */
[----:B------:R-:W-:Y:S05]  /*1cad0*/  BRA `(.L_x_1523) ;  /* 0xffffffc800b47947 */ /* 0x000fea000383ffff */
.L_x_1421:
[----:B-1----:R1:W3:Y:S02]  /*1cae0*/  SYNCS.PHASECHK.TRANS64.TRYWAIT P1, [R3+URZ+0x30840], R2 ;  /* 0x03084002030075a7 */ /* 0x0022e4000802017f */
[----:B---3--:R-:W-:Y:S05]  /*1caf0*/  @!P1 NANOSLEEP.SYNCS 0x989680 ;  /* 0x009896800000995d */ /* 0x008fea0003900000 */
[----:B------:R-:W3:Y:S02]  /*1cb00*/  @!P1 SYNCS.PHASECHK.TRANS64 P1, [R3+URZ+0x30840], R2 ;  /* 0x03084002030095a7 */ /* 0x000ee4000802007f */
[----:B---3--:R-:W-:Y:S05]  /*1cb10*/  @!P1 BRA `(.L_x_1421) ;  /* 0xfffffffc00f09947 */ /* 0x008fea000383ffff */
[----:B------:R-:W-:Y:S05]  /*1cb20*/  BRA `(.L_x_1524) ;  /* 0xffffffc800c07947 */ /* 0x000fea000383ffff */
.L_x_1423:
[----:B---3--:R3:W4:Y:S02]  /*1cb30*/  SYNCS.PHASECHK.TRANS64.TRYWAIT P1, [R5+URZ+0x30860], R0 ;  /* 0x03086000050075a7 */ /* 0x008724000802017f */
[----:B----4-:R-:W-:Y:S05]  /*1cb40*/  @!P1 NANOSLEEP.SYNCS 0x989680 ;  /* 0x009896800000995d */ /* 0x010fea0003900000 */
[----:B------:R-:W4:Y:S02]  /*1cb50*/  @!P1 SYNCS.PHASECHK.TRANS64 P1, [R5+URZ+0x30860], R0 ;  /* 0x03086000050095a7 */ /* 0x000f24000802007f */
[----:B----4-:R-:W-:Y:S05]  /*1cb60*/  @!P1 BRA `(.L_x_1423) ;  /* 0xfffffffc00f09947 */ /* 0x010fea000383ffff */
[----:B------:R-:W-:Y:S05]  /*1cb70*/  BRA `(.L_x_1525) ;  /* 0xffffffc800bc7947 */ /* 0x000fea000383ffff */
.L_x_1526:
        /* <DEDUP_REMOVED lines=16> */
.L_x_3275:


//--------------------- .text._ZN7cutlass13device_kernelIN5flash11enable_sm90INS1_16FlashAttnFwdSm90INS1_25CollectiveMainloopFwdSm90ILi2EN4cute5tupleIJNS5_1CILi1EEES8_S8_EEENS6_IJNS7_ILi128EEENS7_ILi64EEENS7_ILi256EEEEEELi256ENS_6half_tEfNS_4arch4Sm90ELb0ELb1ELb1ELb1ELb1ELb1ELb0ELb1ELb1ELb1ELb1ELb0EEENS1_21CollectiveEpilogueFwdINS6_IJSA_SC_SB_EEES9_SE_SG_Li256ELb1ELb1ELb1ELb0EEENS1_36VarlenDynamicPersistentTileSchedulerILi128ELi64ELi256ELi128ELb1ELb1ELb1ELb1ELb0ELb1EEEEEEEEEvNT_6ParamsE --------------------------
	.section	.text._ZN7cutlass13device_kernelIN5flash11enable_sm90INS1_16FlashAttnFwdSm90INS1_25CollectiveMainloopFwdSm90ILi2EN4cute5tupleIJNS5_1CILi1EEES8_S8_EEENS6_IJNS7_ILi128EEENS7_ILi64EEENS7_ILi256EEEEEELi256ENS_6half_tEfNS_4arch4Sm90ELb0ELb1ELb1ELb1ELb1ELb1ELb0ELb1ELb1ELb1ELb1ELb0EEENS1_21CollectiveEpilogueFwdINS6_IJSA_SC_SB_EEES9_SE_SG_Li256ELb1ELb1ELb1ELb0EEENS1_36VarlenDynamicPersistentTileSchedulerILi128ELi64ELi256ELi128ELb1ELb1ELb1ELb1ELb0ELb1EEEEEEEEEvNT_6ParamsE,"ax",@progbits
	.align	128
.text._ZN7cutlass13device_kernelIN5flash11enable_sm90INS1_16FlashAttnFwdSm90INS1_25CollectiveMainloopFwdSm90ILi2EN4cute5tupleIJNS5_1CILi1EEES8_S8_EEENS6_IJNS7_ILi128EEENS7_ILi64EEENS7_ILi256EEEEEELi256ENS_6half_tEfNS_4arch4Sm90ELb0ELb1ELb1ELb1ELb1ELb1ELb0ELb1ELb1ELb1ELb1ELb0EEENS1_21CollectiveEpilogueFwdINS6_IJSA_SC_SB_EEES9_SE_SG_Li256ELb1ELb1ELb1ELb0EEENS1_36VarlenDynamicPersistentTileSchedulerILi128ELi64ELi256ELi128ELb1ELb1ELb1ELb1ELb0ELb1EEEEEEEEEvNT_6ParamsE:
        .type           _ZN7cutlass13device_kernelIN5flash11enable_sm90INS1_16FlashAttnFwdSm90INS1_25CollectiveMainloopFwdSm90ILi2EN4cute5tupleIJNS5_1CILi1EEES8_S8_EEENS6_IJNS7_ILi128EEENS7_ILi64EEENS7_ILi256EEEEEELi256ENS_6half_tEfNS_4arch4Sm90ELb0ELb1ELb1ELb1ELb1ELb1ELb0ELb1ELb1ELb1ELb1ELb0EEENS1_21CollectiveEpilogueFwdINS6_IJSA_SC_SB_EEES9_SE_SG_Li256ELb1ELb1ELb1ELb0EEENS1_36VarlenDynamicPersistentTileSchedulerILi128ELi64ELi256ELi128ELb1ELb1ELb1ELb1ELb0ELb1EEEEEEEEEvNT_6ParamsE,@function
        .size           _ZN7cutlass13device_kernelIN5flash11enable_sm90INS1_16FlashAttnFwdSm90INS1_25CollectiveMainloopFwdSm90ILi2EN4cute5tupleIJNS5_1CILi1EEES8_S8_EEENS6_IJNS7_ILi128EEENS7_ILi64EEENS7_ILi256EEEEEELi256ENS_6half_tEfNS_4arch4Sm90ELb0ELb1ELb1ELb1ELb1ELb1ELb0ELb1ELb1ELb1ELb1ELb0EEENS1_21CollectiveEpilogueFwdINS6_IJSA_SC_SB_EEES9_SE_SG_Li256ELb1ELb1ELb1ELb0EEENS1_36VarlenDynamicPersistentTileSchedulerILi128ELi64ELi256ELi128ELb1ELb1ELb1ELb1ELb0ELb1EEEEEEEEEvNT_6ParamsE,(.L_x_3276 - _ZN7cutlass13device_kernelIN5flash11enable_sm90INS1_16FlashAttnFwdSm90INS1_25CollectiveMainloopFwdSm90ILi2EN4cute5tupleIJNS5_1CILi1EEES8_S8_EEENS6_IJNS7_ILi128EEENS7_ILi64EEENS7_ILi256EEEEEELi256ENS_6half_tEfNS_4arch4Sm90ELb0ELb1ELb1ELb1ELb1ELb1ELb0ELb1ELb1ELb1ELb1ELb0EEENS1_21CollectiveEpilogueFwdINS6_IJSA_SC_SB_EEES9_SE_SG_Li256ELb1ELb1ELb1ELb0EEENS1_36VarlenDynamicPersistentTileSchedulerILi128ELi64ELi256ELi128ELb1ELb1ELb1ELb1ELb0ELb1EEEEEEEEEvNT_6ParamsE)
        .other          _ZN7cutlass13device_kernelIN5flash11enable_sm90INS1_16FlashAttnFwdSm90INS1_25CollectiveMainloopFwdSm90ILi2EN4cute5tupleIJNS5_1CILi1EEES8_S8_EEENS6_IJNS7_ILi128EEENS7_ILi64EEENS7_ILi256EEEEEELi256ENS_6half_tEfNS_4arch4Sm90ELb0ELb1ELb1ELb1ELb1ELb1ELb0ELb1ELb1ELb1ELb1ELb0EEENS1_21CollectiveEpilogueFwdINS6_IJSA_SC_SB_EEES9_SE_SG_Li256ELb1ELb1ELb1ELb0EEENS1_36VarlenDynamicPersistentTileSchedulerILi128ELi64ELi256ELi128ELb1ELb1ELb1ELb1ELb0ELb1EEEEEEEEEvNT_6ParamsE,@"STO_CUDA_ENTRY STV_DEFAULT"
_ZN7cutlass13device_kernelIN5flash11enable_sm90INS1_16FlashAttnFwdSm90INS1_25CollectiveMainloopFwdSm90ILi2EN4cute5tupleIJNS5_1CILi1EEES8_S8_EEENS6_IJNS7_ILi128EEENS7_ILi64EEENS7_ILi256EEEEEELi256ENS_6half_tEfNS_4arch4Sm90ELb0ELb1ELb1ELb1ELb1ELb1ELb0ELb1ELb1ELb1ELb1ELb0EEENS1_21CollectiveEpilogueFwdINS6_IJSA_SC_SB_EEES9_SE_SG_Li256ELb1ELb1ELb1ELb0EEENS1_36VarlenDynamicPersistentTileSchedulerILi128ELi64ELi256ELi128ELb1ELb1ELb1ELb1ELb0ELb1EEEEEEEEEvNT_6ParamsE:
        /* <DEDUP_REMOVED lines=18> */
.L_x_1528:
[----:B------:R-:W-:Y:S05]  /*0120*/  BSYNC B0 ;  /* 0x0000000000007941 */ /* 0x000fea0003800000 */
.L_x_1527:
        /* <DEDUP_REMOVED lines=41> */
.L_x_1529:
        /* <DEDUP_REMOVED lines=22> */
.L_x_1530:
        /* <DEDUP_REMOVED lines=18> */
.L_x_1531:
        /* <DEDUP_REMOVED lines=22> */
.L_x_1532:
        /* <DEDUP_REMOVED lines=22> */
.L_x_1533:
[----:B0-----:R-:W-:Y:S01]  /*0900*/  UMOV UR4, 0x1 ;  /* 0x0000000100047882 */ /* 0x001fe20000000000 */
[----:B------:R-:W-:Y:S01]  /*0910*/  PLOP3.LUT P0, PT, PT, PT, UP0, 0x80, 0x0 ;  /* 0x000000000000781c */ /* 0x000fe20003f0f008 */
[----:B------:R-:W-:Y:S01]  /*0920*/  USEL UR4, UR4, 0x2, !UP0 ;  /* 0x0000000204047887 */ /* 0x000fe2000c000000 */
[----:B------:R-:W-:Y:S01]  /*0930*/  NOP ;  /* 0x0000000000007918 */ /* 0x000fe20000000000 */
[----:B------:R-:W-:Y:S01]  /*0940*/  ULDC.64 UR60, c[0x0][0x208] ;  /* 0x00008200003c7ab9 */ /* 0x000fe20000000a00 */
[----:B------:R-:W-:Y:S03]  /*0950*/  BSSY B9, `(.L_x_1534) ;  /* 0x0002c96000097945 */ /* 0x000fe60003800000 */
[----:B------:R-:W-:-:S05]  /*0960*/  IMAD.U32 R3, RZ, RZ, UR4 ;  /* 0x00000004ff037e24 */ /* 0x000fca000f8e00ff */
[----:B------:R0:W-:Y:S01]  /*0970*/  STL [R1+0xdc], R3 ;  /* 0x0000dc0301007387 */ /* 0x0001e20000100800 */
[----:B-12-4-:R-:W-:Y:S06]  /*0980*/  BAR.SYNC.DEFER_BLOCKING 0x0 ;  /* 0x0000000000007b1d */ /* 0x016fec0000010000 */
[----:B------:R-:W-:Y:S05]  /*0990*/  @!P0 BRA `(.L_x_1535) ;  /* 0x0000024000fc8947 */ /* 0x000fea0003800000 */
.L_x_1536:
[----:B------:R-:W-:-:S08]  /*09a0*/  NOP ;  /* 0x0000000000007918 */ /* 0x000fd00000000000 */
[----:B------:R-:W1:Y:S02]  /*09b0*/  USETMAXREG.TRY_ALLOC.CTAPOOL UP0, 0xe8 ;  /* 0x000000e8000079c8 */ /* 0x000e640008000600 */
[----:B-1----:R-:W-:-:S13]  /*09c0*/  PLOP3.LUT P0, PT, PT, PT, UP0, 0x80, 0x0 ;  /* 0x000000000000781c */ /* 0x002fda0003f0f008 */
[----:B------:R-:W-:Y:S05]  /*09d0*/  @!P0 BRA `(.L_x_1536) ;  /* 0xfffffffc00f08947 */ /* 0x000fea000383ffff */
[----:B------:R-:W1:Y:S08]  /*09e0*/  S2UR UR4, SR_CgaCtaId ;  /* 0x00000000000479c3 */ /* 0x000e700000008800 */
[----:B------:R-:W-:Y:S06]  /*09f0*/  BAR.ARV 0x8, 0x180 ;  /* 0x0206000000007b1d */ /* 0x000fec0000002000 */
[----:B------:R-:W-:-:S02]  /*0a00*/  MOV R17, 0x400 ;  /* 0x0000040000117802 */ /* 0x000fc40000000f00 */
[----:B------:R-:W-:Y:S01]  /*0a10*/  BAR.SYNC.DEFER_BLOCKING 0x5, 0x180 ;  /* 0x0146000000007b1d */ /* 0x000fe20000010000 */
[----:B-1----:R-:W-:-:S05]  /*0a20*/  IMAD.U32 R2, RZ, RZ, UR4 ;  /* 0x00000004ff027e24 */ /* 0x002fca000f8e00ff */
[----:B------:R-:W-:Y:S01]  /*0a30*/  ULDC UR4, c[0x0][0xc3c] ;  /* 0x00030f0000047ab9 */ /* 0x000fe20000000800 */
[----:B------:R-:W-:Y:S01]  /*0a40*/  LEA R17, R2, R17, 0x18 ;  /* 0x0000001102117211 */ /* 0x000fe200078ec0ff */
[----:B------:R-:W-:Y:S04]  /*0a50*/  STL [R1+0xc], R2 ;  /* 0x00000c0201007387 */ /* 0x000fe80000100800 */
[----:B------:R-:W1:Y:S01]  /*0a60*/  LDS.128 R24, [R17+0x308d0] ;  /* 0x0308d00011187984 */ /* 0x000e620000000c00 */
[----:B------:R-:W-:Y:S06]  /*0a70*/  BAR.ARV 0x4, 0x180 ;  /* 0x0106000000007b1d */ /* 0x000fec0000002000 */
[----:B-1----:R-:W-:-:S13]  /*0a80*/  ISETP.GE.AND P0, PT, R27, UR4, PT ;  /* 0x000000041b007c0c */ /* 0x002fda000bf06270 */
[----:B------:R-:W-:Y:S05]  /*0a90*/  @P0 BRA `(.L_x_1537) ;  /* 0x000002c800040947 */ /* 0x000fea0003800000 */
[----:B------:R-:W2:Y:S01]  /*0aa0*/  LDL R2, [R1+0xdc] ;  /* 0x0000dc0001027983 */ /* 0x000ea20000100800 */
[----:B------:R-:W-:Y:S01]  /*0ab0*/  VIADD R0, R0, 0xffffff80 ;  /* 0xffffff8000007836 */ /* 0x000fe20000000000 */
[----:B------:R-:W-:Y:S01]  /*0ac0*/  MOV R200, RZ ;  /* 0x000000ff00c87202 */ /* 0x000fe20000000f00 */
[----:B------:R-:W-:Y:S02]  /*0ad0*/  IMAD.MOV.U32 R218, RZ, RZ, RZ ;  /* 0x000000ffffda7224 */ /* 0x000fe400078e00ff */
[----:B------:R-:W-:Y:S01]  /*0ae0*/  IMAD.MOV.U32 R202, RZ, RZ, RZ ;  /* 0x000000ffffca7224 */ /* 0x000fe200078e00ff */
[----:B0-----:R-:W-:-:S04]  /*0af0*/  SHF.R.S32.HI R3, RZ, 0x1f, R0 ;  /* 0x0000001fff037819 */ /* 0x001fc80000011400 */
[CC--:B------:R-:W-:Y:S02]  /*0b00*/  LEA.HI R5, R3.reuse, R0.reuse, RZ, 0x2 ;  /* 0x0000000003057211 */ /* 0x0c0fe400078f10ff */
[CC--:B------:R-:W-:Y:S02]  /*0b10*/  LEA.HI R4, R3.reuse, R0.reuse, RZ, 0x5 ;  /* 0x0000000003047211 */ /* 0x0c0fe400078f28ff */
[CC--:B------:R-:W-:Y:S02]  /*0b20*/  LEA.HI R6, R3.reuse, R0.reuse, RZ, 0x3 ;  /* 0x0000000003067211 */ /* 0x0c0fe400078f18ff */
[----:B------:R-:W-:Y:S01]  /*0b30*/  LEA.HI R8, R3, R0, RZ, 0x6 ;  /* 0x0000000003087211 */ /* 0x000fe200078f30ff */
[----:B------:R-:W-:Y:S01]  /*0b40*/  IMAD.SHL.U32 R4, R4, 0x20, RZ ;  /* 0x0000002004047824 */ /* 0x000fe200078e00ff */
[----:B------:R-:W-:Y:S02]  /*0b50*/  LOP3.LUT R13, R5, 0xfffffffc, RZ, 0xc0, !PT ;  /* 0xfffffffc050d7812 */ /* 0x000fe400078ec0ff */
[----:B------:R-:W-:Y:S01]  /*0b60*/  LOP3.LUT R9, R6, 0xfffffff8, RZ, 0xc0, !PT ;  /* 0xfffffff806097812 */ /* 0x000fe200078ec0ff */
[----:B------:R-:W-:Y:S01]  /*0b70*/  IMAD.SHL.U32 R8, R8, 0x8, RZ ;  /* 0x0000000808087824 */ /* 0x000fe200078e00ff */
[----:B------:R-:W-:Y:S01]  /*0b80*/  LOP3.LUT R4, R4, 0xfffffc00, RZ, 0xc0, !PT ;  /* 0xfffffc0004047812 */ /* 0x000fe200078ec0ff */
[C---:B------:R-:W-:Y:S01]  /*0b90*/  IMAD.IADD R13, R0.reuse, 0x1, -R13 ;  /* 0x00000001000d7824 */ /* 0x040fe200078e0a0d */
[----:B------:R-:W-:Y:S01]  /*0ba0*/  SHF.R.S32.HI R22, RZ, 0x3, R6 ;  /* 0x00000003ff167819 */ /* 0x000fe20000011406 */
[----:B------:R-:W-:Y:S01]  /*0bb0*/  IMAD.IADD R12, R0, 0x1, -R9 ;  /* 0x00000001000c7824 */ /* 0x000fe200078e0a09 */
[----:B------:R-:W-:-:S03]  /*0bc0*/  LOP3.LUT R29, R8, 0xfffffe00, RZ, 0xc0, !PT ;  /* 0xfffffe00081d7812 */ /* 0x000fc600078ec0ff */
[----:B------:R-:W-:Y:S01]  /*0bd0*/  VIADD R6, R22, 0x60 ;  /* 0x0000006016067836 */ /* 0x000fe20000000000 */
[----:B------:R-:W-:Y:S01]  /*0be0*/  STL [R1+0x84], R12 ;  /* 0x0000840c01007387 */ /* 0x000fe20000100800 */
[C---:B------:R-:W-:Y:S01]  /*0bf0*/  SHF.L.U32 R204, R12.reuse, 0x2, RZ ;  /* 0x000000020ccc7819 */ /* 0x040fe200000006ff */
[----:B------:R-:W-:Y:S02]  /*0c00*/  IMAD.SHL.U32 R18, R12, 0x8, RZ ;  /* 0x000000080c127824 */ /* 0x000fe400078e00ff */
[----:B------:R-:W-:Y:S02]  /*0c10*/  VIADD R28, R22, 0x20 ;  /* 0x00000020161c7836 */ /* 0x000fe40000000000 */
[----:B------:R-:W-:-:S04]  /*0c20*/  VIADD R20, R204, 0x40 ;  /* 0x00000040cc147836 */ /* 0x000fc80000000000 */
[----:B------:R-:W-:Y:S01]  /*0c30*/  IMAD.IADD R203, R204, 0x1, R20 ;  /* 0x00000001cccb7824 */ /* 0x000fe200078e0214 */
[----:B--2---:R-:W-:Y:S02]  /*0c40*/  R2UR UR4, R2 ;  /* 0x00000000020472ca */ /* 0x004fe400000e0000 */
[CC--:B------:R-:W-:Y:S02]  /*0c50*/  LEA.HI R2, R3.reuse, R0.reuse, RZ, 0x4 ;  /* 0x0000000003027211 */ /* 0x0c0fe400078f20ff */
[----:B------:R-:W-:Y:S02]  /*0c60*/  LEA.HI R3, R3, R0, RZ, 0x7 ;  /* 0x0000000003037211 */ /* 0x000fe400078f38ff */
[----:B------:R-:W-:Y:S02]  /*0c70*/  SHF.R.S32.HI R7, RZ, 0x4, R2 ;  /* 0x00000004ff077819 */ /* 0x000fe40000011402 */
[----:B------:R-:W-:Y:S02]  /*0c80*/  LOP3.LUT R5, R2, 0x3fffff0, RZ, 0xc0, !PT ;  /* 0x03fffff002057812 */ /* 0x000fe400078ec0ff */
[----:B------:R-:W-:-:S02]  /*0c90*/  LOP3.LUT R11, R3, 0xffffff80, RZ, 0xc0, !PT ;  /* 0xffffff80030b7812 */ /* 0x000fc400078ec0ff */
[----:B------:R-:W-:Y:S01]  /*0ca0*/  LEA.HI R2, R2, R7, RZ, 0x1 ;  /* 0x0000000702027211 */ /* 0x000fe200078f08ff */
[----:B------:R-:W-:Y:S01]  /*0cb0*/  ULOP3.LUT UR4, UR4, 0x1, URZ, 0xfc, !UPT ;  /* 0x0000000104047892 */ /* 0x000fe2000f8efc3f */
[C---:B------:R-:W-:Y:S01]  /*0cc0*/  IADD3 R5, R0.reuse, -R5, RZ ;  /* 0x8000000500057210 */ /* 0x040fe20007ffe0ff */
[----:B------:R-:W-:Y:S01]  /*0cd0*/  IMAD.IADD R24, R0, 0x1, -R11 ;  /* 0x0000000100187824 */ /* 0x000fe200078e0a0b */
[----:B------:R-:W-:Y:S02]  /*0ce0*/  LOP3.LUT R2, R2, 0x1ffffffe, RZ, 0xc0, !PT ;  /* 0x1ffffffe02027812 */ /* 0x000fe400078ec0ff */
[----:B------:R-:W-:Y:S01]  /*0cf0*/  SHF.R.S32.HI R0, RZ, 0x7, R3 ;  /* 0x00000007ff007819 */ /* 0x000fe20000011403 */
[----:B------:R-:W-:Y:S01]  /*0d00*/  IMAD R5, R5, 0x40, R4 ;  /* 0x0000004005057824 */ /* 0x000fe200078e0204 */
[----:B------:R-:W-:Y:S01]  /*0d10*/  SHF.R.S32.HI R9, RZ, 0x1f, R24 ;  /* 0x0000001fff097819 */ /* 0x000fe20000011418 */
[----:B------:R-:W-:Y:S01]  /*0d20*/  IMAD.IADD R2, R7, 0x1, -R2 ;  /* 0x0000000107027824 */ /* 0x000fe200078e0a02 */
[----:B------:R-:W-:Y:S01]  /*0d30*/  LEA.HI R3, R3, R0, RZ, 0x1 ;  /* 0x0000000003037211 */ /* 0x000fe200078f08ff */
[----:B------:R-:W-:Y:S01]  /*0d40*/  STL [R1+0xa8], R24 ;  /* 0x0000a81801007387 */ /* 0x000fe20000100800 */
[----:B------:R-:W-:Y:S01]  /*0d50*/  LEA.HI R10, R9, R24, RZ, 0x2 ;  /* 0x00000018090a7211 */ /* 0x000fe200078f10ff */
[----:B------:R-:W-:Y:S01]  /*0d60*/  IMAD R2, R2, 0x8, R5 ;  /* 0x0000000802027824 */ /* 0x000fe200078e0205 */
[----:B------:R-:W-:Y:S01]  /*0d70*/  LOP3.LUT R3, R3, 0x3fffffe, RZ, 0xc0, !PT ;  /* 0x03fffffe03037812 */ /* 0x000fe200078ec0ff */
[----:B------:R-:W-:Y:S01]  /*0d80*/  STL [R1+0x10], R22 ;  /* 0x0000101601007387 */ /* 0x000fe20000100800 */
[----:B------:R-:W-:-:S02]  /*0d90*/  SHF.R.S32.HI R4, RZ, 0x2, R10 ;  /* 0x00000002ff047819 */ /* 0x000fc4000001140a */
[----:B------:R-:W-:Y:S01]  /*0da0*/  SHF.R.S32.HI R7, RZ, 0x1f, R10 ;  /* 0x0000001fff077819 */ /* 0x000fe2000001140a */
[----:B------:R0:W-:Y:S01]  /*0db0*/  STL [R1+0xd8], R2 ;  /* 0x0000d80201007387 */ /* 0x0001e20000100800 */
[----:B------:R-:W-:Y:S02]  /*0dc0*/  IADD3 R3, R0, -R3, RZ ;  /* 0x8000000300037210 */ /* 0x000fe40007ffe0ff */
[----:B------:R-:W-:Y:S01]  /*0dd0*/  LEA.HI R7, R7, R4, RZ, 0x3 ;  /* 0x0000000407077211 */ /* 0x000fe200078f18ff */
[----:B------:R-:W-:Y:S01]  /*0de0*/  STL [R1+0x48], R20 ;  /* 0x0000481401007387 */ /* 0x000fe20000100800 */
[----:B------:R-:W-:Y:S02]  /*0df0*/  LEA.HI R0, R13, R13, RZ, 0x1 ;  /* 0x0000000d0d007211 */ /* 0x000fe400078f08ff */
[----:B------:R-:W-:Y:S01]  /*0e00*/  LOP3.LUT R7, R7, 0xfffffff8, RZ, 0xc0, !PT ;  /* 0xfffffff807077812 */ /* 0x000fe200078ec0ff */
[----:B------:R1:W-:Y:S01]  /*0e10*/  STL [R1+0xc8], R28 ;  /* 0x0000c81c01007387 */ /* 0x0003e20000100800 */
[----:B------:R-:W-:Y:S01]  /*0e20*/  LOP3.LUT R0, R0, 0x1ffffffe, RZ, 0xc0, !PT ;  /* 0x1ffffffe00007812 */ /* 0x000fe200078ec0ff */
[----:B0-----:R-:W-:Y:S01]  /*0e30*/  VIADD R2, R22, 0x40 ;  /* 0x0000004016027836 */ /* 0x001fe20000000000 */
[----:B------:R-:W-:Y:S01]  /*0e40*/  LEA.HI R9, R9, R24, RZ, 0x5 ;  /* 0x0000001809097211 */ /* 0x000fe200078f28ff */
[----:B------:R-:W-:Y:S01]  /*0e50*/  IMAD.IADD R4, R4, 0x1, -R7 ;  /* 0x0000000104047824 */ /* 0x000fe200078e0a07 */
[----:B------:R-:W-:Y:S01]  /*0e60*/  SHF.R.S32.HI R7, RZ, 0x1f, R6 ;  /* 0x0000001fff077819 */ /* 0x000fe20000011406 */
[----:B------:R-:W-:Y:S01]  /*0e70*/  IMAD.IADD R13, R13, 0x1, -R0 ;  /* 0x000000010d0d7824 */ /* 0x000fe200078e0a00 */
[----:B------:R-:W-:Y:S01]  /*0e80*/  SHF.R.S32.HI R5, RZ, 0x1f, R2 ;  /* 0x0000001fff057819 */ /* 0x000fe20000011402 */
[----:B------:R-:W-:Y:S01]  /*0e90*/  STL [R1+0x70], R29 ;  /* 0x0000701d01007387 */ /* 0x000fe20000100800 */
[----:B------:R-:W-:Y:S01]  /*0ea0*/  LEA.HI R7, R7, R6, RZ, 0x3 ;  /* 0x0000000607077211 */ /* 0x000fe200078f18ff */
[----:B------:R-:W-:Y:S01]  /*0eb0*/  IMAD.SHL.U32 R6, R6, 0x40, RZ ;  /* 0x0000004006067824 */ /* 0x000fe200078e00ff */
[----:B------:R-:W-:Y:S01]  /*0ec0*/  LEA.HI R5, R5, R2, RZ, 0x3 ;  /* 0x0000000205057211 */ /* 0x000fe200078f18ff */
[----:B------:R-:W-:Y:S01]  /*0ed0*/  IMAD.SHL.U32 R2, R2, 0x40, RZ ;  /* 0x0000004002027824 */ /* 0x000fe200078e00ff */
[----:B------:R-:W-:Y:S01]  /*0ee0*/  SHF.R.S32.HI R9, RZ, 0x5, R9 ;  /* 0x00000005ff097819 */ /* 0x000fe20000011409 */
[----:B------:R-:W-:Y:S01]  /*0ef0*/  IMAD.SHL.U32 R14, R7, 0x40, RZ ;  /* 0x00000040070e7824 */ /* 0x000fe200078e00ff */
[----:B------:R-:W-:-:S02]  /*0f00*/  SHF.L.U32 R5, R5, 0x6, RZ ;  /* 0x0000000605057819 */ /* 0x000fc400000006ff */
[----:B------:R-:W-:Y:S01]  /*0f10*/  LOP3.LUT R0, R2, 0x1c0, RZ, 0xc0, !PT ;  /* 0x000001c002007812 */ /* 0x000fe200078ec0ff */
[----:B------:R-:W-:Y:S01]  /*0f20*/  IMAD R4, R9, 0x10, R4 ;  /* 0x0000001009047824 */ /* 0x000fe200078e0204 */
[----:B------:R-:W-:Y:S02]  /*0f30*/  SHF.R.S32.HI R2, RZ, 0x1f, R203 ;  /* 0x0000001fff027819 */ /* 0x000fe400000114cb */
[----:B------:R-:W-:Y:S01]  /*0f40*/  LOP3.LUT R12, R6, 0x1c0, RZ, 0xc0, !PT ;  /* 0x000001c0060c7812 */ /* 0x000fe200078ec0ff */
[----:B------:R-:W-:Y:S01]  /*0f50*/  IMAD R4, R3, 0x40, R4 ;  /* 0x0000004003047824 */ /* 0x000fe200078e0204 */
[----:B------:R-:W-:Y:S01]  /*0f60*/  LEA.HI R201, R2, R203, RZ, 0x3 ;  /* 0x000000cb02c97211 */ /* 0x000fe200078f18ff */
[----:B------:R-:W-:Y:S01]  /*0f70*/  VIADD R3, R204, 0x60 ;  /* 0x00000060cc037836 */ /* 0x000fe20000000000 */
[----:B------:R-:W-:Y:S02]  /*0f80*/  LOP3.LUT R7, R5, 0xfffffe00, RZ, 0xc0, !PT ;  /* 0xfffffe0005077812 */ /* 0x000fe400078ec0ff */
[----:B------:R-:W-:-:S02]  /*0f90*/  SHF.R.U32.HI R6, RZ, 0x3, R0 ;  /* 0x00000003ff067819 */ /* 0x000fc40000011600 */
[C---:B------:R-:W-:Y:S02]  /*0fa0*/  LOP3.LUT R11, R0.reuse, 0x38, R18, 0xf8, !PT ;  /* 0x00000038000b7812 */ /* 0x040fe400078ef812 */
[--C-:B------:R-:W-:Y:S01]  /*0fb0*/  LOP3.LUT R5, R0, 0x38, R201.reuse, 0xf8, !PT ;  /* 0x0000003800057812 */ /* 0x100fe200078ef8c9 */
[----:B------:R-:W-:Y:S01]  /*0fc0*/  IMAD.SHL.U32 R0, R22, 0x40, RZ ;  /* 0x0000004016007824 */ /* 0x000fe200078e00ff */
[----:B------:R-:W-:Y:S02]  /*0fd0*/  SHF.R.U32.HI R16, RZ, 0x3, R12 ;  /* 0x00000003ff107819 */ /* 0x000fe4000001160c */
[C---:B------:R-:W-:Y:S02]  /*0fe0*/  LOP3.LUT R19, R12.reuse, 0x38, R18, 0xf8, !PT ;  /* 0x000000380c137812 */ /* 0x040fe400078ef812 */
[----:B------:R-:W-:Y:S02]  /*0ff0*/  LOP3.LUT R23, R12, 0x38, R201, 0xf8, !PT ;  /* 0x000000380c177812 */ /* 0x000fe400078ef8c9 */
[----:B------:R-:W-:-:S02]  /*1000*/  LOP3.LUT R11, R7, R11, R6, 0xf6, !PT ;  /* 0x0000000b070b7212 */ /* 0x000fc400078ef606 */
[----:B------:R-:W-:Y:S02]  /*1010*/  LOP3.LUT R12, R5, R6, RZ, 0x3c, !PT ;  /* 0x00000006050c7212 */ /* 0x000fe400078e3cff */
[----:B------:R-:W-:Y:S02]  /*1020*/  SHF.R.S32.HI R6, RZ, 0x1f, R28 ;  /* 0x0000001fff067819 */ /* 0x000fe4000001141c */
[----:B------:R-:W-:Y:S02]  /*1030*/  SHF.L.U32 R5, R28, 0x6, RZ ;  /* 0x000000061c057819 */ /* 0x000fe400000006ff */
[----:B------:R-:W-:Y:S02]  /*1040*/  LEA.HI R6, R6, R28, RZ, 0x3 ;  /* 0x0000001c06067211 */ /* 0x000fe400078f18ff */
[----:B------:R-:W-:Y:S02]  /*1050*/  LOP3.LUT R15, R14, 0xfffffe00, RZ, 0xc0, !PT ;  /* 0xfffffe000e0f7812 */ /* 0x000fe400078ec0ff */
[----:B------:R-:W-:Y:S01]  /*1060*/  LOP3.LUT R22, R0, 0x1c0, RZ, 0xc0, !PT ;  /* 0x000001c000167812 */ /* 0x000fe200078ec0ff */
[----:B------:R-:W-:Y:S01]  /*1070*/  IMAD.SHL.U32 R6, R6, 0x40, RZ ;  /* 0x0000004006067824 */ /* 0x000fe200078e00ff */
[----:B-1----:R-:W-:-:S02]  /*1080*/  LOP3.LUT R28, R5, 0x1c0, RZ, 0xc0, !PT ;  /* 0x000001c0051c7812 */ /* 0x002fc400078ec0ff */
[----:B------:R-:W-:Y:S01]  /*1090*/  LOP3.LUT R21, R15, R19, R16, 0xf6, !PT ;  /* 0x000000130f157212 */ /* 0x000fe200078ef610 */
[----:B------:R-:W-:Y:S01]  /*10a0*/  STL [R1+0x64], R22 ;  /* 0x0000641601007387 */ /* 0x000fe20000100800 */
[----:B------:R-:W-:Y:S02]  /*10b0*/  LOP3.LUT R23, R23, R16, RZ, 0x3c, !PT ;  /* 0x0000001017177212 */ /* 0x000fe400078e3cff */
[----:B------:R-:W-:Y:S01]  /*10c0*/  SHF.R.U32.HI R30, RZ, 0x3, R22 ;  /* 0x00000003ff1e7819 */ /* 0x000fe20000011616 */
[----:B------:R-:W-:Y:S01]  /*10d0*/  STL [R1+0x60], R28 ;  /* 0x0000601c01007387 */ /* 0x000fe20000100800 */
[----:B------:R-:W-:Y:S02]  /*10e0*/  LOP3.LUT R0, R22, 0x38, R201, 0xf8, !PT ;  /* 0x0000003816007812 */ /* 0x000fe400078ef8c9 */
[----:B------:R-:W-:Y:S01]  /*10f0*/  SHF.R.U32.HI R16, RZ, 0x3, R28 ;  /* 0x00000003ff107819 */ /* 0x000fe2000001161c */
[----:B------:R-:W-:Y:S01]  /*1100*/  STL [R1+0xd0], R30 ;  /* 0x0000d01e01007387 */ /* 0x000fe20000100800 */
[----:B------:R-:W-:-:S02]  /*1110*/  LEA.HI R2, R2, R203, RZ, 0x6 ;  /* 0x000000cb02027211 */ /* 0x000fc400078f30ff */
[----:B------:R-:W-:Y:S01]  /*1120*/  LOP3.LUT R14, R6, 0xfffffe00, RZ, 0xc0, !PT ;  /* 0xfffffe00060e7812 */ /* 0x000fe200078ec0ff */
[----:B------:R-:W-:Y:S01]  /*1130*/  STL [R1+0xcc], R16 ;  /* 0x0000cc1001007387 */ /* 0x000fe20000100800 */
[----:B------:R-:W-:Y:S01]  /*1140*/  LOP3.LUT R5, R0, R30, RZ, 0x3c, !PT ;  /* 0x0000001e00057212 */ /* 0x000fe200078e3cff */
[----:B------:R-:W-:Y:S01]  /*1150*/  IMAD.U32 R0, RZ, RZ, UR4 ;  /* 0x00000004ff007e24 */ /* 0x000fe2000f8e00ff */
[----:B------:R-:W-:Y:S01]  /*1160*/  LOP3.LUT R8, R28, 0x38, R201, 0xf8, !PT ;  /* 0x000000381c087812 */ /* 0x000fe200078ef8c9 */
[----:B------:R-:W-:Y:S01]  /*1170*/  IMAD.SHL.U32 R2, R2, 0x80, RZ ;  /* 0x0000008002027824 */ /* 0x000fe200078e00ff */
[----:B------:R-:W-:Y:S01]  /*1180*/  STL [R1+0x6c], R14 ;  /* 0x00006c0e01007387 */ /* 0x000fe20000100800 */
[----:B------:R-:W-:Y:S02]  /*1190*/  LOP3.LUT R10, R10, 0x7ffffffc, RZ, 0xc0, !PT ;  /* 0x7ffffffc0a0a7812 */ /* 0x000fe400078ec0ff */
[----:B------:R-:W-:Y:S01]  /*11a0*/  LOP3.LUT R9, R8, R16, RZ, 0x3c, !PT ;  /* 0x0000001008097212 */ /* 0x000fe200078e3cff */
[----:B------:R-:W-:Y:S01]  /*11b0*/  STL [R1+0xd4], R4 ;  /* 0x0000d40401007387 */ /* 0x000fe20000100800 */
[----:B------:R-:W-:Y:S01]  /*11c0*/  LOP3.LUT R2, R2, 0xffffe000, RZ, 0xc0, !PT ;  /* 0xffffe00002027812 */ /* 0x000fe200078ec0ff */
[----:B------:R-:W-:Y:S01]  /*11d0*/  VIADD R8, R204, 0x20 ;  /* 0x00000020cc087836 */ /* 0x000fe20000000000 */
[----:B------:R-:W-:Y:S01]  /*11e0*/  SHF.R.S32.HI R19, RZ, 0x1f, R18 ;  /* 0x0000001fff137819 */ /* 0x000fe20000011412 */
[----:B------:R-:W-:Y:S01]  /*11f0*/  STL [R1+0x90], RZ ;  /* 0x000090ff01007387 */ /* 0x000fe20000100800 */
[----:B------:R-:W-:Y:S01]  /*1200*/  IMAD.IADD R10, R24, 0x1, -R10 ;  /* 0x00000001180a7824 */ /* 0x000fe200078e0a0a */
[----:B------:R-:W-:-:S02]  /*1210*/  IADD3 R7, R12, R2, R7 ;  /* 0x000000020c077210 */ /* 0x000fc40007ffe007 */
[----:B------:R0:W-:Y:S01]  /*1220*/  STL [R1+0x68], R0 ;  /* 0x0000680001007387 */ /* 0x0001e20000100800 */
[----:B------:R-:W-:Y:S01]  /*1230*/  IMAD.SHL.U32 R225, R10, 0x2, RZ ;  /* 0x000000020ae17824 */ /* 0x000fe200078e00ff */
[-C--:B------:R-:W-:Y:S02]  /*1240*/  IADD3 R15, R23, R2.reuse, R15 ;  /* 0x00000002170f7210 */ /* 0x080fe40007ffe00f */
[----:B------:R-:W-:Y:S01]  /*1250*/  STL [R1+0x50], RZ ;  /* 0x000050ff01007387 */ /* 0x000fe20000100800 */
[C---:B------:R-:W-:Y:S01]  /*1260*/  VIADD R41, R225.reuse, 0x8 ;  /* 0x00000008e1297836 */ /* 0x040fe20000000000 */
[C---:B------:R-:W-:Y:S01]  /*1270*/  IADD3 R40, R225.reuse, 0x10, RZ ;  /* 0x00000010e1287810 */ /* 0x040fe20007ffe0ff */
[----:B------:R-:W-:Y:S01]  /*1280*/  VIADD R39, R225, 0x18 ;  /* 0x00000018e1277836 */ /* 0x000fe20000000000 */
[----:B------:R1:W-:Y:S01]  /*1290*/  STL [R1+0x18], R8 ;  /* 0x0000180801007387 */ /* 0x0003e20000100800 */
[-C--:B------:R-:W-:Y:S01]  /*12a0*/  IADD3 R5, R5, R2.reuse, R29 ;  /* 0x0000000205057210 */ /* 0x080fe20007ffe01d */
[----:B------:R-:W-:Y:S01]  /*12b0*/  VIADD R38, R225, 0x20 ;  /* 0x00000020e1267836 */ /* 0x000fe20000000000 */
[----:B0-----:R-:W-:Y:S01]  /*12c0*/  LOP3.LUT R0, R22, 0x38, R18, 0xf8, !PT ;  /* 0x0000003816007812 */ /* 0x001fe200078ef812 */
[----:B------:R-:W-:Y:S01]  /*12d0*/  VIADD R22, R18, 0x80 ;  /* 0x0000008012167836 */ /* 0x000fe20000000000 */
[----:B------:R-:W-:Y:S01]  /*12e0*/  STL [R1+0x4c], R3 ;  /* 0x00004c0301007387 */ /* 0x000fe20000100800 */
[----:B------:R-:W-:Y:S01]  /*12f0*/  IADD3 R9, R9, R2, R14 ;  /* 0x0000000209097210 */ /* 0x000fe20007ffe00e */
[----:B------:R-:W-:Y:S01]  /*1300*/  VIADD R2, R17, 0x10400 ;  /* 0x0001040011027836 */ /* 0x000fe20000000000 */
[----:B------:R-:W-:Y:S01]  /*1310*/  LOP3.LUT R6, R29, R0, R30, 0xf6, !PT ;  /* 0x000000001d067212 */ /* 0x000fe200078ef61e */
[C---:B------:R-:W-:Y:S01]  /*1320*/  VIADD R37, R225.reuse, 0x28 ;  /* 0x00000028e1257836 */ /* 0x040fe20000000000 */
[----:B------:R-:W-:Y:S01]  /*1330*/  SHF.R.S32.HI R12, RZ, 0x1f, R22 ;  /* 0x0000001fff0c7819 */ /* 0x000fe20000011416 */
[C---:B------:R-:W-:Y:S01]  /*1340*/  VIADD R36, R225.reuse, 0x30 ;  /* 0x00000030e1247836 */ /* 0x040fe20000000000 */
[----:B-1----:R-:W-:Y:S01]  /*1350*/  SHF.R.S32.HI R8, RZ, 0x1f, R8 ;  /* 0x0000001fff087819 */ /* 0x002fe20000011408 */
[----:B------:R-:W-:Y:S01]  /*1360*/  STL [R1+0x80], R6 ;  /* 0x0000800601007387 */ /* 0x000fe20000100800 */
[----:B------:R-:W-:Y:S01]  /*1370*/  LOP3.LUT R0, R28, 0x38, R18, 0xf8, !PT ;  /* 0x000000381c007812 */ /* 0x000fe200078ef812 */
[----:B------:R-:W-:Y:S01]  /*1380*/  VIADD R35, R225, 0x38 ;  /* 0x00000038e1237836 */ /* 0x000fe20000000000 */
[----:B------:R-:W-:Y:S01]  /*1390*/  SHF.R.S32.HI R42, RZ, 0x1f, R41 ;  /* 0x0000001fff2a7819 */ /* 0x000fe20000011429 */
[----:B------:R0:W-:Y:S01]  /*13a0*/  STL [R1+0x8], R12 ;  /* 0x0000080c01007387 */ /* 0x0001e20000100800 */
[----:B------:R-:W-:Y:S01]  /*13b0*/  SHF.R.S32.HI R41, RZ, 0x1f, R40 ;  /* 0x0000001fff297819 */ /* 0x000fe20000011428 */
[----:B------:R-:W-:Y:S01]  /*13c0*/  IMAD R10, R11, 0x2, R2 ;  /* 0x000000020b0a7824 */ /* 0x000fe200078e0202 */
[----:B------:R-:W-:Y:S01]  /*13d0*/  SHF.R.S32.HI R40, RZ, 0x1f, R39 ;  /* 0x0000001fff287819 */ /* 0x000fe20000011427 */
[----:B------:R1:W-:Y:S01]  /*13e0*/  STL [R1+0xa0], R8 ;  /* 0x0000a00801007387 */ /* 0x0003e20000100800 */
[C---:B------:R-:W-:Y:S01]  /*13f0*/  IADD3 R34, R225.reuse, 0x40, RZ ;  /* 0x00000040e1227810 */ /* 0x040fe20007ffe0ff */
[C---:B------:R-:W-:Y:S01]  /*1400*/  VIADD R33, R225.reuse, 0x48 ;  /* 0x00000048e1217836 */ /* 0x040fe20000000000 */
[----:B------:R-:W-:Y:S01]  /*1410*/  SHF.R.S32.HI R39, RZ, 0x1f, R38 ;  /* 0x0000001fff277819 */ /* 0x000fe20000011426 */
[C---:B------:R-:W-:Y:S01]  /*1420*/  VIADD R32, R225.reuse, 0x50 ;  /* 0x00000050e1207836 */ /* 0x040fe20000000000 */
[----:B------:R-:W-:Y:S01]  /*1430*/  SHF.R.S32.HI R38, RZ, 0x1f, R37 ;  /* 0x0000001fff267819 */ /* 0x000fe20000011425 */
[C---:B------:R-:W-:Y:S01]  /*1440*/  VIADD R31, R225.reuse, 0x58 ;  /* 0x00000058e11f7836 */ /* 0x040fe20000000000 */
[----:B0-----:R-:W-:Y:S01]  /*1450*/  SHF.R.S32.HI R12, RZ, 0x1f, R20 ;  /* 0x0000001fff0c7819 */ /* 0x001fe20000011414 */
[C---:B------:R-:W-:Y:S01]  /*1460*/  VIADD R30, R225.reuse, 0x60 ;  /* 0x00000060e11e7836 */ /* 0x040fe20000000000 */
[----:B------:R-:W-:Y:S01]  /*1470*/  SHF.R.S32.HI R37, RZ, 0x1f, R36 ;  /* 0x0000001fff257819 */ /* 0x000fe20000011424 */
[----:B------:R-:W-:Y:S01]  /*1480*/  VIADD R29, R225, 0x68 ;  /* 0x00000068e11d7836 */ /* 0x000fe20000000000 */
[----:B-1----:R-:W-:Y:S01]  /*1490*/  SHF.R.S32.HI R8, RZ, 0x1f, R3 ;  /* 0x0000001fff087819 */ /* 0x002fe20000011403 */
[----:B------:R-:W-:Y:S01]  /*14a0*/  STL [R1+0x9c], R12 ;  /* 0x00009c0c01007387 */ /* 0x000fe20000100800 */
[----:B------:R-:W-:Y:S01]  /*14b0*/  LOP3.LUT R3, R14, R0, R16, 0xf6, !PT ;  /* 0x000000000e037212 */ /* 0x000fe200078ef610 */
[----:B------:R-:W-:Y:S01]  /*14c0*/  IMAD R0, R21, 0x2, R2 ;  /* 0x0000000215007824 */ /* 0x000fe200078e0202 */
[----:B------:R-:W-:Y:S01]  /*14d0*/  SHF.R.S32.HI R36, RZ, 0x1f, R35 ;  /* 0x0000001fff247819 */ /* 0x000fe20000011423 */
[----:B------:R0:W-:Y:S01]  /*14e0*/  STL [R1+0x98], R8 ;  /* 0x0000980801007387 */ /* 0x0001e20000100800 */
[----:B------:R-:W-:Y:S01]  /*14f0*/  SHF.R.S32.HI R35, RZ, 0x1f, R34 ;  /* 0x0000001fff237819 */ /* 0x000fe20000011422 */
[C---:B------:R-:W-:Y:S01]  /*1500*/  VIADD R24, R225.reuse, 0x78 ;  /* 0x00000078e1187836 */ /* 0x040fe20000000000 */
[----:B------:R-:W-:Y:S01]  /*1510*/  SHF.R.S32.HI R34, RZ, 0x1f, R33 ;  /* 0x0000001fff227819 */ /* 0x000fe20000011421 */
[----:B------:R-:W-:Y:S01]  /*1520*/  STL [R1+0xb8], R10 ;  /* 0x0000b80a01007387 */ /* 0x000fe20000100800 */
[C---:B------:R-:W-:Y:S01]  /*1530*/  IADD3 R28, R225.reuse, 0x70, RZ ;  /* 0x00000070e11c7810 */ /* 0x040fe20007ffe0ff */
[----:B------:R-:W-:Y:S01]  /*1540*/  VIADD R21, R225, 0x80 ;  /* 0x00000080e1157836 */ /* 0x000fe20000000000 */
[----:B------:R-:W-:Y:S01]  /*1550*/  SHF.R.S32.HI R33, RZ, 0x1f, R32 ;  /* 0x0000001fff217819 */ /* 0x000fe20000011420 */
[----:B------:R1:W-:Y:S01]  /*1560*/  STL [R1+0xb0], R0 ;  /* 0x0000b00001007387 */ /* 0x0003e20000100800 */
[----:B------:R-:W-:Y:S01]  /*1570*/  SHF.R.S32.HI R32, RZ, 0x1f, R31 ;  /* 0x0000001fff207819 */ /* 0x000fe2000001141f */
[----:B0-----:R-:W-:Y:S01]  /*1580*/  IMAD R8, R3, 0x2, R2 ;  /* 0x0000000203087824 */ /* 0x001fe200078e0202 */
[----:B------:R-:W-:Y:S01]  /*1590*/  LEA R3, R5, R2, 0x1 ;  /* 0x0000000205037211 */ /* 0x000fe200078e08ff */
[C---:B------:R-:W-:Y:S01]  /*15a0*/  VIADD R20, R225.reuse, 0x88 ;  /* 0x00000088e1147836 */ /* 0x040fe20000000000 */
[----:B------:R-:W-:Y:S01]  /*15b0*/  SHF.R.S32.HI R31, RZ, 0x1f, R30 ;  /* 0x0000001fff1f7819 */ /* 0x000fe2000001141e */
[----:B------:R-:W-:Y:S01]  /*15c0*/  VIADD R16, R225, 0x90 ;  /* 0x00000090e1107836 */ /* 0x000fe20000000000 */
[----:B------:R-:W-:Y:S01]  /*15d0*/  STL [R1+0xc0], R8 ;  /* 0x0000c00801007387 */ /* 0x000fe20000100800 */
[----:B------:R-:W-:Y:S01]  /*15e0*/  SHF.R.S32.HI R30, RZ, 0x1f, R29 ;  /* 0x0000001fff1e7819 */ /* 0x000fe2000001141d */
[----:B------:R-:W-:Y:S01]  /*15f0*/  IMAD R5, R7, 0x2, R2 ;  /* 0x0000000207057824 */ /* 0x000fe200078e0202 */
[----:B------:R-:W-:Y:S01]  /*1600*/  SHF.R.S32.HI R29, RZ, 0x1f, R28 ;  /* 0x0000001fff1d7819 */ /* 0x000fe2000001141c */
[----:B-1----:R-:W-:Y:S01]  /*1610*/  IMAD R0, R9, 0x2, R2 ;  /* 0x0000000209007824 */ /* 0x002fe200078e0202 */
[----:B------:R0:W-:Y:S01]  /*1620*/  STL [R1+0xc4], R3 ;  /* 0x0000c40301007387 */ /* 0x0001e20000100800 */
[----:B------:R-:W-:Y:S01]  /*1630*/  SHF.R.S32.HI R28, RZ, 0x1f, R24 ;  /* 0x0000001fff1c7819 */ /* 0x000fe20000011418 */
[C---:B------:R-:W-:Y:S01]  /*1640*/  VIADD R12, R225.reuse, 0xa8 ;  /* 0x000000a8e10c7836 */ /* 0x040fe20000000000 */
[C---:B------:R-:W-:Y:S01]  /*1650*/  IADD3 R14, R225.reuse, 0xa0, RZ ;  /* 0x000000a0e10e7810 */ /* 0x040fe20007ffe0ff */
[----:B------:R1:W-:Y:S01]  /*1660*/  STL [R1+0xbc], R0 ;  /* 0x0000bc0001007387 */ /* 0x0003e20000100800 */
[----:B------:R-:W-:Y:S01]  /*1670*/  SHF.R.S32.HI R24, RZ, 0x1f, R21 ;  /* 0x0000001fff187819 */ /* 0x000fe20000011415 */
[C---:B------:R-:W-:Y:S01]  /*1680*/  VIADD R11, R225.reuse, 0xb0 ;  /* 0x000000b0e10b7836 */ /* 0x040fe20000000000 */
[----:B------:R-:W-:Y:S01]  /*1690*/  SHF.R.S32.HI R21, RZ, 0x1f, R20 ;  /* 0x0000001fff157819 */ /* 0x000fe20000011414 */
[----:B------:R-:W-:Y:S01]  /*16a0*/  VIADD R10, R225, 0xb8 ;  /* 0x000000b8e10a7836 */ /* 0x000fe20000000000 */
[----:B------:R-:W-:Y:S01]  /*16b0*/  SHF.R.S32.HI R20, RZ, 0x1f, R16 ;  /* 0x0000001fff147819 */ /* 0x000fe20000011410 */
[--C-:B0-----:R-:W-:Y:S01]  /*16c0*/  IMAD R3, R15, 0x2, R2.reuse ;  /* 0x000000020f037824 */ /* 0x101fe200078e0202 */
[----:B------:R0:W-:Y:S01]  /*16d0*/  STL [R1+0xb4], R5 ;  /* 0x0000b40501007387 */ /* 0x0001e20000100800 */
[C---:B------:R-:W-:Y:S01]  /*16e0*/  VIADD R15, R225.reuse, 0x98 ;  /* 0x00000098e10f7836 */ /* 0x040fe20000000000 */
[C---:B------:R-:W-:Y:S01]  /*16f0*/  IADD3 R7, R225.reuse, 0xd0, RZ ;  /* 0x000000d0e1077810 */ /* 0x040fe20007ffe0ff */
[----:B-1----:R-:W-:Y:S01]  /*1700*/  IMAD R0, R6, 0x2, R2 ;  /* 0x0000000206007824 */ /* 0x002fe200078e0202 */
[----:B------:R-:W-:Y:S01]  /*1710*/  SHF.R.S32.HI R2, RZ, 0x3, R201 ;  /* 0x00000003ff027819 */ /* 0x000fe200000114c9 */
[C---:B------:R-:W-:Y:S01]  /*1720*/  VIADD R9, R225.reuse, 0xc0 ;  /* 0x000000c0e1097836 */ /* 0x040fe20000000000 */
[----:B------:R-:W-:Y:S01]  /*1730*/  SHF.R.S32.HI R16, RZ, 0x1f, R15 ;  /* 0x0000001fff107819 */ /* 0x000fe2000001140f */
[C---:B------:R-:W-:Y:S01]  /*1740*/  VIADD R8, R225.reuse, 0xc8 ;  /* 0x000000c8e1087836 */ /* 0x040fe20000000000 */
[----:B------:R-:W-:Y:S01]  /*1750*/  SHF.R.S32.HI R15, RZ, 0x1f, R14 ;  /* 0x0000001fff0f7819 */ /* 0x000fe2000001140e */
[----:B------:R1:W-:Y:S01]  /*1760*/  STL [R1+0xac], R3 ;  /* 0x0000ac0301007387 */ /* 0x0003e20000100800 */
[----:B------:R-:W-:Y:S01]  /*1770*/  SHF.R.S32.HI R14, RZ, 0x1f, R12 ;  /* 0x0000001fff0e7819 */ /* 0x000fe2000001140c */
[C---:B------:R-:W-:Y:S01]  /*1780*/  VIADD R6, R225.reuse, 0xd8 ;  /* 0x000000d8e1067836 */ /* 0x040fe20000000000 */
[----:B------:R-:W-:Y:S01]  /*1790*/  SHF.R.S32.HI R12, RZ, 0x1f, R11 ;  /* 0x0000001fff0c7819 */ /* 0x000fe2000001140b */
[----:B------:R2:W-:Y:S01]  /*17a0*/  STL [R1+0x74], R0 ;  /* 0x0000740001007387 */ /* 0x0005e20000100800 */
[----:B0-----:R-:W-:Y:S01]  /*17b0*/  VIADD R5, R225, 0xe0 ;  /* 0x000000e0e1057836 */ /* 0x001fe20000000000 */
[----:B------:R-:W-:-:S02]  /*17c0*/  SHF.R.S32.HI R11, RZ, 0x1f, R10 ;  /* 0x0000001fff0b7819 */ /* 0x000fc4000001140a */
[----:B------:R0:W-:Y:S01]  /*17d0*/  STL [R1+0xa4], R2 ;  /* 0x0000a40201007387 */ /* 0x0001e20000100800 */
[----:B------:R-:W-:Y:S01]  /*17e0*/  SHF.R.S32.HI R10, RZ, 0x1f, R9 ;  /* 0x0000001fff0a7819 */ /* 0x000fe20000011409 */
[C---:B-1----:R-:W-:Y:S01]  /*17f0*/  VIADD R3, R225.reuse, 0xe8 ;  /* 0x000000e8e1037836 */ /* 0x042fe20000000000 */
[----:B------:R-:W-:Y:S02]  /*1800*/  SHF.R.S32.HI R9, RZ, 0x1f, R8 ;  /* 0x0000001fff097819 */ /* 0x000fe40000011408 */
[----:B------:R-:W-:Y:S02]  /*1810*/  SHF.R.S32.HI R8, RZ, 0x1f, R7 ;  /* 0x0000001fff087819 */ /* 0x000fe40000011407 */
[----:B--2---:R-:W-:Y:S01]  /*1820*/  SHF.R.S32.HI R0, RZ, 0x1f, R225 ;  /* 0x0000001fff007819 */ /* 0x004fe200000114e1 */
[C---:B------:R-:W-:Y:S01]  /*1830*/  VIADD R0, R225.reuse, 0xf8 ;  /* 0x000000f8e1007836 */ /* 0x040fe20000000000 */
[----:B------:R-:W-:Y:S01]  /*1840*/  SHF.R.S32.HI R7, RZ, 0x1f, R6 ;  /* 0x0000001fff077819 */ /* 0x000fe20000011406 */
[----:B0-----:R-:W-:Y:S01]  /*1850*/  VIADD R2, R225, 0xf0 ;  /* 0x000000f0e1027836 */ /* 0x001fe20000000000 */
[----:B------:R-:W-:-:S02]  /*1860*/  SHF.R.S32.HI R6, RZ, 0x1f, R5 ;  /* 0x0000001fff067819 */ /* 0x000fc40000011405 */
[----:B------:R-:W-:Y:S02]  /*1870*/  SHF.R.S32.HI R5, RZ, 0x1f, R3 ;  /* 0x0000001fff057819 */ /* 0x000fe40000011403 */
[----:B------:R-:W-:Y:S02]  /*1880*/  SHF.R.S32.HI R3, RZ, 0x1f, R2 ;  /* 0x0000001fff037819 */ /* 0x000fe40000011402 */
[----:B------:R-:W-:Y:S02]  /*1890*/  SHF.R.S32.HI R2, RZ, 0x1f, R0 ;  /* 0x0000001fff027819 */ /* 0x000fe40000011400 */
[----:B------:R-:W-:Y:S02]  /*18a0*/  LEA R0, R13, R4, 0x3 ;  /* 0x000000040d007211 */ /* 0x000fe400078e18ff */
[----:B------:R-:W-:Y:S02]  /*18b0*/  IADD3 R23, R18, 0xc0, RZ ;  /* 0x000000c012177810 */ /* 0x000fe40007ffe0ff */
[----:B------:R-:W-:Y:S01]  /*18c0*/  LOP3.LUT R201, R201, 0xfffffff8, RZ, 0xc0, !PT ;  /* 0xfffffff8c9c97812 */ /* 0x000fe200078ec0ff */
[----:B------:R0:W-:Y:S01]  /*18d0*/  STL [R1+0x78], R0 ;  /* 0x0000780001007387 */ /* 0x0001e20000100800 */
[----:B------:R-:W-:-:S02]  /*18e0*/  SHF.R.S32.HI R229, RZ, 0x1f, R23 ;  /* 0x0000001fffe57819 */ /* 0x000fc40000011417 */
[----:B------:R-:W-:-:S07]  /*18f0*/  SHF.R.S32.HI R224, RZ, 0x1f, R201 ;  /* 0x0000001fffe07819 */ /* 0x000fce00000114c9 */
.L_x_1847:
[----:B------:R-:W-:Y:S01]  /*1900*/  ULDC.64 UR4, c[0x0][0xa28] ;  /* 0x00028a0000047ab9 */ /* 0x000fe20000000a00 */
[----:B01--45:R-:W1:Y:S01]  /*1910*/  LDC.64 R4, c[0x0][0xa08] ;  /* 0x00028200ff047b82 */ /* 0x033e620000000a00 */
[----:B------:R-:W-:Y:S01]  /*1920*/  ISETP.NE.U32.AND P0, PT, RZ, UR4, PT ;  /* 0x00000004ff007c0c */ /* 0x000fe2000bf05070 */
[----:B------:R-:W-:Y:S01]  /*1930*/  IMAD.MOV.U32 R28, RZ, RZ, RZ ;  /* 0x000000ffff1c7224 */ /* 0x000fe200078e00ff */
[----:B------:R-:W-:Y:S01]  /*1940*/  ULDC.64 UR6, c[0x0][0xa20] ;  /* 0x0002880000067ab9 */ /* 0x000fe20000000a00 */
[----:B--2---:R-:W-:Y:S01]  /*1950*/  IMAD.MOV.U32 R8, RZ, RZ, RZ ;  /* 0x000000ffff087224 */ /* 0x004fe200078e00ff */
[----:B------:R-:W-:Y:S01]  /*1960*/  ISETP.NE.AND.EX P0, PT, RZ, UR5, PT, P0 ;  /* 0x00000005ff007c0c */ /* 0x000fe2000bf05300 */
[----:B------:R-:W-:Y:S02]  /*1970*/  ULDC.64 UR4, c[0x0][0xa18] ;  /* 0x0002860000047ab9 */ /* 0x000fe40000000a00 */
[----:B------:R-:W-:-:S04]  /*1980*/  ISETP.NE.U32.AND P1, PT, RZ, UR4, PT ;  /* 0x00000004ff007c0c */ /* 0x000fc8000bf25070 */
[----:B------:R-:W-:Y:S01]  /*1990*/  ISETP.NE.AND.EX P1, PT, RZ, UR5, PT, P1 ;  /* 0x00000005ff007c0c */ /* 0x000fe2000bf25310 */
[----:B------:R-:W-:Y:S02]  /*19a0*/  ULDC.64 UR4, c[0x0][0xa08] ;  /* 0x0002820000047ab9 */ /* 0x000fe40000000a00 */
[----:B------:R-:W-:-:S03]  /*19b0*/  ISETP.NE.U32.AND P3, PT, RZ, UR4, PT ;  /* 0x00000004ff007c0c */ /* 0x000fc6000bf65070 */
[----:B------:R-:W2:Y:S01]  /*19c0*/  @P0 LDC.64 R6, c[0x0][0xa28] ;  /* 0x00028a00ff060b82 */ /* 0x000ea20000000a00 */
[----:B------:R-:W-:Y:S01]  /*19d0*/  ISETP.NE.AND.EX P3, PT, RZ, UR5, PT, P3 ;  /* 0x00000005ff007c0c */ /* 0x000fe2000bf65330 */
[----:B-1----:R-:W-:-:S06]  /*19e0*/  IMAD.WIDE R4, R27, 0x4, R4 ;  /* 0x000000041b047825 */ /* 0x002fcc00078e0204 */
[----:B------:R-:W1:Y:S06]  /*19f0*/  @P1 LDC.64 R2, c[0x0][0xa18] ;  /* 0x00028600ff021b82 */ /* 0x000e6c0000000a00 */
[----:B------:R-:W5:Y:S01]  /*1a00*/  @P3 LDG.E R28, desc[UR60][R4.64] ;  /* 0x0000003c041c3981 */ /* 0x000f62000c1e1900 */
[----:B------:R-:W-:Y:S02]  /*1a10*/  ULDC UR4, c[0x0][0x288] ;  /* 0x0000a20000047ab9 */ /* 0x000fe40000000800 */
[----:B------:R-:W-:Y:S01]  /*1a20*/  IMAD.U32 R219, RZ, RZ, UR4 ;  /* 0x00000004ffdb7e24 */ /* 0x000fe2000f8e00ff */
[----:B---3--:R3:W-:Y:S01]  /*1a30*/  STL [R1+0x8c], R27 ;  /* 0x00008c1b01007387 */ /* 0x0087e20000100800 */
[----:B------:R-:W-:-:S02]  /*1a40*/  ULDC.64 UR4, c[0x0][0x418] ;  /* 0x0001060000047ab9 */ /* 0x000fc40000000a00 */
[----:B------:R-:W-:Y:S01]  /*1a50*/  UISETP.NE.U32.AND UP0, UPT, UR4, URZ, UPT ;  /* 0x0000003f0400728c */ /* 0x000fe2000bf05070 */
[----:B--2---:R-:W-:-:S03]  /*1a60*/  @P0 IMAD.WIDE R6, R27, 0x4, R6 ;  /* 0x000000041b060825 */ /* 0x004fc600078e0206 */
[----:B------:R-:W-:Y:S01]  /*1a70*/  UISETP.NE.AND.EX UP0, UPT, UR5, URZ, UPT, UP0 ;  /* 0x0000003f0500728c */ /* 0x000fe2000bf05300 */
[----:B------:R-:W-:Y:S01]  /*1a80*/  ULDC UR4, c[0x0][0x424] ;  /* 0x0001090000047ab9 */ /* 0x000fe20000000800 */
[----:B------:R-:W-:Y:S01]  /*1a90*/  ISETP.NE.U32.AND P2, PT, RZ, UR6, PT ;  /* 0x00000006ff007c0c */ /* 0x000fe2000bf45070 */
[----:B------:R2:W5:Y:S01]  /*1aa0*/  @P0 LDG.E R8, desc[UR60][R6.64] ;  /* 0x0000003c06080981 */ /* 0x000562000c1e1900 */
[----:B------:R-:W-:Y:S01]  /*1ab0*/  USEL UR4, UR4, 0x1, UP0 ;  /* 0x0000000104047887 */ /* 0x000fe20008000000 */
[----:B-1----:R-:W-:Y:S01]  /*1ac0*/  @P1 IMAD.WIDE R2, R27, 0x4, R2 ;  /* 0x000000041b021825 */ /* 0x002fe200078e0202 */
[----:B------:R-:W-:Y:S01]  /*1ad0*/  ULDC UR5, c[0x0][0x2f0] ;  /* 0x0000bc0000057ab9 */ /* 0x000fe20000000800 */
[C---:B0-----:R-:W-:Y:S01]  /*1ae0*/  LOP3.LUT R0, R26.reuse, 0xff0000, RZ, 0xc0, !PT ;  /* 0x00ff00001a007812 */ /* 0x041fe200078ec0ff */
[----:B------:R-:W-:Y:S02]  /*1af0*/  UIMAD UR4, UR4, UR5, URZ ;  /* 0x00000005040472a4 */ /* 0x000fe4000f8e023f */
[----:B------:R0:W5:Y:S01]  /*1b00*/  @P1 LDG.E R219, desc[UR60][R2.64] ;  /* 0x0000003c02db1981 */ /* 0x000162000c1e1900 */
[----:B--2---:R-:W-:Y:S01]  /*1b10*/  LOP3.LUT R6, R26, 0xff000000, RZ, 0xc0, !PT ;  /* 0xff0000001a067812 */ /* 0x004fe200078ec0ff */
[----:B------:R-:W-:Y:S01]  /*1b20*/  ULDC UR5, c[0x0][0x348] ;  /* 0x0000d20000057ab9 */ /* 0x000fe20000000800 */
[----:B------:R-:W-:-:S02]  /*1b30*/  ISETP.NE.AND.EX P2, PT, RZ, UR7, PT, P2 ;  /* 0x00000007ff007c0c */ /* 0x000fc4000bf45320 */
[----:B------:R-:W-:Y:S02]  /*1b40*/  LOP3.LUT R226, R26, 0xffff, RZ, 0xc0, !PT ;  /* 0x0000ffff1ae27812 */ /* 0x000fe400078ec0ff */
[----:B0-----:R-:W-:-:S04]  /*1b50*/  SHF.R.U32.HI R3, RZ, 0x8, R6 ;  /* 0x00000008ff037819 */ /* 0x001fc80000011606 */
[----:B------:R-:W-:Y:S01]  /*1b60*/  LEA.HI R11, R0, R3, RZ, 0x10 ;  /* 0x00000003000b7211 */ /* 0x000fe200078f80ff */
[----:B---3--:R-:W-:Y:S06]  /*1b70*/  @P1 BRA `(.L_x_1538) ;  /* 0x0000000000241947 */ /* 0x008fec0003800000 */
[----:B------:R-:W-:Y:S02]  /*1b80*/  ULDC.64 UR6, c[0x0][0xa00] ;  /* 0x0002800000067ab9 */ /* 0x000fe40000000a00 */
[----:B------:R-:W-:-:S04]  /*1b90*/  ISETP.NE.U32.AND P0, PT, RZ, UR6, PT ;  /* 0x00000006ff007c0c */ /* 0x000fc8000bf05070 */
[----:B------:R-:W-:-:S13]  /*1ba0*/  ISETP.NE.AND.EX P0, PT, RZ, UR7, PT, P0 ;  /* 0x00000007ff007c0c */ /* 0x000fda000bf05300 */
[----:B------:R-:W-:Y:S05]  /*1bb0*/  @!P0 BRA `(.L_x_1538) ;  /* 0x0000000000148947 */ /* 0x000fea0003800000 */
[----:B------:R-:W0:Y:S02]  /*1bc0*/  LDC.64 R2, c[0x0][0xa00] ;  /* 0x00028000ff027b82 */ /* 0x000e240000000a00 */
[----:B0-----:R-:W-:-:S05]  /*1bd0*/  IMAD.WIDE R2, R27, 0x4, R2 ;  /* 0x000000041b027825 */ /* 0x001fca00078e0202 */
[----:B-----5:R-:W2:Y:S04]  /*1be0*/  LDG.E R219, desc[UR60][R2.64] ;  /* 0x0000003c02db7981 */ /* 0x020ea8000c1e1900 */
[----:B------:R-:W2:Y:S02]  /*1bf0*/  LDG.E R0, desc[UR60][R2.64+0x4] ;  /* 0x0000043c02007981 */ /* 0x000ea4000c1e1900 */
[----:B--2---:R-:W-:-:S07]  /*1c00*/  IMAD.IADD R219, R0, 0x1, -R219 ;  /* 0x0000000100db7824 */ /* 0x004fce00078e0adb */
.L_x_1538:
[----:B------:R-:W-:Y:S01]  /*1c10*/  MOV R2, UR5 ;  /* 0x0000000500027c02 */ /* 0x000fe20008000f00 */
[----:B------:R-:W-:Y:S01]  /*1c20*/  IMAD.U32 R29, RZ, RZ, UR4 ;  /* 0x00000004ff1d7e24 */ /* 0x000fe2000f8e00ff */
[----:B------:R-:W-:Y:S06]  /*1c30*/  @!P2 BRA `(.L_x_1539) ;  /* 0x000000000010a947 */ /* 0x000fec0003800000 */
[----:B------:R-:W0:Y:S02]  /*1c40*/  LDC.64 R4, c[0x0][0xa20] ;  /* 0x00028800ff047b82 */ /* 0x000e240000000a00 */
[----:B0-----:R-:W-:-:S05]  /*1c50*/  IMAD.WIDE R4, R27, 0x4, R4 ;  /* 0x000000041b047825 */ /* 0x001fca00078e0204 */
[----:B------:R0:W5:Y:S01]  /*1c60*/  LDG.E R29, desc[UR60][R4.64] ;  /* 0x0000003c041d7981 */ /* 0x000162000c1e1900 */
[----:B------:R-:W-:Y:S05]  /*1c70*/  BRA `(.L_x_1540) ;  /* 0x0000000000107947 */ /* 0x000fea0003800000 */
.L_x_1539:
[----:B------:R-:W-:Y:S05]  /*1c80*/  @!P3 BRA `(.L_x_1540) ;  /* 0x00000000000cb947 */ /* 0x000fea0003800000 */
[----:B------:R-:W2:Y:S04]  /*1c90*/  LDG.E R0, desc[UR60][R4.64] ;  /* 0x0000003c04007981 */ /* 0x000ea8000c1e1900 */
[----:B------:R-:W2:Y:S02]  /*1ca0*/  LDG.E R29, desc[UR60][R4.64+0x4] ;  /* 0x0000043c041d7981 */ /* 0x000ea4000c1e1900 */
[----:B--2---:R-:W-:-:S07]  /*1cb0*/  IMAD.IADD R29, R29, 0x1, -R0 ;  /* 0x000000011d1d7824 */ /* 0x004fce00078e0a00 */
.L_x_1540:
[----:B------:R-:W-:Y:S01]  /*1cc0*/  ULDC.64 UR4, c[0x0][0xa10] ;  /* 0x0002840000047ab9 */ /* 0x000fe20000000a00 */
[----:B------:R-:W1:Y:S01]  /*1cd0*/  LDC R9, c[0x0][0x448] ;  /* 0x00011200ff097b82 */ /* 0x000e620000000800 */
[----:B------:R-:W-:-:S04]  /*1ce0*/  ISETP.NE.U32.AND P0, PT, RZ, UR4, PT ;  /* 0x00000004ff007c0c */ /* 0x000fc8000bf05070 */
[----:B------:R-:W-:Y:S01]  /*1cf0*/  ISETP.NE.AND.EX P0, PT, RZ, UR5, PT, P0 ;  /* 0x00000005ff007c0c */ /* 0x000fe2000bf05300 */
[----:B------:R-:W-:Y:S02]  /*1d00*/  ULDC.64 UR4, c[0x0][0xa30] ;  /* 0x00028c0000047ab9 */ /* 0x000fe40000000a00 */
[----:B------:R-:W-:-:S04]  /*1d10*/  ISETP.NE.U32.AND P1, PT, RZ, UR4, PT ;  /* 0x00000004ff007c0c */ /* 0x000fc8000bf25070 */
[----:B------:R-:W-:-:S06]  /*1d20*/  ISETP.NE.AND.EX P1, PT, RZ, UR5, PT, P1 ;  /* 0x00000005ff007c0c */ /* 0x000fcc000bf25310 */
[----:B------:R-:W2:Y:S08]  /*1d30*/  @P0 LDC.64 R6, c[0x0][0xa10] ;  /* 0x00028400ff060b82 */ /* 0x000eb00000000a00 */
[----:B0-----:R-:W0:Y:S01]  /*1d40*/  @P1 LDC.64 R4, c[0x0][0xa30] ;  /* 0x00028c00ff041b82 */ /* 0x001e220000000a00 */
[----:B--2---:R-:W-:-:S05]  /*1d50*/  @P0 IMAD.WIDE R6, R27, 0x4, R6 ;  /* 0x000000041b060825 */ /* 0x004fca00078e0206 */
[----:B------:R-:W2:Y:S04]  /*1d60*/  @P0 LDG.E R0, desc[UR60][R6.64] ;  /* 0x0000003c06000981 */ /* 0x000ea8000c1e1900 */
[----:B------:R-:W2:Y:S01]  /*1d70*/  @P0 LDG.E R3, desc[UR60][R6.64+0x4] ;  /* 0x0000043c06030981 */ /* 0x000ea2000c1e1900 */
[----:B-----5:R-:W-:Y:S02]  /*1d80*/  IMAD.MOV.U32 R92, RZ, RZ, R29 ;  /* 0x000000ffff5c7224 */ /* 0x020fe400078e001d */
[----:B0-----:R-:W-:-:S05]  /*1d90*/  @P1 IMAD.WIDE R4, R27, 0x4, R4 ;  /* 0x000000041b041825 */ /* 0x001fca00078e0204 */
[----:B------:R0:W5:Y:S01]  /*1da0*/  @P1 LDG.E R92, desc[UR60][R4.64] ;  /* 0x0000003c045c1981 */ /* 0x000162000c1e1900 */
[----:B-1----:R-:W-:Y:S01]  /*1db0*/  ISETP.NE.AND P1, PT, R9, 0x1, PT ;  /* 0x000000010900780c */ /* 0x002fe20003f25270 */
[----:B------:R-:W-:Y:S02]  /*1dc0*/  IMAD.SHL.U32 R12, R25, 0x80, RZ ;  /* 0x00000080190c7824 */ /* 0x000fe400078e00ff */
[----:B------:R-:W-:-:S03]  /*1dd0*/  IMAD.IADD R13, R29, 0x1, -R8 ;  /* 0x000000011d0d7824 */ /* 0x000fc600078e0a08 */
[----:B------:R1:W-:Y:S01]  /*1de0*/  STL [R1+0x5c], R12 ;  /* 0x00005c0c01007387 */ /* 0x0003e20000100800 */
[----:B0-----:R-:W0:Y:S08]  /*1df0*/  LDC.64 R4, c[0x0][0x9e0] ;  /* 0x00027800ff047b82 */ /* 0x001e300000000a00 */
[----:B------:R-:W3:Y:S08]  /*1e00*/  @P1 LDC R9, c[0x0][0x44c] ;  /* 0x00011300ff091b82 */ /* 0x000ef00000000800 */
[----:B------:R-:W4:Y:S01]  /*1e10*/  @P1 LDC R10, c[0x0][0x450] ;  /* 0x00011400ff0a1b82 */ /* 0x000f220000000800 */
[----:B0-----:R-:W-:-:S02]  /*1e20*/  ISETP.GE.AND P2, PT, R5, 0x1, PT ;  /* 0x000000010500780c */ /* 0x001fc40003f46270 */
[----:B--2---:R-:W-:Y:S01]  /*1e30*/  @P0 IADD3 R2, -R0, R3, RZ ;  /* 0x0000000300020210 */ /* 0x004fe20007ffe1ff */
[----:B------:R-:W-:-:S04]  /*1e40*/  VIADD R0, R12, 0x7f ;  /* 0x0000007f0c007836 */ /* 0x000fc80000000000 */
[----:B------:R-:W-:Y:S02]  /*1e50*/  IMAD.IADD R220, R13, 0x1, R2 ;  /* 0x000000010ddc7824 */ /* 0x000fe400078e0202 */
[----:B---3--:R-:W-:-:S03]  /*1e60*/  @P1 IMAD.HI.U32 R3, R0, R9, RZ ;  /* 0x0000000900031227 */ /* 0x008fc600078e00ff */
[C---:B------:R-:W-:Y:S01]  /*1e70*/  IADD3 R7, R220.reuse, 0x1, -R219 ;  /* 0x00000001dc077810 */ /* 0x040fe20007ffe8db */
[----:B------:R-:W-:Y:S01]  /*1e80*/  IMAD.MOV.U32 R6, RZ, RZ, R0 ;  /* 0x000000ffff067224 */ /* 0x000fe200078e0000 */
[----:B------:R-:W-:Y:S02]  /*1e90*/  IADD3 R0, R220, 0x3f, RZ ;  /* 0x0000003fdc007810 */ /* 0x000fe40007ffe0ff */
[----:B----4-:R-:W-:Y:S02]  /*1ea0*/  @P1 SHF.R.U32.HI R6, RZ, R10, R3 ;  /* 0x0000000aff061219 */ /* 0x010fe40000011603 */
[----:B------:R-:W-:-:S03]  /*1eb0*/  SHF.R.S32.HI R3, RZ, 0x1f, R0 ;  /* 0x0000001fff037819 */ /* 0x000fc60000011400 */
[----:B------:R-:W-:Y:S01]  /*1ec0*/  IMAD.IADD R9, R7, 0x1, R6 ;  /* 0x0000000107097824 */ /* 0x000fe200078e0206 */
[----:B------:R-:W-:-:S03]  /*1ed0*/  LEA.HI R3, R3, R0, RZ, 0x6 ;  /* 0x0000000003037211 */ /* 0x000fc600078f30ff */
[----:B------:R-:W-:Y:S01]  /*1ee0*/  IMAD.IADD R4, R9, 0x1, R4 ;  /* 0x0000000109047824 */ /* 0x000fe200078e0204 */
[----:B------:R-:W-:Y:S01]  /*1ef0*/  SHF.R.S32.HI R93, RZ, 0x6, R3 ;  /* 0x00000006ff5d7819 */ /* 0x000fe20000011403 */
        /* <DEDUP_REMOVED lines=12> */
.L_x_1543:
[----:B------:R-:W-:-:S13]  /*1fc0*/  ISETP.NE.AND P0, PT, R5, 0x1, PT ;  /* 0x000000010500780c */ /* 0x000fda0003f05270 */
[----:B------:R-:W0:Y:S02]  /*1fd0*/  @P0 LDC.64 R6, c[0x0][0x9e8] ;  /* 0x00027a00ff060b82 */ /* 0x000e240000000a00 */
[----:B0-----:R-:W-:-:S05]  /*1fe0*/  @P0 IMAD.HI.U32 R6, R0, R6, RZ ;  /* 0x0000000600060227 */ /* 0x001fca00078e00ff */
[----:B------:R-:W-:-:S07]  /*1ff0*/  @P0 SHF.R.U32.HI R0, RZ, R7, R6 ;  /* 0x00000007ff000219 */ /* 0x000fce0000011606 */
.L_x_1544:
[----:B------:R-:W-:Y:S05]  /*2000*/  BSYNC B0 ;  /* 0x0000000000007941 */ /* 0x000fea0003800000 */
.L_x_1542:
[----:B------:R-:W-:-:S05]  /*2010*/  IMAD R3, R0, R5, R5 ;  /* 0x0000000500037224 */ /* 0x000fca00078e0205 */
[----:B------:R-:W-:-:S07]  /*2020*/  VIMNMX R4, R4, R3, PT ;  /* 0x0000000304047248 */ /* 0x000fce0003fe0100 */
.L_x_1541:
[----:B------:R-:W0:Y:S01]  /*2030*/  @P1 LDC R0, c[0x0][0x44c] ;  /* 0x00011300ff001b82 */ /* 0x000e220000000800 */
[----:B------:R-:W-:Y:S01]  /*2040*/  IADD3 R4, R4, 0x3f, RZ ;  /* 0x0000003f04047810 */ /* 0x000fe20007ffe0ff */
[----:B------:R-:W-:Y:S01]  /*2050*/  IMAD.MOV.U32 R7, RZ, RZ, R12 ;  /* 0x000000ffff077224 */ /* 0x000fe200078e000c */
[----:B------:R-:W-:Y:S01]  /*2060*/  ULDC UR4, c[0x0][0x9dc] ;  /* 0x0002770000047ab9 */ /* 0x000fe20000000800 */
[----:B------:R-:W-:Y:S01]  /*2070*/  IMAD.IADD R156, R220, 0x1, -R219 ;  /* 0x00000001dc9c7824 */ /* 0x000fe200078e0adb */
[----:B------:R-:W-:-:S03]  /*2080*/  SHF.R.S32.HI R3, RZ, 0x1f, R4 ;  /* 0x0000001fff037819 */ /* 0x000fc60000011404 */
[----:B------:R-:W1:Y:S01]  /*2090*/  @P1 LDC R9, c[0x0][0x450] ;  /* 0x00011400ff091b82 */ /* 0x000e620000000800 */
[----:B------:R-:W-:Y:S01]  /*20a0*/  LEA.HI R3, R3, R4, RZ, 0x6 ;  /* 0x0000000403037211 */ /* 0x000fe200078f30ff */
[----:B0-----:R-:W-:-:S05]  /*20b0*/  @P1 IMAD.HI.U32 R0, R12, R0, RZ ;  /* 0x000000000c001227 */ /* 0x001fca00078e00ff */
[----:B-1----:R-:W-:Y:S02]  /*20c0*/  @P1 SHF.R.U32.HI R7, RZ, R9, R0 ;  /* 0x00000009ff071219 */ /* 0x002fe40000011600 */
[----:B------:R-:W-:-:S03]  /*20d0*/  SHF.R.S32.HI R0, RZ, 0x6, R3 ;  /* 0x00000006ff007819 */ /* 0x000fc60000011403 */
[----:B------:R-:W-:Y:S01]  /*20e0*/  IMAD.IADD R3, R156, 0x1, R7 ;  /* 0x000000019c037824 */ /* 0x000fe200078e0207 */
[----:B------:R-:W-:-:S03]  /*20f0*/  VIMNMX R8, R93, R0, PT ;  /* 0x000000005d087248 */ /* 0x000fc60003fe0100 */
[----:B------:R-:W-:Y:S01]  /*2100*/  VIADD R0, R3, -UR4 ;  /* 0x8000000403007c36 */ /* 0x000fe20008000000 */
[----:B------:R-:W-:Y:S06]  /*2110*/  @!P2 BRA `(.L_x_1545) ;  /* 0x000000000044a947 */ /* 0x000fec0003800000 */
[----:B------:R-:W-:Y:S01]  /*2120*/  ISETP.GT.AND P0, PT, R3, -0x1, PT ;  /* 0xffffffff0300780c */ /* 0x000fe20003f04270 */
[----:B------:R-:W-:-:S12]  /*2130*/  BSSY B0, `(.L_x_1546) ;  /* 0x000000d000007945 */ /* 0x000fd80003800000 */
        /* <DEDUP_REMOVED lines=8> */
.L_x_1547:
[----:B------:R-:W-:-:S13]  /*21c0*/  ISETP.NE.AND P0, PT, R5, 0x1, PT ;  /* 0x000000010500780c */ /* 0x000fda0003f05270 */
[----:B------:R-:W0:Y:S02]  /*21d0*/  @P0 LDC.64 R6, c[0x0][0x9e8] ;  /* 0x00027a00ff060b82 */ /* 0x000e240000000a00 */
[----:B0-----:R-:W-:-:S05]  /*21e0*/  @P0 IMAD.HI.U32 R6, R3, R6, RZ ;  /* 0x0000000603060227 */ /* 0x001fca00078e00ff */
[----:B------:R-:W-:-:S07]  /*21f0*/  @P0 SHF.R.U32.HI R3, RZ, R7, R6 ;  /* 0x00000007ff030219 */ /* 0x000fce0000011606 */
.L_x_1548:
[----:B------:R-:W-:Y:S05]  /*2200*/  BSYNC B0 ;  /* 0x0000000000007941 */ /* 0x000fea0003800000 */
.L_x_1546:
[----:B------:R-:W-:-:S05]  /*2210*/  IMAD R3, R3, R5, RZ ;  /* 0x0000000503037224 */ /* 0x000fca00078e02ff */
[----:B------:R-:W-:-:S07]  /*2220*/  VIMNMX R0, R0, R3, !PT ;  /* 0x0000000300007248 */ /* 0x000fce0007fe0100 */
.L_x_1545:
[----:B------:R-:W-:Y:S01]  /*2230*/  SHF.R.S32.HI R3, RZ, 0x1f, R0 ;  /* 0x0000001fff037819 */ /* 0x000fe20000011400 */
[----:B------:R-:W-:Y:S01]  /*2240*/  BSSY B0, `(.L_x_1549) ;  /* 0x000002a000007945 */ /* 0x000fe20003800000 */
[----:B------:R-:W-:Y:S02]  /*2250*/  LOP3.LUT R14, R11, 0xff, RZ, 0xc0, !PT ;  /* 0x000000ff0b0e7812 */ /* 0x000fe400078ec0ff */
[----:B------:R-:W-:Y:S02]  /*2260*/  LEA.HI R3, R3, R0, RZ, 0x6 ;  /* 0x0000000003037211 */ /* 0x000fe400078f30ff */
[----:B------:R-:W-:Y:S01]  /*2270*/  SHF.R.U32.HI R4, RZ, 0x10, R11 ;  /* 0x00000010ff047819 */ /* 0x000fe2000001160b */
[----:B------:R0:W-:Y:S01]  /*2280*/  STL [R1+0x94], R14 ;  /* 0x0000940e01007387 */ /* 0x0001e20000100800 */
[----:B------:R-:W-:Y:S02]  /*2290*/  SHF.R.S32.HI R3, RZ, 0x6, R3 ;  /* 0x00000006ff037819 */ /* 0x000fe40000011403 */
[----:B------:R-:W-:Y:S01]  /*22a0*/  MOV R0, RZ ;  /* 0x000000ff00007202 */ /* 0x000fe20000000f00 */
[----:B------:R0:W-:Y:S01]  /*22b0*/  STL [R1+0x88], R4 ;  /* 0x0000880401007387 */ /* 0x0001e20000100800 */
[----:B------:R-:W-:-:S04]  /*22c0*/  VIMNMX R9, RZ, R3, !PT ;  /* 0x00000003ff097248 */ /* 0x000fc80007fe0100 */
[----:B------:R-:W-:-:S13]  /*22d0*/  ISETP.GT.AND P0, PT, R8, R9, PT ;  /* 0x000000090800720c */ /* 0x000fda0003f04270 */
[----:B0-----:R-:W-:Y:S05]  /*22e0*/  @!P0 BRA `(.L_x_1550) ;  /* 0x00000000007c8947 */ /* 0x001fea0003800000 */
[----:B------:R-:W-:Y:S01]  /*22f0*/  ISETP.NE.AND P0, PT, R4, RZ, PT ;  /* 0x000000ff0400720c */ /* 0x000fe20003f05270 */
[----:B------:R-:W-:-:S03]  /*2300*/  ULDC UR4, c[0x0][0x9f0] ;  /* 0x00027c0000047ab9 */ /* 0x000fc60000000800 */
[----:B------:R-:W-:-:S04]  /*2310*/  SEL R11, R4, UR4, P0 ;  /* 0x00000004040b7c07 */ /* 0x000fc80008000000 */
[-C--:B------:R-:W-:Y:S02]  /*2320*/  IABS R6, R11.reuse ;  /* 0x0000000b00067213 */ /* 0x080fe40000000000 */
[----:B------:R-:W-:Y:S02]  /*2330*/  IADD3 R0, R11, -0x1, R8 ;  /* 0xffffffff0b007810 */ /* 0x000fe40007ffe008 */
[----:B------:R-:W0:Y:S01]  /*2340*/  I2F.RP R3, R6 ;  /* 0x0000000600037306 */ /* 0x000e220000209400 */
[----:B------:R-:W-:Y:S02]  /*2350*/  IABS R12, R11 ;  /* 0x0000000b000c7213 */ /* 0x000fe40000000000 */
[----:B------:R-:W-:-:S05]  /*2360*/  IMAD.IADD R0, R0, 0x1, -R9 ;  /* 0x0000000100007824 */ /* 0x000fca00078e0a09 */
[----:B------:R-:W-:Y:S02]  /*2370*/  IABS R10, R0 ;  /* 0x00000000000a7213 */ /* 0x000fe40000000000 */
[----:B------:R-:W-:-:S04]  /*2380*/  LOP3.LUT R0, R0, R11, RZ, 0x3c, !PT ;  /* 0x0000000b00007212 */ /* 0x000fc800078e3cff */
[----:B------:R-:W-:Y:S01]  /*2390*/  ISETP.GE.AND P2, PT, R0, RZ, PT ;  /* 0x000000ff0000720c */ /* 0x000fe20003f46270 */
[----:B0-----:R-:W0:Y:S02]  /*23a0*/  MUFU.RCP R3, R3 ;  /* 0x0000000300037308 */ /* 0x001e240000001000 */
[----:B0-----:R-:W-:Y:S02]  /*23b0*/  VIADD R4, R3, 0xffffffe ;  /* 0x0ffffffe03047836 */ /* 0x001fe40000000000 */
[----:B------:R-:W-:-:S04]  /*23c0*/  IMAD.MOV R3, RZ, RZ, -R12 ;  /* 0x000000ffff037224 */ /* 0x000fc800078e0a0c */
[----:B------:R0:W1:Y:S02]  /*23d0*/  F2I.FTZ.U32.TRUNC.NTZ R5, R4 ;  /* 0x0000000400057305 */ /* 0x000064000021f000 */
[----:B0-----:R-:W-:Y:S01]  /*23e0*/  MOV R4, RZ ;  /* 0x000000ff00047202 */ /* 0x001fe20000000f00 */
[----:B-1----:R-:W-:-:S04]  /*23f0*/  IMAD.MOV R7, RZ, RZ, -R5 ;  /* 0x000000ffff077224 */ /* 0x002fc800078e0a05 */
[----:B------:R-:W-:-:S04]  /*2400*/  IMAD R7, R7, R6, RZ ;  /* 0x0000000607077224 */ /* 0x000fc800078e02ff */
[----:B------:R-:W-:-:S04]  /*2410*/  IMAD.HI.U32 R5, R5, R7, R4 ;  /* 0x0000000705057227 */ /* 0x000fc800078e0004 */
[----:B------:R-:W-:-:S04]  /*2420*/  IMAD.MOV.U32 R4, RZ, RZ, R10 ;  /* 0x000000ffff047224 */ /* 0x000fc800078e000a */
[----:B------:R-:W-:-:S04]  /*2430*/  IMAD.HI.U32 R5, R5, R4, RZ ;  /* 0x0000000405057227 */ /* 0x000fc800078e00ff */
[----:B------:R-:W-:-:S05]  /*2440*/  IMAD R3, R5, R3, R4 ;  /* 0x0000000305037224 */ /* 0x000fca00078e0204 */
[----:B------:R-:W-:-:S13]  /*2450*/  ISETP.GT.U32.AND P1, PT, R6, R3, PT ;  /* 0x000000030600720c */ /* 0x000fda0003f24070 */
[----:B------:R-:W-:Y:S02]  /*2460*/  @!P1 IMAD.IADD R3, R3, 0x1, -R6 ;  /* 0x0000000103039824 */ /* 0x000fe400078e0a06 */
[----:B------:R-:W-:Y:S01]  /*2470*/  @!P1 VIADD R5, R5, 0x1 ;  /* 0x0000000105059836 */ /* 0x000fe20000000000 */
[----:B------:R-:W-:Y:S02]  /*2480*/  ISETP.NE.AND P1, PT, R11, RZ, PT ;  /* 0x000000ff0b00720c */ /* 0x000fe40003f25270 */
[----:B------:R-:W-:-:S13]  /*2490*/  ISETP.GE.U32.AND P0, PT, R3, R6, PT ;  /* 0x000000060300720c */ /* 0x000fda0003f06070 */
[----:B------:R-:W-:-:S05]  /*24a0*/  @P0 VIADD R5, R5, 0x1 ;  /* 0x0000000105050836 */ /* 0x000fca0000000000 */
[----:B------:R-:W-:-:S05]  /*24b0*/  MOV R0, R5 ;  /* 0x0000000500007202 */ /* 0x000fca0000000f00 */
[----:B------:R-:W-:Y:S01]  /*24c0*/  @!P2 IMAD.MOV R0, RZ, RZ, -R0 ;  /* 0x000000ffff00a224 */ /* 0x000fe200078e0a00 */
[----:B------:R-:W-:-:S07]  /*24d0*/  @!P1 LOP3.LUT R0, RZ, R11, RZ, 0x33, !PT ;  /* 0x0000000bff009212 */ /* 0x000fce00078e33ff */
.L_x_1550:
[----:B------:R-:W-:Y:S05]  /*24e0*/  BSYNC B0 ;  /* 0x0000000000007941 */ /* 0x000fea0003800000 */
.L_x_1549:
[----:B------:R-:W-:-:S05]  /*24f0*/  IMAD R3, R14, R0, R9 ;  /* 0x000000000e037224 */ /* 0x000fca00078e0209 */
[C---:B------:R-:W-:Y:S01]  /*2500*/  VIADDMNMX R0, R3.reuse, R0, R8, PT ;  /* 0x0000000003007246 */ /* 0x040fe20003800108 */
[----:B------:R-:W-:-:S04]  /*2510*/  IMAD R3, R3, 0x40, -R13 ;  /* 0x0000004003037824 */ /* 0x000fc800078e0a0d */
[----:B------:R-:W-:Y:S01]  /*2520*/  IMAD R5, R0, 0x40, -R13 ;  /* 0x0000004000057824 */ /* 0x000fe200078e0a0d */
[----:B------:R-:W-:-:S04]  /*2530*/  VIMNMX R3, RZ, R3, !PT ;  /* 0x00000003ff037248 */ /* 0x000fc80007fe0100 */
[----:B------:R-:W-:Y:S02]  /*2540*/  VIMNMX R0, R5, R2, PT ;  /* 0x0000000205007248 */ /* 0x000fe40003fe0100 */
[----:B------:R-:W-:Y:S02]  /*2550*/  SHF.R.U32.HI R24, RZ, 0x6, R3 ;  /* 0x00000006ff187819 */ /* 0x000fe40000011603 */
[----:B------:R-:W-:Y:S02]  /*2560*/  ISETP.GT.AND P0, PT, R0, R3, PT ;  /* 0x000000030000720c */ /* 0x000fe40003f04270 */
[----:B------:R-:W-:-:S11]  /*2570*/  MOV R25, R24 ;  /* 0x0000001800197202 */ /* 0x000fd60000000f00 */
[----:B------:R-:W-:-:S05]  /*2580*/  @P0 VIADD R0, R0, 0x3f ;  /* 0x0000003f00000836 */ /* 0x000fca0000000000 */
[----:B------:R-:W-:-:S04]  /*2590*/  @P0 SHF.R.S32.HI R3, RZ, 0x1f, R0 ;  /* 0x0000001fff030819 */ /* 0x000fc80000011400 */
[----:B------:R-:W-:-:S04]  /*25a0*/  @P0 LEA.HI R3, R3, R0, RZ, 0x6 ;  /* 0x0000000003030211 */ /* 0x000fc800078f30ff */
[----:B------:R-:W-:Y:S02]  /*25b0*/  @P0 SHF.R.S32.HI R25, RZ, 0x6, R3 ;  /* 0x00000006ff190819 */ /* 0x000fe40000011403 */
        /* <DEDUP_REMOVED lines=11> */
[----:B------:R-:W-:Y:S01]  /*2670*/  MOV R13, RZ ;  /* 0x000000ff000d7202 */ /* 0x000fe20000000f00 */
        /* <DEDUP_REMOVED lines=8> */
[----:B------:R-:W-:-:S07]  /*2700*/  IMAD.MOV.U32 R12, RZ, RZ, 0x1 ;  /* 0x00000001ff0c7424 */ /* 0x000fce00078e00ff */
[----:B------:R-:W-:-:S07]  /*2710*/  LEPC R20, `(.L_x_1553) ;  /* 0x000000001014794e */ /* 0x000fce0000000000 */
[----:B0----5:R-:W-:Y:S05]  /*2720*/  CALL.ABS.NOINC R14 ;  /* 0x000000000e007343 */ /* 0x021fea0003c00000 */
.L_x_1553:
[----:B------:R-:W-:Y:S05]  /*2730*/  BSYNC B6 ;  /* 0x0000000000067941 */ /* 0x000fea0003800000 */
.L_x_1552:
        /* <DEDUP_REMOVED lines=20> */
.L_x_1555:
[----:B------:R-:W-:Y:S05]  /*2880*/  BSYNC B6 ;  /* 0x0000000000067941 */ /* 0x000fea0003800000 */
.L_x_1554:
[----:B------:R-:W-:Y:S01]  /*2890*/  ULDC.64 UR4, c[0x0][0x9f8] ;  /* 0x00027e0000047ab9 */ /* 0x000fe20000000a00 */
[----:B------:R-:W2:Y:S01]  /*28a0*/  LDL R30, [R1+0x10] ;  /* 0x00001000011e7983 */ /* 0x000ea20000100800 */
[----:B------:R-:W-:-:S03]  /*28b0*/  ISETP.NE.U32.AND P0, PT, RZ, UR4, PT ;  /* 0x00000004ff007c0c */ /* 0x000fc6000bf05070 */
[----:B------:R-:W3:Y:S01]  /*28c0*/  LDL R33, [R1+0x64] ;  /* 0x0000640001217983 */ /* 0x000ee20000100800 */
[----:B------:R-:W-:-:S03]  /*28d0*/  ISETP.NE.AND.EX P0, PT, RZ, UR5, PT, P0 ;  /* 0x00000005ff007c0c */ /* 0x000fc6000bf05300 */
[----:B------:R-:W4:Y:S01]  /*28e0*/  LDL R32, [R1+0x60] ;  /* 0x0000600001207983 */ /* 0x000f220000100800 */
[----:B------:R-:W-:Y:S01]  /*28f0*/  IMAD.MOV.U32 R3, RZ, RZ, R27 ;  /* 0x000000ffff037224 */ /* 0x000fe200078e001b */
[----:B------:R-:W-:Y:S01]  /*2900*/  ULDC UR4, c[0x0][0x2f4] ;  /* 0x0000bd0000047ab9 */ /* 0x000fe20000000800 */
[----:B------:R-:W0:Y:S01]  /*2910*/  LDC R91, c[0x0][0x3f4] ;  /* 0x0000fd00ff5b7b82 */ /* 0x000e220000000800 */
[----:B------:R-:W4:Y:S04]  /*2920*/  LDL R31, [R1+0xd0] ;  /* 0x0000d000011f7983 */ /* 0x000f280000100800 */
[----:B------:R-:W4:Y:S03]  /*2930*/  LDL R20, [R1+0xcc] ;  /* 0x0000cc0001147983 */ /* 0x000f260000100800 */
[----:B------:R-:W1:Y:S01]  /*2940*/  @P0 LDC.64 R4, c[0x0][0x9f8] ;  /* 0x00027e00ff040b82 */ /* 0x000e620000000a00 */
[----:B------:R-:W-:Y:S01]  /*2950*/  ISETP.GE.AND P1, PT, R203, UR4, PT ;  /* 0x00000004cb007c0c */ /* 0x000fe2000bf26270 */
[----:B------:R-:W4:Y:S04]  /*2960*/  LDL R26, [R1+0x70] ;  /* 0x00007000011a7983 */ /* 0x000f280000100800 */
[----:B------:R-:W4:Y:S02]  /*2970*/  LDL R21, [R1+0x6c] ;  /* 0x00006c0001157983 */ /* 0x000f240000100800 */
[----:B------:R-:W0:Y:S08]  /*2980*/  LDC.64 R12, c[0x0][0x408] ;  /* 0x00010200ff0c7b82 */ /* 0x000e300000000a00 */
[----:B------:R-:W2:Y:S01]  /*2990*/  LDC.64 R10, c[0x0][0x3f8] ;  /* 0x0000fe00ff0a7b82 */ /* 0x000ea20000000a00 */
[----:B-1----:R-:W-:-:S05]  /*29a0*/  @P0 IMAD.WIDE R4, R27, 0x4, R4 ;  /* 0x000000041b040825 */ /* 0x002fca00078e0204 */
[----:B------:R1:W4:Y:S01]  /*29b0*/  @P0 LDG.E R3, desc[UR60][R4.64] ;  /* 0x0000003c04030981 */ /* 0x000322000c1e1900 */
[----:B------:R-:W-:Y:S02]  /*29c0*/  ISETP.GE.AND P0, PT, R18, UR4, PT ;  /* 0x0000000412007c0c */ /* 0x000fe4000bf06270 */
[----:B-1----:R-:W-:Y:S02]  /*29d0*/  SEL R4, RZ, 0xffffffff, P1 ;  /* 0xffffffffff047807 */ /* 0x002fe40000800000 */
[----:B------:R-:W-:-:S03]  /*29e0*/  SEL R0, RZ, 0x1, P0 ;  /* 0x00000001ff007807 */ /* 0x000fc60000000000 */
[----:B------:R-:W-:-:S05]  /*29f0*/  IMAD.SHL.U32 R5, R4, 0x2, RZ ;  /* 0x0000000204057824 */ /* 0x000fca00078e00ff */
[----:B------:R-:W-:Y:S01]  /*2a00*/  LOP3.LUT R4, R5, 0x2, R0, 0xe2, !PT ;  /* 0x0000000205047812 */ /* 0x000fe200078ee200 */
[----:B------:R-:W-:Y:S02]  /*2a10*/  IMAD.IADD R0, R28, 0x1, R29 ;  /* 0x000000011c007824 */ /* 0x000fe400078e021d */
[----:B------:R-:W4:Y:S01]  /*2a20*/  LDL R28, [R1+0x84] ;  /* 0x00008400011c7983 */ /* 0x000f220000100800 */
[----:B------:R-:W-:-:S04]  /*2a30*/  ISETP.GE.AND P2, PT, R22, UR4, PT ;  /* 0x0000000416007c0c */ /* 0x000fc8000bf46270 */
[----:B------:R-:W-:Y:S02]  /*2a40*/  SEL R5, RZ, 0x4, P2 ;  /* 0x00000004ff057807 */ /* 0x000fe40001000000 */
[----:B0-----:R-:W-:Y:S02]  /*2a50*/  ISETP.GE.AND P2, PT, R18, R91, PT ;  /* 0x0000005b1200720c */ /* 0x001fe40003f46270 */
[----:B------:R-:W-:Y:S02]  /*2a60*/  LOP3.LUT R14, R4, R5, RZ, 0xfc, !PT ;  /* 0x00000005040e7212 */ /* 0x000fe400078efcff */
[----:B------:R-:W-:Y:S02]  /*2a70*/  ISETP.GE.AND P1, PT, R203, R91, PT ;  /* 0x0000005bcb00720c */ /* 0x000fe40003f26270 */
[----:B------:R-:W-:Y:S02]  /*2a80*/  SEL R5, R91, RZ, P2 ;  /* 0x000000ff5b057207 */ /* 0x000fe40001000000 */
[----:B------:R-:W-:-:S03]  /*2a90*/  SHF.R.S32.HI R205, RZ, 0x1f, R204 ;  /* 0x0000001fffcd7819 */ /* 0x000fc600000114cc */
[----:B------:R-:W-:Y:S01]  /*2aa0*/  IMAD.IADD R5, R18, 0x1, R5 ;  /* 0x0000000112057824 */ /* 0x000fe200078e0205 */
[----:B------:R-:W0:Y:S01]  /*2ab0*/  S2R R94, SR_TID.X ;  /* 0x00000000005e7919 */ /* 0x000e220000002100 */
[----:B-----5:R-:W-:Y:S02]  /*2ac0*/  SHF.R.S32.HI R15, RZ, 0x1f, R92 ;  /* 0x0000001fff0f7819 */ /* 0x020fe4000001145c */
[----:B------:R-:W-:Y:S02]  /*2ad0*/  ISETP.GE.AND P0, PT, R23, UR4, PT ;  /* 0x0000000417007c0c */ /* 0x000fe4000bf06270 */
[----:B------:R-:W-:Y:S02]  /*2ae0*/  SHF.L.U32 R27, R12, 0x5, RZ ;  /* 0x000000050c1b7819 */ /* 0x000fe400000006ff */
[----:B------:R-:W-:Y:S02]  /*2af0*/  LOP3.LUT R29, R14, 0x1, RZ, 0xc0, !PT ;  /* 0x000000010e1d7812 */ /* 0x000fe400078ec0ff */
[----:B0-----:R-:W-:-:S02]  /*2b00*/  LEA.HI R94, R94, 0x8, RZ, 0x19 ;  /* 0x000000085e5e7811 */ /* 0x001fc400078fc8ff */
[----:B--2---:R-:W-:-:S05]  /*2b10*/  SHF.R.S32.HI R9, RZ, 0x1f, R30 ;  /* 0x0000001fff097819 */ /* 0x004fca000001141e */
[C---:B------:R-:W-:Y:S02]  /*2b20*/  IMAD R4, R9.reuse, R12, RZ ;  /* 0x0000000c09047224 */ /* 0x040fe400078e02ff */
[-C--:B------:R-:W-:Y:S02]  /*2b30*/  IMAD R6, R9, R10.reuse, RZ ;  /* 0x0000000a09067224 */ /* 0x080fe400078e02ff */
[C---:B------:R-:W-:Y:S01]  /*2b40*/  IMAD R9, R30.reuse, R13, R4 ;  /* 0x0000000d1e097224 */ /* 0x040fe200078e0204 */
[----:B------:R-:W-:Y:S01]  /*2b50*/  SEL R4, R91, RZ, P1 ;  /* 0x000000ff5b047207 */ /* 0x000fe20000800000 */
[C---:B------:R-:W-:Y:S02]  /*2b60*/  IMAD R7, R30.reuse, R11, R6 ;  /* 0x0000000b1e077224 */ /* 0x040fe400078e0206 */
[----:B------:R-:W-:-:S04]  /*2b70*/  IMAD.WIDE.U32 R80, R30, R10, R18 ;  /* 0x0000000a1e507225 */ /* 0x000fc800078e0012 */
[----:B------:R-:W-:-:S04]  /*2b80*/  IMAD.WIDE.U32 R78, R30, R10, R204 ;  /* 0x0000000a1e4e7225 */ /* 0x000fc800078e00cc */
[----:B------:R-:W-:Y:S01]  /*2b90*/  IMAD.IADD R6, R203, 0x1, R4 ;  /* 0x00000001cb067824 */ /* 0x000fe200078e0204 */
[----:B------:R-:W-:Y:S01]  /*2ba0*/  SHF.R.S32.HI R4, RZ, 0x1f, R5 ;  /* 0x0000001fff047819 */ /* 0x000fe20000011405 */
[----:B------:R-:W-:Y:S01]  /*2bb0*/  IMAD.IADD R79, R79, 0x1, R7 ;  /* 0x000000014f4f7824 */ /* 0x000fe200078e0207 */
[----:B------:R-:W-:Y:S02]  /*2bc0*/  IADD3 R81, R7, R81, RZ ;  /* 0x0000005107517210 */ /* 0x000fe40007ffe0ff */
[----:B------:R-:W-:Y:S02]  /*2bd0*/  SHF.R.S32.HI R7, RZ, 0x1f, R6 ;  /* 0x0000001fff077819 */ /* 0x000fe40000011406 */
[CC--:B------:R-:W-:Y:S02]  /*2be0*/  LEA.HI R68, R4.reuse, R5.reuse, RZ, 0x3 ;  /* 0x0000000504447211 */ /* 0x0c0fe400078f18ff */
[----:B------:R-:W-:Y:S02]  /*2bf0*/  LEA.HI R4, R4, R5, RZ, 0x6 ;  /* 0x0000000504047211 */ /* 0x000fe400078f30ff */
[----:B------:R-:W-:-:S02]  /*2c00*/  LEA.HI R70, R7, R6, RZ, 0x3 ;  /* 0x0000000607467211 */ /* 0x000fc400078f18ff */
[----:B------:R-:W-:Y:S02]  /*2c10*/  LEA.HI R6, R7, R6, RZ, 0x6 ;  /* 0x0000000607067211 */ /* 0x000fe400078f30ff */
[----:B------:R-:W-:Y:S01]  /*2c20*/  SHF.L.U32 R5, R4, 0x6, RZ ;  /* 0x0000000604057819 */ /* 0x000fe200000006ff */
[-C--:B------:R-:W-:Y:S01]  /*2c30*/  IMAD.WIDE.U32 R82, R30, R12.reuse, R204 ;  /* 0x0000000c1e527225 */ /* 0x080fe200078e00cc */
[--C-:B---3--:R-:W-:Y:S02]  /*2c40*/  LOP3.LUT R4, R33, 0x38, R68.reuse, 0xf8, !PT ;  /* 0x0000003821047812 */ /* 0x108fe400078ef844 */
[----:B----4-:R-:W-:Y:S01]  /*2c50*/  LOP3.LUT R8, R32, 0x38, R68, 0xf8, !PT ;  /* 0x0000003820087812 */ /* 0x010fe200078ef844 */
[----:B------:R-:W-:Y:S01]  /*2c60*/  IMAD.WIDE.U32 R84, R30, R12, R18 ;  /* 0x0000000c1e547225 */ /* 0x000fe200078e0012 */
[----:B------:R-:W-:Y:S02]  /*2c70*/  LOP3.LUT R5, R5, 0xfffff000, RZ, 0xc0, !PT ;  /* 0xfffff00005057812 */ /* 0x000fe400078ec0ff */
[----:B------:R-:W-:Y:S01]  /*2c80*/  LOP3.LUT R4, R4, R31, RZ, 0x3c, !PT ;  /* 0x0000001f04047212 */ /* 0x000fe200078e3cff */
[----:B------:R-:W-:Y:S01]  /*2c90*/  IMAD.SHL.U32 R7, R6, 0x40, RZ ;  /* 0x0000004006077824 */ /* 0x000fe200078e00ff */
[--C-:B------:R-:W-:Y:S01]  /*2ca0*/  LOP3.LUT R6, R33, 0x38, R70.reuse, 0xf8, !PT ;  /* 0x0000003821067812 */ /* 0x100fe200078ef846 */
[----:B------:R-:W-:Y:S01]  /*2cb0*/  IMAD.IADD R83, R83, 0x1, R9 ;  /* 0x0000000153537824 */ /* 0x000fe200078e0209 */
[----:B------:R-:W-:Y:S01]  /*2cc0*/  LOP3.LUT R8, R8, R20, RZ, 0x3c, !PT ;  /* 0x0000001408087212 */ /* 0x000fe200078e3cff */
[----:B------:R-:W-:Y:S01]  /*2cd0*/  IMAD.IADD R85, R9, 0x1, R85 ;  /* 0x0000000109557824 */ /* 0x000fe200078e0255 */
[----:B------:R-:W-:-:S02]  /*2ce0*/  LOP3.LUT R9, R32, 0x38, R70, 0xf8, !PT ;  /* 0x0000003820097812 */ /* 0x000fc400078ef846 */
[--C-:B------:R-:W-:Y:S02]  /*2cf0*/  IADD3 R89, R4, R5, R26.reuse ;  /* 0x0000000504597210 */ /* 0x100fe40007ffe01a */
[----:B------:R-:W-:Y:S02]  /*2d00*/  LOP3.LUT R7, R7, 0xfffff000, RZ, 0xc0, !PT ;  /* 0xfffff00007077812 */ /* 0x000fe400078ec0ff */
[----:B------:R-:W-:Y:S02]  /*2d10*/  LOP3.LUT R6, R6, R31, RZ, 0x3c, !PT ;  /* 0x0000001f06067212 */ /* 0x000fe400078e3cff */
[--C-:B------:R-:W-:Y:S01]  /*2d20*/  IADD3 R4, R8, R5, R21.reuse ;  /* 0x0000000508047210 */ /* 0x100fe20007ffe015 */
[----:B------:R-:W-:Y:S01]  /*2d30*/  IMAD R8, R15, R10, RZ ;  /* 0x0000000a0f087224 */ /* 0x000fe200078e02ff */
[----:B------:R-:W-:Y:S02]  /*2d40*/  LOP3.LUT R20, R9, R20, RZ, 0x3c, !PT ;  /* 0x0000001409147212 */ /* 0x000fe400078e3cff */
[----:B------:R-:W-:Y:S01]  /*2d50*/  IADD3 R5, R6, R7, R26 ;  /* 0x0000000706057210 */ /* 0x000fe20007ffe01a */
[----:B------:R-:W-:Y:S01]  /*2d60*/  IMAD R33, R92, R11, R8 ;  /* 0x0000000b5c217224 */ /* 0x000fe200078e0208 */
[----:B------:R-:W-:Y:S01]  /*2d70*/  IADD3 R6, R20, R7, R21 ;  /* 0x0000000714067210 */ /* 0x000fe20007ffe015 */
[----:B------:R-:W-:Y:S01]  /*2d80*/  IMAD R15, R15, R12, RZ ;  /* 0x0000000c0f0f7224 */ /* 0x000fe200078e02ff */
[----:B------:R-:W-:-:S02]  /*2d90*/  SHF.L.U64.HI R7, R10, 0x6, R11 ;  /* 0x000000060a077819 */ /* 0x000fc4000001020b */
[----:B------:R-:W-:Y:S02]  /*2da0*/  SHF.L.U64.HI R8, R10, 0x5, R11 ;  /* 0x000000050a087819 */ /* 0x000fe4000001020b */
[----:B------:R-:W-:Y:S01]  /*2db0*/  SEL R11, RZ, 0x8, P0 ;  /* 0x00000008ff0b7807 */ /* 0x000fe20000000000 */
[CC--:B------:R-:W-:Y:S01]  /*2dc0*/  IMAD.WIDE.U32 R78, R92.reuse, R10.reuse, R78 ;  /* 0x0000000a5c4e7225 */ /* 0x0c0fe200078e004e */
[----:B------:R-:W-:Y:S02]  /*2dd0*/  SHF.R.S32.HI R35, RZ, 0x3, R68 ;  /* 0x00000003ff237819 */ /* 0x000fe40000011444 */
[----:B------:R-:W-:Y:S01]  /*2de0*/  SHF.R.S32.HI R69, RZ, 0x3, R70 ;  /* 0x00000003ff457819 */ /* 0x000fe20000011446 */
[----:B------:R-:W-:Y:S01]  /*2df0*/  IMAD.WIDE.U32 R80, R92, R10, R80 ;  /* 0x0000000a5c507225 */ /* 0x000fe200078e0050 */
[----:B------:R-:W-:Y:S02]  /*2e00*/  LOP3.LUT R11, R14, R11, RZ, 0xfc, !PT ;  /* 0x0000000b0e0b7212 */ /* 0x000fe400078efcff */
[----:B------:R-:W-:Y:S01]  /*2e10*/  LOP3.LUT R68, R68, 0xfffffff8, RZ, 0xc0, !PT ;  /* 0xfffffff844447812 */ /* 0x000fe200078ec0ff */
[----:B------:R-:W-:Y:S01]  /*2e20*/  IMAD R15, R92, R13, R15 ;  /* 0x0000000d5c0f7224 */ /* 0x000fe200078e020f */
[----:B------:R-:W-:Y:S01]  /*2e30*/  LOP3.LUT R70, R70, 0xfffffff8, RZ, 0xc0, !PT ;  /* 0xfffffff846467812 */ /* 0x000fe200078ec0ff */
[----:B------:R-:W-:-:S04]  /*2e40*/  IMAD.WIDE.U32 R82, R92, R12, R82 ;  /* 0x0000000c5c527225 */ /* 0x000fc800078e0052 */
[----:B------:R-:W-:Y:S01]  /*2e50*/  IMAD.WIDE.U32 R84, R92, R12, R84 ;  /* 0x0000000c5c547225 */ /* 0x000fe200078e0054 */
[C-C-:B------:R-:W-:Y:S02]  /*2e60*/  SHF.L.U64.HI R20, R12.reuse, 0x6, R13.reuse ;  /* 0x000000060c147819 */ /* 0x140fe4000001020d */
[----:B------:R-:W-:Y:S01]  /*2e70*/  SHF.L.U64.HI R21, R12, 0x5, R13 ;  /* 0x000000050c157819 */ /* 0x000fe2000001020d */
[----:B------:R-:W-:Y:S01]  /*2e80*/  IMAD.SHL.U32 R9, R10, 0x40, RZ ;  /* 0x000000400a097824 */ /* 0x000fe200078e00ff */
[----:B------:R-:W-:Y:S01]  /*2e90*/  LOP3.LUT R71, R11, 0x2, RZ, 0xc0, !PT ;  /* 0x000000020b477812 */ /* 0x000fe200078ec0ff */
[----:B------:R-:W-:Y:S01]  /*2ea0*/  IMAD R28, R28, 0x20, R30 ;  /* 0x000000201c1c7824 */ /* 0x000fe200078e021e */
[----:B------:R-:W-:Y:S01]  /*2eb0*/  SHF.R.S32.HI R30, RZ, 0x1f, R3 ;  /* 0x0000001fff1e7819 */ /* 0x000fe20000011403 */
[----:B------:R-:W-:Y:S01]  /*2ec0*/  IMAD.IADD R31, R79, 0x1, R33 ;  /* 0x000000014f1f7824 */ /* 0x000fe200078e0221 */
[----:B------:R-:W-:Y:S01]  /*2ed0*/  LOP3.LUT R76, R11, 0x4, RZ, 0xc0, !PT ;  /* 0x000000040b4c7812 */ /* 0x000fe200078ec0ff */
[----:B------:R-:W-:Y:S01]  /*2ee0*/  IMAD.IADD R32, R33, 0x1, R81 ;  /* 0x0000000121207824 */ /* 0x000fe200078e0251 */
[----:B------:R-:W-:Y:S01]  /*2ef0*/  IADD3 R33, R83, R15, RZ ;  /* 0x0000000f53217210 */ /* 0x000fe20007ffe0ff */
[----:B------:R-:W-:Y:S01]  /*2f00*/  IMAD.SHL.U32 R10, R10, 0x20, RZ ;  /* 0x000000200a0a7824 */ /* 0x000fe200078e00ff */
[----:B------:R-:W-:Y:S01]  /*2f10*/  LOP3.LUT R77, R11, 0x8, RZ, 0xc0, !PT ;  /* 0x000000080b4d7812 */ /* 0x000fe200078ec0ff */
[----:B------:R-:W-:Y:S01]  /*2f20*/  IMAD.SHL.U32 R26, R12, 0x40, RZ ;  /* 0x000000400c1a7824 */ /* 0x000fe200078e00ff */
[----:B------:R-:W-:Y:S01]  /*2f30*/  SHF.R.S32.HI R86, RZ, 0x1f, R68 ;  /* 0x0000001fff567819 */ /* 0x000fe20000011444 */
[----:B------:R-:W-:Y:S01]  /*2f40*/  IMAD.SHL.U32 R91, R91, 0x2, RZ ;  /* 0x000000025b5b7824 */ /* 0x000fe200078e00ff */
[----:B------:R-:W-:Y:S01]  /*2f50*/  SHF.R.S32.HI R87, RZ, 0x1f, R70 ;  /* 0x0000001fff577819 */ /* 0x000fe20000011446 */
[----:B------:R-:W-:-:S07]  /*2f60*/  IMAD.IADD R34, R15, 0x1, R85 ;  /* 0x000000010f227824 */ /* 0x000fce00078e0255 */
.L_x_1637:
[----:B--2---:R-:W2:Y:S01]  /*2f70*/  LDL R39, [R1+0x80] ;  /* 0x0000800001277983 */ /* 0x004ea20000100800 */
[----:B0-----:R-:W0:Y:S01]  /*2f80*/  LDC R98, c[0x0][0x430] ;  /* 0x00010c00ff627b82 */ /* 0x001e220000000800 */
[----:B------:R-:W-:Y:S02]  /*2f90*/  VIADD R25, R25, 0xffffffff ;  /* 0xffffffff19197836 */ /* 0x000fe40000000000 */
[----:B------:R-:W-:Y:S02]  /*2fa0*/  IMAD.MOV.U32 R99, RZ, RZ, RZ ;  /* 0x000000ffff637224 */ /* 0x000fe400078e00ff */
[----:B------:R-:W-:-:S03]  /*2fb0*/  IMAD R13, R25, 0x40, R28 ;  /* 0x00000040190d7824 */ /* 0x000fc600078e021c */
[----:B------:R-:W1:Y:S01]  /*2fc0*/  LDC R101, c[0x0][0x3f4] ;  /* 0x0000fd00ff657b82 */ /* 0x000e620000000800 */
[----:B------:R-:W-:Y:S01]  /*2fd0*/  IMAD.IADD R40, R0, 0x1, R13 ;  /* 0x0000000100287824 */ /* 0x000fe200078e020d */
[----:B------:R-:W-:-:S04]  /*2fe0*/  ISETP.GE.AND P0, PT, R13, R2, PT ;  /* 0x000000020d00720c */ /* 0x000fc80003f06270 */
[----:B------:R-:W-:Y:S02]  /*2ff0*/  ISETP.GT.OR P0, PT, R28, 0x3f, P0 ;  /* 0x0000003f1c00780c */ /* 0x000fe40000704670 */
[----:B------:R-:W-:Y:S02]  /*3000*/  MOV R36, R40 ;  /* 0x0000002800247202 */ /* 0x000fe40000000f00 */
        /* <DEDUP_REMOVED lines=8> */
[----:B------:R-:W-:Y:S01]  /*3090*/  @!P0 SHF.R.S32.HI R37, RZ, 0x1f, R36 ;  /* 0x0000001fff258819 */ /* 0x000fe20000011424 */
[C---:B------:R-:W-:Y:S02]  /*30a0*/  @!P0 IMAD R11, R3.reuse, R15, R38 ;  /* 0x0000000f030b8224 */ /* 0x040fe400078e0226 */
[----:B------:R-:W-:-:S04]  /*30b0*/  @!P0 IMAD.WIDE.U32 R14, R3, R14, R36 ;  /* 0x0000000e030e8225 */ /* 0x000fc800078e0024 */
[----:B------:R-:W-:Y:S01]  /*30c0*/  @!P0 IMAD.IADD R11, R15, 0x1, R11 ;  /* 0x000000010f0b8824 */ /* 0x000fe200078e020b */
[----:B---3--:R-:W-:-:S04]  /*30d0*/  @!P0 LEA R12, P3, R14, R12, 0x2 ;  /* 0x0000000c0e0c8211 */ /* 0x008fc800078610ff */
[----:B------:R-:W-:-:S05]  /*30e0*/  @!P0 LEA.HI.X R13, R14, R13, R11, 0x2, P3 ;  /* 0x0000000d0e0d8211 */ /* 0x000fca00018f140b */
[----:B-----5:R0:W5:Y:S01]  /*30f0*/  @!P0 LDG.E R99, desc[UR60][R12.64] ;  /* 0x0000003c0c638981 */ /* 0x020162000c1e1900 */
[----:B------:R-:W-:Y:S01]  /*3100*/  ISETP.GE.AND P0, PT, R101, 0x1, PT ;  /* 0x000000016500780c */ /* 0x000fe20003f06270 */
[----:B------:R-:W-:Y:S01]  /*3110*/  IMAD.MOV R11, RZ, RZ, -R36 ;  /* 0x000000ffff0b7224 */ /* 0x000fe200078e0a24 */
[----:B------:R-:W-:Y:S05]  /*3120*/  YIELD ;  /* 0x0000000000007946 */ /* 0x000fea0003800000 */
[----:B------:R-:W-:Y:S01]  /*3130*/  BSSY B0, `(.L_x_1556) ;  /* 0x0000564000007945 */ /* 0x000fe20003800000 */
[----:B------:R-:W-:Y:S01]  /*3140*/  IMAD R98, R98, R11, R40 ;  /* 0x0000000b62627224 */ /* 0x000fe200078e0228 */
[----:B------:R-:W-:Y:S01]  /*3150*/  ISETP.GT.AND P3, PT, R25, R24, PT ;  /* 0x000000181900720c */ /* 0x000fe20003f64270 */
[----:B--2---:R-:W-:-:S05]  /*3160*/  IMAD R90, R200, 0x4000, R39 ;  /* 0x00004000c85a7824 */ /* 0x004fca00078e0227 */
[----:B------:R-:W-:Y:S01]  /*3170*/  LEA R90, R90, R17, 0x1 ;  /* 0x000000115a5a7211 */ /* 0x000fe200078e08ff */
        /* <DEDUP_REMOVED lines=8> */
[----:B------:R-:W-:Y:S02]  /*3200*/  IMAD R15, R20, R25, RZ ;  /* 0x00000019140f7224 */ /* 0x000fe400078e02ff */
[----:B------:R-:W-:Y:S01]  /*3210*/  IMAD R11, R98, UR5, R11 ;  /* 0x00000005620b7c24 */ /* 0x000fe2000f8e020b */
[----:B------:R-:W-:Y:S01]  /*3220*/  ULDC.64 UR4, c[0x0][0x310] ;  /* 0x0000c40000047ab9 */ /* 0x000fe20000000a00 */
[----:B------:R-:W-:-:S02]  /*3230*/  IMAD R95, R25, -0x40, R2 ;  /* 0xffffffc0195f7824 */ /* 0x000fc400078e0202 */
[----:B------:R-:W-:Y:S02]  /*3240*/  IMAD R14, R96, UR4, RZ ;  /* 0x00000004600e7c24 */ /* 0x000fe4000f8e02ff */
[----:B------:R-:W-:Y:S01]  /*3250*/  IMAD.IADD R13, R13, 0x1, R11 ;  /* 0x000000010d0d7824 */ /* 0x000fe200078e020b */
[----:B------:R-:W-:Y:S01]  /*3260*/  VIMNMX R95, R95, 0x40, PT ;  /* 0x000000405f5f7848 */ /* 0x000fe20003fe0100 */
[C---:B------:R-:W-:Y:S02]  /*3270*/  IMAD R11, R99.reuse, UR5, R14 ;  /* 0x00000005630b7c24 */ /* 0x040fe4000f8e020e */
[----:B------:R-:W-:Y:S01]  /*3280*/  IMAD.WIDE.U32 R12, R99, UR4, R12 ;  /* 0x00000004630c7c25 */ /* 0x000fe2000f8e000c */
[----:B------:R-:W-:-:S03]  /*3290*/  ULDC.64 UR4, c[0x0][0x308] ;  /* 0x0000c20000047ab9 */ /* 0x000fc60000000a00 */
[----:B------:R-:W-:Y:S01]  /*32a0*/  IMAD.IADD R13, R13, 0x1, R11 ;  /* 0x000000010d0d7824 */ /* 0x000fe200078e020b */
[----:B------:R-:W-:Y:S01]  /*32b0*/  SHF.R.S32.HI R11, RZ, 0x1f, R25 ;  /* 0x0000001fff0b7819 */ /* 0x000fe20000011419 */
[----:B------:R-:W-:Y:S02]  /*32c0*/  IMAD R14, R7, R25, RZ ;  /* 0x00000019070e7224 */ /* 0x000fe400078e02ff */
[----:B------:R-:W-:-:S04]  /*32d0*/  IMAD.WIDE.U32 R36, R226, UR4, R12 ;  /* 0x00000004e2247c25 */ /* 0x000fc8000f8e000c */
[----:B------:R-:W-:Y:S01]  /*32e0*/  IMAD R105, R226, UR5, R37 ;  /* 0x00000005e2697c24 */ /* 0x000fe2000f8e0225 */
[----:B------:R-:W-:Y:S01]  /*32f0*/  ULDC.64 UR4, c[0x0][0x2e8] ;  /* 0x0000ba0000047ab9 */ /* 0x000fe20000000a00 */
[C---:B------:R-:W-:Y:S01]  /*3300*/  IMAD R39, R11.reuse, R9, R14 ;  /* 0x000000090b277224 */ /* 0x040fe200078e020e */
[C---:B------:R-:W-:Y:S01]  /*3310*/  LEA R104, P4, R36.reuse, UR4, 0x1 ;  /* 0x0000000424687c11 */ /* 0x040fe2000f8808ff */
[----:B------:R-:W-:Y:S02]  /*3320*/  IMAD R41, R11, R26, R15 ;  /* 0x0000001a0b297224 */ /* 0x000fe400078e020f */
[----:B------:R-:W-:Y:S01]  /*3330*/  IMAD.WIDE.U32 R14, R9, R25, RZ ;  /* 0x00000019090e7225 */ /* 0x000fe200078e00ff */
[----:B------:R-:W-:-:S03]  /*3340*/  LEA.HI.X R105, R36, UR5, R105, 0x1, P4 ;  /* 0x0000000524697c11 */ /* 0x000fc6000a0f0c69 */
[----:B------:R-:W-:-:S04]  /*3350*/  IMAD.WIDE.U32 R12, R26, R25, RZ ;  /* 0x000000191a0c7225 */ /* 0x000fc800078e00ff */
[----:B------:R-:W-:Y:S02]  /*3360*/  IMAD.IADD R11, R15, 0x1, R39 ;  /* 0x000000010f0b7824 */ /* 0x000fe400078e0227 */
[----:B------:R-:W-:Y:S01]  /*3370*/  IMAD.IADD R72, R13, 0x1, R41 ;  /* 0x000000010d487824 */ /* 0x000fe200078e0229 */
[----:B------:R-:W-:Y:S06]  /*3380*/  @!P0 BRA `(.L_x_1558) ;  /* 0x0000002400648947 */ /* 0x000fec0003800000 */
[----:B------:R-:W2:Y:S04]  /*3390*/  LDL R38, [R1+0x10] ;  /* 0x0000100001267983 */ /* 0x000ea80000100800 */
[----:B------:R0:W5:Y:S04]  /*33a0*/  LDL R75, [R1+0x18] ;  /* 0x00001800014b7983 */ /* 0x0001680000100800 */
[----:B------:R0:W5:Y:S04]  /*33b0*/  LDL R74, [R1+0x48] ;  /* 0x00004800014a7983 */ /* 0x0001680000100800 */
[----:B------:R0:W5:Y:S01]  /*33c0*/  LDL R73, [R1+0x4c] ;  /* 0x00004c0001497983 */ /* 0x0001620000100800 */
[----:B------:R-:W-:Y:S01]  /*33d0*/  BSSY B1, `(.L_x_1559) ;  /* 0x000002a000017945 */ /* 0x000fe20003800000 */
        /* <DEDUP_REMOVED lines=9> */
[----:B--2---:R-:W-:-:S13]  /*3470*/  ISETP.GE.AND P0, PT, R38, R95, PT ;  /* 0x0000005f2600720c */ /* 0x004fda0003f06270 */
[----:B0-----:R-:W-:Y:S05]  /*3480*/  @P0 BRA `(.L_x_1560) ;  /* 0x0000000000780947 */ /* 0x001fea0003800000 */
[----:B------:R-:W-:Y:S01]  /*3490*/  IADD3 R39, P4, R78, R14, RZ ;  /* 0x0000000e4e277210 */ /* 0x000fe20007f9e0ff */
[----:B------:R-:W-:Y:S01]  /*34a0*/  ULDC.64 UR4, c[0x0][0x3e8] ;  /* 0x0000fa0000047ab9 */ /* 0x000fe20000000a00 */
[----:B------:R-:W-:Y:S02]  /*34b0*/  IADD3 R41, P5, R82, R12, RZ ;  /* 0x0000000c52297210 */ /* 0x000fe40007fbe0ff */
[----:B------:R-:W-:Y:S02]  /*34c0*/  CS2R R64, SRZ ;  /* 0x0000000000407805 */ /* 0x000fe4000001ff00 */
[----:B------:R-:W-:Y:S02]  /*34d0*/  IADD3.X R40, R11, R31, RZ, P4, !PT ;  /* 0x0000001f0b287210 */ /* 0x000fe400027fe4ff */
[----:B------:R-:W-:Y:S02]  /*34e0*/  CS2R R66, SRZ ;  /* 0x0000000000427805 */ /* 0x000fe4000001ff00 */
[----:B------:R-:W-:Y:S01]  /*34f0*/  LEA R38, P4, R39, UR4, 0x1 ;  /* 0x0000000427267c11 */ /* 0x000fe2000f8808ff */
[----:B------:R-:W-:Y:S01]  /*3500*/  IMAD.X R42, R72, 0x1, R33, P5 ;  /* 0x00000001482a7824 */ /* 0x000fe200028e0621 */
[----:B------:R-:W-:-:S02]  /*3510*/  ISETP.GE.AND P6, PT, R204, R101, PT ;  /* 0x00000065cc00720c */ /* 0x000fc40003fc6270 */
[----:B------:R-:W-:Y:S01]  /*3520*/  LEA.HI.X R39, R39, UR5, R40, 0x1, P4 ;  /* 0x0000000527277c11 */ /* 0x000fe2000a0f0c28 */
[----:B------:R-:W-:Y:S01]  /*3530*/  ULDC.64 UR4, c[0x0][0x400] ;  /* 0x0001000000047ab9 */ /* 0x000fe20000000a00 */
[----:B-----5:R-:W-:Y:S02]  /*3540*/  ISETP.GE.AND P5, PT, R75, R101, PT ;  /* 0x000000654b00720c */ /* 0x020fe40003fa6270 */
[----:B------:R-:W-:-:S04]  /*3550*/  LEA R40, P4, R41, UR4, 0x1 ;  /* 0x0000000429287c11 */ /* 0x000fc8000f8808ff */
[----:B------:R-:W-:Y:S02]  /*3560*/  LEA.HI.X R41, R41, UR5, R42, 0x1, P4 ;  /* 0x0000000529297c11 */ /* 0x000fe4000a0f0c2a */
[-C--:B------:R-:W-:Y:S01]  /*3570*/  ISETP.GE.AND P4, PT, R74, R101.reuse, PT ;  /* 0x000000654a00720c */ /* 0x080fe20003f86270 */
[----:B------:R0:W5:Y:S04]  /*3580*/  @!P6 LDG.E.64 R64, desc[UR60][R38.64] ;  /* 0x0000003c2640e981 */ /* 0x000168000c1e1b00 */
[----:B------:R0:W5:Y:S01]  /*3590*/  @!P6 LDG.E.64 R66, desc[UR60][R40.64] ;  /* 0x0000003c2842e981 */ /* 0x000162000c1e1b00 */
[----:B------:R-:W-:Y:S02]  /*35a0*/  ISETP.GE.AND P6, PT, R73, R101, PT ;  /* 0x000000654900720c */ /* 0x000fe40003fc6270 */
[----:B------:R-:W-:-:S02]  /*35b0*/  CS2R R60, SRZ ;  /* 0x00000000003c7805 */ /* 0x000fc4000001ff00 */
[----:B------:R-:W-:Y:S02]  /*35c0*/  CS2R R56, SRZ ;  /* 0x0000000000387805 */ /* 0x000fe4000001ff00 */
[----:B------:R-:W-:Y:S02]  /*35d0*/  CS2R R52, SRZ ;  /* 0x0000000000347805 */ /* 0x000fe4000001ff00 */
[----:B------:R-:W-:Y:S02]  /*35e0*/  CS2R R62, SRZ ;  /* 0x00000000003e7805 */ /* 0x000fe4000001ff00 */
[----:B------:R-:W-:Y:S02]  /*35f0*/  CS2R R58, SRZ ;  /* 0x00000000003a7805 */ /* 0x000fe4000001ff00 */
[----:B------:R-:W-:Y:S01]  /*3600*/  CS2R R54, SRZ ;  /* 0x0000000000367805 */ /* 0x000fe2000001ff00 */
[----:B------:R0:W5:Y:S04]  /*3610*/  @!P5 LDG.E.64 R60, desc[UR60][R38.64+0x40] ;  /* 0x0000403c263cd981 */ /* 0x000168000c1e1b00 */
[----:B------:R0:W5:Y:S04]  /*3620*/  @!P4 LDG.E.64 R56, desc[UR60][R38.64+0x80] ;  /* 0x0000803c2638c981 */ /* 0x000168000c1e1b00 */
[----:B------:R0:W5:Y:S04]  /*3630*/  @!P6 LDG.E.64 R52, desc[UR60][R38.64+0xc0] ;  /* 0x0000c03c2634e981 */ /* 0x000168000c1e1b00 */
[----:B------:R0:W5:Y:S04]  /*3640*/  @!P5 LDG.E.64 R62, desc[UR60][R40.64+0x40] ;  /* 0x0000403c283ed981 */ /* 0x000168000c1e1b00 */
[----:B------:R0:W5:Y:S04]  /*3650*/  @!P4 LDG.E.64 R58, desc[UR60][R40.64+0x80] ;  /* 0x0000803c283ac981 */ /* 0x000168000c1e1b00 */
[----:B------:R0:W5:Y:S02]  /*3660*/  @!P6 LDG.E.64 R54, desc[UR60][R40.64+0xc0] ;  /* 0x0000c03c2836e981 */ /* 0x000164000c1e1b00 */
.L_x_1560:
[----:B------:R-:W-:Y:S05]  /*3670*/  BSYNC B1 ;  /* 0x0000000000017941 */ /* 0x000fea0003800000 */
.L_x_1559:
[----:B0-----:R-:W2:Y:S01]  /*3680*/  LDL R38, [R1+0xc8] ;  /* 0x0000c80001267983 */ /* 0x001ea20000100800 */
[----:B------:R-:W-:Y:S01]  /*3690*/  BSSY B1, `(.L_x_1561) ;  /* 0x0000028000017945 */ /* 0x000fe20003800000 */
[----:B------:R-:W-:Y:S02]  /*36a0*/  CS2R R40, SRZ ;  /* 0x0000000000287805 */ /* 0x000fe4000001ff00 */
[----:B------:R-:W-:Y:S02]  /*36b0*/  CS2R R44, SRZ ;  /* 0x00000000002c7805 */ /* 0x000fe4000001ff00 */
[----:B------:R-:W-:Y:S02]  /*36c0*/  CS2R R48, SRZ ;  /* 0x0000000000307805 */ /* 0x000fe4000001ff00 */
[----:B------:R-:W-:Y:S02]  /*36d0*/  CS2R R42, SRZ ;  /* 0x00000000002a7805 */ /* 0x000fe4000001ff00 */
[----:B------:R-:W-:-:S02]  /*36e0*/  CS2R R46, SRZ ;  /* 0x00000000002e7805 */ /* 0x000fc4000001ff00 */
[----:B------:R-:W-:Y:S02]  /*36f0*/  CS2R R50, SRZ ;  /* 0x0000000000327805 */ /* 0x000fe4000001ff00 */
[----:B--2---:R-:W-:Y:S02]  /*3700*/  ISETP.GE.AND P4, PT, R38, R95, PT ;  /* 0x0000005f2600720c */ /* 0x004fe40003f86270 */
[----:B------:R-:W-:-:S11]  /*3710*/  CS2R R38, SRZ ;  /* 0x0000000000267805 */ /* 0x000fd6000001ff00 */
[----:B------:R-:W-:Y:S05]  /*3720*/  @P4 BRA `(.L_x_1562) ;  /* 0x0000000000784947 */ /* 0x000fea0003800000 */
        /* <DEDUP_REMOVED lines=8> */
[----:B------:R-:W-:Y:S02]  /*37b0*/  CS2R R46, SRZ ;  /* 0x00000000002e7805 */ /* 0x000fe4000001ff00 */
[----:B------:R-:W-:Y:S02]  /*37c0*/  IADD3.X R72, R33, R72, R21, P5, P6 ;  /* 0x0000004821487210 */ /* 0x000fe40002fec415 */
[----:B------:R-:W-:Y:S02]  /*37d0*/  LEA R12, P5, R15, UR4, 0x1 ;  /* 0x000000040f0c7c11 */ /* 0x000fe4000f8a08ff */
[----:B------:R-:W-:Y:S02]  /*37e0*/  LEA R14, P6, R11, UR6, 0x1 ;  /* 0x000000060b0e7c11 */ /* 0x000fe4000f8c08ff */
[----:B------:R-:W-:Y:S02]  /*37f0*/  LEA.HI.X R13, R15, UR5, R36, 0x1, P5 ;  /* 0x000000050f0d7c11 */ /* 0x000fe4000a8f0c24 */
[----:B------:R-:W-:-:S02]  /*3800*/  LEA.HI.X R15, R11, UR7, R72, 0x1, P6 ;  /* 0x000000070b0f7c11 */ /* 0x000fc4000b0f0c48 */
[-C--:B------:R-:W-:Y:S02]  /*3810*/  ISETP.GE.AND P5, PT, R204, R101.reuse, PT ;  /* 0x00000065cc00720c */ /* 0x080fe40003fa6270 */
[----:B-----5:R-:W-:Y:S02]  /*3820*/  ISETP.GE.AND P6, PT, R75, R101, PT ;  /* 0x000000654b00720c */ /* 0x020fe40003fc6270 */
[----:B------:R-:W-:Y:S02]  /*3830*/  CS2R R40, SRZ ;  /* 0x0000000000287805 */ /* 0x000fe4000001ff00 */
[----:B------:R-:W-:Y:S02]  /*3840*/  CS2R R36, SRZ ;  /* 0x0000000000247805 */ /* 0x000fe4000001ff00 */
[----:B------:R-:W-:-:S05]  /*3850*/  CS2R R42, SRZ ;  /* 0x00000000002a7805 */ /* 0x000fca000001ff00 */
[----:B------:R0:W5:Y:S04]  /*3860*/  @!P5 LDG.E.64 R48, desc[UR60][R12.64] ;  /* 0x0000003c0c30d981 */ /* 0x000168000c1e1b00 */
[----:B------:R0:W5:Y:S01]  /*3870*/  @!P5 LDG.E.64 R50, desc[UR60][R14.64] ;  /* 0x0000003c0e32d981 */ /* 0x000162000c1e1b00 */
[----:B------:R-:W-:-:S03]  /*3880*/  ISETP.GE.AND P5, PT, R74, R101, PT ;  /* 0x000000654a00720c */ /* 0x000fc60003fa6270 */
[----:B------:R0:W5:Y:S04]  /*3890*/  @!P6 LDG.E.64 R44, desc[UR60][R12.64+0x40] ;  /* 0x0000403c0c2ce981 */ /* 0x000168000c1e1b00 */
[----:B------:R0:W5:Y:S01]  /*38a0*/  @!P6 LDG.E.64 R46, desc[UR60][R14.64+0x40] ;  /* 0x0000403c0e2ee981 */ /* 0x000162000c1e1b00 */
[----:B------:R-:W-:Y:S02]  /*38b0*/  ISETP.GE.AND P6, PT, R73, R101, PT ;  /* 0x000000654900720c */ /* 0x000fe40003fc6270 */
[----:B------:R-:W-:-:S03]  /*38c0*/  CS2R R38, SRZ ;  /* 0x0000000000267805 */ /* 0x000fc6000001ff00 */
[----:B------:R0:W5:Y:S04]  /*38d0*/  @!P5 LDG.E.64 R40, desc[UR60][R12.64+0x80] ;  /* 0x0000803c0c28d981 */ /* 0x000168000c1e1b00 */
[----:B------:R0:W5:Y:S04]  /*38e0*/  @!P5 LDG.E.64 R42, desc[UR60][R14.64+0x80] ;  /* 0x0000803c0e2ad981 */ /* 0x000168000c1e1b00 */
[----:B------:R0:W5:Y:S04]  /*38f0*/  @!P6 LDG.E.64 R36, desc[UR60][R12.64+0xc0] ;  /* 0x0000c03c0c24e981 */ /* 0x000168000c1e1b00 */
[----:B------:R0:W5:Y:S02]  /*3900*/  @!P6 LDG.E.64 R38, desc[UR60][R14.64+0xc0] ;  /* 0x0000c03c0e26e981 */ /* 0x000164000c1e1b00 */
.L_x_1562:
[----:B------:R-:W-:Y:S05]  /*3910*/  BSYNC B1 ;  /* 0x0000000000017941 */ /* 0x000fea0003800000 */
.L_x_1561:
[----:B------:R-:W2:Y:S01]  /*3920*/  LDL R11, [R1+0x68] ;  /* 0x00006800010b7983 */ /* 0x000ea20000100800 */
[----:B0----5:R-:W-:Y:S02]  /*3930*/  IMAD.MOV.U32 R12, RZ, RZ, R53 ;  /* 0x000000ffff0c7224 */ /* 0x021fe400078e0035 */
[----:B------:R-:W-:Y:S02]  /*3940*/  IMAD.MOV.U32 R13, RZ, RZ, R60 ;  /* 0x000000ffff0d7224 */ /* 0x000fe400078e003c */
[----:B------:R-:W-:-:S03]  /*3950*/  IMAD.MOV.U32 R14, RZ, RZ, R61 ;  /* 0x000000ffff0e7224 */ /* 0x000fc600078e003d */
[----:B------:R-:W-:Y:S02]  /*3960*/  PRMT R117, R13, 0x7610, R117 ;  /* 0x000076100d757816 */ /* 0x000fe40000000075 */
[----:B------:R-:W-:Y:S01]  /*3970*/  PRMT R116, R14, 0x7610, R116 ;  /* 0x000076100e747816 */ /* 0x000fe20000000074 */
[----:B------:R-:W-:Y:S01]  /*3980*/  IMAD.MOV.U32 R14, RZ, RZ, R55 ;  /* 0x000000ffff0e7224 */ /* 0x000fe200078e0037 */
[----:B------:R-:W-:Y:S02]  /*3990*/  MOV R13, R54 ;  /* 0x00000036000d7202 */ /* 0x000fe40000000f00 */
[----:B--2---:R-:W-:Y:S01]  /*39a0*/  R2UR UR4, R11 ;  /* 0x000000000b0472ca */ /* 0x004fe200000e0000 */
[----:B------:R-:W-:-:S05]  /*39b0*/  IMAD.MOV.U32 R11, RZ, RZ, R52 ;  /* 0x000000ffff0b7224 */ /* 0x000fca00078e0034 */
[----:B------:R-:W-:Y:S01]  /*39c0*/  PRMT R112, R12, 0x5410, R11 ;  /* 0x000054100c707816 */ /* 0x000fe2000000000b */
[----:B------:R-:W-:Y:S01]  /*39d0*/  IMAD.MOV.U32 R11, RZ, RZ, R56 ;  /* 0x000000ffff0b7224 */ /* 0x000fe200078e0038 */
[----:B------:R-:W-:-:S04]  /*39e0*/  MOV R12, R57 ;  /* 0x00000039000c7202 */ /* 0x000fc80000000f00 */
[----:B------:R-:W-:Y:S01]  /*39f0*/  PRMT R113, R113, 0x5410, R11 ;  /* 0x0000541071717816 */ /* 0x000fe2000000000b */
[----:B------:R-:W-:Y:S01]  /*3a00*/  IMAD.MOV.U32 R11, RZ, RZ, R64 ;  /* 0x000000ffff0b7224 */ /* 0x000fe200078e0040 */
[----:B------:R-:W-:Y:S01]  /*3a10*/  PRMT R114, R12, 0x7610, R114 ;  /* 0x000076100c727816 */ /* 0x000fe20000000072 */
[----:B------:R-:W-:Y:S01]  /*3a20*/  IMAD.MOV.U32 R12, RZ, RZ, R65 ;  /* 0x000000ffff0c7224 */ /* 0x000fe200078e0041 */
[----:B------:R-:W-:Y:S01]  /*3a30*/  UISETP.NE.AND UP0, UPT, UR4, 0x3, UPT ;  /* 0x000000030400788c */ /* 0x000fe2000bf05270 */
[----:B------:R-:W-:Y:S02]  /*3a40*/  PRMT R113, R14, 0x7610, R113 ;  /* 0x000076100e717816 */ /* 0x000fe40000000071 */
[----:B------:R-:W-:Y:S02]  /*3a50*/  PRMT R114, R114, 0x5410, R13 ;  /* 0x0000541072727816 */ /* 0x000fe4000000000d */
[----:B------:R-:W-:Y:S01]  /*3a60*/  PRMT R118, R11, 0x5410, R12 ;  /* 0x000054100b767816 */ /* 0x000fe2000000000c */
[----:B------:R-:W-:Y:S01]  /*3a70*/  IMAD.MOV.U32 R11, RZ, RZ, R58 ;  /* 0x000000ffff0b7224 */ /* 0x000fe200078e003a */
[----:B------:R-:W-:Y:S01]  /*3a80*/  PLOP3.LUT P5, PT, PT, PT, UP0, 0x80, 0x0 ;  /* 0x000000000000781c */ /* 0x000fe20003faf008 */
[----:B------:R-:W-:-:S05]  /*3a90*/  IMAD.MOV.U32 R12, RZ, RZ, R59 ;  /* 0x000000ffff0c7224 */ /* 0x000fca00078e003b */
[----:B------:R-:W-:Y:S01]  /*3aa0*/  PRMT R115, R11, 0x5410, R12 ;  /* 0x000054100b737816 */ /* 0x000fe2000000000c */
[----:B------:R-:W-:Y:S01]  /*3ab0*/  IMAD.MOV.U32 R11, RZ, RZ, R62 ;  /* 0x000000ffff0b7224 */ /* 0x000fe200078e003e */
[----:B------:R-:W-:-:S04]  /*3ac0*/  MOV R12, R63 ;  /* 0x0000003f000c7202 */ /* 0x000fc80000000f00 */
[----:B------:R-:W-:Y:S01]  /*3ad0*/  PRMT R117, R117, 0x5410, R11 ;  /* 0x0000541075757816 */ /* 0x000fe2000000000b */
[----:B------:R-:W-:Y:S01]  /*3ae0*/  IMAD.MOV.U32 R11, RZ, RZ, R66 ;  /* 0x000000ffff0b7224 */ /* 0x000fe200078e0042 */
[----:B------:R-:W-:Y:S01]  /*3af0*/  PRMT R116, R116, 0x5410, R12 ;  /* 0x0000541074747816 */ /* 0x000fe2000000000c */
[----:B------:R-:W-:-:S05]  /*3b00*/  IMAD.MOV.U32 R12, RZ, RZ, R67 ;  /* 0x000000ffff0c7224 */ /* 0x000fca00078e0043 */
[----:B------:R-:W-:Y:S01]  /*3b10*/  PRMT R119, R11, 0x5410, R12 ;  /* 0x000054100b777816 */ /* 0x000fe2000000000c */
[----:B------:R-:W-:Y:S02]  /*3b20*/  IMAD.MOV.U32 R11, RZ, RZ, R36 ;  /* 0x000000ffff0b7224 */ /* 0x000fe400078e0024 */
[----:B------:R-:W-:-:S05]  /*3b30*/  IMAD.MOV.U32 R12, RZ, RZ, R37 ;  /* 0x000000ffff0c7224 */ /* 0x000fca00078e0025 */
        /* <DEDUP_REMOVED lines=22> */
[----:B------:R-:W-:Y:S06]  /*3ca0*/  @!P5 BRA `(.L_x_1563) ;  /* 0x000000000004d947 */ /* 0x000fec0003800000 */
[----:B------:R-:W-:Y:S01]  /*3cb0*/  BPT.TRAP 0x1 ;  /* 0x000000040000795c */ /* 0x000fe20000300000 */
.L_x_1563:
[----:B------:R-:W2:Y:S01]  /*3cc0*/  LDL R11, [R1+0x50] ;  /* 0x00005000010b7983 */ /* 0x000ea20000100800 */
[----:B------:R-:W-:Y:S01]  /*3cd0*/  IMAD R88, R200, 0x8, R17 ;  /* 0x00000008c8587824 */ /* 0x000fe200078e0211 */
[----:B------:R-:W-:Y:S01]  /*3ce0*/  BSSY B1, `(.L_x_1564) ;  /* 0x0000004000017945 */ /* 0x000fe20003800000 */
[----:B--2---:R-:W-:-:S04]  /*3cf0*/  SHF.L.U32 R100, R11, 0x1f, RZ ;  /* 0x0000001f0b647819 */ /* 0x004fc800000006ff */
[----:B------:R-:W0:Y:S02]  /*3d00*/  SYNCS.PHASECHK.TRANS64.TRYWAIT P6, [R88+URZ+0x30890], R100 ;  /* 0x03089064580075a7 */ /* 0x000e2400080c017f */
[----:B0-----:R-:W-:Y:S05]  /*3d10*/  @!P6 BRA `(.L_x_1565) ;  /* 0x00000294006ce947 */ /* 0x001fea0003800000 */
.L_x_1996:
[----:B------:R-:W-:Y:S05]  /*3d20*/  BSYNC B1 ;  /* 0x0000000000017941 */ /* 0x000fea0003800000 */
.L_x_1564:
[----:B------:R-:W-:-:S03]  /*3d30*/  UMOV UR4, 0xffffffff ;  /* 0xffffffff00047882 */ /* 0x000fc60000000000 */
[----:B------:R-:W-:Y:S05]  /*3d40*/  BRA.DIV UR4, `(.L_x_1566) ;  /* 0x0000029604747947 */ /* 0x000fea000b800000 */
[----:B------:R1:W2:Y:S04]  /*3d50*/  SHFL.IDX PT, R72, R105, RZ, 0x181f ;  /* 0x00181fff69487589 */ /* 0x0002a800000e0000 */
[----:B------:R1:W3:Y:S02]  /*3d60*/  SHFL.IDX PT, R11, R104, RZ, 0x181f ;  /* 0x00181fff680b7589 */ /* 0x0002e400000e0000 */
.L_x_2000:
        /* <DEDUP_REMOVED lines=10> */
[--C-:B0-----:R-:W-:Y:S01]  /*3e10*/  HADD2.F32 R73, -RZ, R13.reuse.H0_H0 ;  /* 0x2000000dff497230 */ /* 0x101fe20000004100 */
        /* <DEDUP_REMOVED lines=16> */
[----:B------:R-:W-:Y:S01]  /*3f20*/  FMUL.FTZ R15, R66, R67 ;  /* 0x00000043420f7220 */ /* 0x000fe20000410000 */
[----:B------:R-:W-:-:S02]  /*3f30*/  HADD2.F32 R73, -RZ, R14.H0_H0 ;  /* 0x2000000eff497230 */ /* 0x000fc40000004100 */
[C---:B------:R-:W-:Y:S01]  /*3f40*/  FMUL.FTZ R67, R74.reuse, R67 ;  /* 0x000000434a437220 */ /* 0x040fe20000410000 */
[-C--:B------:R-:W-:Y:S01]  /*3f50*/  FFMA.FTZ R15, R74, R65.reuse, -R15 ;  /* 0x000000414a0f7223 */ /* 0x080fe2000001080f */
[----:B------:R-:W-:Y:S02]  /*3f60*/  HADD2.F32 R74, -RZ, R118.H0_H0 ;  /* 0x20000076ff4a7230 */ /* 0x000fe40000004100 */
[----:B------:R-:W-:Y:S01]  /*3f70*/  FFMA.FTZ R66, R66, R65, R67 ;  /* 0x0000004142427223 */ /* 0x000fe20000010043 */
[--C-:B------:R-:W-:Y:S02]  /*3f80*/  HADD2.F32 R65, -RZ, R12.reuse.H1_H1 ;  /* 0x3000000cff417230 */ /* 0x100fe40000004100 */
[----:B------:R-:W-:Y:S02]  /*3f90*/  HADD2.F32 R67, -RZ, R12.H0_H0 ;  /* 0x2000000cff437230 */ /* 0x000fe40000004100 */
[----:B------:R-:W-:Y:S01]  /*3fa0*/  F2FP.F16.F32.PACK_AB R15, R66, R15 ;  /* 0x0000000f420f723e */ /* 0x000fe200000000ff */
[----:B------:R-:W-:-:S02]  /*3fb0*/  FMUL.FTZ R12, R65, R102 ;  /* 0x00000066410c7220 */ /* 0x000fc40000410000 */
[C---:B------:R-:W-:Y:S02]  /*3fc0*/  FMUL.FTZ R102, R67.reuse, R102 ;  /* 0x0000006643667220 */ /* 0x040fe40000410000 */
[-C--:B------:R-:W-:Y:S01]  /*3fd0*/  FFMA.FTZ R12, R67, R74.reuse, -R12 ;  /* 0x0000004a430c7223 */ /* 0x080fe2000001080c */
[----:B------:R-:W-:Y:S02]  /*3fe0*/  HADD2.F32 R67, -RZ, R14.H1_H1 ;  /* 0x3000000eff437230 */ /* 0x000fe40000004100 */
[----:B------:R-:W-:Y:S01]  /*3ff0*/  FFMA.FTZ R65, R65, R74, R102 ;  /* 0x0000004a41417223 */ /* 0x000fe20000010066 */
[----:B------:R-:W-:Y:S02]  /*4000*/  HADD2.F32 R102, -RZ, R119.H1_H1 ;  /* 0x30000077ff667230 */ /* 0x000fe40000004100 */
[----:B------:R-:W-:Y:S02]  /*4010*/  HADD2.F32 R74, -RZ, R118.H1_H1 ;  /* 0x30000076ff4a7230 */ /* 0x000fe40000004100 */
[----:B------:R-:W-:Y:S01]  /*4020*/  F2FP.F16.F32.PACK_AB R12, R65, R12 ;  /* 0x0000000c410c723e */ /* 0x000fe200000000ff */
[-C--:B------:R-:W-:Y:S01]  /*4030*/  FMUL.FTZ R14, R67, R102.reuse ;  /* 0x00000066430e7220 */ /* 0x080fe20000410000 */
[----:B------:R-:W-:-:S03]  /*4040*/  FMUL.FTZ R102, R73, R102 ;  /* 0x0000006649667220 */ /* 0x000fc60000410000 */
[-C--:B------:R-:W-:Y:S01]  /*4050*/  FFMA.FTZ R14, R73, R74.reuse, -R14 ;  /* 0x0000004a490e7223 */ /* 0x080fe2000001080e */
[----:B------:R-:W-:-:S05]  /*4060*/  FFMA.FTZ R67, R67, R74, R102 ;  /* 0x0000004a43437223 */ /* 0x000fca0000010066 */
[----:B------:R-:W-:-:S07]  /*4070*/  F2FP.F16.F32.PACK_AB R14, R67, R14 ;  /* 0x0000000e430e723e */ /* 0x000fce00000000ff */
.L_x_1572:
[----:B------:R-:W-:Y:S05]  /*4080*/  BSYNC B3 ;  /* 0x0000000000037941 */ /* 0x000fea0003800000 */
.L_x_1571:
[----:B---3--:R-:W-:-:S04]  /*4090*/  LEA R64, P0, R18, R11, 0x1 ;  /* 0x0000000b12407211 */ /* 0x008fc800078008ff */
[----:B--2---:R-:W-:-:S05]  /*40a0*/  LEA.HI.X R65, R18, R72, R19, 0x1, P0 ;  /* 0x0000004812417211 */ /* 0x004fca00000f0c13 */
[----:B0-----:R4:W-:Y:S04]  /*40b0*/  ST.E.128 desc[UR60][R64.64], R12 ;  /* 0x0000000c40007985 */ /* 0x0019e8000c101d3c */
.L_x_1570:
[----:B------:R-:W-:Y:S05]  /*40c0*/  BSYNC B2 ;  /* 0x0000000000027941 */ /* 0x000fea0003800000 */
.L_x_1569:
[----:B------:R-:W-:Y:S01]  /*40d0*/  ISETP.NE.AND P0, PT, R71, RZ, PT ;  /* 0x000000ff4700720c */ /* 0x000fe20003f05270 */
[----:B------:R-:W-:-:S12]  /*40e0*/  BSSY B2, `(.L_x_1573) ;  /* 0x0000036000027945 */ /* 0x000fd80003800000 */
[----:B------:R-:W-:Y:S05]  /*40f0*/  @!P0 BRA `(.L_x_1574) ;  /* 0x0000000000d08947 */ /* 0x000fea0003800000 */
[----:B----4-:R-:W4:Y:S01]  /*4100*/  LDL R12, [R1+0x18] ;  /* 0x00001800010c7983 */ /* 0x010f220000100800 */
[----:B------:R-:W-:Y:S01]  /*4110*/  BSSY B3, `(.L_x_1575) ;  /* 0x000002f000037945 */ /* 0x000fe20003800000 */
[----:B----4-:R-:W-:Y:S02]  /*4120*/  ISETP.GE.AND P0, PT, R12, R101, PT ;  /* 0x000000650c00720c */ /* 0x010fe40003f06270 */
[----:B------:R4:W0:Y:S11]  /*4130*/  LDS.128 R12, [R90+0x22400] ;  /* 0x022400005a0c7984 */ /* 0x0008360000000c00 */
[----:B----4-:R-:W-:Y:S05]  /*4140*/  @P0 BRA `(.L_x_1576) ;  /* 0x0000000000ac0947 */ /* 0x010fea0003800000 */
[----:B------:R-:W-:Y:S01]  /*4150*/  SHF.R.U64 R66, R62, 0x10, R63 ;  /* 0x000000103e427819 */ /* 0x000fe2000000123f */
[----:B------:R-:W-:Y:S01]  /*4160*/  HADD2.F32 R67, -RZ, R116.H1_H1 ;  /* 0x30000074ff437230 */ /* 0x000fe20000004100 */
[--C-:B------:R-:W-:Y:S02]  /*4170*/  SHF.R.U64 R64, R60, 0x10, R61.reuse ;  /* 0x000000103c407819 */ /* 0x100fe4000000123d */
[----:B------:R-:W-:Y:S01]  /*4180*/  SHF.R.U32.HI R60, RZ, 0x10, R61 ;  /* 0x00000010ff3c7819 */ /* 0x000fe2000001163d */
[----:B------:R-:W-:Y:S01]  /*4190*/  HADD2.F32 R66, -RZ, R66.H0_H0 ;  /* 0x20000042ff427230 */ /* 0x000fe20000004100 */
[----:B------:R-:W-:Y:S01]  /*41a0*/  SHF.R.U32.HI R62, RZ, 0x10, R63 ;  /* 0x00000010ff3e7819 */ /* 0x000fe2000001163f */
[--C-:B0-----:R-:W-:Y:S02]  /*41b0*/  HADD2.F32 R61, -RZ, R13.reuse.H1_H1 ;  /* 0x3000000dff3d7230 */ /* 0x101fe40000004100 */
        /* <DEDUP_REMOVED lines=8> */
[----:B------:R-:W-:Y:S01]  /*4240*/  MOV R61, R12 ;  /* 0x0000000c003d7202 */ /* 0x000fe20000000f00 */
[----:B------:R-:W-:Y:S02]  /*4250*/  IMAD.MOV.U32 R12, RZ, RZ, R15 ;  /* 0x000000ffff0c7224 */ /* 0x000fe400078e000f */
[----:B------:R-:W-:Y:S01]  /*4260*/  HADD2.F32 R66, -RZ, R117.H1_H1 ;  /* 0x30000075ff427230 */ /* 0x000fe20000004100 */
[----:B------:R-:W-:-:S02]  /*4270*/  F2FP.F16.F32.PACK_AB R13, R64, R13 ;  /* 0x0000000d400d723e */ /* 0x000fc400000000ff */
[--C-:B------:R-:W-:Y:S02]  /*4280*/  HADD2.F32 R15, -RZ, R12.reuse.H1_H1 ;  /* 0x3000000cff0f7230 */ /* 0x100fe40000004100 */
[----:B------:R-:W-:-:S03]  /*4290*/  HADD2.F32 R63, -RZ, R12.H0_H0 ;  /* 0x2000000cff3f7230 */ /* 0x000fc60000004100 */
[-C--:B------:R-:W-:Y:S02]  /*42a0*/  FMUL.FTZ R12, R15, R62.reuse ;  /* 0x0000003e0f0c7220 */ /* 0x080fe40000410000 */
[C---:B------:R-:W-:Y:S02]  /*42b0*/  FMUL.FTZ R62, R63.reuse, R62 ;  /* 0x0000003e3f3e7220 */ /* 0x040fe40000410000 */
[-C--:B------:R-:W-:Y:S02]  /*42c0*/  FFMA.FTZ R12, R63, R60.reuse, -R12 ;  /* 0x0000003c3f0c7223 */ /* 0x080fe4000001080c */
[----:B------:R-:W-:Y:S01]  /*42d0*/  FFMA.FTZ R15, R15, R60, R62 ;  /* 0x0000003c0f0f7223 */ /* 0x000fe2000001003e */
[----:B------:R-:W-:Y:S02]  /*42e0*/  IMAD.MOV.U32 R60, RZ, RZ, R14 ;  /* 0x000000ffff3c7224 */ /* 0x000fe400078e000e */
[--C-:B------:R-:W-:Y:S02]  /*42f0*/  HADD2.F32 R14, -RZ, R61.reuse.H0_H0 ;  /* 0x2000003dff0e7230 */ /* 0x100fe40000004100 */
[----:B------:R-:W-:Y:S01]  /*4300*/  HADD2.F32 R61, -RZ, R61.H1_H1 ;  /* 0x3000003dff3d7230 */ /* 0x000fe20000004100 */
[----:B------:R-:W-:Y:S01]  /*4310*/  F2FP.F16.F32.PACK_AB R15, R15, R12 ;  /* 0x0000000c0f0f723e */ /* 0x000fe200000000ff */
[----:B------:R-:W-:-:S03]  /*4320*/  HADD2.F32 R62, -RZ, R117.H0_H0 ;  /* 0x20000075ff3e7230 */ /* 0x000fc60000004100 */
[-C--:B------:R-:W-:Y:S01]  /*4330*/  FMUL.FTZ R63, R61, R66.reuse ;  /* 0x000000423d3f7220 */ /* 0x080fe20000410000 */
[----:B------:R-:W-:-:S03]  /*4340*/  FMUL.FTZ R66, R14, R66 ;  /* 0x000000420e427220 */ /* 0x000fc60000410000 */
[-C--:B------:R-:W-:Y:S01]  /*4350*/  FFMA.FTZ R14, R14, R62.reuse, -R63 ;  /* 0x0000003e0e0e7223 */ /* 0x080fe2000001083f */
[----:B------:R-:W-:Y:S01]  /*4360*/  FFMA.FTZ R61, R61, R62, R66 ;  /* 0x0000003e3d3d7223 */ /* 0x000fe20000010042 */
[--C-:B------:R-:W-:Y:S02]  /*4370*/  HADD2.F32 R62, -RZ, R60.reuse.H0_H0 ;  /* 0x2000003cff3e7230 */ /* 0x100fe40000004100 */
[----:B------:R-:W-:Y:S02]  /*4380*/  HADD2.F32 R60, -RZ, R60.H1_H1 ;  /* 0x3000003cff3c7230 */ /* 0x000fe40000004100 */
[----:B------:R-:W-:Y:S01]  /*4390*/  HADD2.F32 R63, -RZ, R116.H0_H0 ;  /* 0x20000074ff3f7230 */ /* 0x000fe20000004100 */
[----:B------:R-:W-:Y:S02]  /*43a0*/  F2FP.F16.F32.PACK_AB R12, R61, R14 ;  /* 0x0000000e3d0c723e */ /* 0x000fe400000000ff */
[-C--:B------:R-:W-:Y:S01]  /*43b0*/  FMUL.FTZ R65, R60, R67.reuse ;  /* 0x000000433c417220 */ /* 0x080fe20000410000 */
[----:B------:R-:W-:-:S03]  /*43c0*/  FMUL.FTZ R67, R62, R67 ;  /* 0x000000433e437220 */ /* 0x000fc60000410000 */
[-C--:B------:R-:W-:Y:S01]  /*43d0*/  FFMA.FTZ R65, R62, R63.reuse, -R65 ;  /* 0x0000003f3e417223 */ /* 0x080fe20000010841 */
[----:B------:R-:W-:-:S05]  /*43e0*/  FFMA.FTZ R60, R60, R63, R67 ;  /* 0x0000003f3c3c7223 */ /* 0x000fca0000010043 */
[----:B------:R-:W-:-:S07]  /*43f0*/  F2FP.F16.F32.PACK_AB R14, R60, R65 ;  /* 0x000000413c0e723e */ /* 0x000fce00000000ff */
.L_x_1576:
[----:B------:R-:W-:Y:S05]  /*4400*/  BSYNC B3 ;  /* 0x0000000000037941 */ /* 0x000fea0003800000 */
.L_x_1575:
[----:B---3--:R-:W-:-:S04]  /*4410*/  LEA R60, P0, R201, R11, 0x1 ;  /* 0x0000000bc93c7211 */ /* 0x008fc800078008ff */
[----:B--2---:R-:W-:-:S05]  /*4420*/  LEA.HI.X R61, R201, R72, R224, 0x1, P0 ;  /* 0x00000048c93d7211 */ /* 0x004fca00000f0ce0 */
[----:B0-----:R0:W-:Y:S04]  /*4430*/  ST.E.128 desc[UR60][R60.64], R12 ;  /* 0x0000000c3c007985 */ /* 0x0011e8000c101d3c */
.L_x_1574:
[----:B------:R-:W-:Y:S05]  /*4440*/  BSYNC B2 ;  /* 0x0000000000027941 */ /* 0x000fea0003800000 */
.L_x_1573:
[----:B------:R-:W-:Y:S01]  /*4450*/  ISETP.NE.AND P0, PT, R76, RZ, PT ;  /* 0x000000ff4c00720c */ /* 0x000fe20003f05270 */
[----:B------:R-:W-:-:S12]  /*4460*/  BSSY B2, `(.L_x_1577) ;  /* 0x0000038000027945 */ /* 0x000fd80003800000 */
[----:B------:R-:W-:Y:S05]  /*4470*/  @!P0 BRA `(.L_x_1578) ;  /* 0x0000000000d88947 */ /* 0x000fea0003800000 */
[----:B0---4-:R-:W4:Y:S01]  /*4480*/  LDL R12, [R1+0x48] ;  /* 0x00004800010c7983 */ /* 0x011f220000100800 */
[----:B------:R-:W-:Y:S01]  /*4490*/  BSSY B3, `(.L_x_1579) ;  /* 0x0000030000037945 */ /* 0x000fe20003800000 */
[----:B----4-:R-:W-:Y:S02]  /*44a0*/  ISETP.GE.AND P0, PT, R12, R101, PT ;  /* 0x000000650c00720c */ /* 0x010fe40003f06270 */
[----:B------:R0:W4:Y:S11]  /*44b0*/  LDS.128 R12, [R90+0x24400] ;  /* 0x024400005a0c7984 */ /* 0x0001360000000c00 */
[----:B0-----:R-:W-:Y:S05]  /*44c0*/  @P0 BRA `(.L_x_1580) ;  /* 0x0000000000b00947 */ /* 0x001fea0003800000 */
[----:B------:R-:W-:Y:S01]  /*44d0*/  SHF.R.U64 R60, R58, 0x10, R59 ;  /* 0x000000103a3c7819 */ /* 0x000fe2000000123b */
[----:B----4-:R-:W-:Y:S01]  /*44e0*/  IMAD.MOV.U32 R58, RZ, RZ, R13 ;  /* 0x000000ffff3a7224 */ /* 0x010fe200078e000d */
[----:B------:R-:W-:Y:S01]  /*44f0*/  SHF.R.U64 R56, R56, 0x10, R57 ;  /* 0x0000001038387819 */ /* 0x000fe20000001239 */
[----:B------:R-:W-:Y:S01]  /*4500*/  HADD2.F32 R63, -RZ, R115.H1_H1 ;  /* 0x30000073ff3f7230 */ /* 0x000fe20000004100 */
        /* <DEDUP_REMOVED lines=8> */
[----:B------:R-:W-:Y:S02]  /*4590*/  HADD2.F32 R61, -RZ, R115.H0_H0 ;  /* 0x20000073ff3d7230 */ /* 0x000fe40000004100 */
[----:B------:R-:W-:Y:S01]  /*45a0*/  FFMA.FTZ R13, R13, R56, R60 ;  /* 0x000000380d0d7223 */ /* 0x000fe2000001003c */
[----:B------:R-:W-:Y:S02]  /*45b0*/  MOV R60, R15 ;  /* 0x0000000f003c7202 */ /* 0x000fe40000000f00 */
[----:B------:R-:W-:Y:S01]  /*45c0*/  SHF.R.U32.HI R56, RZ, 0x10, R57 ;  /* 0x00000010ff387819 */ /* 0x000fe20000011639 */
[----:B------:R-:W-:Y:S01]  /*45d0*/  IMAD.MOV.U32 R57, RZ, RZ, R12 ;  /* 0x000000ffff397224 */ /* 0x000fe200078e000c */
[----:B------:R-:W-:Y:S01]  /*45e0*/  F2FP.F16.F32.PACK_AB R13, R13, R58 ;  /* 0x0000003a0d0d723e */ /* 0x000fe200000000ff */
[----:B------:R-:W-:Y:S02]  /*45f0*/  HADD2.F32 R12, -RZ, R59.H0_H0 ;  /* 0x2000003bff0c7230 */ /* 0x000fe40000004100 */
[----:B------:R-:W-:-:S02]  /*4600*/  HADD2.F32 R15, -RZ, R60.H1_H1 ;  /* 0x3000003cff0f7230 */ /* 0x000fc40000004100 */
[----:B------:R-:W-:Y:S02]  /*4610*/  HADD2.F32 R59, -RZ, R60.H0_H0 ;  /* 0x2000003cff3b7230 */ /* 0x000fe40000004100 */
[----:B------:R-:W-:Y:S02]  /*4620*/  HADD2.F32 R56, -RZ, R56.H0_H0 ;  /* 0x20000038ff387230 */ /* 0x000fe40000004100 */
[-C--:B------:R-:W-:Y:S01]  /*4630*/  FMUL.FTZ R60, R15, R12.reuse ;  /* 0x0000000c0f3c7220 */ /* 0x080fe20000410000 */
[----:B------:R-:W-:-:S03]  /*4640*/  FMUL.FTZ R62, R59, R12 ;  /* 0x0000000c3b3e7220 */ /* 0x000fc60000410000 */
[-C--:B------:R-:W-:Y:S01]  /*4650*/  FFMA.FTZ R12, R59, R56.reuse, -R60 ;  /* 0x000000383b0c7223 */ /* 0x080fe2000001083c */
[--C-:B------:R-:W-:Y:S02]  /*4660*/  HADD2.F32 R60, -RZ, R57.reuse.H0_H0 ;  /* 0x20000039ff3c7230 */ /* 0x100fe40000004100 */
[----:B------:R-:W-:Y:S01]  /*4670*/  FFMA.FTZ R15, R15, R56, R62 ;  /* 0x000000380f0f7223 */ /* 0x000fe2000001003e */
[----:B------:R-:W-:Y:S02]  /*4680*/  IMAD.MOV.U32 R56, RZ, RZ, R14 ;  /* 0x000000ffff387224 */ /* 0x000fe400078e000e */
[----:B------:R-:W-:Y:S02]  /*4690*/  HADD2.F32 R14, -RZ, R57.H1_H1 ;  /* 0x30000039ff0e7230 */ /* 0x000fe40000004100 */
[----:B------:R-:W-:Y:S01]  /*46a0*/  HADD2.F32 R59, -RZ, R113.H1_H1 ;  /* 0x30000071ff3b7230 */ /* 0x000fe20000004100 */
[----:B------:R-:W-:Y:S02]  /*46b0*/  F2FP.F16.F32.PACK_AB R15, R15, R12 ;  /* 0x0000000c0f0f723e */ /* 0x000fe400000000ff */
[-C--:B------:R-:W-:Y:S01]  /*46c0*/  FMUL.FTZ R57, R14, R61.reuse ;  /* 0x0000003d0e397220 */ /* 0x080fe20000410000 */
[----:B------:R-:W-:-:S03]  /*46d0*/  FMUL.FTZ R61, R60, R61 ;  /* 0x0000003d3c3d7220 */ /* 0x000fc60000410000 */
[-C--:B------:R-:W-:Y:S01]  /*46e0*/  FFMA.FTZ R57, R60, R59.reuse, -R57 ;  /* 0x0000003b3c397223 */ /* 0x080fe20000010839 */
[--C-:B------:R-:W-:Y:S02]  /*46f0*/  HADD2.F32 R60, -RZ, R56.reuse.H0_H0 ;  /* 0x20000038ff3c7230 */ /* 0x100fe40000004100 */
[----:B------:R-:W-:Y:S01]  /*4700*/  FFMA.FTZ R14, R14, R59, R61 ;  /* 0x0000003b0e0e7223 */ /* 0x000fe2000001003d */
[----:B------:R-:W-:Y:S02]  /*4710*/  HADD2.F32 R56, -RZ, R56.H1_H1 ;  /* 0x30000038ff387230 */ /* 0x000fe40000004100 */
[----:B------:R-:W-:Y:S02]  /*4720*/  HADD2.F32 R59, -RZ, R114.H0_H0 ;  /* 0x20000072ff3b7230 */ /* 0x000fe40000004100 */
[----:B------:R-:W-:Y:S01]  /*4730*/  F2FP.F16.F32.PACK_AB R12, R14, R57 ;  /* 0x000000390e0c723e */ /* 0x000fe200000000ff */
[-C--:B------:R-:W-:Y:S01]  /*4740*/  FMUL.FTZ R61, R56, R63.reuse ;  /* 0x0000003f383d7220 */ /* 0x080fe20000410000 */
[----:B------:R-:W-:-:S03]  /*4750*/  FMUL.FTZ R63, R60, R63 ;  /* 0x0000003f3c3f7220 */ /* 0x000fc60000410000 */
[-C--:B------:R-:W-:Y:S01]  /*4760*/  FFMA.FTZ R61, R60, R59.reuse, -R61 ;  /* 0x0000003b3c3d7223 */ /* 0x080fe2000001083d */
[----:B------:R-:W-:-:S05]  /*4770*/  FFMA.FTZ R56, R56, R59, R63 ;  /* 0x0000003b38387223 */ /* 0x000fca000001003f */
[----:B------:R-:W-:-:S07]  /*4780*/  F2FP.F16.F32.PACK_AB R14, R56, R61 ;  /* 0x0000003d380e723e */ /* 0x000fce00000000ff */
.L_x_1580:
[----:B------:R-:W-:Y:S05]  /*4790*/  BSYNC B3 ;  /* 0x0000000000037941 */ /* 0x000fea0003800000 */
.L_x_1579:
[----:B------:R-:W2:Y:S01]  /*47a0*/  LDL R58, [R1+0x8] ;  /* 0x00000800013a7983 */ /* 0x000ea20000100800 */
[----:B---3--:R-:W-:-:S04]  /*47b0*/  LEA R56, P0, R22, R11, 0x1 ;  /* 0x0000000b16387211 */ /* 0x008fc800078008ff */
[----:B--2---:R-:W-:-:S05]  /*47c0*/  LEA.HI.X R57, R22, R72, R58, 0x1, P0 ;  /* 0x0000004816397211 */ /* 0x004fca00000f0c3a */
[----:B----4-:R0:W-:Y:S04]  /*47d0*/  ST.E.128 desc[UR60][R56.64], R12 ;  /* 0x0000000c38007985 */ /* 0x0101e8000c101d3c */
.L_x_1578:
[----:B------:R-:W-:Y:S05]  /*47e0*/  BSYNC B2 ;  /* 0x0000000000027941 */ /* 0x000fea0003800000 */
.L_x_1577:
[----:B------:R-:W-:-:S13]  /*47f0*/  ISETP.NE.AND P0, PT, R77, RZ, PT ;  /* 0x000000ff4d00720c */ /* 0x000fda0003f05270 */
[----:B------:R-:W-:Y:S05]  /*4800*/  @!P0 BRA `(.L_x_1568) ;  /* 0x0000000000d48947 */ /* 0x000fea0003800000 */
[----:B------:R-:W5:Y:S01]  /*4810*/  LDL R58, [R1+0x4c] ;  /* 0x00004c00013a7983 */ /* 0x000f620000100800 */
[C---:B0--3--:R-:W-:Y:S01]  /*4820*/  LEA R56, P0, R23.reuse, R11, 0x1 ;  /* 0x0000000b17387211 */ /* 0x049fe200078008ff */
[----:B------:R-:W-:Y:S02]  /*4830*/  BSSY B2, `(.L_x_1581) ;  /* 0x0000031000027945 */ /* 0x000fe40003800000 */
[----:B----4-:R0:W3:Y:S01]  /*4840*/  LDS.128 R12, [R90+0x26400] ;  /* 0x026400005a0c7984 */ /* 0x0100e20000000c00 */
[----:B--2---:R-:W-:Y:S02]  /*4850*/  LEA.HI.X R57, R23, R72, R229, 0x1, P0 ;  /* 0x0000004817397211 */ /* 0x004fe400000f0ce5 */
[----:B-----5:R-:W-:-:S13]  /*4860*/  ISETP.GE.AND P6, PT, R58, R101, PT ;  /* 0x000000653a00720c */ /* 0x020fda0003fc6270 */
[----:B0--3--:R-:W-:Y:S05]  /*4870*/  @P6 BRA `(.L_x_1582) ;  /* 0x0000000000b06947 */ /* 0x009fea0003800000 */
[----:B------:R-:W-:Y:S01]  /*4880*/  SHF.R.U64 R58, R54, 0x10, R55 ;  /* 0x00000010363a7819 */ /* 0x000fe20000001237 */
[--C-:B------:R-:W-:Y:S01]  /*4890*/  HADD2.F32 R11, -RZ, R13.reuse.H1_H1 ;  /* 0x3000000dff0b7230 */ /* 0x100fe20000004100 */
[----:B------:R-:W-:Y:S01]  /*48a0*/  SHF.R.U64 R52, R52, 0x10, R53 ;  /* 0x0000001034347819 */ /* 0x000fe20000001235 */
[----:B------:R-:W-:Y:S01]  /*48b0*/  HADD2.F32 R13, -RZ, R13.H0_H0 ;  /* 0x2000000dff0d7230 */ /* 0x000fe20000004100 */
[----:B------:R-:W-:Y:S01]  /*48c0*/  SHF.R.U32.HI R55, RZ, 0x10, R55 ;  /* 0x00000010ff377819 */ /* 0x000fe20000011637 */
[----:B------:R-:W-:Y:S02]  /*48d0*/  HADD2.F32 R58, -RZ, R58.H0_H0 ;  /* 0x2000003aff3a7230 */ /* 0x000fe40000004100 */
[----:B------:R-:W-:Y:S02]  /*48e0*/  HADD2.F32 R52, -RZ, R52.H0_H0 ;  /* 0x20000034ff347230 */ /* 0x000fe40000004100 */
[----:B------:R-:W-:Y:S02]  /*48f0*/  HADD2.F32 R113, -RZ, R113.H0_H0 ;  /* 0x20000071ff717230 */ /* 0x000fe40000004100 */
[-C--:B------:R-:W-:Y:S01]  /*4900*/  FMUL.FTZ R54, R11, R58.reuse ;  /* 0x0000003a0b367220 */ /* 0x080fe20000410000 */
[----:B------:R-:W-:-:S03]  /*4910*/  FMUL.FTZ R58, R13, R58 ;  /* 0x0000003a0d3a7220 */ /* 0x000fc60000410000 */
[-C--:B------:R-:W-:Y:S01]  /*4920*/  FFMA.FTZ R54, R13, R52.reuse, -R54 ;  /* 0x000000340d367223 */ /* 0x080fe20000010836 */
[----:B------:R-:W-:Y:S01]  /*4930*/  FFMA.FTZ R11, R11, R52, R58 ;  /* 0x000000340b0b7223 */ /* 0x000fe2000001003a */
[----:B------:R-:W-:Y:S01]  /*4940*/  SHF.R.U32.HI R52, RZ, 0x10, R53 ;  /* 0x00000010ff347819 */ /* 0x000fe20000011635 */
[----:B------:R-:W-:Y:S02]  /*4950*/  IMAD.MOV.U32 R53, RZ, RZ, R15 ;  /* 0x000000ffff357224 */ /* 0x000fe400078e000f */
[----:B------:R-:W-:Y:S01]  /*4960*/  IMAD.MOV.U32 R15, RZ, RZ, R12 ;  /* 0x000000ffff0f7224 */ /* 0x000fe200078e000c */
[----:B------:R-:W-:Y:S01]  /*4970*/  F2FP.F16.F32.PACK_AB R11, R11, R54 ;  /* 0x000000360b0b723e */ /* 0x000fe200000000ff */
[----:B------:R-:W-:Y:S02]  /*4980*/  HADD2.F32 R12, -RZ, R55.H0_H0 ;  /* 0x20000037ff0c7230 */ /* 0x000fe40000004100 */
[--C-:B------:R-:W-:Y:S02]  /*4990*/  HADD2.F32 R13, -RZ, R53.reuse.H1_H1 ;  /* 0x30000035ff0d7230 */ /* 0x100fe40000004100 */
[----:B------:R-:W-:-:S02]  /*49a0*/  HADD2.F32 R53, -RZ, R53.H0_H0 ;  /* 0x20000035ff357230 */ /* 0x000fc40000004100 */
[----:B------:R-:W-:Y:S02]  /*49b0*/  HADD2.F32 R52, -RZ, R52.H0_H0 ;  /* 0x20000034ff347230 */ /* 0x000fe40000004100 */
[-C--:B------:R-:W-:Y:S01]  /*49c0*/  FMUL.FTZ R58, R13, R12.reuse ;  /* 0x0000000c0d3a7220 */ /* 0x080fe20000410000 */
[----:B------:R-:W-:-:S03]  /*49d0*/  FMUL.FTZ R60, R53, R12 ;  /* 0x0000000c353c7220 */ /* 0x000fc60000410000 */
[-C--:B------:R-:W-:Y:S01]  /*49e0*/  FFMA.FTZ R12, R53, R52.reuse, -R58 ;  /* 0x00000034350c7223 */ /* 0x080fe2000001083a */
[----:B------:R-:W-:Y:S02]  /*49f0*/  HADD2.F32 R53, -RZ, R114.H1_H1 ;  /* 0x30000072ff357230 */ /* 0x000fe40000004100 */
[----:B------:R-:W-:Y:S01]  /*4a00*/  FFMA.FTZ R13, R13, R52, R60 ;  /* 0x000000340d0d7223 */ /* 0x000fe2000001003c */
[--C-:B------:R-:W-:Y:S02]  /*4a10*/  HADD2.F32 R52, -RZ, R15.reuse.H1_H1 ;  /* 0x3000000fff347230 */ /* 0x100fe40000004100 */
[----:B------:R-:W-:Y:S02]  /*4a20*/  HADD2.F32 R58, -RZ, R15.H0_H0 ;  /* 0x2000000fff3a7230 */ /* 0x000fe40000004100 */
[----:B------:R-:W-:Y:S02]  /*4a30*/  HADD2.F32 R15, -RZ, R112.H1_H1 ;  /* 0x30000070ff0f7230 */ /* 0x000fe40000004100 */
[-C--:B------:R-:W-:Y:S01]  /*4a40*/  FMUL.FTZ R55, R52, R53.reuse ;  /* 0x0000003534377220 */ /* 0x080fe20000410000 */
[----:B------:R-:W-:-:S03]  /*4a50*/  FMUL.FTZ R53, R58, R53 ;  /* 0x000000353a357220 */ /* 0x000fc60000410000 */
[-C--:B------:R-:W-:Y:S01]  /*4a60*/  FFMA.FTZ R58, R58, R15.reuse, -R55 ;  /* 0x0000000f3a3a7223 */ /* 0x080fe20000010837 */
[----:B------:R-:W-:Y:S01]  /*4a70*/  FFMA.FTZ R15, R52, R15, R53 ;  /* 0x0000000f340f7223 */ /* 0x000fe20000010035 */
[--C-:B------:R-:W-:Y:S02]  /*4a80*/  HADD2.F32 R52, -RZ, R14.reuse.H1_H1 ;  /* 0x3000000eff347230 */ /* 0x100fe40000004100 */
[----:B------:R-:W-:Y:S02]  /*4a90*/  HADD2.F32 R14, -RZ, R14.H0_H0 ;  /* 0x2000000eff0e7230 */ /* 0x000fe40000004100 */
[----:B------:R-:W-:Y:S02]  /*4aa0*/  HADD2.F32 R53, -RZ, R112.H0_H0 ;  /* 0x20000070ff357230 */ /* 0x000fe40000004100 */
[-C--:B------:R-:W-:Y:S01]  /*4ab0*/  FMUL.FTZ R55, R52, R113.reuse ;  /* 0x0000007134377220 */ /* 0x080fe20000410000 */
[----:B------:R-:W-:-:S03]  /*4ac0*/  FMUL.FTZ R113, R14, R113 ;  /* 0x000000710e717220 */ /* 0x000fc60000410000 */
[-C--:B------:R-:W-:Y:S01]  /*4ad0*/  FFMA.FTZ R55, R14, R53.reuse, -R55 ;  /* 0x000000350e377223 */ /* 0x080fe20000010837 */
[----:B------:R-:W-:Y:S01]  /*4ae0*/  FFMA.FTZ R52, R52, R53, R113 ;  /* 0x0000003534347223 */ /* 0x000fe20000010071 */
[----:B------:R-:W-:Y:S01]  /*4af0*/  F2FP.F16.F32.PACK_AB R53, R13, R12 ;  /* 0x0000000c0d35723e */ /* 0x000fe200000000ff */
[----:B------:R-:W-:Y:S01]  /*4b00*/  IMAD.MOV.U32 R13, RZ, RZ, R11 ;  /* 0x000000ffff0d7224 */ /* 0x000fe200078e000b */
[----:B------:R-:W-:Y:S02]  /*4b10*/  F2FP.F16.F32.PACK_AB R12, R15, R58 ;  /* 0x0000003a0f0c723e */ /* 0x000fe400000000ff */
[----:B------:R-:W-:Y:S02]  /*4b20*/  F2FP.F16.F32.PACK_AB R14, R52, R55 ;  /* 0x00000037340e723e */ /* 0x000fe400000000ff */
[----:B------:R-:W-:-:S07]  /*4b30*/  MOV R15, R53 ;  /* 0x00000035000f7202 */ /* 0x000fce0000000f00 */
.L_x_1582:
[----:B------:R-:W-:Y:S05]  /*4b40*/  BSYNC B2 ;  /* 0x0000000000027941 */ /* 0x000fea0003800000 */
.L_x_1581:
[----:B------:R0:W-:Y:S02]  /*4b50*/  ST.E.128 desc[UR60][R56.64], R12 ;  /* 0x0000000c38007985 */ /* 0x0001e4000c101d3c */
.L_x_1568:
[----:B------:R-:W-:Y:S05]  /*4b60*/  BSYNC B1 ;  /* 0x0000000000017941 */ /* 0x000fea0003800000 */
.L_x_1567:
[----:B------:R-:W-:-:S03]  /*4b70*/  UMOV UR4, 0xffffffff ;  /* 0xffffffff00047882 */ /* 0x000fc60000000000 */
[----:B------:R-:W-:Y:S05]  /*4b80*/  BRA.DIV UR4, `(.L_x_1583) ;  /* 0x0000028a04307947 */ /* 0x000fea000b800000 */
[----:B-1----:R-:W1:Y:S04]  /*4b90*/  SHFL.IDX PT, R105, R105, 0x1, 0x181f ;  /* 0x00381f0069697f89 */ /* 0x002e6800000e0000 */
[----:B------:R-:W0:Y:S02]  /*4ba0*/  SHFL.IDX PT, R104, R104, 0x1, 0x181f ;  /* 0x00381f0068687f89 */ /* 0x000e2400000e0000 */
.L_x_2004:
[----:B------:R-:W-:Y:S05]  /*4bb0*/  @P4 BRA `(.L_x_1584) ;  /* 0x0000003800ec4947 */ /* 0x000fea0003800000 */
[----:B------:R-:W-:Y:S01]  /*4bc0*/  ISETP.NE.AND P0, PT, R29, RZ, PT ;  /* 0x000000ff1d00720c */ /* 0x000fe20003f05270 */
[----:B------:R-:W-:-:S12]  /*4bd0*/  BSSY B1, `(.L_x_1585) ;  /* 0x0000034000017945 */ /* 0x000fd80003800000 */
[----:B------:R-:W-:Y:S05]  /*4be0*/  @!P0 BRA `(.L_x_1586) ;  /* 0x0000000000c88947 */ /* 0x000fea0003800000 */
[----:B0---4-:R0:W4:Y:S01]  /*4bf0*/  LDS.128 R12, [R90+0x21400] ;  /* 0x021400005a0c7984 */ /* 0x0111220000000c00 */
[----:B------:R-:W-:Y:S01]  /*4c00*/  ISETP.GE.AND P4, PT, R204, R101, PT ;  /* 0x00000065cc00720c */ /* 0x000fe20003f86270 */
[----:B------:R-:W-:Y:S01]  /*4c10*/  BSSY B2, `(.L_x_1587) ;  /* 0x000002e000027945 */ /* 0x000fe20003800000 */
[----:B------:R-:W-:-:S04]  /*4c20*/  LEA R52, P0, R18, R104, 0x1 ;  /* 0x0000006812347211 */ /* 0x000fc800078008ff */
[----:B-1----:R-:W-:-:S07]  /*4c30*/  LEA.HI.X R53, R18, R105, R19, 0x1, P0 ;  /* 0x0000006912357211 */ /* 0x002fce00000f0c13 */
[----:B0-----:R-:W-:Y:S05]  /*4c40*/  @P4 BRA `(.L_x_1588) ;  /* 0x0000000000a84947 */ /* 0x001fea0003800000 */
[----:B------:R-:W-:Y:S01]  /*4c50*/  SHF.R.U64 R54, R48, 0x10, R49 ;  /* 0x0000001030367819 */ /* 0x000fe20000001231 */
[----:B---34-:R-:W-:Y:S01]  /*4c60*/  IMAD.MOV.U32 R11, RZ, RZ, R13 ;  /* 0x000000ffff0b7224 */ /* 0x018fe200078e000d */
        /* <DEDUP_REMOVED lines=9> */
[--C-:B------:R-:W-:Y:S02]  /*4d00*/  HADD2.F32 R49, -RZ, R15.reuse.H1_H1 ;  /* 0x3000000fff317230 */ /* 0x100fe40000004100 */
[----:B------:R-:W-:Y:S02]  /*4d10*/  HADD2.F32 R15, -RZ, R15.H0_H0 ;  /* 0x2000000fff0f7230 */ /* 0x000fe40000004100 */
[C---:B------:R-:W-:Y:S01]  /*4d20*/  FMUL.FTZ R51, R50.reuse, R51 ;  /* 0x0000003332337220 */ /* 0x040fe20000410000 */
[----:B------:R-:W-:Y:S02]  /*4d30*/  HADD2.F32 R56, -RZ, R48.H0_H0 ;  /* 0x20000030ff387230 */ /* 0x000fe40000004100 */
[-C--:B------:R-:W-:Y:S01]  /*4d40*/  FMUL.FTZ R60, R49, R58.reuse ;  /* 0x0000003a313c7220 */ /* 0x080fe20000410000 */
[-C--:B------:R-:W-:Y:S01]  /*4d50*/  FFMA.FTZ R11, R50, R13.reuse, -R11 ;  /* 0x0000000d320b7223 */ /* 0x080fe2000001080b */
[C---:B------:R-:W-:Y:S01]  /*4d60*/  FMUL.FTZ R58, R15.reuse, R58 ;  /* 0x0000003a0f3a7220 */ /* 0x040fe20000410000 */
[----:B------:R-:W-:Y:S01]  /*4d70*/  FFMA.FTZ R48, R54, R13, R51 ;  /* 0x0000000d36307223 */ /* 0x000fe20000010033 */
[----:B------:R-:W-:Y:S01]  /*4d80*/  FFMA.FTZ R13, R15, R56, -R60 ;  /* 0x000000380f0d7223 */ /* 0x000fe2000001083c */
[----:B------:R-:W-:-:S02]  /*4d90*/  HADD2.F32 R54, -RZ, R111.H0_H0 ;  /* 0x2000006fff367230 */ /* 0x000fc40000004100 */
[----:B------:R-:W-:Y:S01]  /*4da0*/  FFMA.FTZ R50, R49, R56, R58 ;  /* 0x0000003831327223 */ /* 0x000fe2000001003a */
[----:B------:R-:W-:Y:S01]  /*4db0*/  HADD2.F32 R15, -RZ, R12.H1_H1 ;  /* 0x3000000cff0f7230 */ /* 0x000fe20000004100 */
[----:B------:R-:W-:Y:S01]  /*4dc0*/  F2FP.F16.F32.PACK_AB R11, R48, R11 ;  /* 0x0000000b300b723e */ /* 0x000fe200000000ff */
[----:B------:R-:W-:Y:S02]  /*4dd0*/  HADD2.F32 R49, -RZ, R14.H1_H1 ;  /* 0x3000000eff317230 */ /* 0x000fe40000004100 */
[----:B------:R-:W-:Y:S02]  /*4de0*/  HADD2.F32 R111, -RZ, R111.H1_H1 ;  /* 0x3000006fff6f7230 */ /* 0x000fe40000004100 */
[----:B------:R-:W-:Y:S01]  /*4df0*/  FMUL.FTZ R55, R15, R54 ;  /* 0x000000360f377220 */ /* 0x000fe20000410000 */
[----:B------:R-:W-:Y:S02]  /*4e00*/  HADD2.F32 R12, -RZ, R12.H0_H0 ;  /* 0x2000000cff0c7230 */ /* 0x000fe40000004100 */
[----:B------:R-:W-:-:S02]  /*4e10*/  HADD2.F32 R14, -RZ, R14.H0_H0 ;  /* 0x2000000eff0e7230 */ /* 0x000fc40000004100 */
[-C--:B------:R-:W-:Y:S01]  /*4e20*/  FMUL.FTZ R57, R49, R111.reuse ;  /* 0x0000006f31397220 */ /* 0x080fe20000410000 */
[--C-:B------:R-:W-:Y:S02]  /*4e30*/  HADD2.F32 R51, -RZ, R110.reuse.H0_H0 ;  /* 0x2000006eff337230 */ /* 0x100fe40000004100 */
[----:B------:R-:W-:Y:S01]  /*4e40*/  FMUL.FTZ R54, R12, R54 ;  /* 0x000000360c367220 */ /* 0x000fe20000410000 */
[----:B------:R-:W-:Y:S02]  /*4e50*/  HADD2.F32 R110, -RZ, R110.H1_H1 ;  /* 0x3000006eff6e7230 */ /* 0x000fe40000004100 */
[----:B------:R-:W-:Y:S01]  /*4e60*/  FMUL.FTZ R56, R14, R111 ;  /* 0x0000006f0e387220 */ /* 0x000fe20000410000 */
[-C--:B------:R-:W-:Y:S01]  /*4e70*/  FFMA.FTZ R55, R12, R51.reuse, -R55 ;  /* 0x000000330c377223 */ /* 0x080fe20000010837 */
[----:B------:R-:W-:Y:S01]  /*4e80*/  FFMA.FTZ R54, R15, R51, R54 ;  /* 0x000000330f367223 */ /* 0x000fe20000010036 */
[-C--:B------:R-:W-:Y:S01]  /*4e90*/  FFMA.FTZ R57, R14, R110.reuse, -R57 ;  /* 0x0000006e0e397223 */ /* 0x080fe20000010839 */
[----:B------:R-:W-:Y:S01]  /*4ea0*/  FFMA.FTZ R56, R49, R110, R56 ;  /* 0x0000006e31387223 */ /* 0x000fe20000010038 */
[----:B------:R-:W-:Y:S01]  /*4eb0*/  F2FP.F16.F32.PACK_AB R15, R50, R13 ;  /* 0x0000000d320f723e */ /* 0x000fe200000000ff */
[----:B------:R-:W-:Y:S01]  /*4ec0*/  IMAD.MOV.U32 R13, RZ, RZ, R11 ;  /* 0x000000ffff0d7224 */ /* 0x000fe200078e000b */
[----:B------:R-:W-:-:S02]  /*4ed0*/  F2FP.F16.F32.PACK_AB R12, R54, R55 ;  /* 0x00000037360c723e */ /* 0x000fc400000000ff */
[----:B------:R-:W-:-:S07]  /*4ee0*/  F2FP.F16.F32.PACK_AB R14, R56, R57 ;  /* 0x00000039380e723e */ /* 0x000fce00000000ff */
.L_x_1588:
[----:B------:R-:W-:Y:S05]  /*4ef0*/  BSYNC B2 ;  /* 0x0000000000027941 */ /* 0x000fea0003800000 */
.L_x_1587:
[----:B----4-:R0:W-:Y:S02]  /*4f00*/  ST.E.128 desc[UR60][R52.64], R12 ;  /* 0x0000000c34007985 */ /* 0x0101e4000c101d3c */
.L_x_1586:
[----:B------:R-:W-:Y:S05]  /*4f10*/  BSYNC B1 ;  /* 0x0000000000017941 */ /* 0x000fea0003800000 */
.L_x_1585:
[----:B------:R-:W-:Y:S01]  /*4f20*/  ISETP.NE.AND P0, PT, R71, RZ, PT ;  /* 0x000000ff4700720c */ /* 0x000fe20003f05270 */
[----:B------:R-:W-:-:S12]  /*4f30*/  BSSY B1, `(.L_x_1589) ;  /* 0x0000034000017945 */ /* 0x000fd80003800000 */
[----:B------:R-:W-:Y:S05]  /*4f40*/  @!P0 BRA `(.L_x_1590) ;  /* 0x0000000000c88947 */ /* 0x000fea0003800000 */
[----:B---3--:R-:W3:Y:S01]  /*4f50*/  LDL R11, [R1+0x18] ;  /* 0x00001800010b7983 */ /* 0x008ee20000100800 */
[C---:B0-----:R-:W-:Y:S01]  /*4f60*/  LEA R48, P0, R201.reuse, R104, 0x1 ;  /* 0x00000068c9307211 */ /* 0x041fe200078008ff */
[----:B------:R-:W-:Y:S02]  /*4f70*/  BSSY B2, `(.L_x_1591) ;  /* 0x000002e000027945 */ /* 0x000fe40003800000 */
[----:B----4-:R0:W4:Y:S01]  /*4f80*/  LDS.128 R12, [R90+0x23400] ;  /* 0x023400005a0c7984 */ /* 0x0101220000000c00 */
[----:B-1----:R-:W-:Y:S02]  /*4f90*/  LEA.HI.X R49, R201, R105, R224, 0x1, P0 ;  /* 0x00000069c9317211 */ /* 0x002fe400000f0ce0 */
[----:B---3--:R-:W-:-:S13]  /*4fa0*/  ISETP.GE.AND P4, PT, R11, R101, PT ;  /* 0x000000650b00720c */ /* 0x008fda0003f86270 */
[----:B0---4-:R-:W-:Y:S05]  /*4fb0*/  @P4 BRA `(.L_x_1592) ;  /* 0x0000000000a44947 */ /* 0x011fea0003800000 */
[----:B------:R-:W-:Y:S01]  /*4fc0*/  SHF.R.U64 R11, R44, 0x10, R45 ;  /* 0x000000102c0b7819 */ /* 0x000fe2000000122d */
[----:B------:R-:W-:Y:S01]  /*4fd0*/  IMAD.MOV.U32 R44, RZ, RZ, R15 ;  /* 0x000000ffff2c7224 */ /* 0x000fe200078e000f */
[--C-:B------:R-:W-:Y:S01]  /*4fe0*/  SHF.R.U64 R50, R46, 0x10, R47.reuse ;  /* 0x000000102e327819 */ /* 0x100fe2000000122f */
[----:B------:R-:W-:Y:S01]  /*4ff0*/  HADD2.F32 R15, -RZ, R13.H1_H1 ;  /* 0x3000000dff0f7230 */ /* 0x000fe20000004100 */
[----:B------:R-:W-:Y:S01]  /*5000*/  SHF.R.U32.HI R47, RZ, 0x10, R47 ;  /* 0x00000010ff2f7819 */ /* 0x000fe2000001162f */
[----:B------:R-:W-:Y:S01]  /*5010*/  HADD2.F32 R46, -RZ, R11.H0_H0 ;  /* 0x2000000bff2e7230 */ /* 0x000fe20000004100 */
[----:B------:R-:W-:Y:S01]  /*5020*/  SHF.R.U32.HI R45, RZ, 0x10, R45 ;  /* 0x00000010ff2d7819 */ /* 0x000fe2000001162d */
[----:B------:R-:W-:Y:S02]  /*5030*/  HADD2.F32 R11, -RZ, R13.H0_H0 ;  /* 0x2000000dff0b7230 */ /* 0x000fe40000004100 */
[----:B------:R-:W-:Y:S02]  /*5040*/  HADD2.F32 R13, -RZ, R44.H1_H1 ;  /* 0x3000002cff0d7230 */ /* 0x000fe40000004100 */
[----:B------:R-:W-:-:S02]  /*5050*/  HADD2.F32 R50, -RZ, R50.H0_H0 ;  /* 0x20000032ff327230 */ /* 0x000fc40000004100 */
[----:B------:R-:W-:Y:S02]  /*5060*/  HADD2.F32 R47, -RZ, R47.H0_H0 ;  /* 0x2000002fff2f7230 */ /* 0x000fe40000004100 */
[----:B------:R-:W-:Y:S02]  /*5070*/  HADD2.F32 R44, -RZ, R44.H0_H0 ;  /* 0x2000002cff2c7230 */ /* 0x000fe40000004100 */
[-C--:B------:R-:W-:Y:S01]  /*5080*/  FMUL.FTZ R52, R15, R50.reuse ;  /* 0x000000320f347220 */ /* 0x080fe20000410000 */
[----:B------:R-:W-:Y:S02]  /*5090*/  HADD2.F32 R45, -RZ, R45.H0_H0 ;  /* 0x2000002dff2d7230 */ /* 0x000fe40000004100 */
[----:B------:R-:W-:Y:S01]  /*50a0*/  FMUL.FTZ R50, R11, R50 ;  /* 0x000000320b327220 */ /* 0x000fe20000410000 */
[-C--:B------:R-:W-:Y:S01]  /*50b0*/  FMUL.FTZ R51, R13, R47.reuse ;  /* 0x0000002f0d337220 */ /* 0x080fe20000410000 */
[C---:B------:R-:W-:Y:S01]  /*50c0*/  FMUL.FTZ R54, R44.reuse, R47 ;  /* 0x0000002f2c367220 */ /* 0x040fe20000410000 */
[-C--:B------:R-:W-:Y:S01]  /*50d0*/  FFMA.FTZ R11, R11, R46.reuse, -R52 ;  /* 0x0000002e0b0b7223 */ /* 0x080fe20000010834 */
[----:B------:R-:W-:Y:S01]  /*50e0*/  FFMA.FTZ R50, R15, R46, R50 ;  /* 0x0000002e0f327223 */ /* 0x000fe20000010032 */
[-C--:B------:R-:W-:Y:S01]  /*50f0*/  FFMA.FTZ R51, R44, R45.reuse, -R51 ;  /* 0x0000002d2c337223 */ /* 0x080fe20000010833 */
[----:B------:R-:W-:Y:S01]  /*5100*/  FFMA.FTZ R54, R13, R45, R54 ;  /* 0x0000002d0d367223 */ /* 0x000fe20000010036 */
[----:B------:R-:W-:-:S02]  /*5110*/  HADD2.F32 R13, -RZ, R12.H1_H1 ;  /* 0x3000000cff0d7230 */ /* 0x000fc40000004100 */
[--C-:B------:R-:W-:Y:S02]  /*5120*/  HADD2.F32 R45, -RZ, R109.reuse.H0_H0 ;  /* 0x2000006dff2d7230 */ /* 0x100fe40000004100 */
[----:B------:R-:W-:Y:S02]  /*5130*/  HADD2.F32 R12, -RZ, R12.H0_H0 ;  /* 0x2000000cff0c7230 */ /* 0x000fe40000004100 */
[--C-:B------:R-:W-:Y:S02]  /*5140*/  HADD2.F32 R15, -RZ, R14.reuse.H1_H1 ;  /* 0x3000000eff0f7230 */ /* 0x100fe40000004100 */
[-C--:B------:R-:W-:Y:S01]  /*5150*/  FMUL.FTZ R47, R13, R45.reuse ;  /* 0x0000002d0d2f7220 */ /* 0x080fe20000410000 */
[----:B------:R-:W-:Y:S02]  /*5160*/  HADD2.F32 R109, -RZ, R109.H1_H1 ;  /* 0x3000006dff6d7230 */ /* 0x000fe40000004100 */
[----:B------:R-:W-:Y:S01]  /*5170*/  FMUL.FTZ R46, R12, R45 ;  /* 0x0000002d0c2e7220 */ /* 0x000fe20000410000 */
[----:B------:R-:W-:-:S02]  /*5180*/  HADD2.F32 R14, -RZ, R14.H0_H0 ;  /* 0x2000000eff0e7230 */ /* 0x000fc40000004100 */
[--C-:B------:R-:W-:Y:S02]  /*5190*/  HADD2.F32 R44, -RZ, R108.reuse.H1_H1 ;  /* 0x3000006cff2c7230 */ /* 0x100fe40000004100 */
[-C--:B------:R-:W-:Y:S01]  /*51a0*/  FMUL.FTZ R45, R15, R109.reuse ;  /* 0x0000006d0f2d7220 */ /* 0x080fe20000410000 */
[----:B------:R-:W-:Y:S02]  /*51b0*/  HADD2.F32 R108, -RZ, R108.H0_H0 ;  /* 0x2000006cff6c7230 */ /* 0x000fe40000004100 */
        /* <DEDUP_REMOVED lines=8> */
[----:B------:R-:W-:-:S07]  /*5240*/  F2FP.F16.F32.PACK_AB R14, R52, R45 ;  /* 0x0000002d340e723e */ /* 0x000fce00000000ff */
.L_x_1592:
[----:B------:R-:W-:Y:S05]  /*5250*/  BSYNC B2 ;  /* 0x0000000000027941 */ /* 0x000fea0003800000 */
.L_x_1591:
[----:B------:R0:W-:Y:S02]  /*5260*/  ST.E.128 desc[UR60][R48.64], R12 ;  /* 0x0000000c30007985 */ /* 0x0001e4000c101d3c */
.L_x_1590:
[----:B------:R-:W-:Y:S05]  /*5270*/  BSYNC B1 ;  /* 0x0000000000017941 */ /* 0x000fea0003800000 */
.L_x_1589:
[----:B------:R-:W-:Y:S01]  /*5280*/  ISETP.NE.AND P0, PT, R76, RZ, PT ;  /* 0x000000ff4c00720c */ /* 0x000fe20003f05270 */
[----:B------:R-:W-:-:S12]  /*5290*/  BSSY B1, `(.L_x_1593) ;  /* 0x0000034000017945 */ /* 0x000fd80003800000 */
[----:B------:R-:W-:Y:S05]  /*52a0*/  @!P0 BRA `(.L_x_1594) ;  /* 0x0000000000c88947 */ /* 0x000fea0003800000 */
[----:B------:R-:W5:Y:S04]  /*52b0*/  LDL R46, [R1+0x48] ;  /* 0x00004800012e7983 */ /* 0x000f680000100800 */
[----:B---3--:R-:W1:Y:S01]  /*52c0*/  LDL R11, [R1+0x8] ;  /* 0x00000800010b7983 */ /* 0x008e620000100800 */
[----:B0-----:R-:W-:Y:S01]  /*52d0*/  LEA R44, P0, R22, R104, 0x1 ;  /* 0x00000068162c7211 */ /* 0x001fe200078008ff */
[----:B------:R-:W-:Y:S02]  /*52e0*/  BSSY B2, `(.L_x_1595) ;  /* 0x000002d000027945 */ /* 0x000fe40003800000 */
[----:B----4-:R0:W3:Y:S01]  /*52f0*/  LDS.128 R12, [R90+0x25400] ;  /* 0x025400005a0c7984 */ /* 0x0100e20000000c00 */
[----:B-----5:R-:W-:Y:S02]  /*5300*/  ISETP.GE.AND P4, PT, R46, R101, PT ;  /* 0x000000652e00720c */ /* 0x020fe40003f86270 */
[----:B-1----:R-:W-:-:S11]  /*5310*/  LEA.HI.X R45, R22, R105, R11, 0x1, P0 ;  /* 0x00000069162d7211 */ /* 0x002fd600000f0c0b */
[----:B0--3--:R-:W-:Y:S05]  /*5320*/  @P4 BRA `(.L_x_1596) ;  /* 0x0000000000a04947 */ /* 0x009fea0003800000 */
[----:B------:R-:W-:Y:S01]  /*5330*/  SHF.R.U64 R11, R40, 0x10, R41 ;  /* 0x00000010280b7819 */ /* 0x000fe20000001229 */
[--C-:B------:R-:W-:Y:S01]  /*5340*/  HADD2.F32 R40, -RZ, R15.reuse.H1_H1 ;  /* 0x3000000fff287230 */ /* 0x100fe20000004100 */
[--C-:B------:R-:W-:Y:S01]  /*5350*/  SHF.R.U64 R46, R42, 0x10, R43.reuse ;  /* 0x000000102a2e7819 */ /* 0x100fe2000000122b */
[----:B------:R-:W-:Y:S01]  /*5360*/  HADD2.F32 R15, -RZ, R15.H0_H0 ;  /* 0x2000000fff0f7230 */ /* 0x000fe20000004100 */
[----:B------:R-:W-:Y:S01]  /*5370*/  SHF.R.U32.HI R43, RZ, 0x10, R43 ;  /* 0x00000010ff2b7819 */ /* 0x000fe2000001162b */
[----:B------:R-:W-:Y:S01]  /*5380*/  HADD2.F32 R42, -RZ, R11.H0_H0 ;  /* 0x2000000bff2a7230 */ /* 0x000fe20000004100 */
[----:B------:R-:W-:Y:S01]  /*5390*/  SHF.R.U32.HI R41, RZ, 0x10, R41 ;  /* 0x00000010ff297819 */ /* 0x000fe20000011629 */
[----:B------:R-:W-:Y:S02]  /*53a0*/  HADD2.F32 R46, -RZ, R46.H0_H0 ;  /* 0x2000002eff2e7230 */ /* 0x000fe40000004100 */
[----:B------:R-:W-:Y:S02]  /*53b0*/  HADD2.F32 R11, -RZ, R13.H1_H1 ;  /* 0x3000000dff0b7230 */ /* 0x000fe40000004100 */
[----:B------:R-:W-:-:S02]  /*53c0*/  HADD2.F32 R43, -RZ, R43.H0_H0 ;  /* 0x2000002bff2b7230 */ /* 0x000fc40000004100 */
[----:B------:R-:W-:Y:S02]  /*53d0*/  HADD2.F32 R13, -RZ, R13.H0_H0 ;  /* 0x2000000dff0d7230 */ /* 0x000fe40000004100 */
[-C--:B------:R-:W-:Y:S01]  /*53e0*/  FMUL.FTZ R48, R11, R46.reuse ;  /* 0x0000002e0b307220 */ /* 0x080fe20000410000 */
[----:B------:R-:W-:Y:S02]  /*53f0*/  HADD2.F32 R41, -RZ, R41.H0_H0 ;  /* 0x20000029ff297230 */ /* 0x000fe40000004100 */
[-C--:B------:R-:W-:Y:S01]  /*5400*/  FMUL.FTZ R47, R15, R43.reuse ;  /* 0x0000002b0f2f7220 */ /* 0x080fe20000410000 */
[C---:B------:R-:W-:Y:S01]  /*5410*/  FMUL.FTZ R50, R40.reuse, R43 ;  /* 0x0000002b28327220 */ /* 0x040fe20000410000 */
[C---:B------:R-:W-:Y:S01]  /*5420*/  FMUL.FTZ R46, R13.reuse, R46 ;  /* 0x0000002e0d2e7220 */ /* 0x040fe20000410000 */
[----:B------:R-:W-:Y:S01]  /*5430*/  FFMA.FTZ R48, R13, R42, -R48 ;  /* 0x0000002a0d307223 */ /* 0x000fe20000010830 */
[----:B------:R-:W-:Y:S01]  /*5440*/  FFMA.FTZ R49, R40, R41, R47 ;  /* 0x0000002928317223 */ /* 0x000fe2000001002f */
[----:B------:R-:W-:-:S02]  /*5450*/  HADD2.F32 R40, -RZ, R107.H0_H0 ;  /* 0x2000006bff287230 */ /* 0x000fc40000004100 */
[----:B------:R-:W-:Y:S01]  /*5460*/  FFMA.FTZ R43, R11, R42, R46 ;  /* 0x0000002a0b2b7223 */ /* 0x000fe2000001002e */
[----:B------:R-:W-:Y:S02]  /*5470*/  HADD2.F32 R11, -RZ, R12.H1_H1 ;  /* 0x3000000cff0b7230 */ /* 0x000fe40000004100 */
[----:B------:R-:W-:Y:S01]  /*5480*/  FFMA.FTZ R50, R15, R41, -R50 ;  /* 0x000000290f327223 */ /* 0x000fe20000010832 */
        /* <DEDUP_REMOVED lines=18> */
.L_x_1596:
[----:B------:R-:W-:Y:S05]  /*55b0*/  BSYNC B2 ;  /* 0x0000000000027941 */ /* 0x000fea0003800000 */
.L_x_1595:
[----:B------:R0:W-:Y:S02]  /*55c0*/  ST.E.128 desc[UR60][R44.64], R12 ;  /* 0x0000000c2c007985 */ /* 0x0001e4000c101d3c */
.L_x_1594:
[----:B------:R-:W-:Y:S05]  /*55d0*/  BSYNC B1 ;  /* 0x0000000000017941 */ /* 0x000fea0003800000 */
.L_x_1593:
[----:B------:R-:W-:-:S13]  /*55e0*/  ISETP.NE.AND P0, PT, R77, RZ, PT ;  /* 0x000000ff4d00720c */ /* 0x000fda0003f05270 */
        /* <DEDUP_REMOVED lines=48> */
.L_x_1598:
[----:B------:R-:W-:Y:S05]  /*58f0*/  BSYNC B1 ;  /* 0x0000000000017941 */ /* 0x000fea0003800000 */
.L_x_1597:
[----:B------:R0:W-:Y:S01]  /*5900*/  ST.E.128 desc[UR60][R40.64], R12 ;  /* 0x0000000c28007985 */ /* 0x0001e2000c101d3c */
[----:B------:R-:W-:Y:S05]  /*5910*/  BRA `(.L_x_1584) ;  /* 0x0000002c00947947 */ /* 0x000fea0003800000 */
.L_x_1558:
[----:B------:R-:W2:Y:S01]  /*5920*/  LDL R36, [R1+0x10] ;  /* 0x0000100001247983 */ /* 0x000ea20000100800 */
        /* <DEDUP_REMOVED lines=9> */
[----:B--2---:R-:W-:Y:S02]  /*59c0*/  ISETP.GE.AND P0, PT, R36, R95, PT ;  /* 0x0000005f2400720c */ /* 0x004fe40003f06270 */
[----:B------:R-:W-:-:S11]  /*59d0*/  CS2R R36, SRZ ;  /* 0x0000000000247805 */ /* 0x000fd6000001ff00 */
[----:B------:R-:W-:Y:S05]  /*59e0*/  @P0 BRA `(.L_x_1600) ;  /* 0x0000000000600947 */ /* 0x000fea0003800000 */
[----:B------:R-:W-:Y:S01]  /*59f0*/  IADD3 R38, P4, R80, R14, RZ ;  /* 0x0000000e50267210 */ /* 0x000fe20007f9e0ff */
[----:B------:R-:W-:Y:S01]  /*5a00*/  ULDC.64 UR4, c[0x0][0x3e8] ;  /* 0x0000fa0000047ab9 */ /* 0x000fe20000000a00 */
[----:B------:R-:W-:Y:S01]  /*5a10*/  IADD3 R36, P6, R84, R12, RZ ;  /* 0x0000000c54247210 */ /* 0x000fe20007fde0ff */
[----:B------:R-:W-:Y:S01]  /*5a20*/  ULDC.64 UR6, c[0x0][0x400] ;  /* 0x0001000000067ab9 */ /* 0x000fe20000000a00 */
[----:B------:R-:W-:Y:S01]  /*5a30*/  LEA R52, P5, R38, UR4, 0x1 ;  /* 0x0000000426347c11 */ /* 0x000fe2000f8a08ff */
[----:B------:R-:W-:Y:S01]  /*5a40*/  IMAD.X R39, R11, 0x1, R32, P4 ;  /* 0x000000010b277824 */ /* 0x000fe200020e0620 */
[----:B------:R-:W-:Y:S02]  /*5a50*/  IADD3.X R37, R72, R34, RZ, P6, !PT ;  /* 0x0000002248257210 */ /* 0x000fe400037fe4ff */
[----:B------:R-:W-:Y:S02]  /*5a60*/  CS2R R42, SRZ ;  /* 0x00000000002a7805 */ /* 0x000fe4000001ff00 */
[----:B------:R-:W-:-:S02]  /*5a70*/  ISETP.GE.AND P6, PT, R203, R101, PT ;  /* 0x00000065cb00720c */ /* 0x000fc40003fc6270 */
[----:B------:R-:W-:Y:S02]  /*5a80*/  CS2R R40, SRZ ;  /* 0x0000000000287805 */ /* 0x000fe4000001ff00 */
[----:B------:R-:W-:Y:S02]  /*5a90*/  LEA.HI.X R53, R38, UR5, R39, 0x1, P5 ;  /* 0x0000000526357c11 */ /* 0x000fe4000a8f0c27 */
[----:B------:R-:W-:Y:S02]  /*5aa0*/  CS2R R38, SRZ ;  /* 0x0000000000267805 */ /* 0x000fe4000001ff00 */
[----:B------:R-:W-:Y:S02]  /*5ab0*/  ISETP.GE.AND P5, PT, R18, R101, PT ;  /* 0x000000651200720c */ /* 0x000fe40003fa6270 */
[----:B------:R-:W-:Y:S02]  /*5ac0*/  CS2R R50, SRZ ;  /* 0x0000000000327805 */ /* 0x000fe4000001ff00 */
[----:B------:R-:W-:-:S02]  /*5ad0*/  LEA R56, P4, R36, UR6, 0x1 ;  /* 0x0000000624387c11 */ /* 0x000fc4000f8808ff */
[----:B------:R-:W-:Y:S02]  /*5ae0*/  CS2R R48, SRZ ;  /* 0x0000000000307805 */ /* 0x000fe4000001ff00 */
[----:B------:R-:W-:Y:S02]  /*5af0*/  CS2R R46, SRZ ;  /* 0x00000000002e7805 */ /* 0x000fe4000001ff00 */
[----:B------:R-:W-:Y:S02]  /*5b00*/  CS2R R44, SRZ ;  /* 0x00000000002c7805 */ /* 0x000fe4000001ff00 */
[----:B------:R-:W-:Y:S02]  /*5b10*/  LEA.HI.X R57, R36, UR7, R37, 0x1, P4 ;  /* 0x0000000724397c11 */ /* 0x000fe4000a0f0c25 */
[----:B------:R-:W-:-:S03]  /*5b20*/  CS2R R36, SRZ ;  /* 0x0000000000247805 */ /* 0x000fc6000001ff00 */
[----:B------:R0:W5:Y:S04]  /*5b30*/  @!P6 LDG.E.128 R44, desc[UR60][R56.64+0x80] ;  /* 0x0000803c382ce981 */ /* 0x000168000c1e1d00 */
[----:B------:R0:W5:Y:S04]  /*5b40*/  @!P5 LDG.E.128 R40, desc[UR60][R52.64] ;  /* 0x0000003c3428d981 */ /* 0x000168000c1e1d00 */
[----:B------:R0:W5:Y:S04]  /*5b50*/  @!P6 LDG.E.128 R36, desc[UR60][R52.64+0x80] ;  /* 0x0000803c3424e981 */ /* 0x000168000c1e1d00 */
[----:B------:R0:W5:Y:S02]  /*5b60*/  @!P5 LDG.E.128 R48, desc[UR60][R56.64] ;  /* 0x0000003c3830d981 */ /* 0x000164000c1e1d00 */
.L_x_1600:
[----:B------:R-:W-:Y:S05]  /*5b70*/  BSYNC B1 ;  /* 0x0000000000017941 */ /* 0x000fea0003800000 */
.L_x_1599:
        /* <DEDUP_REMOVED lines=20> */
[----:B------:R-:W-:Y:S02]  /*5cc0*/  CS2R R64, SRZ ;  /* 0x0000000000407805 */ /* 0x000fe4000001ff00 */
[----:B------:R-:W-:Y:S02]  /*5cd0*/  IADD3.X R72, R34, R72, R21, P5, P6 ;  /* 0x0000004822487210 */ /* 0x000fe40002fec415 */
[----:B------:R-:W-:Y:S02]  /*5ce0*/  CS2R R62, SRZ ;  /* 0x00000000003e7805 */ /* 0x000fe4000001ff00 */
[----:B------:R-:W-:Y:S02]  /*5cf0*/  LEA R12, P6, R15, UR4, 0x1 ;  /* 0x000000040f0c7c11 */ /* 0x000fe4000f8c08ff */
[----:B------:R-:W-:-:S02]  /*5d00*/  CS2R R60, SRZ ;  /* 0x00000000003c7805 */ /* 0x000fc4000001ff00 */
[----:B------:R-:W-:Y:S02]  /*5d10*/  LEA R14, P5, R11, UR6, 0x1 ;  /* 0x000000060b0e7c11 */ /* 0x000fe4000f8a08ff */
[----:B------:R-:W-:Y:S02]  /*5d20*/  LEA.HI.X R13, R15, UR5, R52, 0x1, P6 ;  /* 0x000000050f0d7c11 */ /* 0x000fe4000b0f0c34 */
[----:B------:R-:W-:Y:S02]  /*5d30*/  CS2R R52, SRZ ;  /* 0x0000000000347805 */ /* 0x000fe4000001ff00 */
[----:B------:R-:W-:Y:S02]  /*5d40*/  LEA.HI.X R15, R11, UR7, R72, 0x1, P5 ;  /* 0x000000070b0f7c11 */ /* 0x000fe4000a8f0c48 */
[-C--:B------:R-:W-:Y:S02]  /*5d50*/  ISETP.GE.AND P6, PT, R18, R101.reuse, PT ;  /* 0x000000651200720c */ /* 0x080fe40003fc6270 */
[----:B------:R-:W-:-:S11]  /*5d60*/  ISETP.GE.AND P5, PT, R203, R101, PT ;  /* 0x00000065cb00720c */ /* 0x000fd60003fa6270 */
[----:B------:R0:W5:Y:S04]  /*5d70*/  @!P6 LDG.E.128 R56, desc[UR60][R12.64] ;  /* 0x0000003c0c38e981 */ /* 0x000168000c1e1d00 */
[----:B------:R0:W5:Y:S04]  /*5d80*/  @!P5 LDG.E.128 R52, desc[UR60][R12.64+0x80] ;  /* 0x0000803c0c34d981 */ /* 0x000168000c1e1d00 */
[----:B------:R0:W5:Y:S04]  /*5d90*/  @!P6 LDG.E.128 R64, desc[UR60][R14.64] ;  /* 0x0000003c0e40e981 */ /* 0x000168000c1e1d00 */
[----:B------:R0:W5:Y:S02]  /*5da0*/  @!P5 LDG.E.128 R60, desc[UR60][R14.64+0x80] ;  /* 0x0000803c0e3cd981 */ /* 0x000164000c1e1d00 */
.L_x_1602:
[----:B------:R-:W-:Y:S05]  /*5db0*/  BSYNC B1 ;  /* 0x0000000000017941 */ /* 0x000fea0003800000 */
.L_x_1601:
[----:B------:R-:W2:Y:S01]  /*5dc0*/  LDL R11, [R1+0x68] ;  /* 0x00006800010b7983 */ /* 0x000ea20000100800 */
[----:B0----5:R-:W-:Y:S01]  /*5dd0*/  IMAD.MOV.U32 R12, RZ, RZ, R39 ;  /* 0x000000ffff0c7224 */ /* 0x021fe200078e0027 */
[----:B------:R-:W-:Y:S01]  /*5de0*/  MOV R13, R42 ;  /* 0x0000002a000d7202 */ /* 0x000fe20000000f00 */
[----:B------:R-:W-:-:S03]  /*5df0*/  IMAD.MOV.U32 R14, RZ, RZ, R43 ;  /* 0x000000ffff0e7224 */ /* 0x000fc600078e002b */
[----:B------:R-:W-:Y:S01]  /*5e00*/  PRMT R124, R12, 0x7610, R124 ;  /* 0x000076100c7c7816 */ /* 0x000fe2000000007c */
[----:B------:R-:W-:Y:S01]  /*5e10*/  IMAD.MOV.U32 R12, RZ, RZ, R37 ;  /* 0x000000ffff0c7224 */ /* 0x000fe200078e0025 */
[----:B------:R-:W-:Y:S02]  /*5e20*/  PRMT R127, R127, 0x5410, R14 ;  /* 0x000054107f7f7816 */ /* 0x000fe4000000000e */
[----:B------:R-:W-:Y:S02]  /*5e30*/  MOV R14, R47 ;  /* 0x0000002f000e7202 */ /* 0x000fe40000000f00 */
[----:B------:R-:W-:Y:S01]  /*5e40*/  PRMT R124, R124, 0x5410, R12 ;  /* 0x000054107c7c7816 */ /* 0x000fe2000000000c */
[----:B------:R-:W-:Y:S01]  /*5e50*/  IMAD.MOV.U32 R12, RZ, RZ, R41 ;  /* 0x000000ffff0c7224 */ /* 0x000fe200078e0029 */
[----:B------:R-:W-:Y:S02]  /*5e60*/  PRMT R125, R14, 0x7610, R125 ;  /* 0x000076100e7d7816 */ /* 0x000fe4000000007d */
[----:B------:R-:W-:Y:S01]  /*5e70*/  PRMT R126, R13, 0x7610, R126 ;  /* 0x000076100d7e7816 */ /* 0x000fe2000000007e */
[----:B------:R-:W-:Y:S01]  /*5e80*/  IMAD.MOV.U32 R13, RZ, RZ, R46 ;  /* 0x000000ffff0d7224 */ /* 0x000fe200078e002e */
[----:B------:R-:W-:Y:S01]  /*5e90*/  PRMT R112, R12, 0x7610, R112 ;  /* 0x000076100c707816 */ /* 0x000fe20000000070 */
[----:B------:R-:W-:-:S05]  /*5ea0*/  IMAD.MOV.U32 R12, RZ, RZ, R45 ;  /* 0x000000ffff0c7224 */ /* 0x000fca00078e002d */
[----:B------:R-:W-:Y:S01]  /*5eb0*/  PRMT R125, R125, 0x5410, R12 ;  /* 0x000054107d7d7816 */ /* 0x000fe2000000000c */
[----:B------:R-:W-:-:S05]  /*5ec0*/  IMAD.MOV.U32 R12, RZ, RZ, R51 ;  /* 0x000000ffff0c7224 */ /* 0x000fca00078e0033 */
[----:B------:R-:W-:Y:S01]  /*5ed0*/  PRMT R128, R12, 0x7610, R128 ;  /* 0x000076100c807816 */ /* 0x000fe20000000080 */
[----:B------:R-:W-:-:S05]  /*5ee0*/  IMAD.MOV.U32 R12, RZ, RZ, R49 ;  /* 0x000000ffff0c7224 */ /* 0x000fca00078e0031 */
[----:B------:R-:W-:Y:S01]  /*5ef0*/  PRMT R111, R12, 0x7610, R111 ;  /* 0x000076100c6f7816 */ /* 0x000fe2000000006f */
[----:B------:R-:W-:Y:S01]  /*5f00*/  IMAD.MOV.U32 R12, RZ, RZ, R55 ;  /* 0x000000ffff0c7224 */ /* 0x000fe200078e0037 */
[----:B--2---:R-:W-:Y:S01]  /*5f10*/  R2UR UR4, R11 ;  /* 0x000000000b0472ca */ /* 0x004fe200000e0000 */
[----:B------:R-:W-:-:S05]  /*5f20*/  IMAD.MOV.U32 R11, RZ, RZ, R38 ;  /* 0x000000ffff0b7224 */ /* 0x000fca00078e0026 */
[----:B------:R-:W-:Y:S01]  /*5f30*/  PRMT R122, R11, 0x7610, R122 ;  /* 0x000076100b7a7816 */ /* 0x000fe2000000007a */
[----:B------:R-:W-:-:S03]  /*5f40*/  IMAD.MOV.U32 R11, RZ, RZ, R36 ;  /* 0x000000ffff0b7224 */ /* 0x000fc600078e0024 */
[----:B------:R-:W-:Y:S02]  /*5f50*/  PRMT R122, R122, 0x5410, R13 ;  /* 0x000054107a7a7816 */ /* 0x000fe4000000000d */
[----:B------:R-:W-:Y:S01]  /*5f60*/  PRMT R123, R11, 0x7610, R123 ;  /* 0x000076100b7b7816 */ /* 0x000fe2000000007b */
[----:B------:R-:W-:Y:S01]  /*5f70*/  IMAD.MOV.U32 R11, RZ, RZ, R40 ;  /* 0x000000ffff0b7224 */ /* 0x000fe200078e0028 */
[----:B------:R-:W-:-:S04]  /*5f80*/  UISETP.NE.AND UP0, UPT, UR4, 0x3, UPT ;  /* 0x000000030400788c */ /* 0x000fc8000bf05270 */
[----:B------:R-:W-:Y:S01]  /*5f90*/  PRMT R127, R11, 0x7610, R127 ;  /* 0x000076100b7f7816 */ /* 0x000fe2000000007f */
[----:B------:R-:W-:Y:S01]  /*5fa0*/  IMAD.MOV.U32 R11, RZ, RZ, R44 ;  /* 0x000000ffff0b7224 */ /* 0x000fe200078e002c */
[----:B------:R-:W-:-:S04]  /*5fb0*/  PLOP3.LUT P5, PT, PT, PT, UP0, 0x80, 0x0 ;  /* 0x000000000000781c */ /* 0x000fc80003faf008 */
[----:B------:R-:W-:Y:S01]  /*5fc0*/  PRMT R123, R123, 0x5410, R11 ;  /* 0x000054107b7b7816 */ /* 0x000fe2000000000b */
[----:B------:R-:W-:-:S05]  /*5fd0*/  IMAD.MOV.U32 R11, RZ, RZ, R50 ;  /* 0x000000ffff0b7224 */ /* 0x000fca00078e0032 */
[----:B------:R-:W-:Y:S02]  /*5fe0*/  PRMT R126, R126, 0x5410, R11 ;  /* 0x000054107e7e7816 */ /* 0x000fe4000000000b */
[----:B------:R-:W-:-:S04]  /*5ff0*/  MOV R11, R48 ;  /* 0x00000030000b7202 */ /* 0x000fc80000000f00 */
[----:B------:R-:W-:Y:S01]  /*6000*/  PRMT R128, R128, 0x5410, R11 ;  /* 0x0000541080807816 */ /* 0x000fe2000000000b */
        /* <DEDUP_REMOVED lines=25> */
.L_x_1603:
[----:B------:R-:W2:Y:S01]  /*61a0*/  LDL R11, [R1+0x50] ;  /* 0x00005000010b7983 */ /* 0x000ea20000100800 */
[----:B------:R-:W-:Y:S01]  /*61b0*/  IMAD R88, R200, 0x8, R17 ;  /* 0x00000008c8587824 */ /* 0x000fe200078e0211 */
[----:B------:R-:W0:Y:S01]  /*61c0*/  LDC R106, c[0x0][0x2f4] ;  /* 0x0000bd00ff6a7b82 */ /* 0x000e220000000800 */
[----:B------:R-:W-:Y:S01]  /*61d0*/  BSSY B1, `(.L_x_1604) ;  /* 0x0000004000017945 */ /* 0x000fe20003800000 */
[----:B--2---:R-:W-:-:S04]  /*61e0*/  SHF.L.U32 R100, R11, 0x1f, RZ ;  /* 0x0000001f0b647819 */ /* 0x004fc800000006ff */
[----:B------:R-:W1:Y:S02]  /*61f0*/  SYNCS.PHASECHK.TRANS64.TRYWAIT P6, [R88+URZ+0x30890], R100 ;  /* 0x03089064580075a7 */ /* 0x000e6400080c017f */
[----:B01----:R-:W-:Y:S05]  /*6200*/  @!P6 BRA `(.L_x_1605) ;  /* 0x0000027000dce947 */ /* 0x003fea0003800000 */
.L_x_2005:
[----:B------:R-:W-:Y:S05]  /*6210*/  BSYNC B1 ;  /* 0x0000000000017941 */ /* 0x000fea0003800000 */
.L_x_1604:
[----:B------:R-:W-:Y:S01]  /*6220*/  UMOV UR4, 0xffffffff ;  /* 0xffffffff00047882 */ /* 0x000fe20000000000 */
[----:B------:R-:W-:Y:S02]  /*6230*/  IMAD.IADD R107, R106, 0x1, -R91 ;  /* 0x000000016a6b7824 */ /* 0x000fe400078e0a5b */
[----:B------:R-:W-:Y:S05]  /*6240*/  BRA.DIV UR4, `(.L_x_1606) ;  /* 0x0000027204e07947 */ /* 0x000fea000b800000 */
[----:B------:R1:W2:Y:S04]  /*6250*/  SHFL.IDX PT, R103, R105, RZ, 0x181f ;  /* 0x00181fff69677589 */ /* 0x0002a800000e0000 */
[----:B------:R1:W3:Y:S02]  /*6260*/  SHFL.IDX PT, R11, R104, RZ, 0x181f ;  /* 0x00181fff680b7589 */ /* 0x0002e400000e0000 */
.L_x_2009:
[----:B------:R-:W-:Y:S04]  /*6270*/  BSSY B1, `(.L_x_1607) ;  /* 0x00000f9000017945 */ /* 0x000fe80003800000 */
[----:B------:R-:W-:Y:S05]  /*6280*/  @P0 BRA `(.L_x_1608) ;  /* 0x0000000c00dc0947 */ /* 0x000fea0003800000 */
[----:B------:R-:W-:Y:S01]  /*6290*/  ISETP.NE.AND P0, PT, R29, RZ, PT ;  /* 0x000000ff1d00720c */ /* 0x000fe20003f05270 */
[----:B------:R-:W-:Y:S01]  /*62a0*/  BSSY B2, `(.L_x_1609) ;  /* 0x000007b000027945 */ /* 0x000fe20003800000 */
[----:B---3--:R-:W-:-:S11]  /*62b0*/  MOV R102, R11 ;  /* 0x0000000b00667202 */ /* 0x008fd60000000f00 */
[----:B------:R-:W-:Y:S05]  /*62c0*/  @!P0 BRA `(.L_x_1610) ;  /* 0x0000000400e08947 */ /* 0x000fea0003800000 */
[----:B------:R-:W3:Y:S04]  /*62d0*/  LDL R72, [R1+0x64] ;  /* 0x0000640001487983 */ /* 0x000ee80000100800 */
[----:B------:R-:W4:Y:S04]  /*62e0*/  LDL R15, [R1+0xd0] ;  /* 0x0000d000010f7983 */ /* 0x000f280000100800 */
[----:B------:R-:W5:Y:S01]  /*62f0*/  LDL R14, [R1+0x70] ;  /* 0x00007000010e7983 */ /* 0x000f620000100800 */
[----:B------:R-:W-:Y:S01]  /*6300*/  SEL R12, R91, R107, !P2 ;  /* 0x0000006b5b0c7207 */ /* 0x000fe20005000000 */
[----:B------:R-:W-:Y:S01]  /*6310*/  BSSY B3, `(.L_x_1611) ;  /* 0x000006d000037945 */ /* 0x000fe20003800000 */
[----:B------:R-:W-:-:S02]  /*6320*/  ISETP.GE.AND P0, PT, R18, R101, PT ;  /* 0x000000651200720c */ /* 0x000fc40003f06270 */
[----:B------:R-:W-:-:S04]  /*6330*/  SHF.R.S32.HI R13, RZ, 0x1f, R12 ;  /* 0x0000001fff0d7819 */ /* 0x000fc8000001140c */
[----:B------:R-:W-:-:S04]  /*6340*/  LEA.HI R13, R13, R12, RZ, 0x4 ;  /* 0x0000000c0d0d7211 */ /* 0x000fc800078f20ff */
[----:B------:R-:W-:-:S04]  /*6350*/  LEA.HI.SX32 R108, R13, R35, 0x1c ;  /* 0x000000230d6c7211 */ /* 0x000fc800078fe2ff */
[----:B------:R-:W-:-:S04]  /*6360*/  SHF.R.S32.HI R12, RZ, 0x1f, R108 ;  /* 0x0000001fff0c7819 */ /* 0x000fc8000001146c */
[----:B------:R-:W-:Y:S01]  /*6370*/  LEA.HI R12, R12, R108, RZ, 0x3 ;  /* 0x0000006c0c0c7211 */ /* 0x000fe200078f18ff */
[----:B------:R-:W-:-:S04]  /*6380*/  IMAD.SHL.U32 R108, R108, 0x8, RZ ;  /* 0x000000086c6c7824 */ /* 0x000fc800078e00ff */
[----:B------:R-:W-:-:S05]  /*6390*/  IMAD.SHL.U32 R12, R12, 0x200, RZ ;  /* 0x000002000c0c7824 */ /* 0x000fca00078e00ff */
[----:B------:R-:W-:Y:S02]  /*63a0*/  LOP3.LUT R12, R12, 0x7ffff000, RZ, 0xc0, !PT ;  /* 0x7ffff0000c0c7812 */ /* 0x000fe400078ec0ff */
[----:B---3--:R-:W-:-:S04]  /*63b0*/  LOP3.LUT R13, R72, 0x38, R108, 0xf8, !PT ;  /* 0x00000038480d7812 */ /* 0x008fc800078ef86c */
[----:B----4-:R-:W-:-:S04]  /*63c0*/  LOP3.LUT R13, R13, R15, RZ, 0x3c, !PT ;  /* 0x0000000f0d0d7212 */ /* 0x010fc800078e3cff */
[----:B-----5:R-:W-:-:S05]  /*63d0*/  IADD3 R12, R13, R12, R14 ;  /* 0x0000000c0d0c7210 */ /* 0x020fca0007ffe00e */
        /* <DEDUP_REMOVED lines=8> */
[----:B------:R-:W-:Y:S01]  /*6460*/  SHF.R.U64 R40, R40, 0x10, R41 ;  /* 0x0000001028287819 */ /* 0x000fe20000001229 */
[----:B----4-:R-:W-:Y:S01]  /*6470*/  IMAD.MOV.U32 R109, RZ, RZ, R13 ;  /* 0x000000ffff6d7224 */ /* 0x010fe200078e000d */
[----:B------:R-:W-:Y:S01]  /*6480*/  SHF.R.U32.HI R41, RZ, 0x10, R41 ;  /* 0x00000010ff297819 */ /* 0x000fe20000011629 */
[----:B------:R-:W-:Y:S01]  /*6490*/  HADD2.F32 R111, -RZ, R111.H0_H0 ;  /* 0x2000006fff6f7230 */ /* 0x000fe20000004100 */
[----:B------:R-:W-:Y:S01]  /*64a0*/  SHF.R.U64 R42, R42, 0x10, R43 ;  /* 0x000000102a2a7819 */ /* 0x000fe2000000122b */
[----:B------:R-:W-:Y:S02]  /*64b0*/  HADD2.F32 R13, -RZ, R110.H0_H0 ;  /* 0x2000006eff0d7230 */ /* 0x000fe40000004100 */
[----:B------:R-:W-:Y:S02]  /*64c0*/  HADD2.F32 R113, -RZ, R109.H0_H0 ;  /* 0x2000006dff717230 */ /* 0x000fe40000004100 */
[----:B------:R-:W-:-:S02]  /*64d0*/  HADD2.F32 R112, -RZ, R112.H0_H0 ;  /* 0x20000070ff707230 */ /* 0x000fc40000004100 */
[-C--:B------:R-:W-:Y:S01]  /*64e0*/  FMUL.FTZ R73, R13, R111.reuse ;  /* 0x0000006f0d497220 */ /* 0x080fe20000410000 */
[----:B------:R-:W-:Y:S02]  /*64f0*/  HADD2.F32 R110, -RZ, R110.H1_H1 ;  /* 0x3000006eff6e7230 */ /* 0x000fe40000004100 */
[C---:B------:R-:W-:Y:S01]  /*6500*/  FMUL.FTZ R111, R113.reuse, R111 ;  /* 0x0000006f716f7220 */ /* 0x040fe20000410000 */
[----:B------:R-:W-:Y:S02]  /*6510*/  HADD2.F32 R41, -RZ, R41.H0_H0 ;  /* 0x20000029ff297230 */ /* 0x000fe40000004100 */
[-C--:B------:R-:W-:Y:S01]  /*6520*/  FFMA.FTZ R73, R113, R112.reuse, -R73 ;  /* 0x0000007071497223 */ /* 0x080fe20000010849 */
[----:B------:R-:W-:Y:S02]  /*6530*/  HADD2.F32 R40, -RZ, R40.H0_H0 ;  /* 0x20000028ff287230 */ /* 0x000fe40000004100 */
[----:B------:R-:W-:Y:S01]  /*6540*/  FFMA.FTZ R13, R13, R112, R111 ;  /* 0x000000700d0d7223 */ /* 0x000fe2000001006f */
[--C-:B------:R-:W-:Y:S01]  /*6550*/  SHF.R.U32.HI R111, RZ, 0x10, R49.reuse ;  /* 0x00000010ff6f7819 */ /* 0x100fe20000011631 */
[----:B------:R-:W-:Y:S01]  /*6560*/  HADD2.F32 R112, -RZ, R128.H0_H0 ;  /* 0x20000080ff707230 */ /* 0x000fe20000004100 */
[----:B------:R-:W-:Y:S01]  /*6570*/  SHF.R.U64 R49, R48, 0x10, R49 ;  /* 0x0000001030317819 */ /* 0x000fe20000001231 */
[----:B------:R-:W-:-:S02]  /*6580*/  HADD2.F32 R48, -RZ, R109.H1_H1 ;  /* 0x3000006dff307230 */ /* 0x000fc40000004100 */
[----:B------:R-:W-:Y:S02]  /*6590*/  HADD2.F32 R111, -RZ, R111.H0_H0 ;  /* 0x2000006fff6f7230 */ /* 0x000fe40000004100 */
[----:B------:R-:W-:Y:S02]  /*65a0*/  HADD2.F32 R49, -RZ, R49.H0_H0 ;  /* 0x20000031ff317230 */ /* 0x000fe40000004100 */
[----:B------:R-:W-:Y:S02]  /*65b0*/  HADD2.F32 R42, -RZ, R42.H0_H0 ;  /* 0x2000002aff2a7230 */ /* 0x000fe40000004100 */
[-C--:B------:R-:W-:Y:S01]  /*65c0*/  FMUL.FTZ R109, R110, R111.reuse ;  /* 0x0000006f6e6d7220 */ /* 0x080fe20000410000 */
[----:B------:R-:W-:-:S03]  /*65d0*/  FMUL.FTZ R111, R48, R111 ;  /* 0x0000006f306f7220 */ /* 0x000fc60000410000 */
[-C--:B------:R-:W-:Y:S01]  /*65e0*/  FFMA.FTZ R48, R48, R41.reuse, -R109 ;  /* 0x0000002930307223 */ /* 0x080fe2000001086d */
[----:B------:R-:W-:Y:S02]  /*65f0*/  HADD2.F32 R109, -RZ, R75.H0_H0 ;  /* 0x2000004bff6d7230 */ /* 0x000fe40000004100 */
[----:B------:R-:W-:Y:S01]  /*6600*/  FFMA.FTZ R41, R110, R41, R111 ;  /* 0x000000296e297223 */ /* 0x000fe2000001006f */
[----:B------:R-:W-:Y:S02]  /*6610*/  HADD2.F32 R110, -RZ, R127.H1_H1 ;  /* 0x3000007fff6e7230 */ /* 0x000fe40000004100 */
[--C-:B------:R-:W-:Y:S02]  /*6620*/  HADD2.F32 R111, -RZ, R15.reuse.H0_H0 ;  /* 0x2000000fff6f7230 */ /* 0x100fe40000004100 */
[----:B------:R-:W-:Y:S01]  /*6630*/  FMUL.FTZ R113, R109, R112 ;  /* 0x000000706d717220 */ /* 0x000fe20000410000 */
[----:B------:R-:W-:Y:S01]  /*6640*/  HADD2.F32 R15, -RZ, R15.H1_H1 ;  /* 0x3000000fff0f7230 */ /* 0x000fe20000004100 */
[----:B------:R-:W-:-:S02]  /*6650*/  F2FP.F16.F32.PACK_AB R48, R48, R73 ;  /* 0x000000493030723e */ /* 0x000fc400000000ff */
[C---:B------:R-:W-:Y:S01]  /*6660*/  FFMA.FTZ R113, R111.reuse, R110, -R113 ;  /* 0x0000006e6f717223 */ /* 0x040fe20000010871 */
[----:B------:R-:W-:Y:S01]  /*6670*/  FMUL.FTZ R111, R111, R112 ;  /* 0x000000706f6f7220 */ /* 0x000fe20000410000 */
[----:B------:R-:W-:Y:S01]  /*6680*/  HADD2.F32 R112, -RZ, R128.H1_H1 ;  /* 0x30000080ff707230 */ /* 0x000fe20000004100 */
[----:B------:R-:W-:Y:S01]  /*6690*/  F2FP.F16.F32.PACK_AB R41, R41, R13 ;  /* 0x0000000d2929723e */ /* 0x000fe200000000ff */
[----:B------:R-:W-:Y:S02]  /*66a0*/  IMAD.MOV.U32 R13, RZ, RZ, R48 ;  /* 0x000000ffff0d7224 */ /* 0x000fe400078e0030 */
[----:B------:R-:W-:Y:S01]  /*66b0*/  FFMA.FTZ R111, R109, R110, R111 ;  /* 0x0000006e6d6f7223 */ /* 0x000fe2000001006f */
[----:B------:R-:W-:Y:S02]  /*66c0*/  SHF.R.U32.HI R109, RZ, 0x10, R43 ;  /* 0x00000010ff6d7819 */ /* 0x000fe4000001162b */
[----:B------:R-:W-:Y:S01]  /*66d0*/  SHF.R.U64 R43, R50, 0x10, R51 ;  /* 0x00000010322b7819 */ /* 0x000fe20000001233 */
[----:B------:R-:W-:Y:S01]  /*66e0*/  IMAD.MOV.U32 R73, RZ, RZ, R41 ;  /* 0x000000ffff497224 */ /* 0x000fe200078e0029 */
[----:B------:R-:W-:Y:S01]  /*66f0*/  SHF.R.U32.HI R50, RZ, 0x10, R51 ;  /* 0x00000010ff327819 */ /* 0x000fe20000011633 */
[----:B------:R-:W-:-:S02]  /*6700*/  HADD2.F32 R51, -RZ, R75.H1_H1 ;  /* 0x3000004bff337230 */ /* 0x000fc40000004100 */
        /* <DEDUP_REMOVED lines=10> */
[----:B------:R-:W-:Y:S01]  /*67b0*/  FMUL.FTZ R110, R50, R112 ;  /* 0x00000070326e7220 */ /* 0x000fe20000410000 */
[----:B------:R-:W-:Y:S01]  /*67c0*/  HADD2.F32 R51, -RZ, R127.H0_H0 ;  /* 0x2000007fff337230 */ /* 0x000fe20000004100 */
[----:B------:R-:W-:Y:S01]  /*67d0*/  F2FP.F16.F32.PACK_AB R75, R75, R113 ;  /* 0x000000714b4b723e */ /* 0x000fe200000000ff */
[----:B------:R-:W-:-:S02]  /*67e0*/  HADD2.F32 R12, -RZ, R12.H1_H1 ;  /* 0x3000000cff0c7230 */ /* 0x000fc40000004100 */
[----:B------:R-:W-:Y:S01]  /*67f0*/  FMUL.FTZ R112, R109, R112 ;  /* 0x000000706d707220 */ /* 0x000fe20000410000 */
[----:B------:R-:W-:Y:S01]  /*6800*/  F2FP.F16.F32.PACK_AB R111, R15, R111 ;  /* 0x0000006f0f6f723e */ /* 0x000fe200000000ff */
[-C--:B------:R-:W-:Y:S01]  /*6810*/  FFMA.FTZ R110, R109, R51.reuse, -R110 ;  /* 0x000000336d6e7223 */ /* 0x080fe2000001086e */
[----:B------:R-:W-:Y:S02]  /*6820*/  HADD2.F32 R109, -RZ, R126.H1_H1 ;  /* 0x3000007eff6d7230 */ /* 0x000fe40000004100 */
[----:B------:R-:W-:Y:S01]  /*6830*/  FFMA.FTZ R112, R50, R51, R112 ;  /* 0x0000003332707223 */ /* 0x000fe20000010070 */
[-C--:B------:R-:W-:Y:S01]  /*6840*/  FMUL.FTZ R50, R72, R49.reuse ;  /* 0x0000003148327220 */ /* 0x080fe20000410000 */
[C---:B------:R-:W-:Y:S01]  /*6850*/  FMUL.FTZ R49, R12.reuse, R49 ;  /* 0x000000310c317220 */ /* 0x040fe20000410000 */
[----:B------:R-:W-:Y:S02]  /*6860*/  HADD2.F32 R51, -RZ, R14.H0_H0 ;  /* 0x2000000eff337230 */ /* 0x000fe40000004100 */
[-C--:B------:R-:W-:Y:S01]  /*6870*/  FFMA.FTZ R12, R12, R40.reuse, -R50 ;  /* 0x000000280c0c7223 */ /* 0x080fe20000010832 */
[----:B------:R-:W-:Y:S01]  /*6880*/  FFMA.FTZ R40, R72, R40, R49 ;  /* 0x0000002848287223 */ /* 0x000fe20000010031 */
[----:B------:R-:W-:-:S02]  /*6890*/  HADD2.F32 R49, -RZ, R74.H0_H0 ;  /* 0x2000004aff317230 */ /* 0x000fc40000004100 */
[----:B------:R-:W-:Y:S01]  /*68a0*/  HADD2.F32 R50, -RZ, R126.H0_H0 ;  /* 0x2000007eff327230 */ /* 0x000fe20000004100 */
[----:B------:R-:W-:Y:S01]  /*68b0*/  F2FP.F16.F32.PACK_AB R12, R12, R110 ;  /* 0x0000006e0c0c723e */ /* 0x000fe200000000ff */
[----:B------:R-:W-:Y:S02]  /*68c0*/  HADD2.F32 R74, -RZ, R74.H1_H1 ;  /* 0x3000004aff4a7230 */ /* 0x000fe40000004100 */
[-C--:B------:R-:W-:Y:S01]  /*68d0*/  FMUL.FTZ R72, R49, R109.reuse ;  /* 0x0000006d31487220 */ /* 0x080fe20000410000 */
[C---:B------:R-:W-:Y:S01]  /*68e0*/  FMUL.FTZ R109, R51.reuse, R109 ;  /* 0x0000006d336d7220 */ /* 0x040fe20000410000 */
[----:B------:R-:W-:Y:S01]  /*68f0*/  HADD2.F32 R14, -RZ, R14.H1_H1 ;  /* 0x3000000eff0e7230 */ /* 0x000fe20000004100 */
[----:B------:R-:W-:Y:S01]  /*6900*/  F2FP.F16.F32.PACK_AB R40, R40, R112 ;  /* 0x000000702828723e */ /* 0x000fe200000000ff */
[-C--:B------:R-:W-:Y:S01]  /*6910*/  FFMA.FTZ R72, R51, R50.reuse, -R72 ;  /* 0x0000003233487223 */ /* 0x080fe20000010848 */
[----:B------:R-:W-:Y:S01]  /*6920*/  FFMA.FTZ R109, R49, R50, R109 ;  /* 0x00000032316d7223 */ /* 0x000fe2000001006d */
[-C--:B------:R-:W-:Y:S01]  /*6930*/  FMUL.FTZ R49, R74, R43.reuse ;  /* 0x0000002b4a317220 */ /* 0x080fe20000410000 */
[C---:B------:R-:W-:Y:S01]  /*6940*/  FMUL.FTZ R43, R14.reuse, R43 ;  /* 0x0000002b0e2b7220 */ /* 0x040fe20000410000 */
[----:B------:R-:W-:Y:S01]  /*6950*/  IMAD.MOV.U32 R15, RZ, RZ, R75 ;  /* 0x000000ffff0f7224 */ /* 0x000fe200078e004b */
[----:B------:R-:W-:Y:S01]  /*6960*/  MOV R75, R111 ;  /* 0x0000006f004b7202 */ /* 0x000fe20000000f00 */
[-C--:B------:R-:W-:Y:S01]  /*6970*/  FFMA.FTZ R49, R14, R42.reuse, -R49 ;  /* 0x0000002a0e317223 */ /* 0x080fe20000010831 */
[----:B------:R-:W-:-:S04]  /*6980*/  FFMA.FTZ R43, R74, R42, R43 ;  /* 0x0000002a4a2b7223 */ /* 0x000fc8000001002b */
[----:B------:R-:W-:Y:S02]  /*6990*/  F2FP.F16.F32.PACK_AB R49, R49, R72 ;  /* 0x000000483131723e */ /* 0x000fe400000000ff */
[----:B------:R-:W-:Y:S02]  /*69a0*/  F2FP.F16.F32.PACK_AB R43, R43, R109 ;  /* 0x0000006d2b2b723e */ /* 0x000fe400000000ff */
[----:B------:R-:W-:Y:S01]  /*69b0*/  MOV R72, R40 ;  /* 0x0000002800487202 */ /* 0x000fe20000000f00 */
[----:B------:R-:W-:Y:S02]  /*69c0*/  IMAD.MOV.U32 R14, RZ, RZ, R49 ;  /* 0x000000ffff0e7224 */ /* 0x000fe400078e0031 */
[----:B------:R-:W-:-:S07]  /*69d0*/  IMAD.MOV.U32 R74, RZ, RZ, R43 ;  /* 0x000000ffff4a7224 */ /* 0x000fce00078e002b */
.L_x_1612:
[----:B------:R-:W-:Y:S05]  /*69e0*/  BSYNC B3 ;  /* 0x0000000000037941 */ /* 0x000fea0003800000 */
.L_x_1611:
[----:B------:R-:W-:-:S04]  /*69f0*/  LEA R40, P0, R68, R11, 0x1 ;  /* 0x0000000b44287211 */ /* 0x000fc800078008ff */
[----:B--2---:R-:W-:Y:S02]  /*6a00*/  LEA.HI.X R41, R68, R103, R86, 0x1, P0 ;  /* 0x0000006744297211 */ /* 0x004fe400000f0c56 */
[----:B------:R-:W-:-:S03]  /*6a10*/  ISETP.GE.AND P0, PT, R108, R106, PT ;  /* 0x0000006a6c00720c */ /* 0x000fc60003f06270 */
[----:B----4-:R2:W-:Y:S10]  /*6a20*/  ST.E.128 desc[UR60][R40.64], R12 ;  /* 0x0000000c28007985 */ /* 0x0105f4000c101d3c */
[----:B--2---:R-:W-:-:S05]  /*6a30*/  @!P0 IMAD.WIDE R12, R108, 0x2, R102 ;  /* 0x000000026c0c8825 */ /* 0x004fca00078e0266 */
[----:B---3--:R3:W-:Y:S02]  /*6a40*/  @!P0 ST.E.128 desc[UR60][R12.64], R72 ;  /* 0x000000480c008985 */ /* 0x0087e4000c101d3c */
.L_x_1610:
[----:B------:R-:W-:Y:S05]  /*6a50*/  BSYNC B2 ;  /* 0x0000000000027941 */ /* 0x000fea0003800000 */
.L_x_1609:
[----:B------:R-:W-:-:S13]  /*6a60*/  ISETP.NE.AND P0, PT, R71, RZ, PT ;  /* 0x000000ff4700720c */ /* 0x000fda0003f05270 */
[----:B------:R-:W-:Y:S05]  /*6a70*/  @!P0 BRA `(.L_x_1608) ;  /* 0x0000000400e08947 */ /* 0x000fea0003800000 */
[----:B------:R-:W4:Y:S04]  /*6a80*/  LDL R40, [R1+0x64] ;  /* 0x0000640001287983 */ /* 0x000f280000100800 */
[----:B------:R-:W5:Y:S04]  /*6a90*/  LDL R15, [R1+0xd0] ;  /* 0x0000d000010f7983 */ /* 0x000f680000100800 */
[----:B------:R-:W2:Y:S01]  /*6aa0*/  LDL R14, [R1+0x70] ;  /* 0x00007000010e7983 */ /* 0x000ea20000100800 */
[----:B---3--:R-:W-:Y:S01]  /*6ab0*/  SEL R12, R91, R107, !P1 ;  /* 0x0000006b5b0c7207 */ /* 0x008fe20004800000 */
        /* <DEDUP_REMOVED lines=10> */
[----:B----4-:R-:W-:-:S04]  /*6b60*/  LOP3.LUT R13, R40, 0x38, R48, 0xf8, !PT ;  /* 0x00000038280d7812 */ /* 0x010fc800078ef830 */
[----:B-----5:R-:W-:-:S04]  /*6b70*/  LOP3.LUT R13, R13, R15, RZ, 0x3c, !PT ;  /* 0x0000000f0d0d7212 */ /* 0x020fc800078e3cff */
[----:B--2---:R-:W-:Y:S01]  /*6b80*/  IADD3 R13, R13, R12, R14 ;  /* 0x0000000c0d0d7210 */ /* 0x004fe20007ffe00e */
[----:B------:R-:W-:-:S04]  /*6b90*/  IMAD R12, R200, 0x4000, R5 ;  /* 0x00004000c80c7824 */ /* 0x000fc800078e0205 */
[----:B------:R-:W-:Y:S01]  /*6ba0*/  IMAD R40, R200, 0x4000, R13 ;  /* 0x00004000c8287824 */ /* 0x000fe200078e020d */
[----:B------:R-:W-:-:S03]  /*6bb0*/  LEA R12, R12, R17, 0x1 ;  /* 0x000000110c0c7211 */ /* 0x000fc600078e08ff */
[----:B------:R-:W-:-:S03]  /*6bc0*/  IMAD R40, R40, 0x2, R17 ;  /* 0x0000000228287824 */ /* 0x000fc600078e0211 */
[----:B------:R-:W2:Y:S04]  /*6bd0*/  LDS.128 R12, [R12+0x20400] ;  /* 0x020400000c0c7984 */ /* 0x000ea80000000c00 */
[----:B------:R-:W3:Y:S01]  /*6be0*/  LDS.128 R40, [R40+0x20400] ;  /* 0x0204000028287984 */ /* 0x000ee20000000c00 */
[----:B------:R-:W-:Y:S05]  /*6bf0*/  @P0 BRA `(.L_x_1614) ;  /* 0x0000000400640947 */ /* 0x000fea0003800000 */
[----:B---3--:R-:W-:Y:S01]  /*6c00*/  IMAD.MOV.U32 R50, RZ, RZ, R41 ;  /* 0x000000ffff327224 */ /* 0x008fe200078e0029 */
[----:B------:R-:W-:Y:S01]  /*6c10*/  SHF.R.U64 R36, R36, 0x10, R37 ;  /* 0x0000001024247819 */ /* 0x000fe20000001225 */
[----:B--2---:R-:W-:Y:S01]  /*6c20*/  IMAD.MOV.U32 R49, RZ, RZ, R13 ;  /* 0x000000ffff317224 */ /* 0x004fe200078e000d */
[----:B------:R-:W-:Y:S01]  /*6c30*/  SHF.R.U32.HI R37, RZ, 0x10, R37 ;  /* 0x00000010ff257819 */ /* 0x000fe20000011625 */
[----:B------:R-:W-:Y:S01]  /*6c40*/  HADD2.F32 R51, -RZ, R125.H1_H1 ;  /* 0x3000007dff337230 */ /* 0x000fe20000004100 */
[----:B------:R-:W-:Y:S01]  /*6c50*/  SHF.R.U64 R38, R38, 0x10, R39 ;  /* 0x0000001026267819 */ /* 0x000fe20000001227 */
[----:B------:R-:W-:Y:S02]  /*6c60*/  HADD2.F32 R13, -RZ, R50.H0_H0 ;  /* 0x20000032ff0d7230 */ /* 0x000fe40000004100 */
[----:B------:R-:W-:Y:S02]  /*6c70*/  HADD2.F32 R73, -RZ, R49.H0_H0 ;  /* 0x20000031ff497230 */ /* 0x000fe40000004100 */
[----:B------:R-:W-:-:S02]  /*6c80*/  HADD2.F32 R72, -RZ, R124.H1_H1 ;  /* 0x3000007cff487230 */ /* 0x000fc40000004100 */
        /* <DEDUP_REMOVED lines=35> */
[----:B------:R-:W-:-:S02]  /*6ec0*/  HADD2.F32 R49, -RZ, R49.H0_H0 ;  /* 0x20000031ff317230 */ /* 0x000fc40000004100 */
[----:B------:R-:W-:Y:S02]  /*6ed0*/  HADD2.F32 R39, -RZ, R39.H0_H0 ;  /* 0x20000027ff277230 */ /* 0x000fe40000004100 */
        /* <DEDUP_REMOVED lines=35> */
[----:B------:R-:W-:-:S02]  /*7110*/  MOV R43, R51 ;  /* 0x00000033002b7202 */ /* 0x000fc40000000f00 */
[-C--:B------:R-:W-:Y:S01]  /*7120*/  FFMA.FTZ R40, R14, R38.reuse, -R40 ;  /* 0x000000260e287223 */ /* 0x080fe20000010828 */
[----:B------:R-:W-:-:S04]  /*7130*/  FFMA.FTZ R39, R42, R38, R39 ;  /* 0x000000262a277223 */ /* 0x000fc80000010027 */
[----:B------:R-:W-:Y:S02]  /*7140*/  F2FP.F16.F32.PACK_AB R46, R40, R46 ;  /* 0x0000002e282e723e */ /* 0x000fe400000000ff */
[----:B------:R-:W-:Y:S02]  /*7150*/  F2FP.F16.F32.PACK_AB R39, R39, R49 ;  /* 0x000000312727723e */ /* 0x000fe400000000ff */
[----:B------:R-:W-:Y:S01]  /*7160*/  MOV R40, R36 ;  /* 0x0000002400287202 */ /* 0x000fe20000000f00 */
[----:B------:R-:W-:Y:S02]  /*7170*/  IMAD.MOV.U32 R14, RZ, RZ, R46 ;  /* 0x000000ffff0e7224 */ /* 0x000fe400078e002e */
[----:B------:R-:W-:-:S07]  /*7180*/  IMAD.MOV.U32 R42, RZ, RZ, R39 ;  /* 0x000000ffff2a7224 */ /* 0x000fce00078e0027 */
.L_x_1614:
[----:B------:R-:W-:Y:S05]  /*7190*/  BSYNC B2 ;  /* 0x0000000000027941 */ /* 0x000fea0003800000 */
.L_x_1613:
[----:B------:R-:W-:Y:S02]  /*71a0*/  ISETP.GE.AND P0, PT, R48, R106, PT ;  /* 0x0000006a3000720c */ /* 0x000fe40003f06270 */
[----:B------:R-:W-:-:S04]  /*71b0*/  LEA R36, P6, R70, R11, 0x1 ;  /* 0x0000000b46247211 */ /* 0x000fc800078c08ff */
[----:B------:R-:W-:-:S05]  /*71c0*/  LEA.HI.X R37, R70, R103, R87, 0x1, P6 ;  /* 0x0000006746257211 */ /* 0x000fca00030f0c57 */
[----:B--2---:R4:W-:Y:S02]  /*71d0*/  ST.E.128 desc[UR60][R36.64], R12 ;  /* 0x0000000c24007985 */ /* 0x0049e4000c101d3c */
[----:B------:R-:W-:-:S05]  /*71e0*/  @!P0 IMAD.WIDE R38, R48, 0x2, R102 ;  /* 0x0000000230268825 */ /* 0x000fca00078e0266 */
[----:B---3--:R4:W-:Y:S02]  /*71f0*/  @!P0 ST.E.128 desc[UR60][R38.64], R40 ;  /* 0x0000002826008985 */ /* 0x0089e4000c101d3c */
.L_x_1608:
[----:B------:R-:W-:Y:S05]  /*7200*/  BSYNC B1 ;  /* 0x0000000000017941 */ /* 0x000fea0003800000 */
.L_x_1607:
[----:B------:R-:W-:-:S03]  /*7210*/  UMOV UR4, 0xffffffff ;  /* 0xffffffff00047882 */ /* 0x000fc60000000000 */
[----:B------:R-:W-:Y:S05]  /*7220*/  BRA.DIV UR4, `(.L_x_1615) ;  /* 0x0000026604347947 */ /* 0x000fea000b800000 */
[----:B-1----:R-:W1:Y:S04]  /*7230*/  SHFL.IDX PT, R105, R105, 0x1, 0x181f ;  /* 0x00381f0069697f89 */ /* 0x002e6800000e0000 */
[----:B------:R-:W0:Y:S02]  /*7240*/  SHFL.IDX PT, R104, R104, 0x1, 0x181f ;  /* 0x00381f0068687f89 */ /* 0x000e2400000e0000 */
.L_x_2013:
[----:B------:R-:W-:Y:S05]  /*7250*/  @P4 BRA `(.L_x_1584) ;  /* 0x0000001400444947 */ /* 0x000fea0003800000 */
[----:B------:R-:W-:Y:S01]  /*7260*/  ISETP.NE.AND P0, PT, R29, RZ, PT ;  /* 0x000000ff1d00720c */ /* 0x000fe20003f05270 */
[----:B------:R-:W-:Y:S01]  /*7270*/  BSSY B1, `(.L_x_1616) ;  /* 0x000007b000017945 */ /* 0x000fe20003800000 */
[----:B0---4-:R-:W-:Y:S02]  /*7280*/  IMAD.MOV.U32 R40, RZ, RZ, R104 ;  /* 0x000000ffff287224 */ /* 0x011fe400078e0068 */
[----:B-1----:R-:W-:-:S09]  /*7290*/  IMAD.MOV.U32 R41, RZ, RZ, R105 ;  /* 0x000000ffff297224 */ /* 0x002fd200078e0069 */
[----:B------:R-:W-:Y:S05]  /*72a0*/  @!P0 BRA `(.L_x_1617) ;  /* 0x0000000400dc8947 */ /* 0x000fea0003800000 */
[----:B------:R-:W4:Y:S04]  /*72b0*/  LDL R15, [R1+0x60] ;  /* 0x00006000010f7983 */ /* 0x000f280000100800 */
[----:B------:R-:W5:Y:S04]  /*72c0*/  LDL R14, [R1+0xcc] ;  /* 0x0000cc00010e7983 */ /* 0x000f680000100800 */
[----:B---3--:R-:W3:Y:S01]  /*72d0*/  LDL R13, [R1+0x6c] ;  /* 0x00006c00010d7983 */ /* 0x008ee20000100800 */
[----:B------:R-:W-:Y:S01]  /*72e0*/  SEL R11, R91, R107, !P2 ;  /* 0x0000006b5b0b7207 */ /* 0x000fe20005000000 */
[----:B------:R-:W-:Y:S01]  /*72f0*/  BSSY B2, `(.L_x_1618) ;  /* 0x000006d000027945 */ /* 0x000fe20003800000 */
[----:B------:R-:W-:-:S02]  /*7300*/  ISETP.GE.AND P0, PT, R18, R101, PT ;  /* 0x000000651200720c */ /* 0x000fc40003f06270 */
[----:B------:R-:W-:-:S04]  /*7310*/  SHF.R.S32.HI R12, RZ, 0x1f, R11 ;  /* 0x0000001fff0c7819 */ /* 0x000fc8000001140b */
[----:B------:R-:W-:-:S04]  /*7320*/  LEA.HI R12, R12, R11, RZ, 0x4 ;  /* 0x0000000b0c0c7211 */ /* 0x000fc800078f20ff */
[----:B------:R-:W-:-:S04]  /*7330*/  LEA.HI.SX32 R12, R12, R35, 0x1c ;  /* 0x000000230c0c7211 */ /* 0x000fc800078fe2ff */
[----:B------:R-:W-:Y:S01]  /*7340*/  SHF.R.S32.HI R11, RZ, 0x1f, R12 ;  /* 0x0000001fff0b7819 */ /* 0x000fe2000001140c */
[----:B------:R-:W-:-:S03]  /*7350*/  IMAD.SHL.U32 R44, R12, 0x8, RZ ;  /* 0x000000080c2c7824 */ /* 0x000fc600078e00ff */
[----:B------:R-:W-:Y:S02]  /*7360*/  LEA.HI R12, R11, R12, RZ, 0x3 ;  /* 0x0000000c0b0c7211 */ /* 0x000fe400078f18ff */
[----:B------:R-:W-:-:S03]  /*7370*/  ISETP.GE.AND P4, PT, R44, R106, PT ;  /* 0x0000006a2c00720c */ /* 0x000fc60003f86270 */
[----:B------:R-:W-:-:S05]  /*7380*/  IMAD.SHL.U32 R12, R12, 0x200, RZ ;  /* 0x000002000c0c7824 */ /* 0x000fca00078e00ff */
[----:B------:R-:W-:Y:S02]  /*7390*/  LOP3.LUT R12, R12, 0x7ffff000, RZ, 0xc0, !PT ;  /* 0x7ffff0000c0c7812 */ /* 0x000fe400078ec0ff */
[----:B----4-:R-:W-:-:S04]  /*73a0*/  LOP3.LUT R11, R15, 0x38, R44, 0xf8, !PT ;  /* 0x000000380f0b7812 */ /* 0x010fc800078ef82c */
[----:B-----5:R-:W-:-:S04]  /*73b0*/  LOP3.LUT R11, R11, R14, RZ, 0x3c, !PT ;  /* 0x0000000e0b0b7212 */ /* 0x020fc800078e3cff */
[----:B---3--:R-:W-:Y:S02]  /*73c0*/  IADD3 R11, R11, R12, R13 ;  /* 0x0000000c0b0b7210 */ /* 0x008fe40007ffe00d */
[----:B------:R-:W-:-:S03]  /*73d0*/  LEA R12, R200, R4, 0xe ;  /* 0x00000004c80c7211 */ /* 0x000fc600078e70ff */
[----:B------:R-:W-:Y:S02]  /*73e0*/  IMAD R14, R200, 0x4000, R11 ;  /* 0x00004000c80e7824 */ /* 0x000fe400078e020b */
[--C-:B------:R-:W-:Y:S02]  /*73f0*/  IMAD R12, R12, 0x2, R17.reuse ;  /* 0x000000020c0c7824 */ /* 0x100fe400078e0211 */
[----:B------:R-:W-:-:S04]  /*7400*/  IMAD R36, R14, 0x2, R17 ;  /* 0x000000020e247824 */ /* 0x000fc800078e0211 */
[----:B------:R-:W0:Y:S04]  /*7410*/  LDS.128 R12, [R12+0x20400] ;  /* 0x020400000c0c7984 */ /* 0x000e280000000c00 */
[----:B------:R-:W1:Y:S01]  /*7420*/  LDS.128 R36, [R36+0x20400] ;  /* 0x0204000024247984 */ /* 0x000e620000000c00 */
[----:B------:R-:W-:Y:S05]  /*7430*/  @P0 BRA `(.L_x_1619) ;  /* 0x0000000400600947 */ /* 0x000fea0003800000 */
[----:B0-----:R-:W-:Y:S01]  /*7440*/  IMAD.MOV.U32 R11, RZ, RZ, R13 ;  /* 0x000000ffff0b7224 */ /* 0x001fe200078e000d */
[----:B------:R-:W-:Y:S01]  /*7450*/  SHF.R.U64 R64, R64, 0x10, R65 ;  /* 0x0000001040407819 */ /* 0x000fe20000001241 */
[----:B------:R-:W-:Y:S01]  /*7460*/  HADD2.F32 R45, -RZ, R121.H1_H1 ;  /* 0x30000079ff2d7230 */ /* 0x000fe20000004100 */
[----:B------:R-:W-:Y:S01]  /*7470*/  SHF.R.U64 R56, R56, 0x10, R57 ;  /* 0x0000001038387819 */ /* 0x000fe20000001239 */
[----:B-1----:R-:W-:Y:S01]  /*7480*/  HADD2.F32 R42, -RZ, R37.H0_H0 ;  /* 0x20000025ff2a7230 */ /* 0x002fe20000004100 */
[----:B------:R-:W-:Y:S01]  /*7490*/  SHF.R.U64 R66, R66, 0x10, R67 ;  /* 0x0000001042427819 */ /* 0x000fe20000001243 */
[----:B------:R-:W-:Y:S01]  /*74a0*/  HADD2.F32 R43, -RZ, R11.H0_H0 ;  /* 0x2000000bff2b7230 */ /* 0x000fe20000004100 */
[----:B------:R-:W-:Y:S01]  /*74b0*/  SHF.R.U64 R58, R58, 0x10, R59 ;  /* 0x000000103a3a7819 */ /* 0x000fe2000000123b */
[----:B------:R-:W-:Y:S02]  /*74c0*/  HADD2.F32 R13, -RZ, R119.H1_H1 ;  /* 0x30000077ff0d7230 */ /* 0x000fe40000004100 */
[----:B------:R-:W-:Y:S01]  /*74d0*/  FMUL.FTZ R46, R42, R45 ;  /* 0x0000002d2a2e7220 */ /* 0x000fe20000410000 */
[----:B------:R-:W-:-:S02]  /*74e0*/  HADD2.F32 R50, -RZ, R121.H0_H0 ;  /* 0x20000079ff327230 */ /* 0x000fc40000004100 */
[C---:B------:R-:W-:Y:S01]  /*74f0*/  FMUL.FTZ R45, R43.reuse, R45 ;  /* 0x0000002d2b2d7220 */ /* 0x040fe20000410000 */
[----:B------:R-:W-:Y:S02]  /*7500*/  HADD2.F32 R72, -RZ, R119.H0_H0 ;  /* 0x20000077ff487230 */ /* 0x000fe40000004100 */
[-C--:B------:R-:W-:Y:S01]  /*7510*/  FFMA.FTZ R43, R43, R13.reuse, -R46 ;  /* 0x0000000d2b2b7223 */ /* 0x080fe2000001082e */
[----:B------:R-:W-:Y:S01]  /*7520*/  SHF.R.U32.HI R46, RZ, 0x10, R57 ;  /* 0x00000010ff2e7819 */ /* 0x000fe20000011639 */
[----:B------:R-:W-:Y:S01]  /*7530*/  FFMA.FTZ R42, R42, R13, R45 ;  /* 0x0000000d2a2a7223 */ /* 0x000fe2000001002d */
[----:B------:R-:W-:Y:S01]  /*7540*/  SHF.R.U32.HI R45, RZ, 0x10, R65 ;  /* 0x00000010ff2d7819 */ /* 0x000fe20000011641 */
[----:B------:R-:W-:Y:S02]  /*7550*/  HADD2.F32 R13, -RZ, R37.H1_H1 ;  /* 0x30000025ff0d7230 */ /* 0x000fe40000004100 */
[----:B------:R-:W-:Y:S02]  /*7560*/  HADD2.F32 R64, -RZ, R64.H0_H0 ;  /* 0x20000040ff407230 */ /* 0x000fe40000004100 */
[----:B------:R-:W-:-:S02]  /*7570*/  HADD2.F32 R37, -RZ, R45.H0_H0 ;  /* 0x2000002dff257230 */ /* 0x000fc40000004100 */
[----:B------:R-:W-:Y:S02]  /*7580*/  HADD2.F32 R45, -RZ, R11.H1_H1 ;  /* 0x3000000bff2d7230 */ /* 0x000fe40000004100 */
[----:B------:R-:W-:Y:S02]  /*7590*/  HADD2.F32 R11, -RZ, R46.H0_H0 ;  /* 0x2000002eff0b7230 */ /* 0x000fe40000004100 */
[-C--:B------:R-:W-:Y:S01]  /*75a0*/  FMUL.FTZ R46, R13, R37.reuse ;  /* 0x000000250d2e7220 */ /* 0x080fe20000410000 */
[----:B------:R-:W-:Y:S02]  /*75b0*/  HADD2.F32 R49, -RZ, R118.H0_H0 ;  /* 0x20000076ff317230 */ /* 0x000fe40000004100 */
[C---:B------:R-:W-:Y:S01]  /*75c0*/  FMUL.FTZ R47, R45.reuse, R37 ;  /* 0x000000252d2f7220 */ /* 0x040fe20000410000 */
[----:B------:R-:W-:Y:S02]  /*75d0*/  HADD2.F32 R58, -RZ, R58.H0_H0 ;  /* 0x2000003aff3a7230 */ /* 0x000fe40000004100 */
[----:B------:R-:W-:Y:S01]  /*75e0*/  FFMA.FTZ R37, R45, R11, -R46 ;  /* 0x0000000b2d257223 */ /* 0x000fe2000001082e */
[----:B------:R-:W-:-:S02]  /*75f0*/  HADD2.F32 R46, -RZ, R120.H1_H1 ;  /* 0x30000078ff2e7230 */ /* 0x000fc40000004100 */
[----:B------:R-:W-:Y:S01]  /*7600*/  FFMA.FTZ R11, R13, R11, R47 ;  /* 0x0000000b0d0b7223 */ /* 0x000fe2000001002f */
[----:B------:R-:W-:Y:S01]  /*7610*/  MOV R13, R15 ;  /* 0x0000000f000d7202 */ /* 0x000fe20000000f00 */
[----:B------:R-:W-:Y:S01]  /*7620*/  HADD2.F32 R15, -RZ, R39.H0_H0 ;  /* 0x20000027ff0f7230 */ /* 0x000fe20000004100 */
[----:B------:R-:W-:Y:S01]  /*7630*/  F2FP.F16.F32.PACK_AB R37, R37, R43 ;  /* 0x0000002b2525723e */ /* 0x000fe200000000ff */
[----:B------:R-:W-:Y:S01]  /*7640*/  HADD2.F32 R47, -RZ, R118.H1_H1 ;  /* 0x30000076ff2f7230 */ /* 0x000fe20000004100 */
[----:B------:R-:W-:Y:S01]  /*7650*/  F2FP.F16.F32.PACK_AB R11, R11, R42 ;  /* 0x0000002a0b0b723e */ /* 0x000fe200000000ff */
[--C-:B------:R-:W-:Y:S02]  /*7660*/  HADD2.F32 R45, -RZ, R13.reuse.H0_H0 ;  /* 0x2000000dff2d7230 */ /* 0x100fe40000004100 */
[-C--:B------:R-:W-:Y:S01]  /*7670*/  FMUL.FTZ R48, R15, R46.reuse ;  /* 0x0000002e0f307220 */ /* 0x080fe20000410000 */
[----:B------:R-:W-:Y:S02]  /*7680*/  HADD2.F32 R13, -RZ, R13.H1_H1 ;  /* 0x3000000dff0d7230 */ /* 0x000fe40000004100 */
[C---:B------:R-:W-:Y:S01]  /*7690*/  FMUL.FTZ R46, R45.reuse, R46 ;  /* 0x0000002e2d2e7220 */ /* 0x040fe20000410000 */
[----:B------:R-:W-:Y:S01]  /*76a0*/  FFMA.FTZ R48, R45, R47, -R48 ;  /* 0x0000002f2d307223 */ /* 0x000fe20000010830 */
[----:B------:R-:W-:-:S02]  /*76b0*/  SHF.R.U32.HI R45, RZ, 0x10, R67 ;  /* 0x00000010ff2d7819 */ /* 0x000fc40000011643 */
[----:B------:R-:W-:Y:S01]  /*76c0*/  FFMA.FTZ R46, R15, R47, R46 ;  /* 0x0000002f0f2e7223 */ /* 0x000fe2000001002e */
[----:B------:R-:W-:Y:S02]  /*76d0*/  HADD2.F32 R15, -RZ, R39.H1_H1 ;  /* 0x30000027ff0f7230 */ /* 0x000fe40000004100 */
[----:B------:R-:W-:Y:S01]  /*76e0*/  HADD2.F32 R39, -RZ, R45.H0_H0 ;  /* 0x2000002dff277230 */ /* 0x000fe20000004100 */
[----:B------:R-:W-:-:S04]  /*76f0*/  SHF.R.U32.HI R45, RZ, 0x10, R59 ;  /* 0x00000010ff2d7819 */ /* 0x000fc8000001163b */
[-C--:B------:R-:W-:Y:S01]  /*7700*/  FMUL.FTZ R47, R15, R39.reuse ;  /* 0x000000270f2f7220 */ /* 0x080fe20000410000 */
[----:B------:R-:W-:Y:S02]  /*7710*/  HADD2.F32 R45, -RZ, R45.H0_H0 ;  /* 0x2000002dff2d7230 */ /* 0x000fe40000004100 */
[----:B------:R-:W-:-:S03]  /*7720*/  FMUL.FTZ R39, R13, R39 ;  /* 0x000000270d277220 */ /* 0x000fc60000410000 */
[-C--:B------:R-:W-:Y:S01]  /*7730*/  FFMA.FTZ R47, R13, R45.reuse, -R47 ;  /* 0x0000002d0d2f7223 */ /* 0x080fe2000001082f */
[----:B------:R-:W-:Y:S02]  /*7740*/  HADD2.F32 R13, -RZ, R36.H0_H0 ;  /* 0x20000024ff0d7230 */ /* 0x000fe40000004100 */
[----:B------:R-:W-:Y:S01]  /*7750*/  FFMA.FTZ R39, R15, R45, R39 ;  /* 0x0000002d0f277223 */ /* 0x000fe20000010027 */
[--C-:B------:R-:W-:Y:S02]  /*7760*/  HADD2.F32 R15, -RZ, R12.reuse.H0_H0 ;  /* 0x2000000cff0f7230 */ /* 0x100fe40000004100 */
[----:B------:R-:W-:Y:S02]  /*7770*/  HADD2.F32 R12, -RZ, R12.H1_H1 ;  /* 0x3000000cff0c7230 */ /* 0x000fe40000004100 */
[-C--:B------:R-:W-:Y:S01]  /*7780*/  FMUL.FTZ R74, R13, R50.reuse ;  /* 0x000000320d4a7220 */ /* 0x080fe20000410000 */
[----:B------:R-:W-:Y:S02]  /*7790*/  HADD2.F32 R45, -RZ, R120.H0_H0 ;  /* 0x20000078ff2d7230 */ /* 0x000fe40000004100 */
[----:B------:R-:W-:Y:S01]  /*77a0*/  FMUL.FTZ R50, R15, R50 ;  /* 0x000000320f327220 */ /* 0x000fe20000410000 */
[----:B------:R-:W-:Y:S01]  /*77b0*/  F2FP.F16.F32.PACK_AB R47, R47, R48 ;  /* 0x000000302f2f723e */ /* 0x000fe200000000ff */
[----:B------:R-:W-:Y:S01]  /*77c0*/  FFMA.FTZ R74, R15, R72, -R74 ;  /* 0x000000480f4a7223 */ /* 0x000fe2000001084a */
[----:B------:R-:W-:-:S02]  /*77d0*/  HADD2.F32 R15, -RZ, R36.H1_H1 ;  /* 0x30000024ff0f7230 */ /* 0x000fc40000004100 */
[----:B------:R-:W-:Y:S01]  /*77e0*/  FFMA.FTZ R50, R13, R72, R50 ;  /* 0x000000480d327223 */ /* 0x000fe20000010032 */
[----:B------:R-:W-:Y:S01]  /*77f0*/  HADD2.F32 R36, -RZ, R56.H0_H0 ;  /* 0x20000038ff247230 */ /* 0x000fe20000004100 */
[----:B------:R-:W-:Y:S01]  /*7800*/  F2FP.F16.F32.PACK_AB R39, R39, R46 ;  /* 0x0000002e2727723e */ /* 0x000fe200000000ff */
[-C--:B------:R-:W-:Y:S01]  /*7810*/  FMUL.FTZ R13, R15, R64.reuse ;  /* 0x000000400f0d7220 */ /* 0x080fe20000410000 */
[----:B------:R-:W-:-:S03]  /*7820*/  FMUL.FTZ R64, R12, R64 ;  /* 0x000000400c407220 */ /* 0x000fc60000410000 */
[-C--:B------:R-:W-:Y:S01]  /*7830*/  FFMA.FTZ R13, R12, R36.reuse, -R13 ;  /* 0x000000240c0d7223 */ /* 0x080fe2000001080d */
[----:B------:R-:W-:Y:S01]  /*7840*/  FFMA.FTZ R15, R15, R36, R64 ;  /* 0x000000240f0f7223 */ /* 0x000fe20000010040 */
[----:B------:R-:W-:Y:S02]  /*7850*/  HADD2.F32 R36, -RZ, R38.H0_H0 ;  /* 0x20000026ff247230 */ /* 0x000fe40000004100 */
[----:B------:R-:W-:Y:S02]  /*7860*/  HADD2.F32 R12, -RZ, R14.H0_H0 ;  /* 0x2000000eff0c7230 */ /* 0x000fe40000004100 */
[----:B------:R-:W-:Y:S01]  /*7870*/  F2FP.F16.F32.PACK_AB R50, R15, R50 ;  /* 0x000000320f32723e */ /* 0x000fe200000000ff */
[-C--:B------:R-:W-:Y:S01]  /*7880*/  FMUL.FTZ R51, R36, R45.reuse ;  /* 0x0000002d24337220 */ /* 0x080fe20000410000 */
[----:B------:R-:W-:Y:S02]  /*7890*/  IMAD.MOV.U32 R15, RZ, RZ, R47 ;  /* 0x000000ffff0f7224 */ /* 0x000fe400078e002f */
[----:B------:R-:W-:Y:S01]  /*78a0*/  FMUL.FTZ R57, R12, R45 ;  /* 0x0000002d0c397220 */ /* 0x000fe20000410000 */
[----:B------:R-:W-:-:S02]  /*78b0*/  HADD2.F32 R45, -RZ, R38.H1_H1 ;  /* 0x30000026ff2d7230 */ /* 0x000fc40000004100 */
[-C--:B------:R-:W-:Y:S01]  /*78c0*/  FFMA.FTZ R12, R12, R49.reuse, -R51 ;  /* 0x000000310c0c7223 */ /* 0x080fe20000010833 */
[----:B------:R-:W-:Y:S02]  /*78d0*/  HADD2.F32 R51, -RZ, R66.H0_H0 ;  /* 0x20000042ff337230 */ /* 0x000fe40000004100 */
[----:B------:R-:W-:Y:S02]  /*78e0*/  HADD2.F32 R38, -RZ, R14.H1_H1 ;  /* 0x3000000eff267230 */ /* 0x000fe40000004100 */
[----:B------:R-:W-:Y:S01]  /*78f0*/  FFMA.FTZ R14, R36, R49, R57 ;  /* 0x00000031240e7223 */ /* 0x000fe20000010039 */
[-C--:B------:R-:W-:Y:S02]  /*7900*/  FMUL.FTZ R49, R45, R51.reuse ;  /* 0x000000332d317220 */ /* 0x080fe40000410000 */
[C---:B------:R-:W-:Y:S02]  /*7910*/  FMUL.FTZ R36, R38.reuse, R51 ;  /* 0x0000003326247220 */ /* 0x040fe40000410000 */
[----:B------:R-:W-:-:S02]  /*7920*/  FFMA.FTZ R49, R38, R58, -R49 ;  /* 0x0000003a26317223 */ /* 0x000fc40000010831 */
[----:B------:R-:W-:Y:S01]  /*7930*/  FFMA.FTZ R45, R45, R58, R36 ;  /* 0x0000003a2d2d7223 */ /* 0x000fe20000010024 */
[----:B------:R-:W-:Y:S01]  /*7940*/  F2FP.F16.F32.PACK_AB R36, R13, R74 ;  /* 0x0000004a0d24723e */ /* 0x000fe200000000ff */
[----:B------:R-:W-:Y:S01]  /*7950*/  IMAD.MOV.U32 R13, RZ, RZ, R37 ;  /* 0x000000ffff0d7224 */ /* 0x000fe200078e0025 */
[----:B------:R-:W-:Y:S01]  /*7960*/  F2FP.F16.F32.PACK_AB R46, R49, R12 ;  /* 0x0000000c312e723e */ /* 0x000fe200000000ff */
[----:B------:R-:W-:Y:S01]  /*7970*/  IMAD.MOV.U32 R37, RZ, RZ, R11 ;  /* 0x000000ffff257224 */ /* 0x000fe200078e000b */
[----:B------:R-:W-:Y:S01]  /*7980*/  F2FP.F16.F32.PACK_AB R38, R45, R14 ;  /* 0x0000000e2d26723e */ /* 0x000fe200000000ff */
[----:B------:R-:W-:Y:S01]  /*7990*/  IMAD.MOV.U32 R12, RZ, RZ, R36 ;  /* 0x000000ffff0c7224 */ /* 0x000fe200078e0024 */
[----:B------:R-:W-:Y:S01]  /*79a0*/  MOV R14, R46 ;  /* 0x0000002e000e7202 */ /* 0x000fe20000000f00 */
[----:B------:R-:W-:-:S07]  /*79b0*/  IMAD.MOV.U32 R36, RZ, RZ, R50 ;  /* 0x000000ffff247224 */ /* 0x000fce00078e0032 */
.L_x_1619:
[----:B------:R-:W-:Y:S05]  /*79c0*/  BSYNC B2 ;  /* 0x0000000000027941 */ /* 0x000fea0003800000 */
.L_x_1618:
[----:B------:R-:W-:Y:S01]  /*79d0*/  LEA R42, P0, R68, R104, 0x1 ;  /* 0x00000068442a7211 */ /* 0x000fe200078008ff */
[----:B------:R-:W-:-:S03]  /*79e0*/  @!P4 IMAD.WIDE R44, R44, 0x2, R40 ;  /* 0x000000022c2cc825 */ /* 0x000fc600078e0228 */
[----:B------:R-:W-:-:S05]  /*79f0*/  LEA.HI.X R43, R68, R105, R86, 0x1, P0 ;  /* 0x00000069442b7211 */ /* 0x000fca00000f0c56 */
[----:B0-----:R0:W-:Y:S04]  /*7a00*/  ST.E.128 desc[UR60][R42.64], R12 ;  /* 0x0000000c2a007985 */ /* 0x0011e8000c101d3c */
[----:B-1----:R0:W-:Y:S02]  /*7a10*/  @!P4 ST.E.128 desc[UR60][R44.64], R36 ;  /* 0x000000242c00c985 */ /* 0x0021e4000c101d3c */
.L_x_1617:
[----:B------:R-:W-:Y:S05]  /*7a20*/  BSYNC B1 ;  /* 0x0000000000017941 */ /* 0x000fea0003800000 */
.L_x_1616:
[----:B------:R-:W-:-:S13]  /*7a30*/  ISETP.NE.AND P0, PT, R71, RZ, PT ;  /* 0x000000ff4700720c */ /* 0x000fda0003f05270 */
[----:B------:R-:W-:Y:S05]  /*7a40*/  @!P0 BRA `(.L_x_1584) ;  /* 0x0000000c00488947 */ /* 0x000fea0003800000 */
[----:B0-----:R-:W4:Y:S04]  /*7a50*/  LDL R36, [R1+0x60] ;  /* 0x0000600001247983 */ /* 0x001f280000100800 */
[----:B------:R-:W5:Y:S04]  /*7a60*/  LDL R15, [R1+0xcc] ;  /* 0x0000cc00010f7983 */ /* 0x000f680000100800 */
[----:B------:R-:W2:Y:S01]  /*7a70*/  LDL R14, [R1+0x6c] ;  /* 0x00006c00010e7983 */ /* 0x000ea20000100800 */
[----:B------:R-:W-:Y:S01]  /*7a80*/  SEL R107, R91, R107, !P1 ;  /* 0x0000006b5b6b7207 */ /* 0x000fe20004800000 */
[----:B------:R-:W-:Y:S01]  /*7a90*/  BSSY B1, `(.L_x_1620) ;  /* 0x000006a000017945 */ /* 0x000fe20003800000 */
[----:B------:R-:W-:-:S02]  /*7aa0*/  ISETP.GE.AND P4, PT, R203, R101, PT ;  /* 0x00000065cb00720c */ /* 0x000fc40003f86270 */
[----:B---3--:R-:W-:Y:S02]  /*7ab0*/  SHF.R.S32.HI R12, RZ, 0x1f, R107 ;  /* 0x0000001fff0c7819 */ /* 0x008fe4000001146b */
[----:B------:R-:W-:Y:S02]  /*7ac0*/  LEA R42, P0, R70, R104, 0x1 ;  /* 0x00000068462a7211 */ /* 0x000fe400078008ff */
[----:B------:R-:W-:Y:S02]  /*7ad0*/  LEA.HI R12, R12, R107, RZ, 0x4 ;  /* 0x0000006b0c0c7211 */ /* 0x000fe400078f20ff */
[----:B------:R-:W-:Y:S02]  /*7ae0*/  LEA.HI.X R43, R70, R105, R87, 0x1, P0 ;  /* 0x00000069462b7211 */ /* 0x000fe400000f0c57 */
[----:B------:R-:W-:-:S04]  /*7af0*/  LEA.HI.SX32 R12, R12, R69, 0x1c ;  /* 0x000000450c0c7211 */ /* 0x000fc800078fe2ff */
[----:B------:R-:W-:Y:S01]  /*7b00*/  SHF.R.S32.HI R13, RZ, 0x1f, R12 ;  /* 0x0000001fff0d7819 */ /* 0x000fe2000001140c */
[----:B------:R-:W-:-:S03]  /*7b10*/  IMAD.SHL.U32 R11, R12, 0x8, RZ ;  /* 0x000000080c0b7824 */ /* 0x000fc600078e00ff */
[----:B------:R-:W-:-:S05]  /*7b20*/  LEA.HI R13, R13, R12, RZ, 0x3 ;  /* 0x0000000c0d0d7211 */ /* 0x000fca00078f18ff */
[----:B------:R-:W-:-:S05]  /*7b30*/  IMAD.SHL.U32 R13, R13, 0x200, RZ ;  /* 0x000002000d0d7824 */ /* 0x000fca00078e00ff */
[----:B------:R-:W-:Y:S02]  /*7b40*/  LOP3.LUT R13, R13, 0x7ffff000, RZ, 0xc0, !PT ;  /* 0x7ffff0000d0d7812 */ /* 0x000fe400078ec0ff */
[----:B----4-:R-:W-:-:S04]  /*7b50*/  LOP3.LUT R12, R36, 0x38, R11, 0xf8, !PT ;  /* 0x00000038240c7812 */ /* 0x010fc800078ef80b */
[----:B-----5:R-:W-:-:S04]  /*7b60*/  LOP3.LUT R12, R12, R15, RZ, 0x3c, !PT ;  /* 0x0000000f0c0c7212 */ /* 0x020fc800078e3cff */
[----:B--2---:R-:W-:Y:S01]  /*7b70*/  IADD3 R13, R12, R13, R14 ;  /* 0x0000000d0c0d7210 */ /* 0x004fe20007ffe00e */
[----:B------:R-:W-:-:S03]  /*7b80*/  IMAD R12, R200, 0x4000, R6 ;  /* 0x00004000c80c7824 */ /* 0x000fc600078e0206 */
[----:B------:R-:W-:Y:S01]  /*7b90*/  LEA R14, R200, R13, 0xe ;  /* 0x0000000dc80e7211 */ /* 0x000fe200078e70ff */
[----:B------:R-:W-:-:S04]  /*7ba0*/  IMAD R12, R12, 0x2, R17 ;  /* 0x000000020c0c7824 */ /* 0x000fc800078e0211 */
[----:B------:R-:W-:Y:S02]  /*7bb0*/  IMAD R36, R14, 0x2, R17 ;  /* 0x000000020e247824 */ /* 0x000fe400078e0211 */
[----:B------:R-:W0:Y:S04]  /*7bc0*/  LDS.128 R12, [R12+0x20400] ;  /* 0x020400000c0c7984 */ /* 0x000e280000000c00 */
[----:B------:R-:W1:Y:S01]  /*7bd0*/  LDS.128 R36, [R36+0x20400] ;  /* 0x0204000024247984 */ /* 0x000e620000000c00 */
[----:B------:R-:W-:Y:S05]  /*7be0*/  @P4 BRA `(.L_x_1621) ;  /* 0x0000000400504947 */ /* 0x000fea0003800000 */
[----:B------:R-:W-:Y:S01]  /*7bf0*/  SHF.R.U64 R44, R52, 0x10, R53 ;  /* 0x00000010342c7819 */ /* 0x000fe20000001235 */
[----:B-1----:R-:W-:Y:S01]  /*7c00*/  IMAD.MOV.U32 R48, RZ, RZ, R37 ;  /* 0x000000ffff307224 */ /* 0x002fe200078e0025 */
[----:B------:R-:W-:Y:S01]  /*7c10*/  SHF.R.U32.HI R51, RZ, 0x10, R53 ;  /* 0x00000010ff337819 */ /* 0x000fe20000011635 */
[----:B0-----:R-:W-:Y:S01]  /*7c20*/  IMAD.MOV.U32 R37, RZ, RZ, R15 ;  /* 0x000000ffff257224 */ /* 0x001fe200078e000f */
[----:B------:R-:W-:Y:S01]  /*7c30*/  SHF.R.U32.HI R53, RZ, 0x10, R61 ;  /* 0x00000010ff357819 */ /* 0x000fe2000001163d */
[----:B------:R-:W-:Y:S01]  /*7c40*/  HADD2.F32 R56, -RZ, R117.H1_H1 ;  /* 0x30000075ff387230 */ /* 0x000fe20000004100 */
[----:B------:R-:W-:Y:S01]  /*7c50*/  MOV R49, R39 ;  /* 0x0000002700317202 */ /* 0x000fe20000000f00 */
[--C-:B------:R-:W-:Y:S01]  /*7c60*/  HADD2.F32 R39, -RZ, R48.reuse.H0_H0 ;  /* 0x20000030ff277230 */ /* 0x100fe20000004100 */
[--C-:B------:R-:W-:Y:S01]  /*7c70*/  SHF.R.U64 R45, R54, 0x10, R55.reuse ;  /* 0x00000010362d7819 */ /* 0x100fe20000001237 */
[----:B------:R-:W-:Y:S01]  /*7c80*/  HADD2.F32 R50, -RZ, R48.H1_H1 ;  /* 0x30000030ff327230 */ /* 0x000fe20000004100 */
[----:B------:R-:W-:Y:S01]  /*7c90*/  SHF.R.U32.HI R54, RZ, 0x10, R55 ;  /* 0x00000010ff367819 */ /* 0x000fe20000011637 */
[----:B------:R-:W-:Y:S01]  /*7ca0*/  HADD2.F32 R53, -RZ, R53.H0_H0 ;  /* 0x20000035ff357230 */ /* 0x000fe20000004100 */
[--C-:B------:R-:W-:Y:S01]  /*7cb0*/  SHF.R.U64 R47, R62, 0x10, R63.reuse ;  /* 0x000000103e2f7819 */ /* 0x100fe2000000123f */
[--C-:B------:R-:W-:Y:S01]  /*7cc0*/  HADD2.F32 R48, -RZ, R13.reuse.H1_H1 ;  /* 0x3000000dff307230 */ /* 0x100fe20000004100 */
[----:B------:R-:W-:Y:S01]  /*7cd0*/  SHF.R.U32.HI R62, RZ, 0x10, R63 ;  /* 0x00000010ff3e7819 */ /* 0x000fe2000001163f */
[----:B------:R-:W-:-:S02]  /*7ce0*/  HADD2.F32 R15, -RZ, R13.H0_H0 ;  /* 0x2000000dff0f7230 */ /* 0x000fc40000004100 */
[-C--:B------:R-:W-:Y:S01]  /*7cf0*/  FMUL.FTZ R55, R50, R53.reuse ;  /* 0x0000003532377220 */ /* 0x080fe20000410000 */
[----:B------:R-:W-:Y:S02]  /*7d00*/  HADD2.F32 R51, -RZ, R51.H0_H0 ;  /* 0x20000033ff337230 */ /* 0x000fe40000004100 */
[C---:B------:R-:W-:Y:S01]  /*7d10*/  FMUL.FTZ R53, R48.reuse, R53 ;  /* 0x0000003530357220 */ /* 0x040fe20000410000 */
[----:B------:R-:W-:Y:S02]  /*7d20*/  HADD2.F32 R52, -RZ, R115.H1_H1 ;  /* 0x30000073ff347230 */ /* 0x000fe40000004100 */
[-C--:B------:R-:W-:Y:S01]  /*7d30*/  FMUL.FTZ R58, R39, R56.reuse ;  /* 0x00000038273a7220 */ /* 0x080fe20000410000 */
[C---:B------:R-:W-:Y:S01]  /*7d40*/  FMUL.FTZ R56, R15.reuse, R56 ;  /* 0x000000380f387220 */ /* 0x040fe20000410000 */
[-C--:B------:R-:W-:Y:S01]  /*7d50*/  FFMA.FTZ R48, R48, R51.reuse, -R55 ;  /* 0x0000003330307223 */ /* 0x080fe20000010837 */
[----:B------:R-:W-:Y:S01]  /*7d60*/  FFMA.FTZ R50, R50, R51, R53 ;  /* 0x0000003332327223 */ /* 0x000fe20000010035 */
[----:B------:R-:W-:Y:S01]  /*7d70*/  FFMA.FTZ R13, R15, R52, -R58 ;  /* 0x000000340f0d7223 */ /* 0x000fe2000001083a */
[----:B------:R-:W-:-:S02]  /*7d80*/  HADD2.F32 R51, -RZ, R49.H0_H0 ;  /* 0x20000031ff337230 */ /* 0x000fc40000004100 */
[----:B------:R-:W-:Y:S01]  /*7d90*/  FFMA.FTZ R15, R39, R52, R56 ;  /* 0x00000034270f7223 */ /* 0x000fe20000010038 */
[----:B------:R-:W-:Y:S01]  /*7da0*/  HADD2.F32 R49, -RZ, R49.H1_H1 ;  /* 0x30000031ff317230 */ /* 0x000fe20000004100 */
[----:B------:R-:W-:Y:S01]  /*7db0*/  SHF.R.U64 R46, R60, 0x10, R61 ;  /* 0x000000103c2e7819 */ /* 0x000fe2000000123d */
[----:B------:R-:W-:Y:S01]  /*7dc0*/  HADD2.F32 R62, -RZ, R62.H0_H0 ;  /* 0x2000003eff3e7230 */ /* 0x000fe20000004100 */
[----:B------:R-:W-:Y:S01]  /*7dd0*/  F2FP.F16.F32.PACK_AB R13, R48, R13 ;  /* 0x0000000d300d723e */ /* 0x000fe200000000ff */
[----:B------:R-:W-:Y:S02]  /*7de0*/  HADD2.F32 R52, -RZ, R37.H1_H1 ;  /* 0x30000025ff347230 */ /* 0x000fe40000004100 */
[----:B------:R-:W-:Y:S02]  /*7df0*/  HADD2.F32 R54, -RZ, R54.H0_H0 ;  /* 0x20000036ff367230 */ /* 0x000fe40000004100 */
[----:B------:R-:W-:Y:S01]  /*7e00*/  FMUL.FTZ R53, R49, R62 ;  /* 0x0000003e31357220 */ /* 0x000fe20000410000 */
[----:B------:R-:W-:-:S02]  /*7e10*/  HADD2.F32 R58, -RZ, R116.H1_H1 ;  /* 0x30000074ff3a7230 */ /* 0x000fc40000004100 */
[C---:B------:R-:W-:Y:S01]  /*7e20*/  FMUL.FTZ R62, R52.reuse, R62 ;  /* 0x0000003e343e7220 */ /* 0x040fe20000410000 */
[----:B------:R-:W-:Y:S02]  /*7e30*/  HADD2.F32 R39, -RZ, R37.H0_H0 ;  /* 0x20000025ff277230 */ /* 0x000fe40000004100 */
[-C--:B------:R-:W-:Y:S01]  /*7e40*/  FFMA.FTZ R52, R52, R54.reuse, -R53 ;  /* 0x0000003634347223 */ /* 0x080fe20000010835 */
[----:B------:R-:W-:Y:S02]  /*7e50*/  HADD2.F32 R56, -RZ, R114.H1_H1 ;  /* 0x30000072ff387230 */ /* 0x000fe40000004100 */
[----:B------:R-:W-:Y:S01]  /*7e60*/  FFMA.FTZ R54, R49, R54, R62 ;  /* 0x0000003631367223 */ /* 0x000fe2000001003e */
[-C--:B------:R-:W-:Y:S01]  /*7e70*/  FMUL.FTZ R60, R51, R58.reuse ;  /* 0x0000003a333c7220 */ /* 0x080fe20000410000 */
[----:B------:R-:W-:Y:S02]  /*7e80*/  HADD2.F32 R53, -RZ, R46.H0_H0 ;  /* 0x2000002eff357230 */ /* 0x000fe40000004100 */
[----:B------:R-:W-:Y:S01]  /*7e90*/  FMUL.FTZ R58, R39, R58 ;  /* 0x0000003a273a7220 */ /* 0x000fe20000410000 */
[----:B------:R-:W-:-:S02]  /*7ea0*/  HADD2.F32 R49, -RZ, R36.H0_H0 ;  /* 0x20000024ff317230 */ /* 0x000fc40000004100 */
[-C--:B------:R-:W-:Y:S01]  /*7eb0*/  FFMA.FTZ R37, R39, R56.reuse, -R60 ;  /* 0x0000003827257223 */ /* 0x080fe2000001083c */
[----:B------:R-:W-:Y:S02]  /*7ec0*/  HADD2.F32 R46, -RZ, R12.H0_H0 ;  /* 0x2000000cff2e7230 */ /* 0x000fe40000004100 */
[----:B------:R-:W-:Y:S01]  /*7ed0*/  FFMA.FTZ R39, R51, R56, R58 ;  /* 0x0000003833277223 */ /* 0x000fe2000001003a */
[----:B------:R-:W-:Y:S02]  /*7ee0*/  HADD2.F32 R36, -RZ, R36.H1_H1 ;  /* 0x30000024ff247230 */ /* 0x000fe40000004100 */
[----:B------:R-:W-:Y:S01]  /*7ef0*/  HADD2.F32 R117, -RZ, R117.H0_H0 ;  /* 0x20000075ff757230 */ /* 0x000fe20000004100 */
[----:B------:R-:W-:Y:S01]  /*7f00*/  F2FP.F16.F32.PACK_AB R52, R52, R37 ;  /* 0x000000253434723e */ /* 0x000fe200000000ff */
[----:B------:R-:W-:Y:S02]  /*7f10*/  HADD2.F32 R12, -RZ, R12.H1_H1 ;  /* 0x3000000cff0c7230 */ /* 0x000fe40000004100 */
[----:B------:R-:W-:Y:S01]  /*7f20*/  FMUL.FTZ R57, R36, R53 ;  /* 0x0000003524397220 */ /* 0x000fe20000410000 */
[----:B------:R-:W-:-:S02]  /*7f30*/  HADD2.F32 R115, -RZ, R115.H0_H0 ;  /* 0x20000073ff737230 */ /* 0x000fc40000004100 */
[----:B------:R-:W-:Y:S01]  /*7f40*/  FMUL.FTZ R55, R49, R117 ;  /* 0x0000007531377220 */ /* 0x000fe20000410000 */
[----:B------:R-:W-:Y:S02]  /*7f50*/  HADD2.F32 R51, -RZ, R44.H0_H0 ;  /* 0x2000002cff337230 */ /* 0x000fe40000004100 */
[----:B------:R-:W-:Y:S01]  /*7f60*/  FMUL.FTZ R53, R12, R53 ;  /* 0x000000350c357220 */ /* 0x000fe20000410000 */
[C---:B------:R-:W-:Y:S01]  /*7f70*/  FMUL.FTZ R44, R46.reuse, R117 ;  /* 0x000000752e2c7220 */ /* 0x040fe20000410000 */
[----:B------:R-:W-:Y:S01]  /*7f80*/  FFMA.FTZ R55, R46, R115, -R55 ;  /* 0x000000732e377223 */ /* 0x000fe20000010837 */
[----:B------:R-:W-:Y:S02]  /*7f90*/  HADD2.F32 R47, -RZ, R47.H0_H0 ;  /* 0x2000002fff2f7230 */ /* 0x000fe40000004100 */
[-C--:B------:R-:W-:Y:S01]  /*7fa0*/  FFMA.FTZ R53, R36, R51.reuse, R53 ;  /* 0x0000003324357223 */ /* 0x080fe20000010035 */
[----:B------:R-:W-:Y:S01]  /*7fb0*/  FFMA.FTZ R46, R12, R51, -R57 ;  /* 0x000000330c2e7223 */ /* 0x000fe20000010839 */
[----:B------:R-:W-:-:S02]  /*7fc0*/  HADD2.F32 R36, -RZ, R38.H0_H0 ;  /* 0x20000026ff247230 */ /* 0x000fc40000004100 */
[----:B------:R-:W-:Y:S01]  /*7fd0*/  FFMA.FTZ R44, R49, R115, R44 ;  /* 0x00000073312c7223 */ /* 0x000fe2000001002c */
[----:B------:R-:W-:Y:S01]  /*7fe0*/  HADD2.F32 R51, -RZ, R116.H0_H0 ;  /* 0x20000074ff337230 */ /* 0x000fe20000004100 */
[----:B------:R-:W-:Y:S01]  /*7ff0*/  F2FP.F16.F32.PACK_AB R37, R50, R15 ;  /* 0x0000000f3225723e */ /* 0x000fe200000000ff */
[----:B------:R-:W-:Y:S01]  /*8000*/  HADD2.F32 R12, -RZ, R14.H0_H0 ;  /* 0x2000000eff0c7230 */ /* 0x000fe20000004100 */
[----:B------:R-:W-:Y:S01]  /*8010*/  F2FP.F16.F32.PACK_AB R39, R54, R39 ;  /* 0x000000273627723e */ /* 0x000fe200000000ff */
[----:B------:R-:W-:Y:S02]  /*8020*/  HADD2.F32 R38, -RZ, R38.H1_H1 ;  /* 0x30000026ff267230 */ /* 0x000fe40000004100 */
[-C--:B------:R-:W-:Y:S01]  /*8030*/  FMUL.FTZ R57, R36, R51.reuse ;  /* 0x0000003324397220 */ /* 0x080fe20000410000 */
[----:B------:R-:W-:Y:S02]  /*8040*/  HADD2.F32 R14, -RZ, R14.H1_H1 ;  /* 0x3000000eff0e7230 */ /* 0x000fe40000004100 */
[----:B------:R-:W-:Y:S01]  /*8050*/  FMUL.FTZ R51, R12, R51 ;  /* 0x000000330c337220 */ /* 0x000fe20000410000 */
[----:B------:R-:W-:-:S02]  /*8060*/  HADD2.F32 R49, -RZ, R114.H0_H0 ;  /* 0x20000072ff317230 */ /* 0x000fc40000004100 */
[-C--:B------:R-:W-:Y:S01]  /*8070*/  FMUL.FTZ R59, R38, R47.reuse ;  /* 0x0000002f263b7220 */ /* 0x080fe20000410000 */
[----:B------:R-:W-:Y:S02]  /*8080*/  HADD2.F32 R45, -RZ, R45.H0_H0 ;  /* 0x2000002dff2d7230 */ /* 0x000fe40000004100 */
[----:B------:R-:W-:Y:S01]  /*8090*/  FMUL.FTZ R47, R14, R47 ;  /* 0x0000002f0e2f7220 */ /* 0x000fe20000410000 */
[----:B------:R-:W-:Y:S02]  /*80a0*/  IMAD.MOV.U32 R15, RZ, RZ, R52 ;  /* 0x000000ffff0f7224 */ /* 0x000fe400078e0034 */
        /* <DEDUP_REMOVED lines=8> */
.L_x_1621:
[----:B------:R-:W-:Y:S05]  /*8130*/  BSYNC B1 ;  /* 0x0000000000017941 */ /* 0x000fea0003800000 */
.L_x_1620:
[----:B0-----:R0:W-:Y:S01]  /*8140*/  ST.E.128 desc[UR60][R42.64], R12 ;  /* 0x0000000c2a007985 */ /* 0x0011e2000c101d3c */
[----:B------:R-:W-:-:S13]  /*8150*/  ISETP.GE.AND P0, PT, R11, R106, PT ;  /* 0x0000006a0b00720c */ /* 0x000fda0003f06270 */
[----:B------:R-:W-:Y:S05]  /*8160*/  @P0 BRA `(.L_x_1584) ;  /* 0x0000000400800947 */ /* 0x000fea0003800000 */
[----:B------:R-:W-:-:S05]  /*8170*/  IMAD.WIDE R40, R11, 0x2, R40 ;  /* 0x000000020b287825 */ /* 0x000fca00078e0228 */
[----:B-1----:R1:W-:Y:S01]  /*8180*/  ST.E.128 desc[UR60][R40.64], R36 ;  /* 0x0000002428007985 */ /* 0x0023e2000c101d3c */
[----:B------:R-:W-:Y:S05]  /*8190*/  BRA `(.L_x_1584) ;  /* 0x0000000400747947 */ /* 0x000fea0003800000 */
.L_x_1557:
[----:B------:R-:W2:Y:S02]  /*81a0*/  LDL R11, [R1+0x68] ;  /* 0x00006800010b7983 */ /* 0x000ea40000100800 */
[----:B--2---:R-:W-:-:S13]  /*81b0*/  R2UR UR4, R11 ;  /* 0x000000000b0472ca */ /* 0x004fda00000e0000 */
[----:B------:R-:W-:-:S06]  /*81c0*/  UISETP.NE.AND UP0, UPT, UR4, 0x3, UPT ;  /* 0x000000030400788c */ /* 0x000fcc000bf05270 */
[----:B------:R-:W-:-:S13]  /*81d0*/  PLOP3.LUT P5, PT, PT, PT, UP0, 0x80, 0x0 ;  /* 0x000000000000781c */ /* 0x000fda0003faf008 */
[----:B------:R-:W-:Y:S05]  /*81e0*/  @!P5 BRA `(.L_x_1622) ;  /* 0x000000000004d947 */ /* 0x000fea0003800000 */
[----:B------:R-:W-:Y:S01]  /*81f0*/  BPT.TRAP 0x1 ;  /* 0x000000040000795c */ /* 0x000fe20000300000 */
.L_x_1622:
[----:B------:R-:W2:Y:S01]  /*8200*/  LDL R11, [R1+0x50] ;  /* 0x00005000010b7983 */ /* 0x000ea20000100800 */
[----:B------:R-:W-:Y:S01]  /*8210*/  IMAD R88, R200, 0x8, R17 ;  /* 0x00000008c8587824 */ /* 0x000fe200078e0211 */
[----:B------:R-:W-:Y:S01]  /*8220*/  BSSY B1, `(.L_x_1623) ;  /* 0x0000005000017945 */ /* 0x000fe20003800000 */
[----:B------:R-:W-:Y:S02]  /*8230*/  SHF.R.S32.HI R97, RZ, 0x1f, R98 ;  /* 0x0000001fff617819 */ /* 0x000fe40000011462 */
[----:B--2---:R-:W-:-:S04]  /*8240*/  SHF.L.U32 R100, R11, 0x1f, RZ ;  /* 0x0000001f0b647819 */ /* 0x004fc800000006ff */
[----:B------:R-:W0:Y:S02]  /*8250*/  SYNCS.PHASECHK.TRANS64.TRYWAIT P0, [R88+URZ+0x30890], R100 ;  /* 0x03089064580075a7 */ /* 0x000e24000800017f */
[----:B0-----:R-:W-:Y:S05]  /*8260*/  @!P0 BRA `(.L_x_1624) ;  /* 0x0000025400708947 */ /* 0x001fea0003800000 */
.L_x_2014:
[----:B------:R-:W-:Y:S05]  /*8270*/  BSYNC B1 ;  /* 0x0000000000017941 */ /* 0x000fea0003800000 */
.L_x_1623:
[----:B------:R-:W2:Y:S01]  /*8280*/  LDL R15, [R1+0x10] ;  /* 0x00001000010f7983 */ /* 0x000ea20000100800 */
        /* <DEDUP_REMOVED lines=13> */
[----:B------:R-:W-:-:S03]  /*8360*/  ULDC.64 UR4, c[0x0][0x308] ;  /* 0x0000c20000047ab9 */ /* 0x000fc60000000a00 */
[----:B------:R-:W-:Y:S02]  /*8370*/  IMAD.IADD R13, R13, 0x1, R11 ;  /* 0x000000010d0d7824 */ /* 0x000fe400078e020b */
[----:B------:R-:W-:Y:S01]  /*8380*/  IMAD.WIDE.U32 R12, R226, UR4, R12 ;  /* 0x00000004e20c7c25 */ /* 0x000fe2000f8e000c */
[----:B------:R-:W-:-:S03]  /*8390*/  UMOV UR4, 0xffffffff ;  /* 0xffffffff00047882 */ /* 0x000fc60000000000 */
[----:B------:R-:W-:Y:S01]  /*83a0*/  IMAD R41, R226, UR5, R13 ;  /* 0x00000005e2297c24 */ /* 0x000fe2000f8e020d */
[----:B------:R-:W-:-:S04]  /*83b0*/  LEA R40, P0, R12, UR6, 0x1 ;  /* 0x000000060c287c11 */ /* 0x000fc8000f8008ff */
[----:B------:R-:W-:Y:S02]  /*83c0*/  LEA.HI.X R41, R12, UR7, R41, 0x1, P0 ;  /* 0x000000070c297c11 */ /* 0x000fe400080f0c29 */
[----:B--2---:R-:W-:-:S04]  /*83d0*/  IADD3 R42, -R15, R95, RZ ;  /* 0x0000005f0f2a7210 */ /* 0x004fc80007ffe1ff */
[----:B------:R-:W-:Y:S01]  /*83e0*/  ISETP.GE.AND P0, PT, R42, 0x1, PT ;  /* 0x000000012a00780c */ /* 0x000fe20003f06270 */
[----:B------:R-:W-:-:S12]  /*83f0*/  BRA.DIV UR4, `(.L_x_1625) ;  /* 0x0000025604207947 */ /* 0x000fd8000b800000 */
[----:B------:R1:W2:Y:S04]  /*8400*/  SHFL.IDX PT, R38, R41, RZ, 0x181f ;  /* 0x00181fff29267589 */ /* 0x0002a800000e0000 */
[----:B------:R1:W3:Y:S02]  /*8410*/  SHFL.IDX PT, R39, R40, RZ, 0x181f ;  /* 0x00181fff28277589 */ /* 0x0002e400000e0000 */
.L_x_2018:
[----:B------:R-:W-:Y:S04]  /*8420*/  BSSY B1, `(.L_x_1626) ;  /* 0x0000018000017945 */ /* 0x000fe80003800000 */
[----:B------:R-:W-:Y:S05]  /*8430*/  @!P0 BRA `(.L_x_1627) ;  /* 0x0000000000588947 */ /* 0x000fea0003800000 */
[----:B------:R-:W4:Y:S01]  /*8440*/  LDL R11, [R1+0x8] ;  /* 0x00000800010b7983 */ /* 0x000f220000100800 */
[----:B------:R-:W-:Y:S02]  /*8450*/  ULDC UR4, c[0x0][0x2f4] ;  /* 0x0000bd0000047ab9 */ /* 0x000fe40000000800 */
[----:B------:R-:W-:Y:S02]  /*8460*/  ISETP.GE.AND P4, PT, R18, UR4, PT ;  /* 0x0000000412007c0c */ /* 0x000fe4000bf86270 */
[----:B------:R-:W-:-:S11]  /*8470*/  ISETP.GE.AND P0, PT, R203, UR4, PT ;  /* 0x00000004cb007c0c */ /* 0x000fd6000bf06270 */
[----:B------:R-:W5:Y:S01]  /*8480*/  @!P4 LDS.128 R12, [R90+0x20400] ;  /* 0x020400005a0cc984 */ /* 0x000f620000000c00 */
[----:B---3--:R-:W-:-:S04]  /*8490*/  @!P4 LEA R36, P6, R18, R39, 0x1 ;  /* 0x000000271224c211 */ /* 0x008fc800078c08ff */
[----:B--2---:R-:W-:-:S05]  /*84a0*/  @!P4 LEA.HI.X R37, R18, R38, R19, 0x1, P6 ;  /* 0x000000261225c211 */ /* 0x004fca00030f0c13 */
[----:B-----5:R2:W-:Y:S01]  /*84b0*/  @!P4 ST.E.128 desc[UR60][R36.64], R12 ;  /* 0x0000000c2400c985 */ /* 0x0205e2000c101d3c */
[----:B------:R-:W-:-:S03]  /*84c0*/  ISETP.GE.AND P4, PT, R22, UR4, PT ;  /* 0x0000000416007c0c */ /* 0x000fc6000bf86270 */
[----:B------:R-:W3:Y:S01]  /*84d0*/  @!P0 LDS.128 R12, [R90+0x22400] ;  /* 0x022400005a0c8984 */ /* 0x000ee20000000c00 */
[----:B--2---:R-:W-:-:S04]  /*84e0*/  @!P0 LEA R36, P6, R201, R39, 0x1 ;  /* 0x00000027c9248211 */ /* 0x004fc800078c08ff */
[----:B------:R-:W-:-:S05]  /*84f0*/  @!P0 LEA.HI.X R37, R201, R38, R224, 0x1, P6 ;  /* 0x00000026c9258211 */ /* 0x000fca00030f0ce0 */
[----:B---3--:R2:W-:Y:S01]  /*8500*/  @!P0 ST.E.128 desc[UR60][R36.64], R12 ;  /* 0x0000000c24008985 */ /* 0x0085e2000c101d3c */
[----:B------:R-:W-:-:S03]  /*8510*/  ISETP.GE.AND P0, PT, R23, UR4, PT ;  /* 0x0000000417007c0c */ /* 0x000fc6000bf06270 */
[----:B------:R-:W3:Y:S01]  /*8520*/  @!P4 LDS.128 R12, [R90+0x24400] ;  /* 0x024400005a0cc984 */ /* 0x000ee20000000c00 */
[----:B--2---:R-:W-:-:S04]  /*8530*/  @!P4 LEA R36, P6, R22, R39, 0x1 ;  /* 0x000000271624c211 */ /* 0x004fc800078c08ff */
[----:B----4-:R-:W-:-:S05]  /*8540*/  @!P4 LEA.HI.X R37, R22, R38, R11, 0x1, P6 ;  /* 0x000000261625c211 */ /* 0x010fca00030f0c0b */
[----:B---3--:R2:W-:Y:S04]  /*8550*/  @!P4 ST.E.128 desc[UR60][R36.64], R12 ;  /* 0x0000000c2400c985 */ /* 0x0085e8000c101d3c */
[----:B------:R-:W3:Y:S01]  /*8560*/  @!P0 LDS.128 R12, [R90+0x26400] ;  /* 0x026400005a0c8984 */ /* 0x000ee20000000c00 */
[----:B--2---:R-:W-:-:S04]  /*8570*/  @!P0 LEA R36, P4, R23, R39, 0x1 ;  /* 0x0000002717248211 */ /* 0x004fc800078808ff */
[----:B------:R-:W-:-:S05]  /*8580*/  @!P0 LEA.HI.X R37, R23, R38, R229, 0x1, P4 ;  /* 0x0000002617258211 */ /* 0x000fca00020f0ce5 */
[----:B---3--:R4:W-:Y:S04]  /*8590*/  @!P0 ST.E.128 desc[UR60][R36.64], R12 ;  /* 0x0000000c24008985 */ /* 0x0089e8000c101d3c */
.L_x_1627:
[----:B------:R-:W-:Y:S05]  /*85a0*/  BSYNC B1 ;  /* 0x0000000000017941 */ /* 0x000fea0003800000 */
.L_x_1626:
[----:B------:R-:W-:-:S03]  /*85b0*/  UMOV UR4, 0xffffffff ;  /* 0xffffffff00047882 */ /* 0x000fc60000000000 */
[----:B------:R-:W-:Y:S05]  /*85c0*/  BRA.DIV UR4, `(.L_x_1628) ;  /* 0x0000025204f87947 */ /* 0x000fea000b800000 */
[----:B--2---:R2:W0:Y:S04]  /*85d0*/  SHFL.IDX PT, R38, R41, 0x1, 0x181f ;  /* 0x00381f0029267f89 */ /* 0x00442800000e0000 */
[----:B---3--:R2:W3:Y:S02]  /*85e0*/  SHFL.IDX PT, R39, R40, 0x1, 0x181f ;  /* 0x00381f0028277f89 */ /* 0x0084e400000e0000 */
.L_x_2022:
[----:B------:R-:W-:-:S13]  /*85f0*/  ISETP.GE.AND P0, PT, R42, 0x21, PT ;  /* 0x000000212a00780c */ /* 0x000fda0003f06270 */
[----:B------:R-:W-:Y:S05]  /*8600*/  @!P0 BRA `(.L_x_1584) ;  /* 0x0000000000588947 */ /* 0x000fea0003800000 */
[----:B------:R-:W5:Y:S01]  /*8610*/  LDL R11, [R1+0x8] ;  /* 0x00000800010b7983 */ /* 0x000f620000100800 */
[----:B------:R-:W-:Y:S02]  /*8620*/  ULDC UR4, c[0x0][0x2f4] ;  /* 0x0000bd0000047ab9 */ /* 0x000fe40000000800 */
[----:B------:R-:W-:Y:S02]  /*8630*/  ISETP.GE.AND P6, PT, R18, UR4, PT ;  /* 0x0000000412007c0c */ /* 0x000fe4000bfc6270 */
[----:B------:R-:W-:-:S11]  /*8640*/  ISETP.GE.AND P4, PT, R203, UR4, PT ;  /* 0x00000004cb007c0c */ /* 0x000fd6000bf86270 */
[----:B----4-:R-:W4:Y:S01]  /*8650*/  @!P6 LDS.128 R12, [R90+0x21400] ;  /* 0x021400005a0ce984 */ /* 0x010f220000000c00 */
[----:B---3--:R-:W-:-:S04]  /*8660*/  @!P6 LEA R36, P0, R18, R39, 0x1 ;  /* 0x000000271224e211 */ /* 0x008fc800078008ff */
[----:B0-----:R-:W-:Y:S02]  /*8670*/  @!P6 LEA.HI.X R37, R18, R38, R19, 0x1, P0 ;  /* 0x000000261225e211 */ /* 0x001fe400000f0c13 */
[----:B------:R-:W-:-:S03]  /*8680*/  ISETP.GE.AND P0, PT, R22, UR4, PT ;  /* 0x0000000416007c0c */ /* 0x000fc6000bf06270 */
[----:B----4-:R0:W-:Y:S04]  /*8690*/  @!P6 ST.E.128 desc[UR60][R36.64], R12 ;  /* 0x0000000c2400e985 */ /* 0x0101e8000c101d3c */
[----:B------:R-:W3:Y:S01]  /*86a0*/  @!P4 LDS.128 R12, [R90+0x23400] ;  /* 0x023400005a0cc984 */ /* 0x000ee20000000c00 */
[----:B0-----:R-:W-:-:S04]  /*86b0*/  @!P4 LEA R36, P6, R201, R39, 0x1 ;  /* 0x00000027c924c211 */ /* 0x001fc800078c08ff */
[----:B------:R-:W-:-:S05]  /*86c0*/  @!P4 LEA.HI.X R37, R201, R38, R224, 0x1, P6 ;  /* 0x00000026c925c211 */ /* 0x000fca00030f0ce0 */
[----:B---3--:R0:W-:Y:S01]  /*86d0*/  @!P4 ST.E.128 desc[UR60][R36.64], R12 ;  /* 0x0000000c2400c985 */ /* 0x0081e2000c101d3c */
[----:B------:R-:W-:-:S03]  /*86e0*/  ISETP.GE.AND P4, PT, R23, UR4, PT ;  /* 0x0000000417007c0c */ /* 0x000fc6000bf86270 */
[----:B------:R-:W3:Y:S01]  /*86f0*/  @!P0 LDS.128 R12, [R90+0x25400] ;  /* 0x025400005a0c8984 */ /* 0x000ee20000000c00 */
[----:B0-----:R-:W-:-:S04]  /*8700*/  @!P0 LEA R36, P6, R22, R39, 0x1 ;  /* 0x0000002716248211 */ /* 0x001fc800078c08ff */
[----:B-----5:R-:W-:-:S05]  /*8710*/  @!P0 LEA.HI.X R37, R22, R38, R11, 0x1, P6 ;  /* 0x0000002616258211 */ /* 0x020fca00030f0c0b */
[----:B---3--:R0:W-:Y:S04]  /*8720*/  @!P0 ST.E.128 desc[UR60][R36.64], R12 ;  /* 0x0000000c24008985 */ /* 0x0081e8000c101d3c */
[----:B------:R-:W3:Y:S01]  /*8730*/  @!P4 LDS.128 R12, [R90+0x27400] ;  /* 0x027400005a0cc984 */ /* 0x000ee20000000c00 */
[----:B0-----:R-:W-:-:S04]  /*8740*/  @!P4 LEA R36, P0, R23, R39, 0x1 ;  /* 0x000000271724c211 */ /* 0x001fc800078008ff */
[----:B------:R-:W-:-:S05]  /*8750*/  @!P4 LEA.HI.X R37, R23, R38, R229, 0x1, P0 ;  /* 0x000000261725c211 */ /* 0x000fca00000f0ce5 */
[----:B---3--:R0:W-:Y:S04]  /*8760*/  @!P4 ST.E.128 desc[UR60][R36.64], R12 ;  /* 0x0000000c2400c985 */ /* 0x0081e8000c101d3c */
.L_x_1584:
[----:B------:R-:W-:Y:S05]  /*8770*/  BSYNC B0 ;  /* 0x0000000000007941 */ /* 0x000fea0003800000 */
.L_x_1556:
        /* <DEDUP_REMOVED lines=17> */
.L_x_1630:
[----:B------:R-:W-:Y:S05]  /*8890*/  BSYNC B0 ;  /* 0x0000000000007941 */ /* 0x000fea0003800000 */
.L_x_1629:
[----:B------:R-:W5:Y:S01]  /*88a0*/  SYNCS.PHASECHK.TRANS64.TRYWAIT P4, [R88+URZ+0x308b0], R100 ;  /* 0x0308b064580075a7 */ /* 0x000f62000808017f */
[----:B------:R-:W-:Y:S04]  /*88b0*/  BSSY B0, `(.L_x_1631) ;  /* 0x0000002000007945 */ /* 0x000fe80003800000 */
[----:B-----5:R-:W-:Y:S05]  /*88c0*/  @!P4 BRA `(.L_x_1632) ;  /* 0x000002500084c947 */ /* 0x020fea0003800000 */
.L_x_2023:
[----:B------:R-:W-:Y:S05]  /*88d0*/  BSYNC B0 ;  /* 0x0000000000007941 */ /* 0x000fea0003800000 */
.L_x_1631:
[----:B0---4-:R-:W4:Y:S01]  /*88e0*/  LDL R14, [R1+0x10] ;  /* 0x00001000010e7983 */ /* 0x011f220000100800 */
[----:B------:R-:W-:Y:S01]  /*88f0*/  ULDC.64 UR4, c[0x0][0x328] ;  /* 0x0000ca0000047ab9 */ /* 0x000fe20000000a00 */
[----:B------:R-:W-:Y:S02]  /*8900*/  ULDC.64 UR6, c[0x0][0x318] ;  /* 0x0000c60000067ab9 */ /* 0x000fe40000000a00 */
[----:B-12---:R0:W5:Y:S01]  /*8910*/  LDL R41, [R1+0x8] ;  /* 0x0000080001297983 */ /* 0x0061620000100800 */
[----:B------:R-:W-:Y:S01]  /*8920*/  IMAD R97, R97, UR4, RZ ;  /* 0x0000000461617c24 */ /* 0x000fe2000f8e02ff */
[----:B------:R-:W-:Y:S01]  /*8930*/  BSSY B0, `(.L_x_1633) ;  /* 0x0000028000007945 */ /* 0x000fe20003800000 */
[----:B------:R-:W-:-:S04]  /*8940*/  IMAD.WIDE.U32 R12, R98, UR4, RZ ;  /* 0x00000004620c7c25 */ /* 0x000fc8000f8e00ff */
[----:B------:R-:W-:Y:S01]  /*8950*/  IMAD R97, R98, UR5, R97 ;  /* 0x0000000562617c24 */ /* 0x000fe2000f8e0261 */
[----:B------:R-:W-:Y:S02]  /*8960*/  ULDC.64 UR4, c[0x0][0x338] ;  /* 0x0000ce0000047ab9 */ /* 0x000fe40000000a00 */
[----:B------:R-:W-:Y:S02]  /*8970*/  IMAD R96, R96, UR4, RZ ;  /* 0x0000000460607c24 */ /* 0x000fe4000f8e02ff */
[----:B------:R-:W-:Y:S02]  /*8980*/  IMAD.IADD R13, R13, 0x1, R97 ;  /* 0x000000010d0d7824 */ /* 0x000fe400078e0261 */
[C---:B---3--:R-:W-:Y:S02]  /*8990*/  IMAD R11, R99.reuse, UR5, R96 ;  /* 0x00000005630b7c24 */ /* 0x048fe4000f8e0260 */
[----:B------:R-:W-:Y:S01]  /*89a0*/  IMAD.WIDE.U32 R12, R99, UR4, R12 ;  /* 0x00000004630c7c25 */ /* 0x000fe2000f8e000c */
[----:B------:R-:W-:-:S03]  /*89b0*/  ULDC.64 UR4, c[0x0][0x330] ;  /* 0x0000cc0000047ab9 */ /* 0x000fc60000000a00 */
[----:B------:R-:W-:Y:S02]  /*89c0*/  IMAD.IADD R13, R13, 0x1, R11 ;  /* 0x000000010d0d7824 */ /* 0x000fe400078e020b */
[----:B------:R-:W-:-:S04]  /*89d0*/  IMAD.WIDE.U32 R12, R226, UR4, R12 ;  /* 0x00000004e20c7c25 */ /* 0x000fc8000f8e000c */
[----:B------:R-:W-:Y:S01]  /*89e0*/  IMAD R11, R226, UR5, R13 ;  /* 0x00000005e20b7c24 */ /* 0x000fe2000f8e020d */
[----:B------:R-:W-:-:S04]  /*89f0*/  LEA R38, P5, R12, UR6, 0x1 ;  /* 0x000000060c267c11 */ /* 0x000fc8000f8a08ff */
[----:B------:R-:W-:Y:S01]  /*8a00*/  LEA.HI.X R11, R12, UR7, R11, 0x1, P5 ;  /* 0x000000070c0b7c11 */ /* 0x000fe2000a8f0c0b */
[----:B------:R0:W1:Y:S04]  /*8a10*/  SHFL.IDX PT, R40, R38, RZ, 0x181f ;  /* 0x00181fff26287589 */ /* 0x00006800000e0000 */
[----:B------:R0:W2:Y:S01]  /*8a20*/  SHFL.IDX PT, R39, R11, RZ, 0x181f ;  /* 0x00181fff0b277589 */ /* 0x0000a200000e0000 */
[----:B----4-:R-:W-:-:S05]  /*8a30*/  IMAD.IADD R95, R95, 0x1, -R14 ;  /* 0x000000015f5f7824 */ /* 0x010fca00078e0a0e */
[----:B------:R-:W-:-:S13]  /*8a40*/  ISETP.GE.AND P4, PT, R95, 0x1, PT ;  /* 0x000000015f00780c */ /* 0x000fda0003f86270 */
[----:B012---:R-:W-:Y:S05]  /*8a50*/  @!P4 BRA `(.L_x_1634) ;  /* 0x000000000054c947 */ /* 0x007fea0003800000 */
[----:B------:R-:W-:Y:S02]  /*8a60*/  ULDC UR4, c[0x0][0x2f4] ;  /* 0x0000bd0000047ab9 */ /* 0x000fe40000000800 */
[----:B------:R-:W-:Y:S02]  /*8a70*/  ISETP.GE.AND P6, PT, R18, UR4, PT ;  /* 0x0000000412007c0c */ /* 0x000fe4000bfc6270 */
[----:B------:R-:W-:-:S11]  /*8a80*/  ISETP.GE.AND P5, PT, R203, UR4, PT ;  /* 0x00000004cb007c0c */ /* 0x000fd6000bfa6270 */
[----:B------:R-:W0:Y:S01]  /*8a90*/  @!P6 LDS.128 R12, [R90+0x400] ;  /* 0x000400005a0ce984 */ /* 0x000e220000000c00 */
[----:B------:R-:W-:-:S04]  /*8aa0*/  @!P6 LEA R36, P4, R18, R40, 0x1 ;  /* 0x000000281224e211 */ /* 0x000fc800078808ff */
[----:B------:R-:W-:Y:S02]  /*8ab0*/  @!P6 LEA.HI.X R37, R18, R39, R19, 0x1, P4 ;  /* 0x000000271225e211 */ /* 0x000fe400020f0c13 */
[----:B------:R-:W-:-:S03]  /*8ac0*/  ISETP.GE.AND P4, PT, R22, UR4, PT ;  /* 0x0000000416007c0c */ /* 0x000fc6000bf86270 */
[----:B0-----:R0:W-:Y:S04]  /*8ad0*/  @!P6 ST.E.128 desc[UR60][R36.64], R12 ;  /* 0x0000000c2400e985 */ /* 0x0011e8000c101d3c */
[----:B------:R-:W1:Y:S01]  /*8ae0*/  @!P5 LDS.128 R12, [R90+0x2400] ;  /* 0x002400005a0cd984 */ /* 0x000e620000000c00 */
[----:B0-----:R-:W-:-:S04]  /*8af0*/  @!P5 LEA R36, P6, R201, R40, 0x1 ;  /* 0x00000028c924d211 */ /* 0x001fc800078c08ff */
[----:B------:R-:W-:-:S05]  /*8b00*/  @!P5 LEA.HI.X R37, R201, R39, R224, 0x1, P6 ;  /* 0x00000027c925d211 */ /* 0x000fca00030f0ce0 */
[----:B-1----:R0:W-:Y:S01]  /*8b10*/  @!P5 ST.E.128 desc[UR60][R36.64], R12 ;  /* 0x0000000c2400d985 */ /* 0x0021e2000c101d3c */
[----:B------:R-:W-:-:S03]  /*8b20*/  ISETP.GE.AND P5, PT, R23, UR4, PT ;  /* 0x0000000417007c0c */ /* 0x000fc6000bfa6270 */
[----:B------:R-:W1:Y:S01]  /*8b30*/  @!P4 LDS.128 R12, [R90+0x4400] ;  /* 0x004400005a0cc984 */ /* 0x000e620000000c00 */
[----:B0-----:R-:W-:-:S04]  /*8b40*/  @!P4 LEA R36, P6, R22, R40, 0x1 ;  /* 0x000000281624c211 */ /* 0x001fc800078c08ff */
[----:B-----5:R-:W-:-:S05]  /*8b50*/  @!P4 LEA.HI.X R37, R22, R39, R41, 0x1, P6 ;  /* 0x000000271625c211 */ /* 0x020fca00030f0c29 */
[----:B-1----:R0:W-:Y:S04]  /*8b60*/  @!P4 ST.E.128 desc[UR60][R36.64], R12 ;  /* 0x0000000c2400c985 */ /* 0x0021e8000c101d3c */
[----:B------:R-:W1:Y:S01]  /*8b70*/  @!P5 LDS.128 R12, [R90+0x6400] ;  /* 0x006400005a0cd984 */ /* 0x000e620000000c00 */
[----:B0-----:R-:W-:-:S04]  /*8b80*/  @!P5 LEA R36, P4, R23, R40, 0x1 ;  /* 0x000000281724d211 */ /* 0x001fc800078808ff */
[----:B------:R-:W-:-:S05]  /*8b90*/  @!P5 LEA.HI.X R37, R23, R39, R229, 0x1, P4 ;  /* 0x000000271725d211 */ /* 0x000fca00020f0ce5 */
[----:B-1----:R0:W-:Y:S04]  /*8ba0*/  @!P5 ST.E.128 desc[UR60][R36.64], R12 ;  /* 0x0000000c2400d985 */ /* 0x0021e8000c101d3c */
.L_x_1634:
[----:B------:R-:W-:Y:S05]  /*8bb0*/  BSYNC B0 ;  /* 0x0000000000007941 */ /* 0x000fea0003800000 */
.L_x_1633:
[----:B------:R-:W-:Y:S01]  /*8bc0*/  ISETP.GE.AND P4, PT, R95, 0x21, PT ;  /* 0x000000215f00780c */ /* 0x000fe20003f86270 */
[----:B------:R-:W1:Y:S01]  /*8bd0*/  SHFL.IDX PT, R11, R11, 0x1, 0x181f ;  /* 0x00381f000b0b7f89 */ /* 0x000e6200000e0000 */
[----:B------:R-:W-:Y:S03]  /*8be0*/  BSSY B0, `(.L_x_1635) ;  /* 0x0000018000007945 */ /* 0x000fe60003800000 */
[----:B------:R-:W2:Y:S08]  /*8bf0*/  SHFL.IDX PT, R38, R38, 0x1, 0x181f ;  /* 0x00381f0026267f89 */ /* 0x000eb000000e0000 */
[----:B------:R-:W-:Y:S05]  /*8c00*/  @!P4 BRA `(.L_x_1636) ;  /* 0x000000000054c947 */ /* 0x000fea0003800000 */
[----:B------:R-:W-:Y:S02]  /*8c10*/  ULDC UR4, c[0x0][0x2f4] ;  /* 0x0000bd0000047ab9 */ /* 0x000fe40000000800 */
[----:B------:R-:W-:Y:S02]  /*8c20*/  ISETP.GE.AND P6, PT, R18, UR4, PT ;  /* 0x0000000412007c0c */ /* 0x000fe4000bfc6270 */
[----:B------:R-:W-:-:S11]  /*8c30*/  ISETP.GE.AND P5, PT, R203, UR4, PT ;  /* 0x00000004cb007c0c */ /* 0x000fd6000bfa6270 */
[----:B0-----:R-:W0:Y:S01]  /*8c40*/  @!P6 LDS.128 R12, [R90+0x1400] ;  /* 0x001400005a0ce984 */ /* 0x001e220000000c00 */
[----:B--2---:R-:W-:-:S04]  /*8c50*/  @!P6 LEA R36, P4, R18, R38, 0x1 ;  /* 0x000000261224e211 */ /* 0x004fc800078808ff */
[----:B-1----:R-:W-:Y:S02]  /*8c60*/  @!P6 LEA.HI.X R37, R18, R11, R19, 0x1, P4 ;  /* 0x0000000b1225e211 */ /* 0x002fe400020f0c13 */
        /* <DEDUP_REMOVED lines=15> */
.L_x_1636:
[----:B------:R-:W-:Y:S05]  /*8d60*/  BSYNC B0 ;  /* 0x0000000000007941 */ /* 0x000fea0003800000 */
.L_x_1635:
[----:B0--3--:R-:W3:Y:S01]  /*8d70*/  LDL.LU R12, [R1+0x50] ;  /* 0x00005000010c7983 */ /* 0x009ee20000300800 */
[----:B------:R-:W-:Y:S01]  /*8d80*/  VIADD R200, R200, 0x1 ;  /* 0x00000001c8c87836 */ /* 0x000fe20000000000 */
[----:B------:R-:W-:Y:S01]  /*8d90*/  @!P0 IADD3 R88, R88, 0x308c0, RZ ;  /* 0x000308c058588810 */ /* 0x000fe20007ffe0ff */
[----:B------:R-:W-:Y:S01]  /*8da0*/  @!PT LDS RZ, [RZ] ;  /* 0x00000000fffff984 */ /* 0x000fe20000000800 */
[----:B------:R-:W-:Y:S01]  /*8db0*/  @!PT LDS RZ, [RZ] ;  /* 0x00000000fffff984 */ /* 0x000fe20000000800 */
[----:B------:R-:W-:Y:S01]  /*8dc0*/  @!PT LDS RZ, [RZ] ;  /* 0x00000000fffff984 */ /* 0x000fe20000000800 */
[----:B------:R-:W-:Y:S01]  /*8dd0*/  @!PT LDS RZ, [RZ] ;  /* 0x00000000fffff984 */ /* 0x000fe20000000800 */
[----:B------:R0:W-:Y:S06]  /*8de0*/  MEMBAR.ALL.CTA ;  /* 0x0000000000007992 */ /* 0x0001ec0000008000 */
[----:B0-----:R-:W0:Y:S02]  /*8df0*/  FENCE.VIEW.ASYNC.S ;  /* 0x00000000000073c6 */ /* 0x001e240000000000 */
[----:B0-----:R0:W-:Y:S01]  /*8e00*/  BAR.SYNC.DEFER_BLOCKING R94, 0x80 ;  /* 0x0002005e0000751d */ /* 0x0011e20000010000 */
[----:B------:R-:W-:-:S02]  /*8e10*/  ISETP.NE.AND P4, PT, R200, 0x2, PT ;  /* 0x00000002c800780c */ /* 0x000fc40003f85270 */
[----:B------:R-:W-:Y:S02]  /*8e20*/  @!P0 PRMT R88, RZ, 0x654, R88 ;  /* 0x00000654ff588816 */ /* 0x000fe40000000058 */
[----:B-1----:R-:W-:Y:S02]  /*8e30*/  SEL R11, RZ, 0x1, P4 ;  /* 0x00000001ff0b7807 */ /* 0x002fe40002000000 */
[----:B------:R-:W-:Y:S01]  /*8e40*/  SEL R200, R200, RZ, P4 ;  /* 0x000000ffc8c87207 */ /* 0x000fe20002000000 */
[----:B------:R0:W-:Y:S01]  /*8e50*/  @!P0 SYNCS.ARRIVE.TRANS64.RED.A1T0 RZ, [R88+URZ], RZ ;  /* 0x000000ff58ff89a7 */ /* 0x0001e2000810043f */
[----:B------:R-:W-:Y:S02]  /*8e60*/  PLOP3.LUT P0, PT, PT, PT, PT, 0x8, 0x0 ;  /* 0x000000000000781c */ /* 0x000fe40003f0e170 */
[----:B---3--:R-:W-:-:S05]  /*8e70*/  LOP3.LUT R12, R12, R11, RZ, 0x3c, !PT ;  /* 0x0000000b0c0c7212 */ /* 0x008fca00078e3cff */
[----:B------:R0:W-:Y:S01]  /*8e80*/  STL [R1+0x50], R12 ;  /* 0x0000500c01007387 */ /* 0x0001e20000100800 */
[----:B------:R-:W-:Y:S05]  /*8e90*/  @P3 BRA `(.L_x_1637) ;  /* 0xffffffa000343947 */ /* 0x000fea000383ffff */
.L_x_1551:
[----:B------:R-:W3:Y:S01]  /*8ea0*/  LDL R11, [R1+0x5c] ;  /* 0x00005c00010b7983 */ /* 0x000ee20000100800 */
[----:B------:R-:W1:Y:S01]  /*8eb0*/  LDC R0, c[0x0][0x448] ;  /* 0x00011200ff007b82 */ /* 0x000e620000000800 */
[----:B------:R-:W-:Y:S01]  /*8ec0*/  IADD3 R7, R220, 0x1, -R219 ;  /* 0x00000001dc077810 */ /* 0x000fe20007ffe8db */
[----:B------:R-:W-:Y:S06]  /*8ed0*/  BSSY B0, `(.L_x_1638) ;  /* 0x000000d000007945 */ /* 0x000fec0003800000 */
[----:B------:R-:W4:Y:S01]  /*8ee0*/  LDC.64 R2, c[0x0][0x9e0] ;  /* 0x00027800ff027b82 */ /* 0x000f220000000a00 */
[----:B-1----:R-:W-:-:S02]  /*8ef0*/  ISETP.NE.AND P1, PT, R0, 0x1, PT ;  /* 0x000000010000780c */ /* 0x002fc40003f25270 */
[----:B----4-:R-:W-:-:S11]  /*8f00*/  ISETP.GE.AND P2, PT, R3, 0x1, PT ;  /* 0x000000010300780c */ /* 0x010fd60003f46270 */
[----:B------:R-:W1:Y:S08]  /*8f10*/  @P1 LDC R5, c[0x0][0x44c] ;  /* 0x00011300ff051b82 */ /* 0x000e700000000800 */
[----:B------:R-:W4:Y:S01]  /*8f20*/  @P1 LDC R4, c[0x0][0x450] ;  /* 0x00011400ff041b82 */ /* 0x000f220000000800 */
[----:B---3--:R-:W-:-:S04]  /*8f30*/  VIADD R0, R11, 0x7f ;  /* 0x0000007f0b007836 */ /* 0x008fc80000000000 */
[----:B-1----:R-:W-:-:S05]  /*8f40*/  @P1 IMAD.HI.U32 R5, R0, R5, RZ ;  /* 0x0000000500051227 */ /* 0x002fca00078e00ff */
[----:B----4-:R-:W-:-:S05]  /*8f50*/  @P1 SHF.R.U32.HI R0, RZ, R4, R5 ;  /* 0x00000004ff001219 */ /* 0x010fca0000011605 */
[----:B------:R-:W-:Y:S01]  /*8f60*/  IMAD.IADD R7, R7, 0x1, R0 ;  /* 0x0000000107077824 */ /* 0x000fe200078e0200 */
[----:B------:R-:W-:Y:S06]  /*8f70*/  @P0 BRA `(.L_x_1639) ;  /* 0x0000000000080947 */ /* 0x000fec0003800000 */
[----:B------:R-:W1:Y:S02]  /*8f80*/  FENCE.VIEW.ASYNC.G ;  /* 0x00000000000073c6 */ /* 0x000e640000000100 */
[----:B-1----:R-:W-:Y:S06]  /*8f90*/  BAR.ARV 0xc, 0x180 ;  /* 0x0306000000007b1d */ /* 0x002fec0000002000 */
.L_x_1639:
[----:B------:R-:W-:Y:S05]  /*8fa0*/  BSYNC B0 ;  /* 0x0000000000007941 */ /* 0x000fea0003800000 */
.L_x_1638:
[----:B------:R-:W-:Y:S01]  /*8fb0*/  IMAD.IADD R2, R7, 0x1, R2 ;  /* 0x0000000107027824 */ /* 0x000fe200078e0202 */
[----:B------:R-:W-:Y:S06]  /*8fc0*/  @!P2 BRA `(.L_x_1640) ;  /* 0x000000000048a947 */ /* 0x000fec0003800000 */
[C---:B------:R-:W-:Y:S01]  /*8fd0*/  ISETP.GT.AND P0, PT, R7.reuse, RZ, PT ;  /* 0x000000ff0700720c */ /* 0x040fe20003f04270 */
[----:B------:R-:W-:Y:S01]  /*8fe0*/  BSSY B0, `(.L_x_1641) ;  /* 0x000000e000007945 */ /* 0x000fe20003800000 */
[----:B------:R-:W-:-:S11]  /*8ff0*/  IADD3 R0, R7, -0x1, RZ ;  /* 0xffffffff07007810 */ /* 0x000fd60007ffe0ff */
[----:B------:R-:W-:Y:S05]  /*9000*/  @P0 BRA `(.L_x_1642) ;  /* 0x00000000001c0947 */ /* 0x000fea0003800000 */
[----:B------:R-:W-:Y:S01]  /*9010*/  ISETP.NE.AND P0, PT, R3, 0x1, PT ;  /* 0x000000010300780c */ /* 0x000fe20003f05270 */
[----:B------:R-:W-:-:S12]  /*9020*/  IMAD.MOV R7, RZ, RZ, -R7 ;  /* 0x000000ffff077224 */ /* 0x000fd800078e0a07 */
[----:B------:R-:W1:Y:S02]  /*9030*/  @P0 LDC.64 R4, c[0x0][0x9e8] ;  /* 0x00027a00ff040b82 */ /* 0x000e640000000a00 */
[----:B-1----:R-:W-:-:S05]  /*9040*/  @P0 IMAD.HI.U32 R4, R7, R4, RZ ;  /* 0x0000000407040227 */ /* 0x002fca00078e00ff */
[----:B------:R-:W-:-:S04]  /*9050*/  @P0 SHF.R.U32.HI R7, RZ, R5, R4 ;  /* 0x00000005ff070219 */ /* 0x000fc80000011604 */
[----:B------:R-:W-:Y:S01]  /*9060*/  LOP3.LUT R0, RZ, R7, RZ, 0x33, !PT ;  /* 0x00000007ff007212 */ /* 0x000fe200078e33ff */
[----:B------:R-:W-:Y:S06]  /*9070*/  BRA `(.L_x_1643) ;  /* 0x0000000000107947 */ /* 0x000fec0003800000 */
.L_x_1642:
[----:B------:R-:W-:-:S13]  /*9080*/  ISETP.NE.AND P0, PT, R3, 0x1, PT ;  /* 0x000000010300780c */ /* 0x000fda0003f05270 */
[----:B------:R-:W1:Y:S02]  /*9090*/  @P0 LDC.64 R4, c[0x0][0x9e8] ;  /* 0x00027a00ff040b82 */ /* 0x000e640000000a00 */
[----:B-1----:R-:W-:-:S05]  /*90a0*/  @P0 IMAD.HI.U32 R4, R0, R4, RZ ;  /* 0x0000000400040227 */ /* 0x002fca00078e00ff */
[----:B------:R-:W-:-:S07]  /*90b0*/  @P0 SHF.R.U32.HI R0, RZ, R5, R4 ;  /* 0x00000005ff000219 */ /* 0x000fce0000011604 */
.L_x_1643:
[----:B------:R-:W-:Y:S05]  /*90c0*/  BSYNC B0 ;  /* 0x0000000000007941 */ /* 0x000fea0003800000 */
.L_x_1641:
[----:B------:R-:W-:-:S05]  /*90d0*/  IMAD R5, R0, R3, R3 ;  /* 0x0000000300057224 */ /* 0x000fca00078e0203 */
[----:B------:R-:W-:-:S07]  /*90e0*/  VIMNMX R2, R2, R5, PT ;  /* 0x0000000502027248 */ /* 0x000fce0003fe0100 */
.L_x_1640:
[----:B------:R-:W1:Y:S01]  /*90f0*/  @P1 LDC R0, c[0x0][0x44c] ;  /* 0x00011300ff001b82 */ /* 0x000e620000000800 */
[----:B------:R-:W-:Y:S01]  /*9100*/  VIADD R2, R2, 0x3f ;  /* 0x0000003f02027836 */ /* 0x000fe20000000000 */
[----:B------:R-:W-:Y:S01]  /*9110*/  ULDC UR4, c[0x0][0x9dc] ;  /* 0x0002770000047ab9 */ /* 0x000fe20000000800 */
[----:B------:R-:W-:-:S03]  /*9120*/  IMAD.MOV.U32 R7, RZ, RZ, R11 ;  /* 0x000000ffff077224 */ /* 0x000fc600078e000b */
[----:B------:R-:W-:Y:S02]  /*9130*/  SHF.R.S32.HI R5, RZ, 0x1f, R2 ;  /* 0x0000001fff057819 */ /* 0x000fe40000011402 */
[----:B------:R-:W3:Y:S02]  /*9140*/  @P1 LDC R9, c[0x0][0x450] ;  /* 0x00011400ff091b82 */ /* 0x000ee40000000800 */
[----:B------:R-:W-:Y:S01]  /*9150*/  LEA.HI R5, R5, R2, RZ, 0x6 ;  /* 0x0000000205057211 */ /* 0x000fe200078f30ff */
[----:B-1----:R-:W-:-:S05]  /*9160*/  @P1 IMAD.HI.U32 R0, R11, R0, RZ ;  /* 0x000000000b001227 */ /* 0x002fca00078e00ff */
[----:B---3--:R-:W-:Y:S02]  /*9170*/  @P1 SHF.R.U32.HI R7, RZ, R9, R0 ;  /* 0x00000009ff071219 */ /* 0x008fe40000011600 */
[----:B------:R-:W-:-:S03]  /*9180*/  SHF.R.S32.HI R0, RZ, 0x6, R5 ;  /* 0x00000006ff007819 */ /* 0x000fc60000011405 */
[----:B------:R-:W-:Y:S01]  /*9190*/  IMAD.IADD R2, R156, 0x1, R7 ;  /* 0x000000019c027824 */ /* 0x000fe200078e0207 */
[----:B------:R-:W-:-:S04]  /*91a0*/  VIMNMX R6, R93, R0, PT ;  /* 0x000000005d067248 */ /* 0x000fc80003fe0100 */
[----:B------:R-:W-:Y:S01]  /*91b0*/  IADD3 R0, R2, -UR4, RZ ;  /* 0x8000000402007c10 */ /* 0x000fe2000fffe0ff */
[----:B------:R-:W-:Y:S06]  /*91c0*/  @!P2 BRA `(.L_x_1644) ;  /* 0x000000000044a947 */ /* 0x000fec0003800000 */
[----:B------:R-:W-:Y:S01]  /*91d0*/  ISETP.GT.AND P0, PT, R2, -0x1, PT ;  /* 0xffffffff0200780c */ /* 0x000fe20003f04270 */
[----:B------:R-:W-:-:S12]  /*91e0*/  BSSY B0, `(.L_x_1645) ;  /* 0x000000d000007945 */ /* 0x000fd80003800000 */
[----:B------:R-:W-:Y:S05]  /*91f0*/  @P0 BRA `(.L_x_1646) ;  /* 0x00000000001c0947 */ /* 0x000fea0003800000 */
[----:B------:R-:W-:Y:S02]  /*9200*/  ISETP.NE.AND P0, PT, R3, 0x1, PT ;  /* 0x000000010300780c */ /* 0x000fe40003f05270 */
[----:B------:R-:W-:-:S11]  /*9210*/  LOP3.LUT R7, RZ, R2, RZ, 0x33, !PT ;  /* 0x00000002ff077212 */ /* 0x000fd600078e33ff */
[----:B------:R-:W1:Y:S02]  /*9220*/  @P0 LDC.64 R4, c[0x0][0x9e8] ;  /* 0x00027a00ff040b82 */ /* 0x000e640000000a00 */
[----:B-1----:R-:W-:-:S05]  /*9230*/  @P0 IMAD.HI.U32 R4, R7, R4, RZ ;  /* 0x0000000407040227 */ /* 0x002fca00078e00ff */
[----:B------:R-:W-:-:S04]  /*9240*/  @P0 SHF.R.U32.HI R7, RZ, R5, R4 ;  /* 0x00000005ff070219 */ /* 0x000fc80000011604 */
[----:B------:R-:W-:Y:S01]  /*9250*/  LOP3.LUT R2, RZ, R7, RZ, 0x33, !PT ;  /* 0x00000007ff027212 */ /* 0x000fe200078e33ff */
[----:B------:R-:W-:Y:S06]  /*9260*/  BRA `(.L_x_1647) ;  /* 0x0000000000107947 */ /* 0x000fec0003800000 */
.L_x_1646:
[----:B------:R-:W-:-:S13]  /*9270*/  ISETP.NE.AND P0, PT, R3, 0x1, PT ;  /* 0x000000010300780c */ /* 0x000fda0003f05270 */
[----:B------:R-:W1:Y:S02]  /*9280*/  @P0 LDC.64 R4, c[0x0][0x9e8] ;  /* 0x00027a00ff040b82 */ /* 0x000e640000000a00 */
[----:B-1----:R-:W-:-:S05]  /*9290*/  @P0 IMAD.HI.U32 R4, R2, R4, RZ ;  /* 0x0000000402040227 */ /* 0x002fca00078e00ff */
[----:B------:R-:W-:-:S07]  /*92a0*/  @P0 SHF.R.U32.HI R2, RZ, R5, R4 ;  /* 0x00000005ff020219 */ /* 0x000fce0000011604 */
.L_x_1647:
[----:B------:R-:W-:Y:S05]  /*92b0*/  BSYNC B0 ;  /* 0x0000000000007941 */ /* 0x000fea0003800000 */
.L_x_1645:
[----:B------:R-:W-:-:S05]  /*92c0*/  IMAD R3, R2, R3, RZ ;  /* 0x0000000302037224 */ /* 0x000fca00078e02ff */
[----:B------:R-:W-:-:S07]  /*92d0*/  VIMNMX R0, R0, R3, !PT ;  /* 0x0000000300007248 */ /* 0x000fce0007fe0100 */
.L_x_1644:
[----:B------:R-:W-:Y:S01]  /*92e0*/  SHF.R.S32.HI R3, RZ, 0x1f, R0 ;  /* 0x0000001fff037819 */ /* 0x000fe20000011400 */
[----:B------:R-:W-:Y:S01]  /*92f0*/  BSSY B0, `(.L_x_1648) ;  /* 0x0000027000007945 */ /* 0x000fe20003800000 */
[----:B------:R-:W-:Y:S02]  /*9300*/  IMAD.MOV.U32 R93, RZ, RZ, RZ ;  /* 0x000000ffff5d7224 */ /* 0x000fe400078e00ff */
[----:B------:R-:W-:-:S04]  /*9310*/  LEA.HI R3, R3, R0, RZ, 0x6 ;  /* 0x0000000003037211 */ /* 0x000fc800078f30ff */
[----:B------:R-:W-:-:S04]  /*9320*/  SHF.R.S32.HI R3, RZ, 0x6, R3 ;  /* 0x00000006ff037819 */ /* 0x000fc80000011403 */
[----:B------:R-:W-:-:S04]  /*9330*/  VIMNMX R9, RZ, R3, !PT ;  /* 0x00000003ff097248 */ /* 0x000fc80007fe0100 */
[----:B------:R-:W-:-:S13]  /*9340*/  ISETP.GT.AND P0, PT, R6, R9, PT ;  /* 0x000000090600720c */ /* 0x000fda0003f04270 */
[----:B------:R-:W-:Y:S05]  /*9350*/  @!P0 BRA `(.L_x_1649) ;  /* 0x0000000000808947 */ /* 0x000fea0003800000 */
[----:B------:R-:W3:Y:S01]  /*9360*/  LDL R2, [R1+0x88] ;  /* 0x0000880001027983 */ /* 0x000ee20000100800 */
[----:B------:R-:W-:Y:S01]  /*9370*/  ULDC UR4, c[0x0][0x9f0] ;  /* 0x00027c0000047ab9 */ /* 0x000fe20000000800 */
[----:B---3--:R-:W-:-:S04]  /*9380*/  ISETP.NE.AND P0, PT, R2, RZ, PT ;  /* 0x000000ff0200720c */ /* 0x008fc80003f05270 */
[----:B------:R-:W-:-:S04]  /*9390*/  SEL R11, R2, UR4, P0 ;  /* 0x00000004020b7c07 */ /* 0x000fc80008000000 */
[-C--:B------:R-:W-:Y:S02]  /*93a0*/  IABS R5, R11.reuse ;  /* 0x0000000b00057213 */ /* 0x080fe40000000000 */
[----:B------:R-:W-:Y:S02]  /*93b0*/  IADD3 R0, R11, -0x1, R6 ;  /* 0xffffffff0b007810 */ /* 0x000fe40007ffe006 */
[----:B------:R-:W1:Y:S01]  /*93c0*/  I2F.RP R4, R5 ;  /* 0x0000000500047306 */ /* 0x000e620000209400 */
[----:B------:R-:W-:Y:S02]  /*93d0*/  IABS R10, R11 ;  /* 0x0000000b000a7213 */ /* 0x000fe40000000000 */
[----:B------:R-:W-:-:S05]  /*93e0*/  IMAD.IADD R0, R0, 0x1, -R9 ;  /* 0x0000000100007824 */ /* 0x000fca00078e0a09 */
[----:B-1----:R-:W1:Y:S02]  /*93f0*/  MUFU.RCP R4, R4 ;  /* 0x0000000400047308 */ /* 0x002e640000001000 */
[----:B-1----:R-:W-:Y:S01]  /*9400*/  VIADD R2, R4, 0xffffffe ;  /* 0x0ffffffe04027836 */ /* 0x002fe20000000000 */
[----:B------:R-:W-:-:S05]  /*9410*/  IADD3 R4, RZ, -R10, RZ ;  /* 0x8000000aff047210 */ /* 0x000fca0007ffe0ff */
[----:B------:R1:W3:Y:S02]  /*9420*/  F2I.FTZ.U32.TRUNC.NTZ R3, R2 ;  /* 0x0000000200037305 */ /* 0x0002e4000021f000 */
[----:B-1----:R-:W-:Y:S02]  /*9430*/  IMAD.MOV.U32 R2, RZ, RZ, RZ ;  /* 0x000000ffff027224 */ /* 0x002fe400078e00ff */
[----:B---3--:R-:W-:-:S04]  /*9440*/  IMAD.MOV R8, RZ, RZ, -R3 ;  /* 0x000000ffff087224 */ /* 0x008fc800078e0a03 */
[----:B------:R-:W-:Y:S01]  /*9450*/  IMAD R7, R8, R5, RZ ;  /* 0x0000000508077224 */ /* 0x000fe200078e02ff */
[----:B------:R-:W-:Y:S02]  /*9460*/  IABS R8, R0 ;  /* 0x0000000000087213 */ /* 0x000fe40000000000 */
[----:B------:R-:W-:Y:S01]  /*9470*/  LOP3.LUT R0, R0, R11, RZ, 0x3c, !PT ;  /* 0x0000000b00007212 */ /* 0x000fe200078e3cff */
[----:B------:R-:W-:-:S03]  /*9480*/  IMAD.HI.U32 R3, R3, R7, R2 ;  /* 0x0000000703037227 */ /* 0x000fc600078e0002 */
[----:B------:R-:W-:Y:S01]  /*9490*/  ISETP.GE.AND P2, PT, R0, RZ, PT ;  /* 0x000000ff0000720c */ /* 0x000fe20003f46270 */
        /* <DEDUP_REMOVED lines=12> */
.L_x_1649:
[----:B------:R-:W-:Y:S05]  /*9560*/  BSYNC B0 ;  /* 0x0000000000007941 */ /* 0x000fea0003800000 */
.L_x_1648:
[----:B------:R-:W3:Y:S01]  /*9570*/  LDL R0, [R1+0x94] ;  /* 0x0000940001007983 */ /* 0x000ee20000100800 */
        /* <DEDUP_REMOVED lines=30> */
[----:B0-----:R-:W-:Y:S02]  /*9760*/  CS2R R94, SRZ ;  /* 0x00000000005e7805 */ /* 0x001fe4000001ff00 */
        /* <DEDUP_REMOVED lines=26> */
[----:B-----5:R-:W-:Y:S02]  /*9910*/  CS2R R40, SRZ ;  /* 0x0000000000287805 */ /* 0x020fe4000001ff00 */
[----:B--2---:R-:W-:Y:S02]  /*9920*/  CS2R R38, SRZ ;  /* 0x0000000000267805 */ /* 0x004fe4000001ff00 */
[----:B------:R-:W-:-:S02]  /*9930*/  CS2R R36, SRZ ;  /* 0x0000000000247805 */ /* 0x000fc4000001ff00 */
[----:B------:R-:W-:Y:S02]  /*9940*/  CS2R R34, SRZ ;  /* 0x0000000000227805 */ /* 0x000fe4000001ff00 */
[----:B------:R-:W-:Y:S02]  /*9950*/  CS2R R32, SRZ ;  /* 0x0000000000207805 */ /* 0x000fe4000001ff00 */
[----:B------:R-:W-:Y:S02]  /*9960*/  CS2R R30, SRZ ;  /* 0x00000000001e7805 */ /* 0x000fe4000001ff00 */
[----:B------:R-:W-:Y:S02]  /*9970*/  CS2R R28, SRZ ;  /* 0x00000000001c7805 */ /* 0x000fe4000001ff00 */
[----:B------:R-:W-:Y:S02]  /*9980*/  CS2R R4, SRZ ;  /* 0x0000000000047805 */ /* 0x000fe4000001ff00 */
[----:B------:R-:W-:Y:S01]  /*9990*/  CS2R R152, SRZ ;  /* 0x0000000000987805 */ /* 0x000fe2000001ff00 */
[----:B---3--:R-:W-:-:S05]  /*99a0*/  IMAD R0, R0, R93, R9 ;  /* 0x0000005d00007224 */ /* 0x008fca00078e0209 */
[----:B------:R0:W-:Y:S01]  /*99b0*/  STL [R1+0x7c], R0 ;  /* 0x00007c0001007387 */ /* 0x0001e20000100800 */
[----:B------:R-:W-:-:S04]  /*99c0*/  VIADDMNMX R93, R0, R93, R6, PT ;  /* 0x0000005d005d7246 */ /* 0x000fc80003800106 */
[----:B------:R-:W-:-:S13]  /*99d0*/  ISETP.GT.AND P1, PT, R93, R0, PT ;  /* 0x000000005d00720c */ /* 0x000fda0003f24270 */
[----:B0-----:R-:W-:Y:S05]  /*99e0*/  @!P1 BRA `(.L_x_1650) ;  /* 0x0000016800b89947 */ /* 0x001fea0003800000 */
[----:B------:R-:W0:Y:S01]  /*99f0*/  S2R R0, SR_TID.X ;  /* 0x0000000000007919 */ /* 0x000e220000002100 */
[----:B------:R-:W-:Y:S01]  /*9a00*/  BSSY B6, `(.L_x_1651) ;  /* 0x0000020000067945 */ /* 0x000fe20003800000 */
[----:B0-----:R-:W-:-:S05]  /*9a10*/  VIADD R0, R0, 0xffffff80 ;  /* 0xffffff8000007836 */ /* 0x001fca0000000000 */
[----:B------:R-:W-:-:S04]  /*9a20*/  SHF.R.S32.HI R3, RZ, 0x1f, R0 ;  /* 0x0000001fff037819 */ /* 0x000fc80000011400 */
[----:B------:R-:W-:-:S04]  /*9a30*/  LEA.HI R3, R3, R0, RZ, 0x7 ;  /* 0x0000000003037211 */ /* 0x000fc800078f38ff */
[----:B------:R-:W-:-:S06]  /*9a40*/  SHF.R.S32.HI R0, RZ, 0x7, R3 ;  /* 0x00000007ff007819 */ /* 0x000fcc0000011403 */
[----:B------:R-:W0:Y:S02]  /*9a50*/  SHFL.IDX PT, R0, R0, RZ, 0x1f ;  /* 0x00001fff00007589 */ /* 0x000e2400000e0000 */
[----:B0-----:R-:W-:-:S04]  /*9a60*/  LEA.HI R2, R0, R0, RZ, 0x1 ;  /* 0x0000000000027211 */ /* 0x001fc800078f08ff */
[----:B------:R-:W-:Y:S01]  /*9a70*/  LOP3.LUT R3, R2, 0x1e, RZ, 0xc0, !PT ;  /* 0x0000001e02037812 */ /* 0x000fe200078ec0ff */
[----:B------:R-:W-:-:S03]  /*9a80*/  VIADD R2, R17, 0x10400 ;  /* 0x0001040011027836 */ /* 0x000fc60000000000 */
[----:B------:R-:W-:Y:S02]  /*9a90*/  IADD3 R3, R0, -R3, RZ ;  /* 0x8000000300037210 */ /* 0x000fe40007ffe0ff */
[----:B------:R-:W-:-:S03]  /*9aa0*/  LOP3.LUT P0, RZ, R2, 0x3ff, RZ, 0xc0, !PT ;  /* 0x000003ff02ff7812 */ /* 0x000fc6000780c0ff */
[----:B------:R-:W-:Y:S01]  /*9ab0*/  IMAD R3, R3, 0x2000, R2 ;  /* 0x0000200003037824 */ /* 0x000fe200078e0202 */
[----:B------:R-:W-:-:S04]  /*9ac0*/  P2R R24, PR, RZ, 0x1 ;  /* 0x00000001ff187803 */ /* 0x000fc80000000000 */
        /* <DEDUP_REMOVED lines=12> */
[----:B------:R-:W-:Y:S01]  /*9b90*/  MOV R13, RZ ;  /* 0x000000ff000d7202 */ /* 0x000fe20000000f00 */
[----:B------:R-:W-:-:S02]  /*9ba0*/  IMAD.U32 R10, RZ, RZ, UR4 ;  /* 0x00000004ff0a7e24 */ /* 0x000fc4000f8e00ff */
[----:B------:R-:W-:Y:S02]  /*9bb0*/  IMAD.U32 R11, RZ, RZ, UR5 ;  /* 0x00000005ff0b7e24 */ /* 0x000fe4000f8e00ff */
[----:B------:R-:W-:Y:S02]  /*9bc0*/  IMAD.MOV.U32 R8, RZ, RZ, 0x70 ;  /* 0x00000070ff087424 */ /* 0x000fe400078e00ff */
[----:B------:R-:W-:-:S07]  /*9bd0*/  IMAD.MOV.U32 R12, RZ, RZ, 0x1 ;  /* 0x00000001ff0c7424 */ /* 0x000fce00078e00ff */
[----:B------:R-:W-:-:S07]  /*9be0*/  LEPC R20, `(.L_x_1652) ;  /* 0x000000001014794e */ /* 0x000fce0000000000 */
[----:B0-----:R-:W-:Y:S05]  /*9bf0*/  CALL.ABS.NOINC R14 ;  /* 0x000000000e007343 */ /* 0x001fea0003c00000 */
.L_x_1652:
[----:B------:R-:W-:Y:S05]  /*9c00*/  BSYNC B6 ;  /* 0x0000000000067941 */ /* 0x000fea0003800000 */
.L_x_1651:
        /* <DEDUP_REMOVED lines=13> */
.L_x_1656:
[----:B-1----:R1:W2:Y:S02]  /*9ce0*/  SYNCS.PHASECHK.TRANS64.TRYWAIT P0, [R17+URZ+0x30800], R0 ;  /* 0x03080000110075a7 */ /* 0x0022a4000800017f */
[----:B--2---:R-:W-:Y:S05]  /*9cf0*/  @!P0 NANOSLEEP.SYNCS 0x989680 ;  /* 0x009896800000895d */ /* 0x004fea0003900000 */
[----:B------:R-:W2:Y:S02]  /*9d00*/  @!P0 SYNCS.PHASECHK.TRANS64 P0, [R17+URZ+0x30800], R0 ;  /* 0x03080000110085a7 */ /* 0x000ea4000800007f */
[----:B--2---:R-:W-:Y:S05]  /*9d10*/  @!P0 BRA `(.L_x_1656) ;  /* 0xfffffffc00f08947 */ /* 0x004fea000383ffff */
.L_x_1655:
[----:B------:R-:W-:Y:S05]  /*9d20*/  BSYNC B0 ;  /* 0x0000000000007941 */ /* 0x000fea0003800000 */
.L_x_1654:
[----:B------:R-:W-:Y:S05]  /*9d30*/  BRA `(.L_x_1657) ;  /* 0x0000009400887947 */ /* 0x000fea0003800000 */
.L_x_1653:
[----:B------:R-:W-:Y:S01]  /*9d40*/  ISETP.NE.AND P0, PT, R24, RZ, PT ;  /* 0x000000ff1800720c */ /* 0x000fe20003f05270 */
[----:B------:R-:W-:Y:S01]  /*9d50*/  ULDC.64 UR4, c[0x0][0x3f8] ;  /* 0x0000fe0000047ab9 */ /* 0x000fe20000000a00 */
[----:B------:R-:W-:Y:S01]  /*9d60*/  SHF.R.S32.HI R0, RZ, 0x1f, R92 ;  /* 0x0000001fff007819 */ /* 0x000fe2000001145c */
[----:B------:R-:W-:Y:S01]  /*9d70*/  ULDC.64 UR6, c[0x0][0x408] ;  /* 0x0001020000067ab9 */ /* 0x000fe20000000a00 */
[----:B------:R-:W-:Y:S01]  /*9d80*/  IMAD.WIDE.U32 R24, R92, UR4, RZ ;  /* 0x000000045c187c25 */ /* 0x000fe2000f8e00ff */
[----:B------:R-:W-:Y:S03]  /*9d90*/  BSSY B6, `(.L_x_1658) ;  /* 0x0000019000067945 */ /* 0x000fe60003800000 */
[C---:B------:R-:W-:Y:S02]  /*9da0*/  IMAD R3, R0.reuse, UR4, RZ ;  /* 0x0000000400037c24 */ /* 0x040fe4000f8e02ff */
[----:B------:R-:W-:-:S02]  /*9db0*/  IMAD R5, R0, UR6, RZ ;  /* 0x0000000600057c24 */ /* 0x000fc4000f8e02ff */
[C---:B------:R-:W-:Y:S02]  /*9dc0*/  IMAD R3, R92.reuse, UR5, R3 ;  /* 0x000000055c037c24 */ /* 0x040fe4000f8e0203 */
[C---:B------:R-:W-:Y:S02]  /*9dd0*/  IMAD R5, R92.reuse, UR7, R5 ;  /* 0x000000075c057c24 */ /* 0x040fe4000f8e0205 */
[----:B------:R-:W-:-:S04]  /*9de0*/  IMAD.WIDE.U32 R26, R92, UR6, RZ ;  /* 0x000000065c1a7c25 */ /* 0x000fc8000f8e00ff */
[----:B------:R-:W-:Y:S02]  /*9df0*/  IMAD.IADD R33, R3, 0x1, R25 ;  /* 0x0000000103217824 */ /* 0x000fe400078e0219 */
[----:B------:R-:W-:Y:S01]  /*9e00*/  IMAD.IADD R29, R5, 0x1, R27 ;  /* 0x00000001051d7824 */ /* 0x000fe200078e021b */
[----:B------:R-:W-:Y:S06]  /*9e10*/  @!P0 BRA `(.L_x_1659) ;  /* 0x0000000000408947 */ /* 0x000fec0003800000 */
        /* <DEDUP_REMOVED lines=8> */
[----:B------:R-:W-:Y:S01]  /*9ea0*/  MOV R8, 0x70 ;  /* 0x0000007000087802 */ /* 0x000fe20000000f00 */
[----:B------:R-:W-:Y:S02]  /*9eb0*/  IMAD.U32 R7, RZ, RZ, UR7 ;  /* 0x00000007ff077e24 */ /* 0x000fe4000f8e00ff */
[----:B------:R-:W-:-:S02]  /*9ec0*/  IMAD.U32 R10, RZ, RZ, UR4 ;  /* 0x00000004ff0a7e24 */ /* 0x000fc4000f8e00ff */
[----:B------:R-:W-:Y:S02]  /*9ed0*/  IMAD.U32 R11, RZ, RZ, UR5 ;  /* 0x00000005ff0b7e24 */ /* 0x000fe4000f8e00ff */
[----:B------:R-:W-:Y:S02]  /*9ee0*/  IMAD.MOV.U32 R12, RZ, RZ, 0x1 ;  /* 0x00000001ff0c7424 */ /* 0x000fe400078e00ff */
[----:B------:R-:W-:-:S07]  /*9ef0*/  IMAD.MOV.U32 R13, RZ, RZ, RZ ;  /* 0x000000ffff0d7224 */ /* 0x000fce00078e00ff */
[----:B------:R-:W-:-:S07]  /*9f00*/  LEPC R20, `(.L_x_1659) ;  /* 0x000000001014794e */ /* 0x000fce0000000000 */
[----:B0-----:R-:W-:Y:S05]  /*9f10*/  CALL.ABS.NOINC R14 ;  /* 0x000000000e007343 */ /* 0x001fea0003c00000 */
.L_x_1659:
[----:B------:R-:W-:Y:S05]  /*9f20*/  BSYNC B6 ;  /* 0x0000000000067941 */ /* 0x000fea0003800000 */
.L_x_1658:
[----:B------:R-:W2:Y:S01]  /*9f30*/  LDL R28, [R1+0x5c] ;  /* 0x00005c00011c7983 */ /* 0x000ea20000100800 */
[----:B------:R-:W-:-:S03]  /*9f40*/  ULDC.U8 UR4, c[0x0][0x410] ;  /* 0x0001040000047ab9 */ /* 0x000fc60000000000 */
[----:B------:R-:W2:Y:S04]  /*9f50*/  LDL R21, [R1+0x10] ;  /* 0x0000100001157983 */ /* 0x000ea80000100800 */
[----:B------:R-:W3:Y:S01]  /*9f60*/  LDL R20, [R1+0x84] ;  /* 0x0000840001147983 */ /* 0x000ee20000100800 */
[----:B------:R-:W-:Y:S01]  /*9f70*/  ISETP.NE.AND P0, PT, RZ, UR4, PT ;  /* 0x00000004ff007c0c */ /* 0x000fe2000bf05270 */
[----:B------:R-:W-:Y:S01]  /*9f80*/  BSSY B0, `(.L_x_1660) ;  /* 0x0000935000007945 */ /* 0x000fe20003800000 */
[----:B--2---:R-:W-:-:S04]  /*9f90*/  IMAD.IADD R0, R21, 0x1, R28 ;  /* 0x0000000115007824 */ /* 0x004fc800078e021c */
[----:B---3--:R-:W-:-:S07]  /*9fa0*/  IMAD R3, R20, 0x20, R0 ;  /* 0x0000002014037824 */ /* 0x008fce00078e0200 */
[----:B------:R-:W-:Y:S05]  /*9fb0*/  @!P0 BRA `(.L_x_1661) ;  /* 0x00000048007c8947 */ /* 0x000fea0003800000 */
[----:B------:R-:W0:Y:S01]  /*9fc0*/  LDC R10, c[0x0][0x448] ;  /* 0x00011200ff0a7b82 */ /* 0x000e220000000800 */
[----:B------:R-:W-:Y:S01]  /*9fd0*/  ULDC.64 UR4, c[0x0][0x3f8] ;  /* 0x0000fe0000047ab9 */ /* 0x000fe20000000a00 */
[----:B------:R-:W-:Y:S01]  /*9fe0*/  MOV R32, R24 ;  /* 0x0000001800207202 */ /* 0x000fe20000000f00 */
[----:B------:R-:W-:Y:S01]  /*9ff0*/  ULDC.64 UR6, c[0x0][0x408] ;  /* 0x0001020000067ab9 */ /* 0x000fe20000000a00 */
[----:B0-----:R-:W-:-:S13]  /*a000*/  ISETP.NE.AND P0, PT, R10, 0x1, PT ;  /* 0x000000010a00780c */ /* 0x001fda0003f05270 */
[----:B------:R-:W0:Y:S08]  /*a010*/  @P0 LDC R4, c[0x0][0x44c] ;  /* 0x00011300ff040b82 */ /* 0x000e300000000800 */
[----:B------:R-:W1:Y:S01]  /*a020*/  @P0 LDC R5, c[0x0][0x450] ;  /* 0x00011400ff050b82 */ /* 0x000e620000000800 */
[----:B0-----:R-:W-:-:S05]  /*a030*/  @P0 IMAD.HI.U32 R4, R3, R4, RZ ;  /* 0x0000000403040227 */ /* 0x001fca00078e00ff */
[----:B-1----:R-:W-:Y:S01]  /*a040*/  @P0 SHF.R.U32.HI R3, RZ, R5, R4 ;  /* 0x00000005ff030219 */ /* 0x002fe20000011604 */
[----:B------:R-:W-:Y:S02]  /*a050*/  IMAD.MOV.U32 R4, RZ, RZ, R26 ;  /* 0x000000ffff047224 */ /* 0x000fe400078e001a */
[----:B------:R-:W-:Y:S01]  /*a060*/  IMAD.MOV.U32 R5, RZ, RZ, R29 ;  /* 0x000000ffff057224 */ /* 0x000fe200078e001d */
[----:B------:R-:W-:Y:S01]  /*a070*/  SHF.R.S32.HI R6, RZ, 0x1f, R3 ;  /* 0x0000001fff067819 */ /* 0x000fe20000011403 */
[----:B------:R-:W-:-:S04]  /*a080*/  IMAD.WIDE.U32 R32, R3, UR4, R32 ;  /* 0x0000000403207c25 */ /* 0x000fc8000f8e0020 */
[C---:B------:R-:W-:Y:S02]  /*a090*/  IMAD R8, R6.reuse, UR4, RZ ;  /* 0x0000000406087c24 */ /* 0x040fe4000f8e02ff */
[----:B------:R-:W-:Y:S02]  /*a0a0*/  IMAD R6, R6, UR6, RZ ;  /* 0x0000000606067c24 */ /* 0x000fe4000f8e02ff */
[C---:B------:R-:W-:Y:S01]  /*a0b0*/  IMAD R7, R3.reuse, UR5, R8 ;  /* 0x0000000503077c24 */ /* 0x040fe2000f8e0208 */
[----:B------:R-:W-:Y:S01]  /*a0c0*/  ULDC.64 UR4, c[0x0][0x3e8] ;  /* 0x0000fa0000047ab9 */ /* 0x000fe20000000a00 */
[C---:B------:R-:W-:Y:S01]  /*a0d0*/  IMAD.WIDE.U32 R4, R3.reuse, UR6, R4 ;  /* 0x0000000603047c25 */ /* 0x040fe2000f8e0004 */
[----:B------:R-:W-:Y:S01]  /*a0e0*/  LEA R30, P0, R32, UR4, 0x1 ;  /* 0x00000004201e7c11 */ /* 0x000fe2000f8008ff */
[----:B------:R-:W-:Y:S02]  /*a0f0*/  UMOV UR4, 0xffffffff ;  /* 0xffffffff00047882 */ /* 0x000fe40000000000 */
[----:B------:R-:W-:Y:S01]  /*a100*/  IMAD R9, R3, UR7, R6 ;  /* 0x0000000703097c24 */ /* 0x000fe2000f8e0206 */
[----:B------:R-:W-:Y:S01]  /*a110*/  ULDC.64 UR6, c[0x0][0x400] ;  /* 0x0001000000067ab9 */ /* 0x000fe20000000a00 */
[----:B------:R-:W-:Y:S01]  /*a120*/  IMAD.IADD R3, R33, 0x1, R7 ;  /* 0x0000000121037824 */ /* 0x000fe200078e0207 */
[----:B------:R-:W-:Y:S01]  /*a130*/  LEA R31, P1, R4, UR6, 0x1 ;  /* 0x00000006041f7c11 */ /* 0x000fe2000f8208ff */
[----:B------:R-:W-:-:S03]  /*a140*/  IMAD.IADD R33, R5, 0x1, R9 ;  /* 0x0000000105217824 */ /* 0x000fc600078e0209 */
[----:B------:R-:W-:Y:S02]  /*a150*/  LEA.HI.X R32, R32, UR5, R3, 0x1, P0 ;  /* 0x0000000520207c11 */ /* 0x000fe400080f0c03 */
[----:B------:R-:W-:Y:S01]  /*a160*/  LEA.HI.X R33, R4, UR7, R33, 0x1, P1 ;  /* 0x0000000704217c11 */ /* 0x000fe200088f0c21 */
[----:B------:R-:W-:Y:S06]  /*a170*/  BRA.DIV UR4, `(.L_x_1662) ;  /* 0x0000023a046c7947 */ /* 0x000fec000b800000 */
[----:B------:R0:W1:Y:S04]  /*a180*/  SHFL.IDX PT, R9, R32, RZ, 0x181f ;  /* 0x00181fff20097589 */ /* 0x00006800000e0000 */
[----:B------:R0:W2:Y:S04]  /*a190*/  SHFL.IDX PT, R8, R30, RZ, 0x181f ;  /* 0x00181fff1e087589 */ /* 0x0000a800000e0000 */
[----:B------:R0:W3:Y:S04]  /*a1a0*/  SHFL.IDX PT, R26, R33, RZ, 0x181f ;  /* 0x00181fff211a7589 */ /* 0x0000e800000e0000 */
[----:B------:R0:W4:Y:S02]  /*a1b0*/  SHFL.IDX PT, R5, R31, RZ, 0x181f ;  /* 0x00181fff1f057589 */ /* 0x00012400000e0000 */
.L_x_2029:
[----:B------:R-:W-:Y:S01]  /*a1c0*/  IMAD R3, R219, R10, RZ ;  /* 0x0000000adb037224 */ /* 0x000fe200078e02ff */
[----:B------:R-:W-:Y:S01]  /*a1d0*/  BSSY B1, `(.L_x_1663) ;  /* 0x000003c000017945 */ /* 0x000fe20003800000 */
[----:B------:R-:W-:Y:S02]  /*a1e0*/  CS2R R62, SRZ ;  /* 0x00000000003e7805 */ /* 0x000fe4000001ff00 */
[----:B------:R-:W-:Y:S02]  /*a1f0*/  CS2R R66, SRZ ;  /* 0x0000000000427805 */ /* 0x000fe4000001ff00 */
[----:B------:R-:W-:Y:S02]  /*a200*/  CS2R R70, SRZ ;  /* 0x0000000000467805 */ /* 0x000fe4000001ff00 */
[----:B------:R-:W-:Y:S02]  /*a210*/  ISETP.GE.AND P0, PT, R0, R3, PT ;  /* 0x000000030000720c */ /* 0x000fe40003f06270 */
[----:B------:R-:W-:-:S02]  /*a220*/  CS2R R74, SRZ ;  /* 0x00000000004a7805 */ /* 0x000fc4000001ff00 */
[----:B------:R-:W-:Y:S02]  /*a230*/  CS2R R64, SRZ ;  /* 0x0000000000407805 */ /* 0x000fe4000001ff00 */
[----:B------:R-:W-:Y:S02]  /*a240*/  CS2R R68, SRZ ;  /* 0x0000000000447805 */ /* 0x000fe4000001ff00 */
[----:B------:R-:W-:Y:S02]  /*a250*/  CS2R R72, SRZ ;  /* 0x0000000000487805 */ /* 0x000fe4000001ff00 */
[----:B------:R-:W-:-:S03]  /*a260*/  CS2R R76, SRZ ;  /* 0x00000000004c7805 */ /* 0x000fc6000001ff00 */
[----:B------:R-:W-:Y:S05]  /*a270*/  @P0 BRA `(.L_x_1664) ;  /* 0x0000000000c40947 */ /* 0x000fea0003800000 */
[----:B------:R-:W3:Y:S01]  /*a280*/  LDL R7, [R1+0x18] ;  /* 0x0000180001077983 */ /* 0x000ee20000100800 */
[----:B------:R-:W-:-:S03]  /*a290*/  ULDC UR4, c[0x0][0x3f4] ;  /* 0x0000fd0000047ab9 */ /* 0x000fc60000000800 */
[----:B------:R-:W4:Y:S04]  /*a2a0*/  LDL R4, [R1+0x48] ;  /* 0x0000480001047983 */ /* 0x000f280000100800 */
[----:B------:R-:W4:Y:S04]  /*a2b0*/  LDL R29, [R1+0x4c] ;  /* 0x00004c00011d7983 */ /* 0x000f280000100800 */
[----:B------:R-:W4:Y:S04]  /*a2c0*/  LDL R6, [R1+0x9c] ;  /* 0x00009c0001067983 */ /* 0x000f280000100800 */
[----:B------:R-:W4:Y:S04]  /*a2d0*/  LDL R11, [R1+0xa0] ;  /* 0x0000a000010b7983 */ /* 0x000f280000100800 */
[----:B------:R-:W4:Y:S01]  /*a2e0*/  LDL R34, [R1+0x98] ;  /* 0x0000980001227983 */ /* 0x000f220000100800 */
[----:B------:R-:W-:-:S02]  /*a2f0*/  ISETP.GE.AND P3, PT, R204, UR4, PT ;  /* 0x00000004cc007c0c */ /* 0x000fc4000bf66270 */
[----:B------:R-:W-:Y:S02]  /*a300*/  CS2R R74, SRZ ;  /* 0x00000000004a7805 */ /* 0x000fe4000001ff00 */
[----:B------:R-:W-:Y:S02]  /*a310*/  CS2R R76, SRZ ;  /* 0x00000000004c7805 */ /* 0x000fe4000001ff00 */
[----:B------:R-:W-:Y:S02]  /*a320*/  CS2R R70, SRZ ;  /* 0x0000000000467805 */ /* 0x000fe4000001ff00 */
[----:B------:R-:W-:Y:S02]  /*a330*/  CS2R R72, SRZ ;  /* 0x0000000000487805 */ /* 0x000fe4000001ff00 */
[----:B------:R-:W-:Y:S02]  /*a340*/  CS2R R66, SRZ ;  /* 0x0000000000427805 */ /* 0x000fe4000001ff00 */
[----:B------:R-:W-:Y:S01]  /*a350*/  CS2R R68, SRZ ;  /* 0x0000000000447805 */ /* 0x000fe2000001ff00 */
[----:B-12---:R-:W-:Y:S01]  /*a360*/  @!P3 IMAD.WIDE R20, R204, 0x2, R8 ;  /* 0x00000002cc14b825 */ /* 0x006fe200078e0208 */
[----:B------:R-:W-:-:S02]  /*a370*/  CS2R R62, SRZ ;  /* 0x00000000003e7805 */ /* 0x000fc4000001ff00 */
[----:B------:R-:W-:Y:S02]  /*a380*/  CS2R R64, SRZ ;  /* 0x0000000000407805 */ /* 0x000fe4000001ff00 */
[----:B------:R1:W5:Y:S01]  /*a390*/  @!P3 LD.E.64 R74, desc[UR60][R20.64] ;  /* 0x0000003c144ab980 */ /* 0x000362000c101b00 */
[----:B---3--:R-:W-:Y:S02]  /*a3a0*/  ISETP.GE.AND P2, PT, R7, UR4, PT ;  /* 0x0000000407007c0c */ /* 0x008fe4000bf46270 */
[----:B----4-:R-:W-:Y:S02]  /*a3b0*/  ISETP.GE.AND P1, PT, R4, UR4, PT ;  /* 0x0000000404007c0c */ /* 0x010fe4000bf26270 */
[----:B------:R-:W-:-:S09]  /*a3c0*/  ISETP.GE.AND P0, PT, R29, UR4, PT ;  /* 0x000000041d007c0c */ /* 0x000fd2000bf06270 */
[C---:B------:R-:W-:Y:S02]  /*a3d0*/  @!P2 SHF.L.U32 R12, R7.reuse, 0x1, RZ ;  /* 0x00000001070ca819 */ /* 0x040fe400000006ff */
[C---:B------:R-:W-:Y:S01]  /*a3e0*/  @!P1 SHF.L.U64.HI R28, R4.reuse, 0x1, R6 ;  /* 0x00000001041c9819 */ /* 0x040fe20000010206 */
[----:B------:R-:W-:Y:S01]  /*a3f0*/  @!P1 IMAD.SHL.U32 R4, R4, 0x2, RZ ;  /* 0x0000000204049824 */ /* 0x000fe200078e00ff */
[CC--:B------:R-:W-:Y:S01]  /*a400*/  @!P2 IADD3 R14, P4, R8.reuse, R12.reuse, RZ ;  /* 0x0000000c080ea210 */ /* 0x0c0fe20007f9e0ff */
[----:B------:R-:W-:Y:S01]  /*a410*/  @!P3 IMAD.MOV.U32 R6, RZ, RZ, R5 ;  /* 0x000000ffff06b224 */ /* 0x000fe200078e0005 */
[----:B------:R-:W-:Y:S01]  /*a420*/  @!P2 SHF.L.U64.HI R11, R7, 0x1, R11 ;  /* 0x00000001070ba819 */ /* 0x000fe2000001020b */
[----:B------:R-:W-:Y:S01]  /*a430*/  @!P0 IMAD.SHL.U32 R27, R29, 0x2, RZ ;  /* 0x000000021d1b8824 */ /* 0x000fe200078e00ff */
[----:B------:R-:W-:Y:S01]  /*a440*/  @!P2 IADD3 R12, P6, R5, R12, RZ ;  /* 0x0000000c050ca210 */ /* 0x000fe20007fde0ff */
[----:B------:R-:W-:Y:S01]  /*a450*/  @!P3 IMAD.MOV.U32 R7, RZ, RZ, R26 ;  /* 0x000000ffff07b224 */ /* 0x000fe200078e001a */
[----:B------:R-:W-:-:S02]  /*a460*/  @!P1 IADD3 R10, P5, R8, R4, RZ ;  /* 0x00000004080a9210 */ /* 0x000fc40007fbe0ff */
[----:B------:R-:W-:Y:S01]  /*a470*/  @!P2 IADD3.X R15, R9, R11, RZ, P4, !PT ;  /* 0x0000000b090fa210 */ /* 0x000fe200027fe4ff */
[----:B------:R-:W-:-:S04]  /*a480*/  @!P3 IMAD.WIDE R24, R204, 0x2, R6 ;  /* 0x00000002cc18b825 */ /* 0x000fc800078e0206 */
[----:B------:R-:W-:Y:S01]  /*a490*/  @!P2 IMAD.X R13, R26, 0x1, R11, P6 ;  /* 0x000000011a0da824 */ /* 0x000fe200030e060b */
[-C--:B------:R-:W-:Y:S01]  /*a4a0*/  @!P0 IADD3 R6, P6, R8, R27.reuse, RZ ;  /* 0x0000001b08068210 */ /* 0x080fe20007fde0ff */
[----:B------:R-:W-:Y:S01]  /*a4b0*/  @!P1 IMAD.X R11, R9, 0x1, R28, P5 ;  /* 0x00000001090b9824 */ /* 0x000fe200028e061c */
[----:B------:R-:W-:Y:S01]  /*a4c0*/  @!P0 IADD3 R8, P5, R5, R27, RZ ;  /* 0x0000001b05088210 */ /* 0x000fe20007fbe0ff */
[----:B------:R1:W5:Y:S01]  /*a4d0*/  @!P3 LD.E.64 R76, desc[UR60][R24.64] ;  /* 0x0000003c184cb980 */ /* 0x000362000c101b00 */
[----:B------:R-:W-:Y:S02]  /*a4e0*/  @!P0 SHF.L.U64.HI R27, R29, 0x1, R34 ;  /* 0x000000011d1b8819 */ /* 0x000fe40000010222 */
[----:B------:R-:W-:Y:S01]  /*a4f0*/  @!P1 IADD3 R4, P4, R5, R4, RZ ;  /* 0x0000000405049210 */ /* 0x000fe20007f9e0ff */
[----:B------:R1:W5:Y:S02]  /*a500*/  @!P2 LD.E.64 R70, desc[UR60][R14.64] ;  /* 0x0000003c0e46a980 */ /* 0x000364000c101b00 */
[----:B------:R-:W-:Y:S01]  /*a510*/  @!P0 IMAD.X R7, R9, 0x1, R27, P6 ;  /* 0x0000000109078824 */ /* 0x000fe200030e061b */
[C---:B------:R-:W-:Y:S01]  /*a520*/  @!P0 IADD3.X R9, R26.reuse, R27, RZ, P5, !PT ;  /* 0x0000001b1a098210 */ /* 0x040fe20002ffe4ff */
[----:B------:R-:W-:Y:S01]  /*a530*/  @!P1 IMAD.X R5, R26, 0x1, R28, P4 ;  /* 0x000000011a059824 */ /* 0x000fe200020e061c */
[----:B------:R1:W5:Y:S04]  /*a540*/  @!P2 LD.E.64 R72, desc[UR60][R12.64] ;  /* 0x0000003c0c48a980 */ /* 0x000368000c101b00 */
[----:B------:R1:W5:Y:S04]  /*a550*/  @!P1 LD.E.64 R66, desc[UR60][R10.64] ;  /* 0x0000003c0a429980 */ /* 0x000368000c101b00 */
[----:B------:R1:W5:Y:S04]  /*a560*/  @!P1 LD.E.64 R68, desc[UR60][R4.64] ;  /* 0x0000003c04449980 */ /* 0x000368000c101b00 */
[----:B------:R1:W5:Y:S04]  /*a570*/  @!P0 LD.E.64 R62, desc[UR60][R6.64] ;  /* 0x0000003c063e8980 */ /* 0x000368000c101b00 */
[----:B------:R1:W5:Y:S02]  /*a580*/  @!P0 LD.E.64 R64, desc[UR60][R8.64] ;  /* 0x0000003c08408980 */ /* 0x000364000c101b00 */
.L_x_1664:
[----:B------:R-:W-:Y:S05]  /*a590*/  BSYNC B1 ;  /* 0x0000000000017941 */ /* 0x000fea0003800000 */
.L_x_1663:
[----:B-1---5:R-:W-:Y:S01]  /*a5a0*/  IMAD.MOV.U32 R7, RZ, RZ, R67 ;  /* 0x000000ffff077224 */ /* 0x022fe200078e0043 */
[----:B------:R-:W-:Y:S01]  /*a5b0*/  UMOV UR4, 0xffffffff ;  /* 0xffffffff00047882 */ /* 0x000fe20000000000 */
[----:B------:R-:W-:Y:S01]  /*a5c0*/  IMAD.MOV.U32 R4, RZ, RZ, R62 ;  /* 0x000000ffff047224 */ /* 0x000fe200078e003e */
[----:B------:R-:W-:Y:S01]  /*a5d0*/  CS2R R46, SRZ ;  /* 0x00000000002e7805 */ /* 0x000fe2000001ff00 */
[----:B----4-:R-:W-:Y:S01]  /*a5e0*/  IMAD.MOV.U32 R5, RZ, RZ, R63 ;  /* 0x000000ffff057224 */ /* 0x010fe200078e003f */
[----:B------:R-:W-:Y:S01]  /*a5f0*/  PRMT R109, R7, 0x7610, R109 ;  /* 0x00007610076d7816 */ /* 0x000fe2000000006d */
        /* <DEDUP_REMOVED lines=8> */
[----:B------:R-:W-:Y:S01]  /*a680*/  PRMT R92, R7, 0x7610, R92 ;  /* 0x00007610075c7816 */ /* 0x000fe2000000005c */
[----:B------:R-:W-:Y:S01]  /*a690*/  IMAD.MOV.U32 R7, RZ, RZ, R69 ;  /* 0x000000ffff077224 */ /* 0x000fe200078e0045 */
[----:B------:R-:W-:Y:S01]  /*a6a0*/  PRMT R112, R112, 0x5410, R4 ;  /* 0x0000541070707816 */ /* 0x000fe20000000004 */
[----:B------:R-:W-:Y:S01]  /*a6b0*/  IMAD.MOV.U32 R4, RZ, RZ, R64 ;  /* 0x000000ffff047224 */ /* 0x000fe200078e0040 */
[----:B------:R-:W-:Y:S02]  /*a6c0*/  PRMT R111, R111, 0x5410, R5 ;  /* 0x000054106f6f7816 */ /* 0x000fe40000000005 */
[----:B------:R-:W-:Y:S01]  /*a6d0*/  PRMT R91, R6, 0x7610, R91 ;  /* 0x00007610065b7816 */ /* 0x000fe2000000005b */
[----:B------:R-:W-:Y:S01]  /*a6e0*/  IMAD.MOV.U32 R6, RZ, RZ, R68 ;  /* 0x000000ffff067224 */ /* 0x000fe200078e0044 */
[----:B------:R-:W-:Y:S02]  /*a6f0*/  MOV R5, R65 ;  /* 0x0000004100057202 */ /* 0x000fe40000000f00 */
[----:B------:R-:W-:Y:S01]  /*a700*/  PRMT R104, R104, 0x5410, R4 ;  /* 0x0000541068687816 */ /* 0x000fe20000000004 */
[----:B------:R-:W-:Y:S01]  /*a710*/  IMAD.MOV.U32 R4, RZ, RZ, R72 ;  /* 0x000000ffff047224 */ /* 0x000fe200078e0048 */
[----:B------:R-:W-:Y:S01]  /*a720*/  PRMT R98, R98, 0x5410, R5 ;  /* 0x0000541062627816 */ /* 0x000fe20000000005 */
[----:B------:R-:W-:Y:S01]  /*a730*/  IMAD.MOV.U32 R5, RZ, RZ, R73 ;  /* 0x000000ffff057224 */ /* 0x000fe200078e0049 */
[----:B------:R-:W-:Y:S01]  /*a740*/  PRMT R109, R109, 0x5410, R7 ;  /* 0x000054106d6d7816 */ /* 0x000fe20000000007 */
[----:B------:R-:W-:Y:S01]  /*a750*/  IMAD.MOV.U32 R7, RZ, RZ, R77 ;  /* 0x000000ffff077224 */ /* 0x000fe200078e004d */
[----:B------:R-:W-:-:S02]  /*a760*/  PRMT R110, R6, 0x7610, R110 ;  /* 0x00007610066e7816 */ /* 0x000fc4000000006e */
[----:B------:R-:W-:Y:S02]  /*a770*/  MOV R6, R76 ;  /* 0x0000004c00067202 */ /* 0x000fe40000000f00 */
[----:B------:R-:W-:Y:S02]  /*a780*/  PRMT R112, R4, 0x7610, R112 ;  /* 0x0000761004707816 */ /* 0x000fe40000000070 */
[----:B------:R-:W-:Y:S02]  /*a790*/  PRMT R111, R5, 0x7610, R111 ;  /* 0x00007610056f7816 */ /* 0x000fe4000000006f */
[----:B------:R-:W-:Y:S02]  /*a7a0*/  PRMT R91, R91, 0x5410, R6 ;  /* 0x000054105b5b7816 */ /* 0x000fe40000000006 */
[----:B------:R-:W-:Y:S01]  /*a7b0*/  PRMT R92, R92, 0x5410, R7 ;  /* 0x000054105c5c7816 */ /* 0x000fe20000000007 */
[----:B------:R-:W-:Y:S06]  /*a7c0*/  BRA.DIV UR4, `(.L_x_1665) ;  /* 0x00000236044c7947 */ /* 0x000fec000b800000 */
[----:B------:R1:W4:Y:S04]  /*a7d0*/  SHFL.IDX PT, R9, R32, 0x1, 0x181f ;  /* 0x00381f0020097f89 */ /* 0x00032800000e0000 */
[----:B--2---:R1:W2:Y:S04]  /*a7e0*/  SHFL.IDX PT, R8, R30, 0x1, 0x181f ;  /* 0x00381f001e087f89 */ /* 0x0042a800000e0000 */
[----:B---3--:R1:W3:Y:S04]  /*a7f0*/  SHFL.IDX PT, R26, R33, 0x1, 0x181f ;  /* 0x00381f00211a7f89 */ /* 0x0082e800000e0000 */
[----:B------:R1:W0:Y:S02]  /*a800*/  SHFL.IDX PT, R5, R31, 0x1, 0x181f ;  /* 0x00381f001f057f89 */ /* 0x00022400000e0000 */
.L_x_2035:
[----:B------:R-:W-:Y:S01]  /*a810*/  VIADD R4, R0, 0x20 ;  /* 0x0000002000047836 */ /* 0x000fe20000000000 */
        /* <DEDUP_REMOVED lines=8> */
[----:B------:R-:W-:-:S05]  /*a8a0*/  CS2R R60, SRZ ;  /* 0x00000000003c7805 */ /* 0x000fca000001ff00 */
[----:B------:R-:W-:Y:S05]  /*a8b0*/  @P0 BRA `(.L_x_1667) ;  /* 0x0000000000c40947 */ /* 0x000fea0003800000 */
[----:B------:R-:W3:Y:S01]  /*a8c0*/  LDL R10, [R1+0x18] ;  /* 0x00001800010a7983 */ /* 0x000ee20000100800 */
[----:B------:R-:W-:-:S03]  /*a8d0*/  ULDC UR4, c[0x0][0x3f4] ;  /* 0x0000fd0000047ab9 */ /* 0x000fc60000000800 */
[----:B------:R-:W3:Y:S04]  /*a8e0*/  LDL R6, [R1+0x48] ;  /* 0x0000480001067983 */ /* 0x000ee80000100800 */
[----:B------:R-:W3:Y:S04]  /*a8f0*/  LDL R29, [R1+0x4c] ;  /* 0x00004c00011d7983 */ /* 0x000ee80000100800 */
[----:B------:R-:W3:Y:S04]  /*a900*/  LDL R11, [R1+0xa0] ;  /* 0x0000a000010b7983 */ /* 0x000ee80000100800 */
[----:B------:R-:W3:Y:S04]  /*a910*/  LDL R7, [R1+0x9c] ;  /* 0x00009c0001077983 */ /* 0x000ee80000100800 */
[----:B------:R-:W3:Y:S01]  /*a920*/  LDL R34, [R1+0x98] ;  /* 0x0000980001227983 */ /* 0x000ee20000100800 */
[----:B------:R-:W-:-:S02]  /*a930*/  ISETP.GE.AND P3, PT, R204, UR4, PT ;  /* 0x00000004cc007c0c */ /* 0x000fc4000bf66270 */
[----:B------:R-:W-:Y:S02]  /*a940*/  CS2R R58, SRZ ;  /* 0x00000000003a7805 */ /* 0x000fe4000001ff00 */
[----:B------:R-:W-:Y:S02]  /*a950*/  CS2R R60, SRZ ;  /* 0x00000000003c7805 */ /* 0x000fe4000001ff00 */
[----:B------:R-:W-:Y:S02]  /*a960*/  CS2R R54, SRZ ;  /* 0x0000000000367805 */ /* 0x000fe4000001ff00 */
[----:B------:R-:W-:Y:S02]  /*a970*/  CS2R R56, SRZ ;  /* 0x0000000000387805 */ /* 0x000fe4000001ff00 */
[----:B------:R-:W-:Y:S02]  /*a980*/  CS2R R50, SRZ ;  /* 0x0000000000327805 */ /* 0x000fe4000001ff00 */
[----:B------:R-:W-:Y:S01]  /*a990*/  CS2R R52, SRZ ;  /* 0x0000000000347805 */ /* 0x000fe2000001ff00 */
[----:B--2-4-:R-:W-:Y:S01]  /*a9a0*/  @!P3 IMAD.WIDE R20, R204, 0x2, R8 ;  /* 0x00000002cc14b825 */ /* 0x014fe200078e0208 */
[----:B------:R-:W-:-:S02]  /*a9b0*/  CS2R R46, SRZ ;  /* 0x00000000002e7805 */ /* 0x000fc4000001ff00 */
[----:B------:R-:W-:Y:S02]  /*a9c0*/  CS2R R48, SRZ ;  /* 0x0000000000307805 */ /* 0x000fe4000001ff00 */
[----:B------:R2:W5:Y:S01]  /*a9d0*/  @!P3 LD.E.64 R58, desc[UR60][R20.64] ;  /* 0x0000003c143ab980 */ /* 0x000562000c101b00 */
[----:B---3--:R-:W-:Y:S02]  /*a9e0*/  ISETP.GE.AND P2, PT, R10, UR4, PT ;  /* 0x000000040a007c0c */ /* 0x008fe4000bf46270 */
[----:B------:R-:W-:Y:S02]  /*a9f0*/  ISETP.GE.AND P1, PT, R6, UR4, PT ;  /* 0x0000000406007c0c */ /* 0x000fe4000bf26270 */
[----:B------:R-:W-:-:S09]  /*aa00*/  ISETP.GE.AND P0, PT, R29, UR4, PT ;  /* 0x000000041d007c0c */ /* 0x000fd2000bf06270 */
[C---:B------:R-:W-:Y:S01]  /*aa10*/  @!P2 IMAD.SHL.U32 R12, R10.reuse, 0x2, RZ ;  /* 0x000000020a0ca824 */ /* 0x040fe200078e00ff */
[----:B------:R-:W-:Y:S01]  /*aa20*/  @!P2 SHF.L.U64.HI R11, R10, 0x1, R11 ;  /* 0x000000010a0ba819 */ /* 0x000fe2000001020b */
[----:B------:R-:W-:-:S03]  /*aa30*/  @!P1 IMAD.SHL.U32 R4, R6, 0x2, RZ ;  /* 0x0000000206049824 */ /* 0x000fc600078e00ff */
[-C--:B------:R-:W-:Y:S02]  /*aa40*/  @!P2 IADD3 R14, P4, R8, R12.reuse, RZ ;  /* 0x0000000c080ea210 */ /* 0x080fe40007f9e0ff */
[----:B------:R-:W-:Y:S01]  /*aa50*/  @!P1 SHF.L.U64.HI R27, R6, 0x1, R7 ;  /* 0x00000001061b9819 */ /* 0x000fe20000010207 */
[----:B0-----:R-:W-:Y:S01]  /*aa60*/  @!P3 IMAD.MOV.U32 R6, RZ, RZ, R5 ;  /* 0x000000ffff06b224 */ /* 0x001fe200078e0005 */
[----:B------:R-:W-:Y:S01]  /*aa70*/  @!P2 IADD3 R12, P6, R5, R12, RZ ;  /* 0x0000000c050ca210 */ /* 0x000fe20007fde0ff */
[----:B------:R-:W-:Y:S01]  /*aa80*/  @!P3 IMAD.MOV.U32 R7, RZ, RZ, R26 ;  /* 0x000000ffff07b224 */ /* 0x000fe200078e001a */
[----:B------:R-:W-:Y:S02]  /*aa90*/  @!P0 SHF.L.U32 R28, R29, 0x1, RZ ;  /* 0x000000011d1c8819 */ /* 0x000fe400000006ff */
[----:B------:R-:W-:Y:S01]  /*aaa0*/  @!P1 IADD3 R10, P5, R8, R4, RZ ;  /* 0x00000004080a9210 */ /* 0x000fe20007fbe0ff */
[----:B------:R-:W-:Y:S02]  /*aab0*/  @!P2 IMAD.X R15, R9, 0x1, R11, P4 ;  /* 0x00000001090fa824 */ /* 0x000fe400020e060b */
[----:B------:R-:W-:-:S04]  /*aac0*/  @!P3 IMAD.WIDE R24, R204, 0x2, R6 ;  /* 0x00000002cc18b825 */ /* 0x000fc800078e0206 */
[----:B------:R-:W-:Y:S01]  /*aad0*/  @!P2 IMAD.X R13, R26, 0x1, R11, P6 ;  /* 0x000000011a0da824 */ /* 0x000fe200030e060b */
[-C--:B------:R-:W-:Y:S01]  /*aae0*/  @!P0 IADD3 R6, P6, R8, R28.reuse, RZ ;  /* 0x0000001c08068210 */ /* 0x080fe20007fde0ff */
[----:B------:R2:W5:Y:S01]  /*aaf0*/  @!P3 LD.E.64 R60, desc[UR60][R24.64] ;  /* 0x0000003c183cb980 */ /* 0x000562000c101b00 */
[----:B------:R-:W-:Y:S02]  /*ab00*/  @!P1 IADD3.X R11, R9, R27, RZ, P5, !PT ;  /* 0x0000001b090b9210 */ /* 0x000fe40002ffe4ff */
[----:B------:R-:W-:Y:S01]  /*ab10*/  @!P0 IADD3 R8, P5, R5, R28, RZ ;  /* 0x0000001c05088210 */ /* 0x000fe20007fbe0ff */
[----:B------:R2:W5:Y:S01]  /*ab20*/  @!P2 LD.E.64 R54, desc[UR60][R14.64] ;  /* 0x0000003c0e36a980 */ /* 0x000562000c101b00 */
[----:B------:R-:W-:Y:S02]  /*ab30*/  @!P0 SHF.L.U64.HI R28, R29, 0x1, R34 ;  /* 0x000000011d1c8819 */ /* 0x000fe40000010222 */
[----:B------:R-:W-:Y:S01]  /*ab40*/  @!P1 IADD3 R4, P4, R5, R4, RZ ;  /* 0x0000000405049210 */ /* 0x000fe20007f9e0ff */
[----:B------:R2:W5:Y:S02]  /*ab50*/  @!P2 LD.E.64 R56, desc[UR60][R12.64] ;  /* 0x0000003c0c38a980 */ /* 0x000564000c101b00 */
[----:B------:R-:W-:-:S02]  /*ab60*/  @!P0 IMAD.X R7, R9, 0x1, R28, P6 ;  /* 0x0000000109078824 */ /* 0x000fc400030e061c */
[C---:B------:R-:W-:Y:S01]  /*ab70*/  @!P1 IMAD.X R5, R26.reuse, 0x1, R27, P4 ;  /* 0x000000011a059824 */ /* 0x040fe200020e061b */
[----:B------:R2:W5:Y:S01]  /*ab80*/  @!P1 LD.E.64 R50, desc[UR60][R10.64] ;  /* 0x0000003c0a329980 */ /* 0x000562000c101b00 */
[----:B------:R-:W-:-:S03]  /*ab90*/  @!P0 IMAD.X R9, R26, 0x1, R28, P5 ;  /* 0x000000011a098824 */ /* 0x000fc600028e061c */
[----:B------:R2:W5:Y:S04]  /*aba0*/  @!P1 LD.E.64 R52, desc[UR60][R4.64] ;  /* 0x0000003c04349980 */ /* 0x000568000c101b00 */
[----:B------:R2:W5:Y:S04]  /*abb0*/  @!P0 LD.E.64 R46, desc[UR60][R6.64] ;  /* 0x0000003c062e8980 */ /* 0x000568000c101b00 */
[----:B------:R2:W5:Y:S02]  /*abc0*/  @!P0 LD.E.64 R48, desc[UR60][R8.64] ;  /* 0x0000003c08308980 */ /* 0x000564000c101b00 */
.L_x_1667:
[----:B------:R-:W-:Y:S05]  /*abd0*/  BSYNC B1 ;  /* 0x0000000000017941 */ /* 0x000fea0003800000 */
.L_x_1666:
[----:B--2--5:R-:W-:Y:S01]  /*abe0*/  IMAD.MOV.U32 R4, RZ, RZ, R46 ;  /* 0x000000ffff047224 */ /* 0x024fe200078e002e */
[----:B0-----:R-:W-:Y:S01]  /*abf0*/  MOV R5, R47 ;  /* 0x0000002f00057202 */ /* 0x001fe20000000f00 */
[----:B------:R-:W-:Y:S01]  /*ac00*/  IMAD.MOV.U32 R6, RZ, RZ, R50 ;  /* 0x000000ffff067224 */ /* 0x000fe200078e0032 */
[----:B------:R-:W-:Y:S01]  /*ac10*/  UMOV UR4, 0xffffffff ;  /* 0xffffffff00047882 */ /* 0x000fe20000000000 */
[----:B------:R-:W-:Y:S01]  /*ac20*/  IMAD.MOV.U32 R7, RZ, RZ, R51 ;  /* 0x000000ffff077224 */ /* 0x000fe200078e0033 */
[----:B------:R-:W-:Y:S01]  /*ac30*/  PRMT R87, R5, 0x5410, R4 ;  /* 0x0000541005577816 */ /* 0x000fe20000000004 */
[----:B------:R-:W-:Y:S02]  /*ac40*/  IMAD.MOV.U32 R4, RZ, RZ, R54 ;  /* 0x000000ffff047224 */ /* 0x000fe400078e0036 */
        /* <DEDUP_REMOVED lines=8> */
[----:B------:R-:W-:Y:S01]  /*acd0*/  MOV R7, R53 ;  /* 0x0000003500077202 */ /* 0x000fe20000000f00 */
[----:B------:R-:W-:-:S03]  /*ace0*/  IMAD.MOV.U32 R6, RZ, RZ, R52 ;  /* 0x000000ffff067224 */ /* 0x000fc600078e0034 */
[----:B------:R-:W-:Y:S01]  /*acf0*/  PRMT R86, R5, 0x5410, R4 ;  /* 0x0000541005567816 */ /* 0x000fe20000000004 */
[----:B------:R-:W-:Y:S01]  /*ad00*/  IMAD.MOV.U32 R4, RZ, RZ, R56 ;  /* 0x000000ffff047224 */ /* 0x000fe200078e0038 */
[----:B------:R-:W-:Y:S01]  /*ad10*/  PRMT R97, R6, 0x5410, R7 ;  /* 0x0000541006617816 */ /* 0x000fe20000000007 */
[----:B------:R-:W-:Y:S02]  /*ad20*/  IMAD.MOV.U32 R5, RZ, RZ, R57 ;  /* 0x000000ffff057224 */ /* 0x000fe400078e0039 */
[----:B------:R-:W-:Y:S02]  /*ad30*/  IMAD.MOV.U32 R6, RZ, RZ, R60 ;  /* 0x000000ffff067224 */ /* 0x000fe400078e003c */
[----:B------:R-:W-:Y:S01]  /*ad40*/  IMAD.MOV.U32 R7, RZ, RZ, R61 ;  /* 0x000000ffff077224 */ /* 0x000fe200078e003d */
[----:B------:R-:W-:-:S04]  /*ad50*/  PRMT R103, R4, 0x5410, R5 ;  /* 0x0000541004677816 */ /* 0x000fc80000000005 */
[----:B------:R-:W-:Y:S01]  /*ad60*/  PRMT R107, R6, 0x5410, R7 ;  /* 0x00005410066b7816 */ /* 0x000fe20000000007 */
[----:B------:R-:W-:Y:S06]  /*ad70*/  BRA.DIV UR4, `(.L_x_1668) ;  /* 0x0000023204547947 */ /* 0x000fec000b800000 */
[----:B----4-:R0:W2:Y:S04]  /*ad80*/  SHFL.IDX PT, R9, R32, 0x2, 0x181f ;  /* 0x00581f0020097f89 */ /* 0x0100a800000e0000 */
[----:B------:R0:W4:Y:S04]  /*ad90*/  SHFL.IDX PT, R8, R30, 0x2, 0x181f ;  /* 0x00581f001e087f89 */ /* 0x00012800000e0000 */
[----:B------:R0:W0:Y:S04]  /*ada0*/  SHFL.IDX PT, R78, R33, 0x2, 0x181f ;  /* 0x00581f00214e7f89 */ /* 0x00002800000e0000 */
[----:B------:R0:W0:Y:S02]  /*adb0*/  SHFL.IDX PT, R5, R31, 0x2, 0x181f ;  /* 0x00581f001f057f89 */ /* 0x00002400000e0000 */
.L_x_2041:
[----:B------:R-:W-:Y:S01]  /*adc0*/  IADD3 R4, R0, 0x40, RZ ;  /* 0x0000004000047810 */ /* 0x000fe20007ffe0ff */
[----:B------:R-:W-:Y:S01]  /*add0*/  BSSY B1, `(.L_x_1669) ;  /* 0x000003c000017945 */ /* 0x000fe20003800000 */
[----:B------:R-:W-:Y:S02]  /*ade0*/  CS2R R28, SRZ ;  /* 0x00000000001c7805 */ /* 0x000fe4000001ff00 */
[----:B------:R-:W-:Y:S02]  /*adf0*/  CS2R R34, SRZ ;  /* 0x0000000000227805 */ /* 0x000fe4000001ff00 */
[----:B------:R-:W-:Y:S02]  /*ae00*/  ISETP.GE.AND P0, PT, R4, R3, PT ;  /* 0x000000030400720c */ /* 0x000fe40003f06270 */
[----:B------:R-:W-:Y:S02]  /*ae10*/  CS2R R38, SRZ ;  /* 0x0000000000267805 */ /* 0x000fe4000001ff00 */
[----:B------:R-:W-:-:S02]  /*ae20*/  CS2R R42, SRZ ;  /* 0x00000000002a7805 */ /* 0x000fc4000001ff00 */
[----:B---3--:R-:W-:Y:S02]  /*ae30*/  CS2R R26, SRZ ;  /* 0x00000000001a7805 */ /* 0x008fe4000001ff00 */
[----:B------:R-:W-:Y:S02]  /*ae40*/  CS2R R36, SRZ ;  /* 0x0000000000247805 */ /* 0x000fe4000001ff00 */
[----:B------:R-:W-:Y:S02]  /*ae50*/  CS2R R40, SRZ ;  /* 0x0000000000287805 */ /* 0x000fe4000001ff00 */
[----:B------:R-:W-:Y:S01]  /*ae60*/  CS2R R44, SRZ ;  /* 0x00000000002c7805 */ /* 0x000fe2000001ff00 */
[----:B------:R-:W-:Y:S06]  /*ae70*/  @P0 BRA `(.L_x_1670) ;  /* 0x0000000000c40947 */ /* 0x000fec0003800000 */
        /* <DEDUP_REMOVED lines=12> */
[----:B------:R-:W-:-:S03]  /*af40*/  CS2R R34, SRZ ;  /* 0x0000000000227805 */ /* 0x000fc6000001ff00 */
[----:B--2-4-:R-:W-:Y:S01]  /*af50*/  @!P3 IMAD.WIDE R20, R204, 0x2, R8 ;  /* 0x00000002cc14b825 */ /* 0x014fe200078e0208 */
[----:B------:R-:W-:Y:S02]  /*af60*/  CS2R R36, SRZ ;  /* 0x0000000000247805 */ /* 0x000fe4000001ff00 */
[----:B------:R-:W-:Y:S02]  /*af70*/  CS2R R28, SRZ ;  /* 0x00000000001c7805 */ /* 0x000fe4000001ff00 */
[----:B------:R2:W5:Y:S01]  /*af80*/  @!P3 LD.E.64 R42, desc[UR60][R20.64] ;  /* 0x0000003c142ab980 */ /* 0x000562000c101b00 */
[----:B---3--:R-:W-:Y:S02]  /*af90*/  ISETP.GE.AND P2, PT, R10, UR4, PT ;  /* 0x000000040a007c0c */ /* 0x008fe4000bf46270 */
[----:B------:R-:W-:Y:S02]  /*afa0*/  ISETP.GE.AND P1, PT, R6, UR4, PT ;  /* 0x0000000406007c0c */ /* 0x000fe4000bf26270 */
[----:B------:R-:W-:-:S09]  /*afb0*/  ISETP.GE.AND P0, PT, R79, UR4, PT ;  /* 0x000000044f007c0c */ /* 0x000fd2000bf06270 */
[----:B------:R-:W-:Y:S02]  /*afc0*/  @!P2 IMAD.SHL.U32 R12, R10, 0x2, RZ ;  /* 0x000000020a0ca824 */ /* 0x000fe400078e00ff */
[C---:B------:R-:W-:Y:S01]  /*afd0*/  @!P1 IMAD.SHL.U32 R4, R6.reuse, 0x2, RZ ;  /* 0x0000000206049824 */ /* 0x040fe200078e00ff */
[----:B------:R-:W-:Y:S02]  /*afe0*/  @!P1 SHF.L.U64.HI R26, R6, 0x1, R7 ;  /* 0x00000001061a9819 */ /* 0x000fe40000010207 */
[----:B------:R-:W-:Y:S01]  /*aff0*/  @!P2 IADD3 R14, P4, R8, R12, RZ ;  /* 0x0000000c080ea210 */ /* 0x000fe20007f9e0ff */
[----:B------:R-:W-:Y:S01]  /*b000*/  @!P0 IMAD.SHL.U32 R27, R79, 0x2, RZ ;  /* 0x000000024f1b8824 */ /* 0x000fe200078e00ff */
[----:B------:R-:W-:Y:S01]  /*b010*/  @!P2 SHF.L.U64.HI R11, R10, 0x1, R11 ;  /* 0x000000010a0ba819 */ /* 0x000fe2000001020b */
[----:B0-----:R-:W-:Y:S01]  /*b020*/  @!P3 IMAD.MOV.U32 R6, RZ, RZ, R5 ;  /* 0x000000ffff06b224 */ /* 0x001fe200078e0005 */
[----:B------:R-:W-:Y:S02]  /*b030*/  @!P3 MOV R7, R78 ;  /* 0x0000004e0007b202 */ /* 0x000fe40000000f00 */
[----:B------:R-:W-:-:S02]  /*b040*/  @!P2 IADD3 R12, P6, R5, R12, RZ ;  /* 0x0000000c050ca210 */ /* 0x000fc40007fde0ff */
[-C--:B------:R-:W-:Y:S01]  /*b050*/  @!P1 IADD3 R10, P5, R8, R4.reuse, RZ ;  /* 0x00000004080a9210 */ /* 0x080fe20007fbe0ff */
[----:B------:R-:W-:Y:S02]  /*b060*/  @!P2 IMAD.X R15, R9, 0x1, R11, P4 ;  /* 0x00000001090fa824 */ /* 0x000fe400020e060b */
[----:B------:R-:W-:Y:S01]  /*b070*/  @!P3 IMAD.WIDE R24, R204, 0x2, R6 ;  /* 0x00000002cc18b825 */ /* 0x000fe200078e0206 */
[----:B------:R-:W-:Y:S02]  /*b080*/  @!P1 IADD3 R4, P4, R5, R4, RZ ;  /* 0x0000000405049210 */ /* 0x000fe40007f9e0ff */
[----:B------:R2:W5:Y:S01]  /*b090*/  @!P2 LD.E.64 R38, desc[UR60][R14.64] ;  /* 0x0000003c0e26a980 */ /* 0x000562000c101b00 */
[----:B------:R-:W-:Y:S01]  /*b0a0*/  @!P2 IMAD.X R13, R78, 0x1, R11, P6 ;  /* 0x000000014e0da824 */ /* 0x000fe200030e060b */
[-C--:B------:R-:W-:Y:S01]  /*b0b0*/  @!P0 IADD3 R6, P6, R8, R27.reuse, RZ ;  /* 0x0000001b08068210 */ /* 0x080fe20007fde0ff */
[----:B------:R-:W-:Y:S01]  /*b0c0*/  @!P1 IMAD.X R11, R9, 0x1, R26, P5 ;  /* 0x00000001090b9824 */ /* 0x000fe200028e061a */
[----:B------:R-:W-:Y:S01]  /*b0d0*/  @!P0 IADD3 R8, P5, R5, R27, RZ ;  /* 0x0000001b05088210 */ /* 0x000fe20007fbe0ff */
[----:B------:R2:W5:Y:S01]  /*b0e0*/  @!P3 LD.E.64 R44, desc[UR60][R24.64] ;  /* 0x0000003c182cb980 */ /* 0x000562000c101b00 */
[----:B------:R-:W-:Y:S01]  /*b0f0*/  @!P0 SHF.L.U64.HI R27, R79, 0x1, R80 ;  /* 0x000000014f1b8819 */ /* 0x000fe20000010250 */
[----:B------:R-:W-:-:S02]  /*b100*/  @!P1 IMAD.X R5, R78, 0x1, R26, P4 ;  /* 0x000000014e059824 */ /* 0x000fc400020e061a */
[----:B------:R2:W5:Y:S01]  /*b110*/  @!P2 LD.E.64 R40, desc[UR60][R12.64] ;  /* 0x0000003c0c28a980 */ /* 0x000562000c101b00 */
[----:B------:R-:W-:Y:S01]  /*b120*/  @!P0 IADD3.X R7, R9, R27, RZ, P6, !PT ;  /* 0x0000001b09078210 */ /* 0x000fe200037fe4ff */
[----:B------:R-:W-:Y:S01]  /*b130*/  @!P0 IMAD.X R9, R78, 0x1, R27, P5 ;  /* 0x000000014e098824 */ /* 0x000fe200028e061b */
[----:B------:R-:W-:Y:S01]  /*b140*/  CS2R R26, SRZ ;  /* 0x00000000001a7805 */ /* 0x000fe2000001ff00 */
[----:B------:R2:W5:Y:S04]  /*b150*/  @!P1 LD.E.64 R34, desc[UR60][R10.64] ;  /* 0x0000003c0a229980 */ /* 0x000568000c101b00 */
[----:B------:R2:W5:Y:S04]  /*b160*/  @!P1 LD.E.64 R36, desc[UR60][R4.64] ;  /* 0x0000003c04249980 */ /* 0x000568000c101b00 */
[----:B------:R2:W5:Y:S04]  /*b170*/  @!P0 LD.E.64 R28, desc[UR60][R6.64] ;  /* 0x0000003c061c8980 */ /* 0x000568000c101b00 */
[----:B------:R2:W5:Y:S02]  /*b180*/  @!P0 LD.E.64 R26, desc[UR60][R8.64] ;  /* 0x0000003c081a8980 */ /* 0x000564000c101b00 */
.L_x_1670:
[----:B------:R-:W-:Y:S05]  /*b190*/  BSYNC B1 ;  /* 0x0000000000017941 */ /* 0x000fea0003800000 */
.L_x_1669:
[----:B0-2--5:R-:W-:Y:S01]  /*b1a0*/  IMAD.MOV.U32 R5, RZ, RZ, R34 ;  /* 0x000000ffff057224 */ /* 0x025fe200078e0022 */
[----:B------:R-:W-:Y:S01]  /*b1b0*/  MOV R4, R35 ;  /* 0x0000002300047202 */ /* 0x000fe20000000f00 */
[----:B------:R-:W-:Y:S01]  /*b1c0*/  IMAD.MOV.U32 R6, RZ, RZ, R28 ;  /* 0x000000ffff067224 */ /* 0x000fe200078e001c */
[----:B------:R-:W-:Y:S01]  /*b1d0*/  UMOV UR4, 0xffffffff ;  /* 0xffffffff00047882 */ /* 0x000fe20000000000 */
[----:B------:R-:W-:Y:S01]  /*b1e0*/  IMAD.MOV.U32 R7, RZ, RZ, R29 ;  /* 0x000000ffff077224 */ /* 0x000fe200078e001d */
[----:B------:R-:W-:Y:S01]  /*b1f0*/  PRMT R83, R5, 0x5410, R4 ;  /* 0x0000541005537816 */ /* 0x000fe20000000004 */
[----:B------:R-:W-:Y:S02]  /*b200*/  IMAD.MOV.U32 R5, RZ, RZ, R42 ;  /* 0x000000ffff057224 */ /* 0x000fe400078e002a */
[----:B------:R-:W-:Y:S01]  /*b210*/  IMAD.MOV.U32 R4, RZ, RZ, R43 ;  /* 0x000000ffff047224 */ /* 0x000fe200078e002b */
[----:B------:R-:W-:Y:S01]  /*b220*/  PRMT R82, R7, 0x5410, R6 ;  /* 0x0000541007527816 */ /* 0x000fe20000000006 */
[----:B------:R-:W-:-:S02]  /*b230*/  IMAD.MOV.U32 R7, RZ, RZ, R38 ;  /* 0x000000ffff077224 */ /* 0x000fc400078e0026 */
[----:B------:R-:W-:Y:S01]  /*b240*/  IMAD.MOV.U32 R6, RZ, RZ, R39 ;  /* 0x000000ffff067224 */ /* 0x000fe200078e0027 */
[----:B------:R-:W-:Y:S01]  /*b250*/  PRMT R99, R5, 0x5410, R4 ;  /* 0x0000541005637816 */ /* 0x000fe20000000004 */
[----:B------:R-:W-:Y:S02]  /*b260*/  IMAD.MOV.U32 R5, RZ, RZ, R36 ;  /* 0x000000ffff057224 */ /* 0x000fe400078e0024 */
[----:B------:R-:W-:Y:S01]  /*b270*/  IMAD.MOV.U32 R4, RZ, RZ, R37 ;  /* 0x000000ffff047224 */ /* 0x000fe200078e0025 */
[----:B------:R-:W-:Y:S01]  /*b280*/  PRMT R89, R6, 0x5410, R7 ;  /* 0x0000541006597816 */ /* 0x000fe20000000007 */
[----:B------:R-:W-:Y:S01]  /*b290*/  IMAD.MOV.U32 R6, RZ, RZ, R27 ;  /* 0x000000ffff067224 */ /* 0x000fe200078e001b */
[----:B------:R-:W-:Y:S02]  /*b2a0*/  MOV R7, R26 ;  /* 0x0000001a00077202 */ /* 0x000fe40000000f00 */
        /* <DEDUP_REMOVED lines=8> */
[----:B------:R-:W-:Y:S01]  /*b330*/  PRMT R88, R6, 0x5410, R7 ;  /* 0x0000541006587816 */ /* 0x000fe20000000007 */
[----:B------:R-:W-:Y:S06]  /*b340*/  BRA.DIV UR4, `(.L_x_1671) ;  /* 0x0000022e04547947 */ /* 0x000fec000b800000 */
[----:B------:R0:W2:Y:S04]  /*b350*/  SHFL.IDX PT, R78, R32, 0x3, 0x181f ;  /* 0x00781f00204e7f89 */ /* 0x0000a800000e0000 */
[----:B------:R0:W3:Y:S04]  /*b360*/  SHFL.IDX PT, R80, R30, 0x3, 0x181f ;  /* 0x00781f001e507f89 */ /* 0x0000e800000e0000 */
[----:B------:R0:W0:Y:S04]  /*b370*/  SHFL.IDX PT, R79, R33, 0x3, 0x181f ;  /* 0x00781f00214f7f89 */ /* 0x00002800000e0000 */
[----:B------:R0:W0:Y:S02]  /*b380*/  SHFL.IDX PT, R12, R31, 0x3, 0x181f ;  /* 0x00781f001f0c7f89 */ /* 0x00002400000e0000 */
.L_x_2047:
[----:B------:R-:W-:Y:S01]  /*b390*/  VIADD R0, R0, 0x60 ;  /* 0x0000006000007836 */ /* 0x000fe20000000000 */
[----:B------:R-:W-:Y:S01]  /*b3a0*/  BSSY B1, `(.L_x_1672) ;  /* 0x000003d000017945 */ /* 0x000fe20003800000 */
[----:B------:R-:W-:Y:S02]  /*b3b0*/  CS2R R6, SRZ ;  /* 0x0000000000067805 */ /* 0x000fe4000001ff00 */
[----:B------:R-:W-:Y:S02]  /*b3c0*/  CS2R R20, SRZ ;  /* 0x0000000000147805 */ /* 0x000fe4000001ff00 */
[----:B01----:R-:W-:Y:S02]  /*b3d0*/  CS2R R30, SRZ ;  /* 0x00000000001e7805 */ /* 0x003fe4000001ff00 */
[----:B------:R-:W-:Y:S02]  /*b3e0*/  ISETP.GE.AND P0, PT, R0, R3, PT ;  /* 0x000000030000720c */ /* 0x000fe40003f06270 */
[----:B----4-:R-:W-:-:S02]  /*b3f0*/  CS2R R8, SRZ ;  /* 0x0000000000087805 */ /* 0x010fc4000001ff00 */
[----:B------:R-:W-:Y:S02]  /*b400*/  CS2R R10, SRZ ;  /* 0x00000000000a7805 */ /* 0x000fe4000001ff00 */
[----:B------:R-:W-:Y:S02]  /*b410*/  CS2R R24, SRZ ;  /* 0x0000000000187805 */ /* 0x000fe4000001ff00 */
[----:B------:R-:W-:-:S05]  /*b420*/  CS2R R32, SRZ ;  /* 0x0000000000207805 */ /* 0x000fca000001ff00 */
[----:B------:R-:W-:Y:S05]  /*b430*/  @P0 BRA `(.L_x_1673) ;  /* 0x0000000000cc0947 */ /* 0x000fea0003800000 */
[----:B------:R-:W4:Y:S01]  /*b440*/  LDL R90, [R1+0x18] ;  /* 0x00001800015a7983 */ /* 0x000f220000100800 */
        /* <DEDUP_REMOVED lines=8> */
[----:B------:R-:W-:-:S09]  /*b4d0*/  CS2R R30, SRZ ;  /* 0x00000000001e7805 */ /* 0x000fd2000001ff00 */
[----:B---3--:R-:W-:Y:S01]  /*b4e0*/  @!P2 MOV R4, R80 ;  /* 0x000000500004a202 */ /* 0x008fe20000000f00 */
[----:B--2---:R-:W-:Y:S02]  /*b4f0*/  @!P2 IMAD.MOV.U32 R5, RZ, RZ, R78 ;  /* 0x000000ffff05a224 */ /* 0x004fe400078e004e */
[----:B------:R-:W-:Y:S02]  /*b500*/  @!P2 IMAD.MOV.U32 R6, RZ, RZ, R12 ;  /* 0x000000ffff06a224 */ /* 0x000fe400078e000c */
[----:B------:R-:W-:Y:S02]  /*b510*/  @!P2 IMAD.MOV.U32 R7, RZ, RZ, R79 ;  /* 0x000000ffff07a224 */ /* 0x000fe400078e004f */
[----:B------:R-:W-:-:S04]  /*b520*/  @!P2 IMAD.WIDE R8, R204, 0x2, R4 ;  /* 0x00000002cc08a825 */ /* 0x000fc800078e0204 */
[----:B------:R-:W-:Y:S01]  /*b530*/  @!P2 IMAD.WIDE R6, R204, 0x2, R6 ;  /* 0x00000002cc06a825 */ /* 0x000fe200078e0206 */
[----:B------:R-:W-:Y:S01]  /*b540*/  CS2R R20, SRZ ;  /* 0x0000000000147805 */ /* 0x000fe2000001ff00 */
[----:B------:R-:W5:Y:S04]  /*b550*/  @!P2 LD.E.64 R30, desc[UR60][R8.64] ;  /* 0x0000003c081ea980 */ /* 0x000f68000c101b00 */
[----:B------:R0:W5:Y:S01]  /*b560*/  @!P2 LD.E.64 R32, desc[UR60][R6.64] ;  /* 0x0000003c0620a980 */ /* 0x000162000c101b00 */
[----:B------:R-:W-:Y:S02]  /*b570*/  CS2R R24, SRZ ;  /* 0x0000000000187805 */ /* 0x000fe4000001ff00 */
[----:B----4-:R-:W-:Y:S02]  /*b580*/  ISETP.GE.AND P3, PT, R90, UR4, PT ;  /* 0x000000045a007c0c */ /* 0x010fe4000bf66270 */
[----:B------:R-:W-:-:S11]  /*b590*/  ISETP.GE.AND P0, PT, R13, UR4, PT ;  /* 0x000000040d007c0c */ /* 0x000fd6000bf06270 */
[C---:B------:R-:W-:Y:S01]  /*b5a0*/  @!P3 IMAD.SHL.U32 R0, R90.reuse, 0x2, RZ ;  /* 0x000000025a00b824 */ /* 0x040fe200078e00ff */
[----:B------:R-:W-:-:S04]  /*b5b0*/  @!P3 SHF.L.U64.HI R10, R90, 0x1, R94 ;  /* 0x000000015a0ab819 */ /* 0x000fc8000001025e */
[----:B------:R-:W-:-:S05]  /*b5c0*/  @!P3 IADD3 R4, P1, R80, R0, RZ ;  /* 0x000000005004b210 */ /* 0x000fca0007f3e0ff */
[--C-:B------:R-:W-:Y:S01]  /*b5d0*/  @!P3 IMAD.X R5, R78, 0x1, R10.reuse, P1 ;  /* 0x000000014e05b824 */ /* 0x100fe200008e060a */
[----:B0-----:R-:W-:Y:S02]  /*b5e0*/  @!P3 IADD3 R6, P1, R12, R0, RZ ;  /* 0x000000000c06b210 */ /* 0x001fe40007f3e0ff */
[----:B------:R-:W-:Y:S02]  /*b5f0*/  @!P0 SHF.L.U32 R8, R13, 0x1, RZ ;  /* 0x000000010d088819 */ /* 0x000fe400000006ff */
[----:B------:R0:W5:Y:S01]  /*b600*/  @!P3 LD.E.64 R20, desc[UR60][R4.64] ;  /* 0x0000003c0414b980 */ /* 0x000162000c101b00 */
[----:B------:R-:W-:Y:S01]  /*b610*/  @!P3 IMAD.X R7, R79, 0x1, R10, P1 ;  /* 0x000000014f07b824 */ /* 0x000fe200008e060a */
[----:B------:R-:W-:Y:S02]  /*b620*/  @!P0 SHF.L.U64.HI R0, R13, 0x1, R85 ;  /* 0x000000010d008819 */ /* 0x000fe40000010255 */
[----:B------:R-:W-:Y:S02]  /*b630*/  ISETP.GE.AND P2, PT, R14, UR4, PT ;  /* 0x000000040e007c0c */ /* 0x000fe4000bf46270 */
[----:B------:R1:W5:Y:S01]  /*b640*/  @!P3 LD.E.64 R24, desc[UR60][R6.64] ;  /* 0x0000003c0618b980 */ /* 0x000362000c101b00 */
[----:B0-----:R-:W-:-:S05]  /*b650*/  @!P0 IADD3 R4, P1, R80, R8, RZ ;  /* 0x0000000850048210 */ /* 0x001fca0007f3e0ff */
[----:B------:R-:W-:Y:S01]  /*b660*/  @!P0 IMAD.X R5, R78, 0x1, R0, P1 ;  /* 0x000000014e058824 */ /* 0x000fe200008e0600 */
[----:B-1----:R-:W-:Y:S02]  /*b670*/  CS2R R6, SRZ ;  /* 0x0000000000067805 */ /* 0x002fe4000001ff00 */
[----:B------:R-:W-:-:S04]  /*b680*/  CS2R R10, SRZ ;  /* 0x00000000000a7805 */ /* 0x000fc8000001ff00 */
[----:B------:R0:W5:Y:S01]  /*b690*/  @!P0 LD.E.64 R6, desc[UR60][R4.64] ;  /* 0x0000003c04068980 */ /* 0x000162000c101b00 */
[----:B------:R-:W-:Y:S01]  /*b6a0*/  @!P2 IMAD.SHL.U32 R13, R14, 0x2, RZ ;  /* 0x000000020e0da824 */ /* 0x000fe200078e00ff */
[----:B0-----:R-:W-:-:S05]  /*b6b0*/  @!P0 IADD3 R4, P1, R12, R8, RZ ;  /* 0x000000080c048210 */ /* 0x001fca0007f3e0ff */
[----:B------:R-:W-:Y:S01]  /*b6c0*/  @!P0 IMAD.X R5, R79, 0x1, R0, P1 ;  /* 0x000000014f058824 */ /* 0x000fe200008e0600 */
[----:B------:R-:W-:-:S04]  /*b6d0*/  @!P2 SHF.L.U64.HI R0, R14, 0x1, R15 ;  /* 0x000000010e00a819 */ /* 0x000fc8000001020f */
[----:B------:R0:W5:Y:S01]  /*b6e0*/  @!P0 LD.E.64 R10, desc[UR60][R4.64] ;  /* 0x0000003c040a8980 */ /* 0x000162000c101b00 */
[-C--:B------:R-:W-:Y:S02]  /*b6f0*/  @!P2 IADD3 R8, P0, R80, R13.reuse, RZ ;  /* 0x0000000d5008a210 */ /* 0x080fe40007f1e0ff */
[----:B------:R-:W-:Y:S02]  /*b700*/  @!P2 IADD3 R12, P1, R12, R13, RZ ;  /* 0x0000000d0c0ca210 */ /* 0x000fe40007f3e0ff */
[----:B------:R-:W-:Y:S02]  /*b710*/  @!P2 IADD3.X R9, R78, R0, RZ, P0, !PT ;  /* 0x000000004e09a210 */ /* 0x000fe400007fe4ff */
[----:B0-----:R-:W-:Y:S01]  /*b720*/  CS2R R4, SRZ ;  /* 0x0000000000047805 */ /* 0x001fe2000001ff00 */
[----:B------:R-:W-:-:S05]  /*b730*/  @!P2 IMAD.X R13, R79, 0x1, R0, P1 ;  /* 0x000000014f0da824 */ /* 0x000fca00008e0600 */
[----:B------:R0:W5:Y:S02]  /*b740*/  @!P2 LD.E.64 R4, desc[UR60][R8.64] ;  /* 0x0000003c0804a980 */ /* 0x000164000c101b00 */
[----:B0-----:R-:W-:-:S06]  /*b750*/  CS2R R8, SRZ ;  /* 0x0000000000087805 */ /* 0x001fcc000001ff00 */
[----:B------:R0:W5:Y:S02]  /*b760*/  @!P2 LD.E.64 R8, desc[UR60][R12.64] ;  /* 0x0000003c0c08a980 */ /* 0x000164000c101b00 */
.L_x_1673:
[----:B------:R-:W-:Y:S05]  /*b770*/  BSYNC B1 ;  /* 0x0000000000017941 */ /* 0x000fea0003800000 */
.L_x_1672:
[----:B0-----:R-:W4:Y:S01]  /*b780*/  LDL R12, [R1+0x90] ;  /* 0x00009000010c7983 */ /* 0x001f220000100800 */
[----:B------:R-:W-:Y:S01]  /*b790*/  BSSY B1, `(.L_x_1674) ;  /* 0x0000007000017945 */ /* 0x000fe20003800000 */
[----:B----4-:R-:W-:-:S04]  /*b7a0*/  LEA.HI R0, R12, R12, RZ, 0x1 ;  /* 0x0000000c0c007211 */ /* 0x010fc800078f08ff */
[----:B------:R-:W-:-:S05]  /*b7b0*/  LOP3.LUT R0, R0, 0xfffffffe, RZ, 0xc0, !PT ;  /* 0xfffffffe00007812 */ /* 0x000fca00078ec0ff */
[----:B------:R-:W-:-:S05]  /*b7c0*/  IMAD.IADD R0, R12, 0x1, -R0 ;  /* 0x000000010c007824 */ /* 0x000fca00078e0a00 */
[----:B------:R-:W-:-:S04]  /*b7d0*/  SHF.L.U32 R0, R0, 0x1f, RZ ;  /* 0x0000001f00007819 */ /* 0x000fc800000006ff */
[----:B------:R-:W0:Y:S02]  /*b7e0*/  SYNCS.PHASECHK.TRANS64.TRYWAIT P0, [R17+URZ+0x30800], R0 ;  /* 0x03080000110075a7 */ /* 0x000e24000800017f */
[----:B0-----:R-:W-:Y:S05]  /*b7f0*/  @!P0 BRA `(.L_x_1675) ;  /* 0x00000228009c8947 */ /* 0x001fea0003800000 */
.L_x_2048:
[----:B------:R-:W-:Y:S05]  /*b800*/  BSYNC B1 ;  /* 0x0000000000017941 */ /* 0x000fea0003800000 */
.L_x_1674:
[----:B------:R-:W4:Y:S04]  /*b810*/  LDL R13, [R1+0x5c] ;  /* 0x00005c00010d7983 */ /* 0x000f280000100800 */
[----:B------:R-:W4:Y:S01]  /*b820*/  LDL R113, [R1+0x10] ;  /* 0x0000100001717983 */ /* 0x000f220000100800 */
[----:B-----5:R-:W-:Y:S01]  /*b830*/  IMAD.MOV.U32 R12, RZ, RZ, R4 ;  /* 0x000000ffff0c7224 */ /* 0x020fe200078e0004 */
[----:B------:R-:W-:Y:S01]  /*b840*/  BSSY B1, `(.L_x_1676) ;  /* 0x00000d7000017945 */ /* 0x000fe20003800000 */
[----:B0-----:R-:W-:-:S05]  /*b850*/  IMAD.MOV.U32 R0, RZ, RZ, R5 ;  /* 0x000000ffff007224 */ /* 0x001fca00078e0005 */
[----:B--2---:R-:W-:Y:S01]  /*b860*/  PRMT R78, R12, 0x5410, R0 ;  /* 0x000054100c4e7816 */ /* 0x004fe20000000000 */
[----:B------:R-:W-:Y:S01]  /*b870*/  IMAD.MOV.U32 R0, RZ, RZ, R7 ;  /* 0x000000ffff007224 */ /* 0x000fe200078e0007 */
[----:B------:R-:W-:-:S04]  /*b880*/  MOV R12, R6 ;  /* 0x00000006000c7202 */ /* 0x000fc80000000f00 */
[----:B---3--:R-:W-:Y:S01]  /*b890*/  PRMT R80, R12, 0x5410, R0 ;  /* 0x000054100c507816 */ /* 0x008fe20000000000 */
        /* <DEDUP_REMOVED lines=11> */
[----:B------:R-:W-:Y:S02]  /*b950*/  PRMT R85, R12, 0x5410, R0 ;  /* 0x000054100c557816 */ /* 0x000fe40000000000 */
[----:B------:R-:W-:Y:S02]  /*b960*/  MOV R12, R24 ;  /* 0x00000018000c7202 */ /* 0x000fe40000000f00 */
[----:B----4-:R-:W-:Y:S01]  /*b970*/  VIADDMNMX R0, R3, -R13, 0x80, PT ;  /* 0x0000008003007446 */ /* 0x010fe2000380090d */
[----:B------:R-:W-:-:S03]  /*b980*/  IMAD.MOV.U32 R3, RZ, RZ, R25 ;  /* 0x000000ffff037224 */ /* 0x000fc600078e0019 */
[----:B------:R-:W-:Y:S02]  /*b990*/  ISETP.GE.AND P0, PT, R113, R0, PT ;  /* 0x000000007100720c */ /* 0x000fe40003f06270 */
[----:B------:R-:W-:Y:S01]  /*b9a0*/  PRMT R95, R12, 0x5410, R3 ;  /* 0x000054100c5f7816 */ /* 0x000fe20000000003 */
[----:B------:R-:W-:Y:S02]  /*b9b0*/  IMAD.MOV.U32 R12, RZ, RZ, R32 ;  /* 0x000000ffff0c7224 */ /* 0x000fe400078e0020 */
[----:B------:R-:W-:-:S03]  /*b9c0*/  IMAD.MOV.U32 R3, RZ, RZ, R33 ;  /* 0x000000ffff037224 */ /* 0x000fc600078e0021 */
[----:B------:R-:W-:Y:S02]  /*b9d0*/  PRMT R104, R12, 0x7610, R104 ;  /* 0x000076100c687816 */ /* 0x000fe40000000068 */
[----:B------:R-:W-:-:S03]  /*b9e0*/  PRMT R105, R3, 0x7610, R105 ;  /* 0x0000761003697816 */ /* 0x000fc60000000069 */
[----:B------:R-:W-:Y:S05]  /*b9f0*/  @P0 BRA `(.L_x_1677) ;  /* 0x0000000800ec0947 */ /* 0x000fea0003800000 */
[----:B------:R0:W5:Y:S01]  /*ba00*/  LDL R114, [R1+0x74] ;  /* 0x0000740001727983 */ /* 0x0001620000100800 */
[----:B------:R-:W1:Y:S01]  /*ba10*/  LDC R108, c[0x0][0x3f4] ;  /* 0x0000fd00ff6c7b82 */ /* 0x000e620000000800 */
[----:B------:R-:W-:Y:S01]  /*ba20*/  BSSY B2, `(.L_x_1678) ;  /* 0x000002d000027945 */ /* 0x000fe20003800000 */
[----:B-1----:R-:W-:-:S13]  /*ba30*/  ISETP.GE.AND P0, PT, R204, R108, PT ;  /* 0x0000006ccc00720c */ /* 0x002fda0003f06270 */
[----:B0-----:R-:W-:Y:S05]  /*ba40*/  @P0 BRA `(.L_x_1679) ;  /* 0x0000000000a80947 */ /* 0x001fea0003800000 */
[----:B-----5:R-:W0:Y:S01]  /*ba50*/  LDS.128 R12, [R114] ;  /* 0x00000000720c7984 */ /* 0x020e220000000c00 */
[----:B------:R-:W-:Y:S02]  /*ba60*/  SHF.R.U64 R3, R74, 0x10, R75 ;  /* 0x000000104a037819 */ /* 0x000fe4000000124b */
[----:B------:R-:W-:Y:S02]  /*ba70*/  SHF.R.U32.HI R74, RZ, 0x10, R77 ;  /* 0x00000010ff4a7819 */ /* 0x000fe4000001164d */
[----:B------:R-:W-:Y:S01]  /*ba80*/  SHF.R.U32.HI R75, RZ, 0x10, R75 ;  /* 0x00000010ff4b7819 */ /* 0x000fe2000001164b */
[----:B------:R-:W-:Y:S01]  /*ba90*/  HADD2.F32 R3, -RZ, R3.H0_H0 ;  /* 0x20000003ff037230 */ /* 0x000fe20000004100 */
[----:B------:R-:W-:Y:S01]  /*baa0*/  SHF.R.U64 R76, R76, 0x10, R77 ;  /* 0x000000104c4c7819 */ /* 0x000fe2000000124d */
[----:B------:R-:W-:Y:S02]  /*bab0*/  HADD2.F32 R74, -RZ, R74.H0_H0 ;  /* 0x2000004aff4a7230 */ /* 0x000fe40000004100 */
[----:B------:R-:W-:-:S02]  /*bac0*/  HADD2.F32 R77, -RZ, R75.H0_H0 ;  /* 0x2000004bff4d7230 */ /* 0x000fc40000004100 */
[----:B------:R-:W-:Y:S02]  /*bad0*/  HADD2.F32 R76, -RZ, R76.H0_H0 ;  /* 0x2000004cff4c7230 */ /* 0x000fe40000004100 */
[--C-:B0-----:R-:W-:Y:S02]  /*bae0*/  HADD2.F32 R90, -RZ, R15.reuse.H1_H1 ;  /* 0x3000000fff5a7230 */ /* 0x101fe40000004100 */
[----:B------:R-:W-:-:S03]  /*baf0*/  HADD2.F32 R75, -RZ, R15.H0_H0 ;  /* 0x2000000fff4b7230 */ /* 0x000fc60000004100 */
[C---:B------:R-:W-:Y:S01]  /*bb00*/  FMUL.FTZ R15, R90.reuse, R74 ;  /* 0x0000004a5a0f7220 */ /* 0x040fe20000410000 */
[----:B------:R-:W-:-:S03]  /*bb10*/  FMUL.FTZ R90, R90, R77 ;  /* 0x0000004d5a5a7220 */ /* 0x000fc60000410000 */
[C---:B------:R-:W-:Y:S01]  /*bb20*/  FFMA.FTZ R15, R75.reuse, R77, -R15 ;  /* 0x0000004d4b0f7223 */ /* 0x040fe2000001080f */
[----:B------:R-:W-:Y:S01]  /*bb30*/  FFMA.FTZ R74, R75, R74, R90 ;  /* 0x0000004a4b4a7223 */ /* 0x000fe2000001005a */
[--C-:B------:R-:W-:Y:S02]  /*bb40*/  HADD2.F32 R90, -RZ, R91.reuse.H0_H0 ;  /* 0x2000005bff5a7230 */ /* 0x100fe40000004100 */
[----:B------:R-:W-:Y:S02]  /*bb50*/  HADD2.F32 R75, -RZ, R91.H1_H1 ;  /* 0x3000005bff4b7230 */ /* 0x000fe40000004100 */
[--C-:B------:R-:W-:Y:S01]  /*bb60*/  HADD2.F32 R91, -RZ, R12.reuse.H1_H1 ;  /* 0x3000000cff5b7230 */ /* 0x100fe20000004100 */
[----:B------:R-:W-:Y:S01]  /*bb70*/  F2FP.F16.F32.PACK_AB R15, R74, R15 ;  /* 0x0000000f4a0f723e */ /* 0x000fe200000000ff */
[----:B------:R-:W-:-:S03]  /*bb80*/  HADD2.F32 R77, -RZ, R12.H0_H0 ;  /* 0x2000000cff4d7230 */ /* 0x000fc60000004100 */
[C---:B------:R-:W-:Y:S01]  /*bb90*/  FMUL.FTZ R12, R91.reuse, R75 ;  /* 0x0000004b5b0c7220 */ /* 0x040fe20000410000 */
[----:B------:R-:W-:-:S03]  /*bba0*/  FMUL.FTZ R91, R91, R90 ;  /* 0x0000005a5b5b7220 */ /* 0x000fc60000410000 */
[C---:B------:R-:W-:Y:S01]  /*bbb0*/  FFMA.FTZ R12, R77.reuse, R90, -R12 ;  /* 0x0000005a4d0c7223 */ /* 0x040fe2000001080c */
[----:B------:R-:W-:Y:S01]  /*bbc0*/  FFMA.FTZ R75, R77, R75, R91 ;  /* 0x0000004b4d4b7223 */ /* 0x000fe2000001005b */
[----:B------:R-:W-:Y:S02]  /*bbd0*/  HADD2.F32 R77, -RZ, R92.H1_H1 ;  /* 0x3000005cff4d7230 */ /* 0x000fe40000004100 */
[----:B------:R-:W-:Y:S02]  /*bbe0*/  HADD2.F32 R91, -RZ, R14.H1_H1 ;  /* 0x3000000eff5b7230 */ /* 0x000fe40000004100 */
[----:B------:R-:W-:Y:S01]  /*bbf0*/  HADD2.F32 R90, -RZ, R92.H0_H0 ;  /* 0x2000005cff5a7230 */ /* 0x000fe20000004100 */
[----:B------:R-:W-:Y:S01]  /*bc00*/  F2FP.F16.F32.PACK_AB R12, R75, R12 ;  /* 0x0000000c4b0c723e */ /* 0x000fe200000000ff */
[----:B------:R-:W-:Y:S02]  /*bc10*/  HADD2.F32 R14, -RZ, R14.H0_H0 ;  /* 0x2000000eff0e7230 */ /* 0x000fe40000004100 */
[C---:B------:R-:W-:Y:S01]  /*bc20*/  FMUL.FTZ R92, R91.reuse, R77 ;  /* 0x0000004d5b5c7220 */ /* 0x040fe20000410000 */
[----:B------:R-:W-:-:S03]  /*bc30*/  FMUL.FTZ R91, R91, R90 ;  /* 0x0000005a5b5b7220 */ /* 0x000fc60000410000 */
[C---:B------:R-:W-:Y:S01]  /*bc40*/  FFMA.FTZ R92, R14.reuse, R90, -R92 ;  /* 0x0000005a0e5c7223 */ /* 0x040fe2000001085c */
[----:B------:R-:W-:Y:S01]  /*bc50*/  FFMA.FTZ R14, R14, R77, R91 ;  /* 0x0000004d0e0e7223 */ /* 0x000fe2000001005b */
[--C-:B------:R-:W-:Y:S02]  /*bc60*/  HADD2.F32 R77, -RZ, R13.reuse.H1_H1 ;  /* 0x3000000dff4d7230 */ /* 0x100fe40000004100 */
[----:B------:R-:W-:Y:S02]  /*bc70*/  HADD2.F32 R13, -RZ, R13.H0_H0 ;  /* 0x2000000dff0d7230 */ /* 0x000fe40000004100 */
[----:B------:R-:W-:Y:S01]  /*bc80*/  F2FP.F16.F32.PACK_AB R14, R14, R92 ;  /* 0x0000005c0e0e723e */ /* 0x000fe200000000ff */
[C---:B------:R-:W-:Y:S01]  /*bc90*/  FMUL.FTZ R90, R77.reuse, R76 ;  /* 0x0000004c4d5a7220 */ /* 0x040fe20000410000 */
[----:B------:R-:W-:-:S03]  /*bca0*/  FMUL.FTZ R77, R77, R3 ;  /* 0x000000034d4d7220 */ /* 0x000fc60000410000 */
[C---:B------:R-:W-:Y:S01]  /*bcb0*/  FFMA.FTZ R3, R13.reuse, R3, -R90 ;  /* 0x000000030d037223 */ /* 0x040fe2000001085a */
[----:B------:R-:W-:-:S05]  /*bcc0*/  FFMA.FTZ R13, R13, R76, R77 ;  /* 0x0000004c0d0d7223 */ /* 0x000fca000001004d */
[----:B------:R-:W-:-:S05]  /*bcd0*/  F2FP.F16.F32.PACK_AB R13, R13, R3 ;  /* 0x000000030d0d723e */ /* 0x000fca00000000ff */
[----:B------:R0:W-:Y:S02]  /*bce0*/  STS.128 [R114], R12 ;  /* 0x0000000c72007388 */ /* 0x0001e40000000c00 */
.L_x_1679:
[----:B------:R-:W-:Y:S05]  /*bcf0*/  BSYNC B2 ;  /* 0x0000000000027941 */ /* 0x000fea0003800000 */
.L_x_1678:
[----:B0-----:R-:W2:Y:S04]  /*bd00*/  LDL R13, [R1+0x18] ;  /* 0x00001800010d7983 */ /* 0x001ea80000100800 */
[----:B------:R-:W3:Y:S04]  /*bd10*/  LDL R12, [R1+0x48] ;  /* 0x00004800010c7983 */ /* 0x000ee80000100800 */
[----:B------:R-:W4:Y:S01]  /*bd20*/  LDL R3, [R1+0x4c] ;  /* 0x00004c0001037983 */ /* 0x000f220000100800 */
[----:B------:R-:W-:Y:S01]  /*bd30*/  BSSY B2, `(.L_x_1680) ;  /* 0x000002f000027945 */ /* 0x000fe20003800000 */
[----:B--2---:R-:W-:-:S02]  /*bd40*/  ISETP.GE.AND P0, PT, R13, R108, PT ;  /* 0x0000006c0d00720c */ /* 0x004fc40003f06270 */
[-C--:B---3--:R-:W-:Y:S02]  /*bd50*/  ISETP.GE.AND P1, PT, R12, R108.reuse, PT ;  /* 0x0000006c0c00720c */ /* 0x088fe40003f26270 */
[----:B----4-:R-:W-:-:S09]  /*bd60*/  ISETP.GE.AND P2, PT, R3, R108, PT ;  /* 0x0000006c0300720c */ /* 0x010fd20003f46270 */
[----:B------:R-:W-:Y:S05]  /*bd70*/  @P0 BRA `(.L_x_1681) ;  /* 0x0000000000a80947 */ /* 0x000fea0003800000 */
[----:B-----5:R-:W0:Y:S01]  /*bd80*/  LDS.128 R12, [R114+0x4000] ;  /* 0x00400000720c7984 */ /* 0x020e220000000c00 */
[----:B------:R-:W-:Y:S02]  /*bd90*/  SHF.R.U32.HI R74, RZ, 0x10, R73 ;  /* 0x00000010ff4a7819 */ /* 0x000fe40000011649 */
[--C-:B------:R-:W-:Y:S02]  /*bda0*/  SHF.R.U32.HI R3, RZ, 0x10, R71.reuse ;  /* 0x00000010ff037819 */ /* 0x100fe40000011647 */
[----:B------:R-:W-:Y:S01]  /*bdb0*/  SHF.R.U64 R70, R70, 0x10, R71 ;  /* 0x0000001046467819 */ /* 0x000fe20000001247 */
[----:B------:R-:W-:Y:S01]  /*bdc0*/  HADD2.F32 R74, -RZ, R74.H0_H0 ;  /* 0x2000004aff4a7230 */ /* 0x000fe20000004100 */
[----:B------:R-:W-:Y:S01]  /*bdd0*/  SHF.R.U64 R72, R72, 0x10, R73 ;  /* 0x0000001048487819 */ /* 0x000fe20000001249 */
[----:B------:R-:W-:Y:S02]  /*bde0*/  HADD2.F32 R3, -RZ, R3.H0_H0 ;  /* 0x20000003ff037230 */ /* 0x000fe40000004100 */
[----:B------:R-:W-:-:S02]  /*bdf0*/  HADD2.F32 R71, -RZ, R111.H0_H0 ;  /* 0x2000006fff477230 */ /* 0x000fc40000004100 */
[----:B------:R-:W-:Y:S02]  /*be00*/  HADD2.F32 R73, -RZ, R111.H1_H1 ;  /* 0x3000006fff497230 */ /* 0x000fe40000004100 */
[----:B------:R-:W-:Y:S02]  /*be10*/  HADD2.F32 R72, -RZ, R72.H0_H0 ;  /* 0x20000048ff487230 */ /* 0x000fe40000004100 */
[----:B------:R-:W-:Y:S02]  /*be20*/  HADD2.F32 R70, -RZ, R70.H0_H0 ;  /* 0x20000046ff467230 */ /* 0x000fe40000004100 */
[--C-:B0-----:R-:W-:Y:S02]  /*be30*/  HADD2.F32 R75, -RZ, R15.reuse.H1_H1 ;  /* 0x3000000fff4b7230 */ /* 0x101fe40000004100 */
[----:B------:R-:W-:-:S03]  /*be40*/  HADD2.F32 R15, -RZ, R15.H0_H0 ;  /* 0x2000000fff0f7230 */ /* 0x000fc60000004100 */
[C---:B------:R-:W-:Y:S01]  /*be50*/  FMUL.FTZ R76, R75.reuse, R74 ;  /* 0x0000004a4b4c7220 */ /* 0x040fe20000410000 */
[----:B------:R-:W-:-:S03]  /*be60*/  FMUL.FTZ R75, R75, R3 ;  /* 0x000000034b4b7220 */ /* 0x000fc60000410000 */
[C---:B------:R-:W-:Y:S01]  /*be70*/  FFMA.FTZ R3, R15.reuse, R3, -R76 ;  /* 0x000000030f037223 */ /* 0x040fe2000001084c */
[----:B------:R-:W-:Y:S01]  /*be80*/  FFMA.FTZ R15, R15, R74, R75 ;  /* 0x0000004a0f0f7223 */ /* 0x000fe2000001004b */
[----:B------:R-:W-:Y:S02]  /*be90*/  HADD2.F32 R74, -RZ, R112.H0_H0 ;  /* 0x20000070ff4a7230 */ /* 0x000fe40000004100 */
[----:B------:R-:W-:Y:S02]  /*bea0*/  HADD2.F32 R76, -RZ, R12.H1_H1 ;  /* 0x3000000cff4c7230 */ /* 0x000fe40000004100 */
[----:B------:R-:W-:Y:S01]  /*beb0*/  HADD2.F32 R75, -RZ, R112.H1_H1 ;  /* 0x30000070ff4b7230 */ /* 0x000fe20000004100 */
        /* <DEDUP_REMOVED lines=21> */
[----:B------:R0:W-:Y:S02]  /*c010*/  STS.128 [R114+0x4000], R12 ;  /* 0x0040000c72007388 */ /* 0x0001e40000000c00 */
.L_x_1681:
[----:B------:R-:W-:Y:S05]  /*c020*/  BSYNC B2 ;  /* 0x0000000000027941 */ /* 0x000fea0003800000 */
.L_x_1680:
[----:B------:R-:W-:Y:S04]  /*c030*/  BSSY B2, `(.L_x_1682) ;  /* 0x000002c000027945 */ /* 0x000fe80003800000 */
[----:B------:R-:W-:Y:S05]  /*c040*/  @P1 BRA `(.L_x_1683) ;  /* 0x0000000000a81947 */ /* 0x000fea0003800000 */
[----:B0----5:R-:W0:Y:S01]  /*c050*/  LDS.128 R12, [R114+0x8000] ;  /* 0x00800000720c7984 */ /* 0x021e220000000c00 */
[----:B------:R-:W-:Y:S02]  /*c060*/  SHF.R.U32.HI R70, RZ, 0x10, R69 ;  /* 0x00000010ff467819 */ /* 0x000fe40000011645 */
[--C-:B------:R-:W-:Y:S02]  /*c070*/  SHF.R.U32.HI R3, RZ, 0x10, R67.reuse ;  /* 0x00000010ff037819 */ /* 0x100fe40000011643 */
[----:B------:R-:W-:Y:S01]  /*c080*/  SHF.R.U64 R66, R66, 0x10, R67 ;  /* 0x0000001042427819 */ /* 0x000fe20000001243 */
[----:B------:R-:W-:Y:S01]  /*c090*/  HADD2.F32 R70, -RZ, R70.H0_H0 ;  /* 0x20000046ff467230 */ /* 0x000fe20000004100 */
[----:B------:R-:W-:Y:S01]  /*c0a0*/  SHF.R.U64 R68, R68, 0x10, R69 ;  /* 0x0000001044447819 */ /* 0x000fe20000001245 */
[----:B------:R-:W-:Y:S02]  /*c0b0*/  HADD2.F32 R3, -RZ, R3.H0_H0 ;  /* 0x20000003ff037230 */ /* 0x000fe40000004100 */
[----:B------:R-:W-:-:S02]  /*c0c0*/  HADD2.F32 R67, -RZ, R109.H1_H1 ;  /* 0x3000006dff437230 */ /* 0x000fc40000004100 */
[----:B------:R-:W-:Y:S02]  /*c0d0*/  HADD2.F32 R69, -RZ, R109.H0_H0 ;  /* 0x2000006dff457230 */ /* 0x000fe40000004100 */
        /* <DEDUP_REMOVED lines=33> */
.L_x_1683:
[----:B------:R-:W-:Y:S05]  /*c2f0*/  BSYNC B2 ;  /* 0x0000000000027941 */ /* 0x000fea0003800000 */
.L_x_1682:
[----:B------:R-:W-:Y:S05]  /*c300*/  @P2 BRA `(.L_x_1677) ;  /* 0x0000000000a82947 */ /* 0x000fea0003800000 */
[----:B01---5:R-:W0:Y:S01]  /*c310*/  LDS.128 R12, [R114+0xc000] ;  /* 0x00c00000720c7984 */ /* 0x023e220000000c00 */
[----:B------:R-:W-:Y:S02]  /*c320*/  SHF.R.U32.HI R66, RZ, 0x10, R65 ;  /* 0x00000010ff427819 */ /* 0x000fe40000011641 */
[----:B------:R-:W-:Y:S02]  /*c330*/  SHF.R.U32.HI R67, RZ, 0x10, R63 ;  /* 0x00000010ff437819 */ /* 0x000fe4000001163f */
[----:B------:R-:W-:Y:S01]  /*c340*/  SHF.R.U64 R64, R64, 0x10, R65 ;  /* 0x0000001040407819 */ /* 0x000fe20000001241 */
[----:B------:R-:W-:Y:S01]  /*c350*/  HADD2.F32 R66, -RZ, R66.H0_H0 ;  /* 0x20000042ff427230 */ /* 0x000fe20000004100 */
[----:B------:R-:W-:Y:S01]  /*c360*/  SHF.R.U64 R62, R62, 0x10, R63 ;  /* 0x000000103e3e7819 */ /* 0x000fe2000000123f */
[----:B------:R-:W-:Y:S02]  /*c370*/  HADD2.F32 R67, -RZ, R67.H0_H0 ;  /* 0x20000043ff437230 */ /* 0x000fe40000004100 */
[----:B------:R-:W-:-:S02]  /*c380*/  HADD2.F32 R63, -RZ, R105.H1_H1 ;  /* 0x30000069ff3f7230 */ /* 0x000fc40000004100 */
[----:B------:R-:W-:Y:S02]  /*c390*/  HADD2.F32 R64, -RZ, R64.H0_H0 ;  /* 0x20000040ff407230 */ /* 0x000fe40000004100 */
[----:B------:R-:W-:Y:S02]  /*c3a0*/  HADD2.F32 R62, -RZ, R62.H0_H0 ;  /* 0x2000003eff3e7230 */ /* 0x000fe40000004100 */
[--C-:B0-----:R-:W-:Y:S02]  /*c3b0*/  HADD2.F32 R3, -RZ, R15.reuse.H1_H1 ;  /* 0x3000000fff037230 */ /* 0x101fe40000004100 */
[----:B------:R-:W-:Y:S02]  /*c3c0*/  HADD2.F32 R68, -RZ, R15.H0_H0 ;  /* 0x2000000fff447230 */ /* 0x000fe40000004100 */
[--C-:B------:R-:W-:Y:S02]  /*c3d0*/  HADD2.F32 R65, -RZ, R12.reuse.H1_H1 ;  /* 0x3000000cff417230 */ /* 0x100fe40000004100 */
[C---:B------:R-:W-:Y:S01]  /*c3e0*/  FMUL.FTZ R15, R3.reuse, R66 ;  /* 0x00000042030f7220 */ /* 0x040fe20000410000 */
[----:B------:R-:W-:Y:S01]  /*c3f0*/  FMUL.FTZ R3, R3, R67 ;  /* 0x0000004303037220 */ /* 0x000fe20000410000 */
[----:B------:R-:W-:-:S02]  /*c400*/  HADD2.F32 R69, -RZ, R12.H0_H0 ;  /* 0x2000000cff457230 */ /* 0x000fc40000004100 */
[C---:B------:R-:W-:Y:S01]  /*c410*/  FFMA.FTZ R15, R68.reuse, R67, -R15 ;  /* 0x00000043440f7223 */ /* 0x040fe2000001080f */
[----:B------:R-:W-:Y:S02]  /*c420*/  HADD2.F32 R67, -RZ, R104.H1_H1 ;  /* 0x30000068ff437230 */ /* 0x000fe40000004100 */
[----:B------:R-:W-:Y:S01]  /*c430*/  FFMA.FTZ R3, R68, R66, R3 ;  /* 0x0000004244037223 */ /* 0x000fe20000010003 */
[--C-:B------:R-:W-:Y:S02]  /*c440*/  HADD2.F32 R12, -RZ, R14.reuse.H0_H0 ;  /* 0x2000000eff0c7230 */ /* 0x100fe40000004100 */
[----:B------:R-:W-:Y:S02]  /*c450*/  HADD2.F32 R14, -RZ, R14.H1_H1 ;  /* 0x3000000eff0e7230 */ /* 0x000fe40000004100 */
[C---:B------:R-:W-:Y:S01]  /*c460*/  FMUL.FTZ R71, R65.reuse, R67 ;  /* 0x0000004341477220 */ /* 0x040fe20000410000 */
[----:B------:R-:W-:Y:S01]  /*c470*/  FMUL.FTZ R65, R65, R63 ;  /* 0x0000003f41417220 */ /* 0x000fe20000410000 */
[----:B------:R-:W-:Y:S01]  /*c480*/  HADD2.F32 R70, -RZ, R13.H0_H0 ;  /* 0x2000000dff467230 */ /* 0x000fe20000004100 */
[----:B------:R-:W-:Y:S01]  /*c490*/  F2FP.F16.F32.PACK_AB R15, R3, R15 ;  /* 0x0000000f030f723e */ /* 0x000fe200000000ff */
[----:B------:R-:W-:Y:S01]  /*c4a0*/  FFMA.FTZ R71, R69, R63, -R71 ;  /* 0x0000003f45477223 */ /* 0x000fe20000010847 */
[----:B------:R-:W-:-:S02]  /*c4b0*/  HADD2.F32 R63, -RZ, R98.H1_H1 ;  /* 0x30000062ff3f7230 */ /* 0x000fc40000004100 */
[----:B------:R-:W-:Y:S01]  /*c4c0*/  FFMA.FTZ R65, R69, R67, R65 ;  /* 0x0000004345417223 */ /* 0x000fe20000010041 */
[----:B------:R-:W-:Y:S02]  /*c4d0*/  HADD2.F32 R98, -RZ, R98.H0_H0 ;  /* 0x20000062ff627230 */ /* 0x000fe40000004100 */
[----:B------:R-:W-:Y:S02]  /*c4e0*/  HADD2.F32 R13, -RZ, R13.H1_H1 ;  /* 0x3000000dff0d7230 */ /* 0x000fe40000004100 */
[CC--:B------:R-:W-:Y:S01]  /*c4f0*/  FMUL.FTZ R66, R14.reuse, R63.reuse ;  /* 0x0000003f0e427220 */ /* 0x0c0fe20000410000 */
[----:B------:R-:W-:Y:S02]  /*c500*/  FMUL.FTZ R67, R14, R98 ;  /* 0x000000620e437220 */ /* 0x000fe40000410000 */
[C---:B------:R-:W-:Y:S01]  /*c510*/  FMUL.FTZ R14, R13.reuse, R64 ;  /* 0x000000400d0e7220 */ /* 0x040fe20000410000 */
[----:B------:R-:W-:Y:S01]  /*c520*/  FMUL.FTZ R13, R13, R62 ;  /* 0x0000003e0d0d7220 */ /* 0x000fe20000410000 */
[C---:B------:R-:W-:Y:S01]  /*c530*/  FFMA.FTZ R66, R12.reuse, R98, -R66 ;  /* 0x000000620c427223 */ /* 0x040fe20000010842 */
[----:B------:R-:W-:Y:S01]  /*c540*/  FFMA.FTZ R67, R12, R63, R67 ;  /* 0x0000003f0c437223 */ /* 0x000fe20000010043 */
[C---:B------:R-:W-:Y:S01]  /*c550*/  FFMA.FTZ R62, R70.reuse, R62, -R14 ;  /* 0x0000003e463e7223 */ /* 0x040fe2000001080e */
[----:B------:R-:W-:Y:S01]  /*c560*/  FFMA.FTZ R13, R70, R64, R13 ;  /* 0x00000040460d7223 */ /* 0x000fe2000001000d */
[----:B------:R-:W-:-:S02]  /*c570*/  F2FP.F16.F32.PACK_AB R12, R65, R71 ;  /* 0x00000047410c723e */ /* 0x000fc400000000ff */
[----:B------:R-:W-:Y:S02]  /*c580*/  F2FP.F16.F32.PACK_AB R14, R67, R66 ;  /* 0x00000042430e723e */ /* 0x000fe400000000ff */
[----:B------:R-:W-:-:S05]  /*c590*/  F2FP.F16.F32.PACK_AB R13, R13, R62 ;  /* 0x0000003e0d0d723e */ /* 0x000fca00000000ff */
[----:B------:R2:W-:Y:S02]  /*c5a0*/  STS.128 [R114+0xc000], R12 ;  /* 0x00c0000c72007388 */ /* 0x0005e40000000c00 */
.L_x_1677:
[----:B------:R-:W-:Y:S05]  /*c5b0*/  BSYNC B1 ;  /* 0x0000000000017941 */ /* 0x000fea0003800000 */
.L_x_1676:
[----:B------:R-:W3:Y:S01]  /*c5c0*/  LDL R3, [R1+0xc8] ;  /* 0x0000c80001037983 */ /* 0x000ee20000100800 */
[----:B------:R-:W-:Y:S01]  /*c5d0*/  BSSY B1, `(.L_x_1684) ;  /* 0x00000be000017945 */ /* 0x000fe20003800000 */
[----:B---3--:R-:W-:-:S13]  /*c5e0*/  ISETP.GE.AND P0, PT, R3, R0, PT ;  /* 0x000000000300720c */ /* 0x008fda0003f06270 */
[----:B------:R-:W-:Y:S05]  /*c5f0*/  @P0 BRA `(.L_x_1685) ;  /* 0x0000000800ec0947 */ /* 0x000fea0003800000 */
[----:B012---:R-:W2:Y:S01]  /*c600*/  LDL R14, [R1+0x18] ;  /* 0x00001800010e7983 */ /* 0x007ea20000100800 */
[----:B------:R-:W0:Y:S03]  /*c610*/  LDC R3, c[0x0][0x3f4] ;  /* 0x0000fd00ff037b82 */ /* 0x000e260000000800 */
[----:B------:R-:W3:Y:S04]  /*c620*/  LDL R13, [R1+0x48] ;  /* 0x00004800010d7983 */ /* 0x000ee80000100800 */
[----:B------:R-:W4:Y:S04]  /*c630*/  LDL R12, [R1+0x4c] ;  /* 0x00004c00010c7983 */ /* 0x000f280000100800 */
[----:B------:R1:W5:Y:S01]  /*c640*/  LDL R69, [R1+0x74] ;  /* 0x0000740001457983 */ /* 0x0003620000100800 */
[----:B------:R-:W-:Y:S01]  /*c650*/  BSSY B2, `(.L_x_1686) ;  /* 0x0000030000027945 */ /* 0x000fe20003800000 */
[----:B0-----:R-:W-:-:S02]  /*c660*/  ISETP.GE.AND P0, PT, R204, R3, PT ;  /* 0x00000003cc00720c */ /* 0x001fc40003f06270 */
[-C--:B--2---:R-:W-:Y:S02]  /*c670*/  ISETP.GE.AND P1, PT, R14, R3.reuse, PT ;  /* 0x000000030e00720c */ /* 0x084fe40003f26270 */
[-C--:B---3--:R-:W-:Y:S02]  /*c680*/  ISETP.GE.AND P2, PT, R13, R3.reuse, PT ;  /* 0x000000030d00720c */ /* 0x088fe40003f46270 */
[----:B----4-:R-:W-:-:S07]  /*c690*/  ISETP.GE.AND P3, PT, R12, R3, PT ;  /* 0x000000030c00720c */ /* 0x010fce0003f66270 */
[----:B-1----:R-:W-:Y:S06]  /*c6a0*/  @P0 BRA `(.L_x_1687) ;  /* 0x0000000000a80947 */ /* 0x002fec0003800000 */
[----:B-----5:R-:W0:Y:S01]  /*c6b0*/  LDS.128 R12, [R69+0x1000] ;  /* 0x00100000450c7984 */ /* 0x020e220000000c00 */
[----:B------:R-:W-:Y:S01]  /*c6c0*/  SHF.R.U64 R3, R58, 0x10, R59 ;  /* 0x000000103a037819 */ /* 0x000fe2000000123b */
[--C-:B------:R-:W-:Y:S01]  /*c6d0*/  HADD2.F32 R63, -RZ, R107.reuse.H0_H0 ;  /* 0x2000006bff3f7230 */ /* 0x100fe20000004100 */
[--C-:B------:R-:W-:Y:S01]  /*c6e0*/  SHF.R.U64 R58, R60, 0x10, R61.reuse ;  /* 0x000000103c3a7819 */ /* 0x100fe2000000123d */
[----:B------:R-:W-:Y:S01]  /*c6f0*/  HADD2.F32 R107, -RZ, R107.H1_H1 ;  /* 0x3000006bff6b7230 */ /* 0x000fe20000004100 */
[----:B------:R-:W-:Y:S01]  /*c700*/  SHF.R.U32.HI R60, RZ, 0x10, R61 ;  /* 0x00000010ff3c7819 */ /* 0x000fe2000001163d */
[--C-:B------:R-:W-:Y:S01]  /*c710*/  HADD2.F32 R61, -RZ, R106.reuse.H0_H0 ;  /* 0x2000006aff3d7230 */ /* 0x100fe20000004100 */
[----:B------:R-:W-:Y:S01]  /*c720*/  SHF.R.U32.HI R59, RZ, 0x10, R59 ;  /* 0x00000010ff3b7819 */ /* 0x000fe2000001163b */
[----:B------:R-:W-:Y:S02]  /*c730*/  HADD2.F32 R106, -RZ, R106.H1_H1 ;  /* 0x3000006aff6a7230 */ /* 0x000fe40000004100 */
[----:B------:R-:W-:-:S02]  /*c740*/  HADD2.F32 R60, -RZ, R60.H0_H0 ;  /* 0x2000003cff3c7230 */ /* 0x000fc40000004100 */
[----:B------:R-:W-:Y:S02]  /*c750*/  HADD2.F32 R59, -RZ, R59.H0_H0 ;  /* 0x2000003bff3b7230 */ /* 0x000fe40000004100 */
[----:B------:R-:W-:Y:S02]  /*c760*/  HADD2.F32 R58, -RZ, R58.H0_H0 ;  /* 0x2000003aff3a7230 */ /* 0x000fe40000004100 */
[----:B------:R-:W-:Y:S02]  /*c770*/  HADD2.F32 R3, -RZ, R3.H0_H0 ;  /* 0x20000003ff037230 */ /* 0x000fe40000004100 */
[--C-:B0-----:R-:W-:Y:S02]  /*c780*/  HADD2.F32 R62, -RZ, R15.reuse.H0_H0 ;  /* 0x2000000fff3e7230 */ /* 0x101fe40000004100 */
[----:B------:R-:W-:Y:S02]  /*c790*/  HADD2.F32 R15, -RZ, R15.H1_H1 ;  /* 0x3000000fff0f7230 */ /* 0x000fe40000004100 */
[----:B------:R-:W-:-:S02]  /*c7a0*/  HADD2.F32 R65, -RZ, R14.H0_H0 ;  /* 0x2000000eff417230 */ /* 0x000fc40000004100 */
[----:B------:R-:W-:Y:S02]  /*c7b0*/  HADD2.F32 R64, -RZ, R12.H0_H0 ;  /* 0x2000000cff407230 */ /* 0x000fe40000004100 */
[CC--:B------:R-:W-:Y:S01]  /*c7c0*/  FMUL.FTZ R67, R15.reuse, R60.reuse ;  /* 0x0000003c0f437220 */ /* 0x0c0fe20000410000 */
[----:B------:R-:W-:Y:S02]  /*c7d0*/  HADD2.F32 R14, -RZ, R14.H1_H1 ;  /* 0x3000000eff0e7230 */ /* 0x000fe40000004100 */
[-C--:B------:R-:W-:Y:S01]  /*c7e0*/  FMUL.FTZ R15, R15, R59.reuse ;  /* 0x0000003b0f0f7220 */ /* 0x080fe20000410000 */
[--C-:B------:R-:W-:Y:S02]  /*c7f0*/  HADD2.F32 R66, -RZ, R13.reuse.H0_H0 ;  /* 0x2000000dff427230 */ /* 0x100fe40000004100 */
[C---:B------:R-:W-:Y:S01]  /*c800*/  FFMA.FTZ R67, R62.reuse, R59, -R67 ;  /* 0x0000003b3e437223 */ /* 0x040fe20000010843 */
[----:B------:R-:W-:Y:S02]  /*c810*/  HADD2.F32 R12, -RZ, R12.H1_H1 ;  /* 0x3000000cff0c7230 */ /* 0x000fe40000004100 */
[----:B------:R-:W-:Y:S01]  /*c820*/  FFMA.FTZ R15, R62, R60, R15 ;  /* 0x0000003c3e0f7223 */ /* 0x000fe2000001000f */
[----:B------:R-:W-:-:S02]  /*c830*/  HADD2.F32 R13, -RZ, R13.H1_H1 ;  /* 0x3000000dff0d7230 */ /* 0x000fc40000004100 */
[C---:B------:R-:W-:Y:S01]  /*c840*/  FMUL.FTZ R59, R14.reuse, R107 ;  /* 0x0000006b0e3b7220 */ /* 0x040fe20000410000 */
[----:B------:R-:W-:Y:S01]  /*c850*/  FMUL.FTZ R60, R14, R106 ;  /* 0x0000006a0e3c7220 */ /* 0x000fe20000410000 */
[C---:B------:R-:W-:Y:S01]  /*c860*/  FMUL.FTZ R68, R12.reuse, R63 ;  /* 0x0000003f0c447220 */ /* 0x040fe20000410000 */
[----:B------:R-:W-:Y:S01]  /*c870*/  FMUL.FTZ R12, R12, R61 ;  /* 0x0000003d0c0c7220 */ /* 0x000fe20000410000 */
[C---:B------:R-:W-:Y:S01]  /*c880*/  FMUL.FTZ R14, R13.reuse, R58 ;  /* 0x0000003a0d0e7220 */ /* 0x040fe20000410000 */
[----:B------:R-:W-:Y:S01]  /*c890*/  FMUL.FTZ R13, R13, R3 ;  /* 0x000000030d0d7220 */ /* 0x000fe20000410000 */
[C---:B------:R-:W-:Y:S01]  /*c8a0*/  FFMA.FTZ R68, R64.reuse, R61, -R68 ;  /* 0x0000003d40447223 */ /* 0x040fe20000010844 */
[----:B------:R-:W-:Y:S01]  /*c8b0*/  FFMA.FTZ R12, R64, R63, R12 ;  /* 0x0000003f400c7223 */ /* 0x000fe2000001000c */
[C---:B------:R-:W-:Y:S01]  /*c8c0*/  FFMA.FTZ R59, R65.reuse, R106, -R59 ;  /* 0x0000006a413b7223 */ /* 0x040fe2000001083b */
[----:B------:R-:W-:Y:S01]  /*c8d0*/  FFMA.FTZ R60, R65, R107, R60 ;  /* 0x0000006b413c7223 */ /* 0x000fe2000001003c */
[C---:B------:R-:W-:Y:S01]  /*c8e0*/  FFMA.FTZ R3, R66.reuse, R3, -R14 ;  /* 0x0000000342037223 */ /* 0x040fe2000001080e */
[----:B------:R-:W-:Y:S01]  /*c8f0*/  FFMA.FTZ R58, R66, R58, R13 ;  /* 0x0000003a423a7223 */ /* 0x000fe2000001000d */
[----:B------:R-:W-:-:S02]  /*c900*/  F2FP.F16.F32.PACK_AB R15, R15, R67 ;  /* 0x000000430f0f723e */ /* 0x000fc400000000ff */
[----:B------:R-:W-:Y:S02]  /*c910*/  F2FP.F16.F32.PACK_AB R14, R60, R59 ;  /* 0x0000003b3c0e723e */ /* 0x000fe400000000ff */
[----:B------:R-:W-:Y:S02]  /*c920*/  F2FP.F16.F32.PACK_AB R12, R12, R68 ;  /* 0x000000440c0c723e */ /* 0x000fe400000000ff */
[----:B------:R-:W-:-:S05]  /*c930*/  F2FP.F16.F32.PACK_AB R13, R58, R3 ;  /* 0x000000033a0d723e */ /* 0x000fca00000000ff */
[----:B------:R0:W-:Y:S02]  /*c940*/  STS.128 [R69+0x1000], R12 ;  /* 0x0010000c45007388 */ /* 0x0001e40000000c00 */
.L_x_1687:
[----:B------:R-:W-:Y:S05]  /*c950*/  BSYNC B2 ;  /* 0x0000000000027941 */ /* 0x000fea0003800000 */
.L_x_1686:
        /* <DEDUP_REMOVED lines=9> */
[----:B------:R-:W-:-:S02]  /*c9f0*/  HADD2.F32 R55, -RZ, R103.H0_H0 ;  /* 0x20000067ff377230 */ /* 0x000fc40000004100 */
[----:B------:R-:W-:Y:S02]  /*ca00*/  HADD2.F32 R57, -RZ, R102.H0_H0 ;  /* 0x20000066ff397230 */ /* 0x000fe40000004100 */
[----:B------:R-:W-:Y:S02]  /*ca10*/  HADD2.F32 R103, -RZ, R103.H1_H1 ;  /* 0x30000067ff677230 */ /* 0x000fe40000004100 */
[----:B------:R-:W-:Y:S02]  /*ca20*/  HADD2.F32 R54, -RZ, R54.H0_H0 ;  /* 0x20000036ff367230 */ /* 0x000fe40000004100 */
[--C-:B0-----:R-:W-:Y:S02]  /*ca30*/  HADD2.F32 R61, -RZ, R15.reuse.H1_H1 ;  /* 0x3000000fff3d7230 */ /* 0x101fe40000004100 */
[----:B------:R-:W-:Y:S02]  /*ca40*/  HADD2.F32 R60, -RZ, R12.H1_H1 ;  /* 0x3000000cff3c7230 */ /* 0x000fe40000004100 */
[----:B------:R-:W-:-:S02]  /*ca50*/  HADD2.F32 R59, -RZ, R15.H0_H0 ;  /* 0x2000000fff3b7230 */ /* 0x000fc40000004100 */
[C---:B------:R-:W-:Y:S01]  /*ca60*/  FMUL.FTZ R64, R61.reuse, R62 ;  /* 0x0000003e3d407220 */ /* 0x040fe20000410000 */
[-C--:B------:R-:W-:Y:S01]  /*ca70*/  FMUL.FTZ R63, R61, R58.reuse ;  /* 0x0000003a3d3f7220 */ /* 0x080fe20000410000 */
[----:B------:R-:W-:Y:S02]  /*ca80*/  HADD2.F32 R56, -RZ, R12.H0_H0 ;  /* 0x2000000cff387230 */ /* 0x000fe40000004100 */
[C---:B------:R-:W-:Y:S01]  /*ca90*/  FMUL.FTZ R61, R60.reuse, R55 ;  /* 0x000000373c3d7220 */ /* 0x040fe20000410000 */
[C---:B------:R-:W-:Y:S01]  /*caa0*/  FFMA.FTZ R58, R59.reuse, R58, -R64 ;  /* 0x0000003a3b3a7223 */ /* 0x040fe20000010840 */
[----:B------:R-:W-:Y:S01]  /*cab0*/  FFMA.FTZ R59, R59, R62, R63 ;  /* 0x0000003e3b3b7223 */ /* 0x000fe2000001003f */
[-C--:B------:R-:W-:Y:S01]  /*cac0*/  FMUL.FTZ R63, R60, R57.reuse ;  /* 0x000000393c3f7220 */ /* 0x080fe20000410000 */
[--C-:B------:R-:W-:Y:S02]  /*cad0*/  HADD2.F32 R12, -RZ, R14.reuse.H0_H0 ;  /* 0x2000000eff0c7230 */ /* 0x100fe40000004100 */
[----:B------:R-:W-:Y:S01]  /*cae0*/  FFMA.FTZ R57, R56, R57, -R61 ;  /* 0x0000003938397223 */ /* 0x000fe2000001083d */
[----:B------:R-:W-:-:S02]  /*caf0*/  HADD2.F32 R14, -RZ, R14.H1_H1 ;  /* 0x3000000eff0e7230 */ /* 0x000fc40000004100 */
[----:B------:R-:W-:Y:S01]  /*cb00*/  FFMA.FTZ R56, R56, R55, R63 ;  /* 0x0000003738387223 */ /* 0x000fe2000001003f */
[--C-:B------:R-:W-:Y:S02]  /*cb10*/  HADD2.F32 R15, -RZ, R13.reuse.H0_H0 ;  /* 0x2000000dff0f7230 */ /* 0x100fe40000004100 */
[----:B------:R-:W-:Y:S02]  /*cb20*/  HADD2.F32 R61, -RZ, R102.H1_H1 ;  /* 0x30000066ff3d7230 */ /* 0x000fe40000004100 */
[C---:B------:R-:W-:Y:S01]  /*cb30*/  FMUL.FTZ R55, R14.reuse, R103 ;  /* 0x000000670e377220 */ /* 0x040fe20000410000 */
[----:B------:R-:W-:Y:S02]  /*cb40*/  HADD2.F32 R13, -RZ, R13.H1_H1 ;  /* 0x3000000dff0d7230 */ /* 0x000fe40000004100 */
[----:B------:R-:W-:Y:S02]  /*cb50*/  HADD2.F32 R60, -RZ, R3.H0_H0 ;  /* 0x20000003ff3c7230 */ /* 0x000fe40000004100 */
[-C--:B------:R-:W-:Y:S01]  /*cb60*/  FMUL.FTZ R62, R14, R61.reuse ;  /* 0x0000003d0e3e7220 */ /* 0x080fe20000410000 */
[C---:B------:R-:W-:Y:S01]  /*cb70*/  FFMA.FTZ R55, R12.reuse, R61, -R55 ;  /* 0x0000003d0c377223 */ /* 0x040fe20000010837 */
[C---:B------:R-:W-:Y:S01]  /*cb80*/  FMUL.FTZ R14, R13.reuse, R54 ;  /* 0x000000360d0e7220 */ /* 0x040fe20000410000 */
[----:B------:R-:W-:Y:S01]  /*cb90*/  FMUL.FTZ R3, R13, R60 ;  /* 0x0000003c0d037220 */ /* 0x000fe20000410000 */
[----:B------:R-:W-:-:S02]  /*cba0*/  FFMA.FTZ R62, R12, R103, R62 ;  /* 0x000000670c3e7223 */ /* 0x000fc4000001003e */
[C---:B------:R-:W-:Y:S01]  /*cbb0*/  FFMA.FTZ R13, R15.reuse, R60, -R14 ;  /* 0x0000003c0f0d7223 */ /* 0x040fe2000001080e */
[----:B------:R-:W-:Y:S01]  /*cbc0*/  F2FP.F16.F32.PACK_AB R12, R56, R57 ;  /* 0x00000039380c723e */ /* 0x000fe200000000ff */
[----:B------:R-:W-:Y:S01]  /*cbd0*/  FFMA.FTZ R54, R15, R54, R3 ;  /* 0x000000360f367223 */ /* 0x000fe20000010003 */
[----:B------:R-:W-:Y:S02]  /*cbe0*/  F2FP.F16.F32.PACK_AB R15, R59, R58 ;  /* 0x0000003a3b0f723e */ /* 0x000fe400000000ff */
[----:B------:R-:W-:Y:S02]  /*cbf0*/  F2FP.F16.F32.PACK_AB R14, R62, R55 ;  /* 0x000000373e0e723e */ /* 0x000fe400000000ff */
[----:B------:R-:W-:-:S05]  /*cc00*/  F2FP.F16.F32.PACK_AB R13, R54, R13 ;  /* 0x0000000d360d723e */ /* 0x000fca00000000ff */
[----:B------:R1:W-:Y:S02]  /*cc10*/  STS.128 [R69+0x5000], R12 ;  /* 0x0050000c45007388 */ /* 0x0003e40000000c00 */
.L_x_1689:
[----:B------:R-:W-:Y:S05]  /*cc20*/  BSYNC B2 ;  /* 0x0000000000027941 */ /* 0x000fea0003800000 */
.L_x_1688:
[----:B------:R-:W-:Y:S04]  /*cc30*/  BSSY B2, `(.L_x_1690) ;  /* 0x000002c000027945 */ /* 0x000fe80003800000 */
[----:B------:R-:W-:Y:S05]  /*cc40*/  @P2 BRA `(.L_x_1691) ;  /* 0x0000000000a82947 */ /* 0x000fea0003800000 */
[----:B01---5:R-:W0:Y:S01]  /*cc50*/  LDS.128 R12, [R69+0x9000] ;  /* 0x00900000450c7984 */ /* 0x023e220000000c00 */
[----:B------:R-:W-:Y:S01]  /*cc60*/  SHF.R.U32.HI R60, RZ, 0x10, R53 ;  /* 0x00000010ff3c7819 */ /* 0x000fe20000011635 */
[--C-:B------:R-:W-:Y:S01]  /*cc70*/  HADD2.F32 R57, -RZ, R96.reuse.H0_H0 ;  /* 0x20000060ff397230 */ /* 0x100fe20000004100 */
[--C-:B------:R-:W-:Y:S01]  /*cc80*/  SHF.R.U32.HI R58, RZ, 0x10, R51.reuse ;  /* 0x00000010ff3a7819 */ /* 0x100fe20000011633 */
[----:B------:R-:W-:Y:S01]  /*cc90*/  HADD2.F32 R96, -RZ, R96.H1_H1 ;  /* 0x30000060ff607230 */ /* 0x000fe20000004100 */
        /* <DEDUP_REMOVED lines=9> */
[----:B------:R-:W-:Y:S02]  /*cd30*/  HADD2.F32 R55, -RZ, R15.H0_H0 ;  /* 0x2000000fff377230 */ /* 0x000fe40000004100 */
[----:B------:R-:W-:-:S02]  /*cd40*/  HADD2.F32 R15, -RZ, R14.H0_H0 ;  /* 0x2000000eff0f7230 */ /* 0x000fc40000004100 */
[C---:B------:R-:W-:Y:S01]  /*cd50*/  FMUL.FTZ R61, R53.reuse, R58 ;  /* 0x0000003a353d7220 */ /* 0x040fe20000410000 */
[----:B------:R-:W-:Y:S02]  /*cd60*/  HADD2.F32 R52, -RZ, R14.H1_H1 ;  /* 0x3000000eff347230 */ /* 0x000fe40000004100 */
[----:B------:R-:W-:Y:S01]  /*cd70*/  FMUL.FTZ R14, R53, R60 ;  /* 0x0000003c350e7220 */ /* 0x000fe20000410000 */
[--C-:B------:R-:W-:Y:S02]  /*cd80*/  HADD2.F32 R56, -RZ, R12.reuse.H1_H1 ;  /* 0x3000000cff387230 */ /* 0x100fe40000004100 */
[----:B------:R-:W-:Y:S02]  /*cd90*/  HADD2.F32 R54, -RZ, R12.H0_H0 ;  /* 0x2000000cff367230 */ /* 0x000fe40000004100 */
[--C-:B------:R-:W-:Y:S02]  /*cda0*/  HADD2.F32 R12, -RZ, R13.reuse.H0_H0 ;  /* 0x2000000dff0c7230 */ /* 0x100fe40000004100 */
[----:B------:R-:W-:Y:S01]  /*cdb0*/  FMUL.FTZ R59, R56, R51 ;  /* 0x00000033383b7220 */ /* 0x000fe20000410000 */
[----:B------:R-:W-:-:S02]  /*cdc0*/  HADD2.F32 R53, -RZ, R13.H1_H1 ;  /* 0x3000000dff357230 */ /* 0x000fc40000004100 */
[C---:B------:R-:W-:Y:S01]  /*cdd0*/  FFMA.FTZ R13, R55.reuse, R58, -R14 ;  /* 0x0000003a370d7223 */ /* 0x040fe2000001080e */
[----:B------:R-:W-:Y:S01]  /*cde0*/  FFMA.FTZ R14, R55, R60, R61 ;  /* 0x0000003c370e7223 */ /* 0x000fe2000001003d */
[-C--:B------:R-:W-:Y:S01]  /*cdf0*/  FMUL.FTZ R55, R56, R57.reuse ;  /* 0x0000003938377220 */ /* 0x080fe20000410000 */
[----:B------:R-:W-:Y:S01]  /*ce00*/  FFMA.FTZ R59, R54, R57, -R59 ;  /* 0x00000039363b7223 */ /* 0x000fe2000001083b */
[C---:B------:R-:W-:Y:S01]  /*ce10*/  FMUL.FTZ R56, R52.reuse, R97 ;  /* 0x0000006134387220 */ /* 0x040fe20000410000 */
[----:B------:R-:W-:Y:S01]  /*ce20*/  FMUL.FTZ R52, R52, R96 ;  /* 0x0000006034347220 */ /* 0x000fe20000410000 */
[----:B------:R-:W-:Y:S01]  /*ce30*/  FFMA.FTZ R54, R54, R51, R55 ;  /* 0x0000003336367223 */ /* 0x000fe20000010037 */
        /* <DEDUP_REMOVED lines=11> */
.L_x_1691:
[----:B------:R-:W-:Y:S05]  /*cef0*/  BSYNC B2 ;  /* 0x0000000000027941 */ /* 0x000fea0003800000 */
.L_x_1690:
[----:B------:R-:W-:Y:S05]  /*cf00*/  @P3 BRA `(.L_x_1685) ;  /* 0x0000000000a83947 */ /* 0x000fea0003800000 */
[----:B012--5:R-:W0:Y:S01]  /*cf10*/  LDS.128 R12, [R69+0xd000] ;  /* 0x00d00000450c7984 */ /* 0x027e220000000c00 */
[----:B------:R-:W-:Y:S01]  /*cf20*/  SHF.R.U32.HI R51, RZ, 0x10, R47 ;  /* 0x00000010ff337819 */ /* 0x000fe2000001162f */
[----:B------:R-:W-:Y:S01]  /*cf30*/  HADD2.F32 R50, -RZ, R87.H1_H1 ;  /* 0x30000057ff327230 */ /* 0x000fe20000004100 */
[--C-:B------:R-:W-:Y:S01]  /*cf40*/  SHF.R.U32.HI R53, RZ, 0x10, R49.reuse ;  /* 0x00000010ff357819 */ /* 0x100fe20000011631 */
[--C-:B------:R-:W-:Y:S01]  /*cf50*/  HADD2.F32 R52, -RZ, R86.reuse.H1_H1 ;  /* 0x30000056ff347230 */ /* 0x100fe20000004100 */
[----:B------:R-:W-:Y:S01]  /*cf60*/  SHF.R.U64 R57, R48, 0x10, R49 ;  /* 0x0000001030397819 */ /* 0x000fe20000001231 */
[----:B------:R-:W-:Y:S01]  /*cf70*/  HADD2.F32 R51, -RZ, R51.H0_H0 ;  /* 0x20000033ff337230 */ /* 0x000fe20000004100 */
[----:B------:R-:W-:Y:S01]  /*cf80*/  SHF.R.U64 R3, R46, 0x10, R47 ;  /* 0x000000102e037819 */ /* 0x000fe2000000122f */
[----:B------:R-:W-:Y:S02]  /*cf90*/  HADD2.F32 R53, -RZ, R53.H0_H0 ;  /* 0x20000035ff357230 */ /* 0x000fe40000004100 */
[----:B------:R-:W-:-:S02]  /*cfa0*/  HADD2.F32 R86, -RZ, R86.H0_H0 ;  /* 0x20000056ff567230 */ /* 0x000fc40000004100 */
[----:B------:R-:W-:Y:S02]  /*cfb0*/  HADD2.F32 R87, -RZ, R87.H0_H0 ;  /* 0x20000057ff577230 */ /* 0x000fe40000004100 */
[----:B------:R-:W-:Y:S02]  /*cfc0*/  HADD2.F32 R3, -RZ, R3.H0_H0 ;  /* 0x20000003ff037230 */ /* 0x000fe40000004100 */
[--C-:B0-----:R-:W-:Y:S02]  /*cfd0*/  HADD2.F32 R49, -RZ, R15.reuse.H1_H1 ;  /* 0x3000000fff317230 */ /* 0x101fe40000004100 */
[----:B------:R-:W-:Y:S02]  /*cfe0*/  HADD2.F32 R48, -RZ, R15.H0_H0 ;  /* 0x2000000fff307230 */ /* 0x000fe40000004100 */
[--C-:B------:R-:W-:Y:S02]  /*cff0*/  HADD2.F32 R15, -RZ, R12.reuse.H0_H0 ;  /* 0x2000000cff0f7230 */ /* 0x100fe40000004100 */
[----:B------:R-:W-:Y:S01]  /*d000*/  FMUL.FTZ R55, R49, R53 ;  /* 0x0000003531377220 */ /* 0x000fe20000410000 */
[----:B------:R-:W-:-:S02]  /*d010*/  HADD2.F32 R12, -RZ, R12.H1_H1 ;  /* 0x3000000cff0c7230 */ /* 0x000fc40000004100 */
[-C--:B------:R-:W-:Y:S01]  /*d020*/  FMUL.FTZ R56, R49, R51.reuse ;  /* 0x0000003331387220 */ /* 0x080fe20000410000 */
[--C-:B------:R-:W-:Y:S02]  /*d030*/  HADD2.F32 R46, -RZ, R14.reuse.H0_H0 ;  /* 0x2000000eff2e7230 */ /* 0x100fe40000004100 */
[C---:B------:R-:W-:Y:S01]  /*d040*/  FFMA.FTZ R55, R48.reuse, R51, -R55 ;  /* 0x0000003330377223 */ /* 0x040fe20000010837 */
[----:B------:R-:W-:Y:S02]  /*d050*/  HADD2.F32 R47, -RZ, R14.H1_H1 ;  /* 0x3000000eff2f7230 */ /* 0x000fe40000004100 */
[----:B------:R-:W-:Y:S01]  /*d060*/  FFMA.FTZ R56, R48, R53, R56 ;  /* 0x0000003530387223 */ /* 0x000fe20000010038 */
[--C-:B------:R-:W-:Y:S02]  /*d070*/  HADD2.F32 R14, -RZ, R13.reuse.H0_H0 ;  /* 0x2000000dff0e7230 */ /* 0x100fe40000004100 */
[C---:B------:R-:W-:Y:S01]  /*d080*/  FMUL.FTZ R54, R12.reuse, R52 ;  /* 0x000000340c367220 */ /* 0x040fe20000410000 */
[----:B------:R-:W-:Y:S01]  /*d090*/  FMUL.FTZ R48, R12, R50 ;  /* 0x000000320c307220 */ /* 0x000fe20000410000 */
[----:B------:R-:W-:-:S02]  /*d0a0*/  HADD2.F32 R13, -RZ, R13.H1_H1 ;  /* 0x3000000dff0d7230 */ /* 0x000fc40000004100 */
[----:B------:R-:W-:Y:S01]  /*d0b0*/  FMUL.FTZ R51, R47, R86 ;  /* 0x000000562f337220 */ /* 0x000fe20000410000 */
[----:B------:R-:W-:Y:S02]  /*d0c0*/  HADD2.F32 R12, -RZ, R57.H0_H0 ;  /* 0x20000039ff0c7230 */ /* 0x000fe40000004100 */
[C---:B------:R-:W-:Y:S01]  /*d0d0*/  FFMA.FTZ R54, R15.reuse, R50, -R54 ;  /* 0x000000320f367223 */ /* 0x040fe20000010836 */
[----:B------:R-:W-:Y:S01]  /*d0e0*/  FFMA.FTZ R49, R15, R52, R48 ;  /* 0x000000340f317223 */ /* 0x000fe20000010030 */
[----:B------:R-:W-:Y:S01]  /*d0f0*/  FMUL.FTZ R53, R47, R87 ;  /* 0x000000572f357220 */ /* 0x000fe20000410000 */
[C---:B------:R-:W-:Y:S01]  /*d100*/  FMUL.FTZ R47, R13.reuse, R3 ;  /* 0x000000030d2f7220 */ /* 0x040fe20000410000 */
[----:B------:R-:W-:Y:S01]  /*d110*/  FMUL.FTZ R15, R13, R12 ;  /* 0x0000000c0d0f7220 */ /* 0x000fe20000410000 */
[C---:B------:R-:W-:Y:S01]  /*d120*/  FFMA.FTZ R51, R46.reuse, R87, -R51 ;  /* 0x000000572e337223 */ /* 0x040fe20000010833 */
[----:B------:R-:W-:Y:S01]  /*d130*/  FFMA.FTZ R86, R46, R86, R53 ;  /* 0x000000562e567223 */ /* 0x000fe20000010035 */
[C---:B------:R-:W-:Y:S01]  /*d140*/  FFMA.FTZ R46, R14.reuse, R12, R47 ;  /* 0x0000000c0e2e7223 */ /* 0x040fe2000001002f */
[----:B------:R-:W-:Y:S01]  /*d150*/  FFMA.FTZ R13, R14, R3, -R15 ;  /* 0x000000030e0d7223 */ /* 0x000fe2000001080f */
[----:B------:R-:W-:-:S02]  /*d160*/  F2FP.F16.F32.PACK_AB R15, R56, R55 ;  /* 0x00000037380f723e */ /* 0x000fc400000000ff */
[----:B------:R-:W-:Y:S02]  /*d170*/  F2FP.F16.F32.PACK_AB R14, R86, R51 ;  /* 0x00000033560e723e */ /* 0x000fe400000000ff */
[----:B------:R-:W-:Y:S02]  /*d180*/  F2FP.F16.F32.PACK_AB R12, R49, R54 ;  /* 0x00000036310c723e */ /* 0x000fe400000000ff */
[----:B------:R-:W-:-:S05]  /*d190*/  F2FP.F16.F32.PACK_AB R13, R46, R13 ;  /* 0x0000000d2e0d723e */ /* 0x000fca00000000ff */
[----:B------:R3:W-:Y:S02]  /*d1a0*/  STS.128 [R69+0xd000], R12 ;  /* 0x00d0000c45007388 */ /* 0x0007e40000000c00 */
.L_x_1685:
[----:B------:R-:W-:Y:S05]  /*d1b0*/  BSYNC B1 ;  /* 0x0000000000017941 */ /* 0x000fea0003800000 */
.L_x_1684:
[----:B------:R-:W-:Y:S01]  /*d1c0*/  VIADD R3, R113, 0x40 ;  /* 0x0000004071037836 */ /* 0x000fe20000000000 */
[----:B------:R-:W-:Y:S04]  /*d1d0*/  BSSY B1, `(.L_x_1692) ;  /* 0x00000be000017945 */ /* 0x000fe80003800000 */
[----:B------:R-:W-:-:S13]  /*d1e0*/  ISETP.GE.AND P0, PT, R3, R0, PT ;  /* 0x000000000300720c */ /* 0x000fda0003f06270 */
[----:B------:R-:W-:Y:S05]  /*d1f0*/  @P0 BRA `(.L_x_1693) ;  /* 0x0000000800ec0947 */ /* 0x000fea0003800000 */
[----:B0123--:R-:W2:Y:S01]  /*d200*/  LDL R14, [R1+0x18] ;  /* 0x00001800010e7983 */ /* 0x00fea20000100800 */
        /* <DEDUP_REMOVED lines=11> */
[----:B------:R-:W-:Y:S01]  /*d2c0*/  SHF.R.U32.HI R48, RZ, 0x10, R45 ;  /* 0x00000010ff307819 */ /* 0x000fe2000001162d */
[--C-:B------:R-:W-:Y:S01]  /*d2d0*/  HADD2.F32 R47, -RZ, R100.reuse.H0_H0 ;  /* 0x20000064ff2f7230 */ /* 0x100fe20000004100 */
[----:B------:R-:W-:Y:S01]  /*d2e0*/  SHF.R.U32.HI R46, RZ, 0x10, R43 ;  /* 0x00000010ff2e7819 */ /* 0x000fe2000001162b */
[----:B------:R-:W-:Y:S01]  /*d2f0*/  HADD2.F32 R100, -RZ, R100.H1_H1 ;  /* 0x30000064ff647230 */ /* 0x000fe20000004100 */
[----:B------:R-:W-:Y:S01]  /*d300*/  SHF.R.U64 R51, R44, 0x10, R45 ;  /* 0x000000102c337819 */ /* 0x000fe2000000122d */
[----:B------:R-:W-:Y:S01]  /*d310*/  HADD2.F32 R48, -RZ, R48.H0_H0 ;  /* 0x20000030ff307230 */ /* 0x000fe20000004100 */
[----:B------:R-:W-:Y:S01]  /*d320*/  SHF.R.U64 R52, R42, 0x10, R43 ;  /* 0x000000102a347819 */ /* 0x000fe2000000122b */
[----:B------:R-:W-:Y:S02]  /*d330*/  HADD2.F32 R46, -RZ, R46.H0_H0 ;  /* 0x2000002eff2e7230 */ /* 0x000fe40000004100 */
[----:B------:R-:W-:-:S02]  /*d340*/  HADD2.F32 R45, -RZ, R99.H0_H0 ;  /* 0x20000063ff2d7230 */ /* 0x000fc40000004100 */
[----:B------:R-:W-:Y:S02]  /*d350*/  HADD2.F32 R99, -RZ, R99.H1_H1 ;  /* 0x30000063ff637230 */ /* 0x000fe40000004100 */
[--C-:B0-----:R-:W-:Y:S02]  /*d360*/  HADD2.F32 R44, -RZ, R15.reuse.H1_H1 ;  /* 0x3000000fff2c7230 */ /* 0x101fe40000004100 */
[--C-:B------:R-:W-:Y:S02]  /*d370*/  HADD2.F32 R3, -RZ, R12.reuse.H0_H0 ;  /* 0x2000000cff037230 */ /* 0x100fe40000004100 */
[----:B------:R-:W-:Y:S02]  /*d380*/  HADD2.F32 R43, -RZ, R15.H0_H0 ;  /* 0x2000000fff2b7230 */ /* 0x000fe40000004100 */
[C---:B------:R-:W-:Y:S01]  /*d390*/  FMUL.FTZ R50, R44.reuse, R48 ;  /* 0x000000302c327220 */ /* 0x040fe20000410000 */
[----:B------:R-:W-:Y:S02]  /*d3a0*/  HADD2.F32 R12, -RZ, R12.H1_H1 ;  /* 0x3000000cff0c7230 */ /* 0x000fe40000004100 */
[----:B------:R-:W-:Y:S01]  /*d3b0*/  FMUL.FTZ R49, R44, R46 ;  /* 0x0000002e2c317220 */ /* 0x000fe20000410000 */
[----:B------:R-:W-:-:S02]  /*d3c0*/  HADD2.F32 R15, -RZ, R14.H0_H0 ;  /* 0x2000000eff0f7230 */ /* 0x000fc40000004100 */
[C---:B------:R-:W-:Y:S01]  /*d3d0*/  FFMA.FTZ R50, R43.reuse, R46, -R50 ;  /* 0x0000002e2b327223 */ /* 0x040fe20000010832 */
[----:B------:R-:W-:Y:S02]  /*d3e0*/  HADD2.F32 R42, -RZ, R14.H1_H1 ;  /* 0x3000000eff2a7230 */ /* 0x000fe40000004100 */
[C---:B------:R-:W-:Y:S01]  /*d3f0*/  FMUL.FTZ R44, R12.reuse, R47 ;  /* 0x0000002f0c2c7220 */ /* 0x040fe20000410000 */
[--C-:B------:R-:W-:Y:S02]  /*d400*/  HADD2.F32 R14, -RZ, R13.reuse.H0_H0 ;  /* 0x2000000dff0e7230 */ /* 0x100fe40000004100 */
[----:B------:R-:W-:Y:S01]  /*d410*/  FFMA.FTZ R49, R43, R48, R49 ;  /* 0x000000302b317223 */ /* 0x000fe20000010031 */
[-C--:B------:R-:W-:Y:S01]  /*d420*/  FMUL.FTZ R46, R12, R45.reuse ;  /* 0x0000002d0c2e7220 */ /* 0x080fe20000410000 */
[----:B------:R-:W-:Y:S02]  /*d430*/  HADD2.F32 R13, -RZ, R13.H1_H1 ;  /* 0x3000000dff0d7230 */ /* 0x000fe40000004100 */
[----:B------:R-:W-:Y:S01]  /*d440*/  FFMA.FTZ R44, R3, R45, -R44 ;  /* 0x0000002d032c7223 */ /* 0x000fe2000001082c */
[----:B------:R-:W-:-:S02]  /*d450*/  HADD2.F32 R43, -RZ, R51.H0_H0 ;  /* 0x20000033ff2b7230 */ /* 0x000fc40000004100 */
[----:B------:R-:W-:Y:S01]  /*d460*/  FFMA.FTZ R3, R3, R47, R46 ;  /* 0x0000002f03037223 */ /* 0x000fe2000001002e */
[----:B------:R-:W-:Y:S02]  /*d470*/  HADD2.F32 R12, -RZ, R52.H0_H0 ;  /* 0x20000034ff0c7230 */ /* 0x000fe40000004100 */
        /* <DEDUP_REMOVED lines=13> */
.L_x_1695:
[----:B------:R-:W-:Y:S05]  /*d550*/  BSYNC B2 ;  /* 0x0000000000027941 */ /* 0x000fea0003800000 */
.L_x_1694:
[----:B------:R-:W-:Y:S04]  /*d560*/  BSSY B2, `(.L_x_1696) ;  /* 0x000002c000027945 */ /* 0x000fe80003800000 */
[----:B------:R-:W-:Y:S05]  /*d570*/  @P1 BRA `(.L_x_1697) ;  /* 0x0000000000a81947 */ /* 0x000fea0003800000 */
[----:B0----5:R-:W0:Y:S01]  /*d580*/  LDS.128 R12, [R53+0x6000] ;  /* 0x00600000350c7984 */ /* 0x021e220000000c00 */
[----:B------:R-:W-:Y:S01]  /*d590*/  SHF.R.U32.HI R44, RZ, 0x10, R41 ;  /* 0x00000010ff2c7819 */ /* 0x000fe20000011629 */
[--C-:B------:R-:W-:Y:S01]  /*d5a0*/  HADD2.F32 R43, -RZ, R88.reuse.H1_H1 ;  /* 0x30000058ff2b7230 */ /* 0x100fe20000004100 */
[----:B------:R-:W-:Y:S01]  /*d5b0*/  SHF.R.U32.HI R42, RZ, 0x10, R39 ;  /* 0x00000010ff2a7819 */ /* 0x000fe20000011627 */
[----:B------:R-:W-:Y:S01]  /*d5c0*/  HADD2.F32 R88, -RZ, R88.H0_H0 ;  /* 0x20000058ff587230 */ /* 0x000fe20000004100 */
[----:B------:R-:W-:Y:S01]  /*d5d0*/  SHF.R.U64 R47, R40, 0x10, R41 ;  /* 0x00000010282f7819 */ /* 0x000fe20000001229 */
[----:B------:R-:W-:Y:S01]  /*d5e0*/  HADD2.F32 R44, -RZ, R44.H0_H0 ;  /* 0x2000002cff2c7230 */ /* 0x000fe20000004100 */
[----:B------:R-:W-:Y:S01]  /*d5f0*/  SHF.R.U64 R48, R38, 0x10, R39 ;  /* 0x0000001026307819 */ /* 0x000fe20000001227 */
[----:B------:R-:W-:Y:S02]  /*d600*/  HADD2.F32 R42, -RZ, R42.H0_H0 ;  /* 0x2000002aff2a7230 */ /* 0x000fe40000004100 */
[----:B------:R-:W-:-:S02]  /*d610*/  HADD2.F32 R41, -RZ, R89.H1_H1 ;  /* 0x30000059ff297230 */ /* 0x000fc40000004100 */
[----:B------:R-:W-:Y:S02]  /*d620*/  HADD2.F32 R89, -RZ, R89.H0_H0 ;  /* 0x20000059ff597230 */ /* 0x000fe40000004100 */
        /* <DEDUP_REMOVED lines=31> */
.L_x_1697:
[----:B------:R-:W-:Y:S05]  /*d820*/  BSYNC B2 ;  /* 0x0000000000027941 */ /* 0x000fea0003800000 */
.L_x_1696:
[----:B------:R-:W-:Y:S04]  /*d830*/  BSSY B2, `(.L_x_1698) ;  /* 0x000002c000027945 */ /* 0x000fe80003800000 */
[----:B------:R-:W-:Y:S05]  /*d840*/  @P2 BRA `(.L_x_1699) ;  /* 0x0000000000a82947 */ /* 0x000fea0003800000 */
[----:B01---5:R-:W0:Y:S01]  /*d850*/  LDS.128 R12, [R53+0xa000] ;  /* 0x00a00000350c7984 */ /* 0x023e220000000c00 */
        /* <DEDUP_REMOVED lines=41> */
.L_x_1699:
[----:B------:R-:W-:Y:S05]  /*daf0*/  BSYNC B2 ;  /* 0x0000000000027941 */ /* 0x000fea0003800000 */
.L_x_1698:
[----:B------:R-:W-:Y:S05]  /*db00*/  @P3 BRA `(.L_x_1693) ;  /* 0x0000000000a83947 */ /* 0x000fea0003800000 */
[----:B012--5:R-:W0:Y:S01]  /*db10*/  LDS.128 R12, [R53+0xe000] ;  /* 0x00e00000350c7984 */ /* 0x027e220000000c00 */
[----:B------:R-:W-:Y:S01]  /*db20*/  SHF.R.U32.HI R36, RZ, 0x10, R27 ;  /* 0x00000010ff247819 */ /* 0x000fe2000001161b */
[--C-:B------:R-:W-:Y:S01]  /*db30*/  HADD2.F32 R35, -RZ, R81.reuse.H1_H1 ;  /* 0x30000051ff237230 */ /* 0x100fe20000004100 */
[--C-:B------:R-:W-:Y:S01]  /*db40*/  SHF.R.U32.HI R34, RZ, 0x10, R29.reuse ;  /* 0x00000010ff227819 */ /* 0x100fe2000001161d */
        /* <DEDUP_REMOVED lines=38> */
.L_x_1693:
[----:B------:R-:W-:Y:S05]  /*ddb0*/  BSYNC B1 ;  /* 0x0000000000017941 */ /* 0x000fea0003800000 */
.L_x_1692:
[----:B------:R-:W-:-:S04]  /*ddc0*/  IADD3 R3, R113, 0x60, RZ ;  /* 0x0000006071037810 */ /* 0x000fc80007ffe0ff */
[----:B------:R-:W-:-:S13]  /*ddd0*/  ISETP.GE.AND P0, PT, R3, R0, PT ;  /* 0x000000000300720c */ /* 0x000fda0003f06270 */
[----:B------:R-:W-:Y:S05]  /*dde0*/  @P0 BRA `(.L_x_1700) ;  /* 0x0000005400380947 */ /* 0x000fea0003800000 */
[----:B01234-:R-:W2:Y:S01]  /*ddf0*/  LDL R14, [R1+0x18] ;  /* 0x00001800010e7983 */ /* 0x01fea20000100800 */
        /* <DEDUP_REMOVED lines=12> */
[----:B------:R-:W-:Y:S01]  /*dec0*/  HADD2.F32 R29, -RZ, R101.H0_H0 ;  /* 0x20000065ff1d7230 */ /* 0x000fe20000004100 */
[----:B------:R-:W-:Y:S01]  /*ded0*/  SHF.R.U32.HI R30, RZ, 0x10, R33 ;  /* 0x00000010ff1e7819 */ /* 0x000fe20000011621 */
[----:B------:R-:W-:Y:S01]  /*dee0*/  HADD2.F32 R105, -RZ, R105.H0_H0 ;  /* 0x20000069ff697230 */ /* 0x000fe20000004100 */
[----:B------:R-:W-:Y:S01]  /*def0*/  SHF.R.U32.HI R28, RZ, 0x10, R31 ;  /* 0x00000010ff1c7819 */ /* 0x000fe2000001161f */
[----:B------:R-:W-:Y:S01]  /*df00*/  HADD2.F32 R31, -RZ, R104.H0_H0 ;  /* 0x20000068ff1f7230 */ /* 0x000fe20000004100 */
[----:B------:R-:W-:Y:S01]  /*df10*/  SHF.R.U64 R34, R32, 0x10, R33 ;  /* 0x0000001020227819 */ /* 0x000fe20000001221 */
[----:B------:R-:W-:Y:S02]  /*df20*/  HADD2.F32 R30, -RZ, R30.H0_H0 ;  /* 0x2000001eff1e7230 */ /* 0x000fe40000004100 */
[----:B------:R-:W-:-:S02]  /*df30*/  HADD2.F32 R28, -RZ, R28.H0_H0 ;  /* 0x2000001cff1c7230 */ /* 0x000fc40000004100 */
[----:B------:R-:W-:Y:S02]  /*df40*/  HADD2.F32 R101, -RZ, R101.H1_H1 ;  /* 0x30000065ff657230 */ /* 0x000fe40000004100 */
[--C-:B0-----:R-:W-:Y:S02]  /*df50*/  HADD2.F32 R27, -RZ, R15.reuse.H1_H1 ;  /* 0x3000000fff1b7230 */ /* 0x101fe40000004100 */
[----:B------:R-:W-:Y:S02]  /*df60*/  HADD2.F32 R26, -RZ, R15.H0_H0 ;  /* 0x2000000fff1a7230 */ /* 0x000fe40000004100 */
[--C-:B------:R-:W-:Y:S02]  /*df70*/  HADD2.F32 R0, -RZ, R12.reuse.H0_H0 ;  /* 0x2000000cff007230 */ /* 0x100fe40000004100 */
[C---:B------:R-:W-:Y:S01]  /*df80*/  FMUL.FTZ R33, R27.reuse, R30 ;  /* 0x0000001e1b217220 */ /* 0x040fe20000410000 */
[----:B------:R-:W-:Y:S02]  /*df90*/  HADD2.F32 R12, -RZ, R12.H1_H1 ;  /* 0x3000000cff0c7230 */ /* 0x000fe40000004100 */
[----:B------:R-:W-:Y:S01]  /*dfa0*/  FMUL.FTZ R35, R27, R28 ;  /* 0x0000001c1b237220 */ /* 0x000fe20000410000 */
[----:B------:R-:W-:-:S02]  /*dfb0*/  HADD2.F32 R15, -RZ, R14.H0_H0 ;  /* 0x2000000eff0f7230 */ /* 0x000fc40000004100 */
[----:B------:R-:W-:Y:S01]  /*dfc0*/  FFMA.FTZ R32, R26, R28, -R33 ;  /* 0x0000001c1a207223 */ /* 0x000fe20000010821 */
[----:B------:R-:W-:Y:S02]  /*dfd0*/  HADD2.F32 R14, -RZ, R14.H1_H1 ;  /* 0x3000000eff0e7230 */ /* 0x000fe40000004100 */
[----:B------:R-:W-:Y:S01]  /*dfe0*/  FMUL.FTZ R27, R12, R31 ;  /* 0x0000001f0c1b7220 */ /* 0x000fe20000410000 */
[--C-:B------:R-:W-:Y:S02]  /*dff0*/  HADD2.F32 R3, -RZ, R13.reuse.H0_H0 ;  /* 0x2000000dff037230 */ /* 0x100fe40000004100 */
[----:B------:R-:W-:Y:S01]  /*e000*/  FFMA.FTZ R35, R26, R30, R35 ;  /* 0x0000001e1a237223 */ /* 0x000fe20000010023 */
[-C--:B------:R-:W-:Y:S01]  /*e010*/  FMUL.FTZ R33, R12, R29.reuse ;  /* 0x0000001d0c217220 */ /* 0x080fe20000410000 */
[----:B------:R-:W-:Y:S02]  /*e020*/  HADD2.F32 R13, -RZ, R13.H1_H1 ;  /* 0x3000000dff0d7230 */ /* 0x000fe40000004100 */
[----:B------:R-:W-:Y:S01]  /*e030*/  FFMA.FTZ R27, R0, R29, -R27 ;  /* 0x0000001d001b7223 */ /* 0x000fe2000001081b */
[----:B------:R-:W-:-:S02]  /*e040*/  HADD2.F32 R26, -RZ, R34.H0_H0 ;  /* 0x20000022ff1a7230 */ /* 0x000fc40000004100 */
[C---:B------:R-:W-:Y:S01]  /*e050*/  FMUL.FTZ R28, R14.reuse, R105 ;  /* 0x000000690e1c7220 */ /* 0x040fe20000410000 */
[----:B------:R-:W-:Y:S02]  /*e060*/  HADD2.F32 R12, -RZ, R36.H0_H0 ;  /* 0x20000024ff0c7230 */ /* 0x000fe40000004100 */
[----:B------:R-:W-:Y:S01]  /*e070*/  FMUL.FTZ R30, R14, R101 ;  /* 0x000000650e1e7220 */ /* 0x000fe20000410000 */
[----:B------:R-:W-:Y:S01]  /*e080*/  FFMA.FTZ R0, R0, R31, R33 ;  /* 0x0000001f00007223 */ /* 0x000fe20000010021 */
[----:B------:R-:W-:Y:S01]  /*e090*/  FMUL.FTZ R14, R13, R26 ;  /* 0x0000001a0d0e7220 */ /* 0x000fe20000410000 */
[----:B------:R-:W-:Y:S01]  /*e0a0*/  FFMA.FTZ R28, R15, R101, -R28 ;  /* 0x000000650f1c7223 */ /* 0x000fe2000001081c */
[-C--:B------:R-:W-:Y:S01]  /*e0b0*/  FMUL.FTZ R29, R13, R12.reuse ;  /* 0x0000000c0d1d7220 */ /* 0x080fe20000410000 */
[----:B------:R-:W-:Y:S01]  /*e0c0*/  FFMA.FTZ R105, R15, R105, R30 ;  /* 0x000000690f697223 */ /* 0x000fe2000001001e */
[----:B------:R-:W-:Y:S01]  /*e0d0*/  FFMA.FTZ R13, R3, R12, -R14 ;  /* 0x0000000c030d7223 */ /* 0x000fe2000001080e */
[----:B------:R-:W-:Y:S01]  /*e0e0*/  F2FP.F16.F32.PACK_AB R15, R35, R32 ;  /* 0x00000020230f723e */ /* 0x000fe200000000ff */
[----:B------:R-:W-:Y:S01]  /*e0f0*/  FFMA.FTZ R26, R3, R26, R29 ;  /* 0x0000001a031a7223 */ /* 0x000fe2000001001d */
[----:B------:R-:W-:-:S02]  /*e100*/  F2FP.F16.F32.PACK_AB R12, R0, R27 ;  /* 0x0000001b000c723e */ /* 0x000fc400000000ff */
[----:B------:R-:W-:Y:S02]  /*e110*/  F2FP.F16.F32.PACK_AB R14, R105, R28 ;  /* 0x0000001c690e723e */ /* 0x000fe400000000ff */
[----:B------:R-:W-:-:S05]  /*e120*/  F2FP.F16.F32.PACK_AB R13, R26, R13 ;  /* 0x0000000d1a0d723e */ /* 0x000fca00000000ff */
[----:B------:R0:W-:Y:S02]  /*e130*/  STS.128 [R37+0x3000], R12 ;  /* 0x0030000c25007388 */ /* 0x0001e40000000c00 */
.L_x_1702:
[----:B------:R-:W-:Y:S05]  /*e140*/  BSYNC B1 ;  /* 0x0000000000017941 */ /* 0x000fea0003800000 */
.L_x_1701:
[----:B------:R-:W-:Y:S04]  /*e150*/  BSSY B1, `(.L_x_1703) ;  /* 0x000002c000017945 */ /* 0x000fe80003800000 */
[----:B------:R-:W-:Y:S05]  /*e160*/  @P1 BRA `(.L_x_1704) ;  /* 0x0000000000a81947 */ /* 0x000fea0003800000 */
[----:B0----5:R-:W0:Y:S01]  /*e170*/  LDS.128 R12, [R37+0x7000] ;  /* 0x00700000250c7984 */ /* 0x021e220000000c00 */
        /* <DEDUP_REMOVED lines=41> */
.L_x_1704:
[----:B------:R-:W-:Y:S05]  /*e410*/  BSYNC B1 ;  /* 0x0000000000017941 */ /* 0x000fea0003800000 */
.L_x_1703:
[----:B------:R-:W-:Y:S04]  /*e420*/  BSSY B1, `(.L_x_1705) ;  /* 0x000002c000017945 */ /* 0x000fe80003800000 */
[----:B------:R-:W-:Y:S05]  /*e430*/  @P2 BRA `(.L_x_1706) ;  /* 0x0000000000a82947 */ /* 0x000fea0003800000 */
[----:B01---5:R-:W0:Y:S01]  /*e440*/  LDS.128 R12, [R37+0xb000] ;  /* 0x00b00000250c7984 */ /* 0x023e220000000c00 */
[--C-:B------:R-:W-:Y:S01]  /*e450*/  SHF.R.U64 R28, R6, 0x10, R7.reuse ;  /* 0x00000010061c7819 */ /* 0x100fe20000001207 */
[--C-:B------:R-:W-:Y:S01]  /*e460*/  HADD2.F32 R21, -RZ, R85.reuse.H0_H0 ;  /* 0x20000055ff157230 */ /* 0x100fe20000004100 */
[----:B------:R-:W-:Y:S01]  /*e470*/  SHF.R.U32.HI R6, RZ, 0x10, R7 ;  /* 0x00000010ff067819 */ /* 0x000fe20000011607 */
[----:B------:R-:W-:Y:S01]  /*e480*/  HADD2.F32 R85, -RZ, R85.H1_H1 ;  /* 0x30000055ff557230 */ /* 0x000fe20000004100 */
[--C-:B------:R-:W-:Y:S02]  /*e490*/  SHF.R.U32.HI R20, RZ, 0x10, R11.reuse ;  /* 0x00000010ff147819 */ /* 0x100fe4000001160b */
[----:B------:R-:W-:Y:S01]  /*e4a0*/  SHF.R.U64 R26, R10, 0x10, R11 ;  /* 0x000000100a1a7819 */ /* 0x000fe2000000120b */
[----:B------:R-:W-:Y:S02]  /*e4b0*/  HADD2.F32 R10, -RZ, R6.H0_H0 ;  /* 0x20000006ff0a7230 */ /* 0x000fe40000004100 */
[----:B------:R-:W-:-:S02]  /*e4c0*/  HADD2.F32 R20, -RZ, R20.H0_H0 ;  /* 0x20000014ff147230 */ /* 0x000fc40000004100 */
[----:B------:R-:W-:Y:S02]  /*e4d0*/  HADD2.F32 R11, -RZ, R80.H0_H0 ;  /* 0x20000050ff0b7230 */ /* 0x000fe40000004100 */
[--C-:B0-----:R-:W-:Y:S02]  /*e4e0*/  HADD2.F32 R7, -RZ, R15.reuse.H0_H0 ;  /* 0x2000000fff077230 */ /* 0x101fe40000004100 */
[----:B------:R-:W-:Y:S02]  /*e4f0*/  HADD2.F32 R15, -RZ, R15.H1_H1 ;  /* 0x3000000fff0f7230 */ /* 0x000fe40000004100 */
[--C-:B------:R-:W-:Y:S02]  /*e500*/  HADD2.F32 R0, -RZ, R12.reuse.H0_H0 ;  /* 0x2000000cff007230 */ /* 0x100fe40000004100 */
[----:B------:R-:W-:Y:S02]  /*e510*/  HADD2.F32 R12, -RZ, R12.H1_H1 ;  /* 0x3000000cff0c7230 */ /* 0x000fe40000004100 */
[C---:B------:R-:W-:Y:S01]  /*e520*/  FMUL.FTZ R24, R15.reuse, R20 ;  /* 0x000000140f187220 */ /* 0x040fe20000410000 */
[----:B------:R-:W-:Y:S01]  /*e530*/  FMUL.FTZ R25, R15, R10 ;  /* 0x0000000a0f197220 */ /* 0x000fe20000410000 */
[----:B------:R-:W-:-:S02]  /*e540*/  HADD2.F32 R6, -RZ, R14.H0_H0 ;  /* 0x2000000eff067230 */ /* 0x000fc40000004100 */
[C---:B------:R-:W-:Y:S01]  /*e550*/  FMUL.FTZ R15, R12.reuse, R21 ;  /* 0x000000150c0f7220 */ /* 0x040fe20000410000 */
[C---:B------:R-:W-:Y:S01]  /*e560*/  FFMA.FTZ R24, R7.reuse, R10, -R24 ;  /* 0x0000000a07187223 */ /* 0x040fe20000010818 */
[----:B------:R-:W-:Y:S01]  /*e570*/  FFMA.FTZ R27, R7, R20, R25 ;  /* 0x00000014071b7223 */ /* 0x000fe20000010019 */
        /* <DEDUP_REMOVED lines=8> */
[----:B------:R-:W-:Y:S02]  /*e600*/  HADD2.F32 R12, -RZ, R26.H0_H0 ;  /* 0x2000001aff0c7230 */ /* 0x000fe40000004100 */
[-C--:B------:R-:W-:Y:S01]  /*e610*/  FMUL.FTZ R20, R14, R7.reuse ;  /* 0x000000070e147220 */ /* 0x080fe20000410000 */
[----:B------:R-:W-:Y:S02]  /*e620*/  HADD2.F32 R10, -RZ, R28.H0_H0 ;  /* 0x2000001cff0a7230 */ /* 0x000fe40000004100 */
[C---:B------:R-:W-:Y:S01]  /*e630*/  FFMA.FTZ R21, R6.reuse, R7, -R21 ;  /* 0x0000000706157223 */ /* 0x040fe20000010815 */
[C---:B------:R-:W-:Y:S01]  /*e640*/  FMUL.FTZ R14, R13.reuse, R12 ;  /* 0x0000000c0d0e7220 */ /* 0x040fe20000410000 */
[----:B------:R-:W-:Y:S01]  /*e650*/  FFMA.FTZ R20, R6, R85, R20 ;  /* 0x0000005506147223 */ /* 0x000fe20000010014 */
[-C--:B------:R-:W-:Y:S02]  /*e660*/  FMUL.FTZ R15, R13, R10.reuse ;  /* 0x0000000a0d0f7220 */ /* 0x080fe40000410000 */
[----:B------:R-:W-:-:S02]  /*e670*/  FFMA.FTZ R13, R3, R10, -R14 ;  /* 0x0000000a030d7223 */ /* 0x000fc4000001080e */
[----:B------:R-:W-:Y:S01]  /*e680*/  FFMA.FTZ R6, R3, R12, R15 ;  /* 0x0000000c03067223 */ /* 0x000fe2000001000f */
[----:B------:R-:W-:Y:S02]  /*e690*/  F2FP.F16.F32.PACK_AB R15, R27, R24 ;  /* 0x000000181b0f723e */ /* 0x000fe400000000ff */
[----:B------:R-:W-:Y:S02]  /*e6a0*/  F2FP.F16.F32.PACK_AB R14, R20, R21 ;  /* 0x00000015140e723e */ /* 0x000fe400000000ff */
[----:B------:R-:W-:Y:S02]  /*e6b0*/  F2FP.F16.F32.PACK_AB R12, R0, R11 ;  /* 0x0000000b000c723e */ /* 0x000fe400000000ff */
[----:B------:R-:W-:-:S05]  /*e6c0*/  F2FP.F16.F32.PACK_AB R13, R6, R13 ;  /* 0x0000000d060d723e */ /* 0x000fca00000000ff */
[----:B------:R2:W-:Y:S02]  /*e6d0*/  STS.128 [R37+0xb000], R12 ;  /* 0x00b0000c25007388 */ /* 0x0005e40000000c00 */
.L_x_1706:
[----:B------:R-:W-:Y:S05]  /*e6e0*/  BSYNC B1 ;  /* 0x0000000000017941 */ /* 0x000fea0003800000 */
.L_x_1705:
[----:B------:R-:W-:Y:S05]  /*e6f0*/  @P3 BRA `(.L_x_1700) ;  /* 0x0000004800f43947 */ /* 0x000fea0003800000 */
[----:B012--5:R-:W0:Y:S01]  /*e700*/  LDS.128 R12, [R37+0xf000] ;  /* 0x00f00000250c7984 */ /* 0x027e220000000c00 */
[--C-:B------:R-:W-:Y:S01]  /*e710*/  SHF.R.U64 R24, R8, 0x10, R9.reuse ;  /* 0x0000001008187819 */ /* 0x100fe20000001209 */
[----:B------:R-:W-:Y:S01]  /*e720*/  HADD2.F32 R7, -RZ, R78.H0_H0 ;  /* 0x2000004eff077230 */ /* 0x000fe20000004100 */
[----:B------:R-:W-:Y:S01]  /*e730*/  SHF.R.U32.HI R8, RZ, 0x10, R9 ;  /* 0x00000010ff087819 */ /* 0x000fe20000011609 */
[--C-:B------:R-:W-:Y:S01]  /*e740*/  HADD2.F32 R9, -RZ, R79.reuse.H0_H0 ;  /* 0x2000004fff097230 */ /* 0x100fe20000004100 */
[--C-:B------:R-:W-:Y:S01]  /*e750*/  SHF.R.U32.HI R6, RZ, 0x10, R5.reuse ;  /* 0x00000010ff067819 */ /* 0x100fe20000011605 */
[----:B------:R-:W-:Y:S01]  /*e760*/  HADD2.F32 R79, -RZ, R79.H1_H1 ;  /* 0x3000004fff4f7230 */ /* 0x000fe20000004100 */
[----:B------:R-:W-:Y:S01]  /*e770*/  SHF.R.U64 R25, R4, 0x10, R5 ;  /* 0x0000001004197819 */ /* 0x000fe20000001205 */
[----:B------:R-:W-:Y:S02]  /*e780*/  HADD2.F32 R8, -RZ, R8.H0_H0 ;  /* 0x20000008ff087230 */ /* 0x000fe40000004100 */
[----:B------:R-:W-:-:S02]  /*e790*/  HADD2.F32 R6, -RZ, R6.H0_H0 ;  /* 0x20000006ff067230 */ /* 0x000fc40000004100 */
[--C-:B0-----:R-:W-:Y:S02]  /*e7a0*/  HADD2.F32 R5, -RZ, R15.reuse.H0_H0 ;  /* 0x2000000fff057230 */ /* 0x101fe40000004100 */
[----:B------:R-:W-:Y:S02]  /*e7b0*/  HADD2.F32 R15, -RZ, R15.H1_H1 ;  /* 0x3000000fff0f7230 */ /* 0x000fe40000004100 */
[--C-:B------:R-:W-:Y:S02]  /*e7c0*/  HADD2.F32 R0, -RZ, R12.reuse.H0_H0 ;  /* 0x2000000cff007230 */ /* 0x100fe40000004100 */
[----:B------:R-:W-:Y:S02]  /*e7d0*/  HADD2.F32 R12, -RZ, R12.H1_H1 ;  /* 0x3000000cff0c7230 */ /* 0x000fe40000004100 */
[C---:B------:R-:W-:Y:S01]  /*e7e0*/  FMUL.FTZ R10, R15.reuse, R8 ;  /* 0x000000080f0a7220 */ /* 0x040fe20000410000 */
[----:B------:R-:W-:Y:S01]  /*e7f0*/  FMUL.FTZ R15, R15, R6 ;  /* 0x000000060f0f7220 */ /* 0x000fe20000410000 */
[----:B------:R-:W-:-:S02]  /*e800*/  HADD2.F32 R4, -RZ, R14.H0_H0 ;  /* 0x2000000eff047230 */ /* 0x000fc40000004100 */
[--C-:B------:R-:W-:Y:S02]  /*e810*/  HADD2.F32 R3, -RZ, R13.reuse.H0_H0 ;  /* 0x2000000dff037230 */ /* 0x100fe40000004100 */
[C---:B------:R-:W-:Y:S01]  /*e820*/  FFMA.FTZ R21, R5.reuse, R8, R15 ;  /* 0x0000000805157223 */ /* 0x040fe2000001000f */
[----:B------:R-:W-:Y:S02]  /*e830*/  HADD2.F32 R14, -RZ, R14.H1_H1 ;  /* 0x3000000eff0e7230 */ /* 0x000fe40000004100 */
[C---:B------:R-:W-:Y:S01]  /*e840*/  FMUL.FTZ R11, R12.reuse, R9 ;  /* 0x000000090c0b7220 */ /* 0x040fe20000410000 */
[----:B------:R-:W-:Y:S02]  /*e850*/  HADD2.F32 R13, -RZ, R13.H1_H1 ;  /* 0x3000000dff0d7230 */ /* 0x000fe40000004100 */
[----:B------:R-:W-:Y:S01]  /*e860*/  FFMA.FTZ R20, R5, R6, -R10 ;  /* 0x0000000605147223 */ /* 0x000fe2000001080a */
[----:B------:R-:W-:Y:S02]  /*e870*/  HADD2.F32 R8, -RZ, R24.H0_H0 ;  /* 0x20000018ff087230 */ /* 0x000fe40000004100 */
[----:B------:R-:W-:Y:S01]  /*e880*/  FMUL.FTZ R15, R12, R7 ;  /* 0x000000070c0f7220 */ /* 0x000fe20000410000 */
[----:B------:R-:W-:-:S02]  /*e890*/  HADD2.F32 R5, -RZ, R78.H1_H1 ;  /* 0x3000004eff057230 */ /* 0x000fc40000004100 */
[----:B------:R-:W-:Y:S01]  /*e8a0*/  FFMA.FTZ R11, R0, R7, -R11 ;  /* 0x00000007000b7223 */ /* 0x000fe2000001080b */
[----:B------:R-:W-:Y:S02]  /*e8b0*/  HADD2.F32 R6, -RZ, R25.H0_H0 ;  /* 0x20000019ff067230 */ /* 0x000fe40000004100 */
[C---:B------:R-:W-:Y:S01]  /*e8c0*/  FMUL.FTZ R7, R14.reuse, R79 ;  /* 0x0000004f0e077220 */ /* 0x040fe20000410000 */
[C---:B------:R-:W-:Y:S01]  /*e8d0*/  FMUL.FTZ R10, R13.reuse, R8 ;  /* 0x000000080d0a7220 */ /* 0x040fe20000410000 */
[----:B------:R-:W-:Y:S01]  /*e8e0*/  FMUL.FTZ R14, R14, R5 ;  /* 0x000000050e0e7220 */ /* 0x000fe20000410000 */
[----:B------:R-:W-:Y:S01]  /*e8f0*/  FFMA.FTZ R0, R0, R9, R15 ;  /* 0x0000000900007223 */ /* 0x000fe2000001000f */
        /* <DEDUP_REMOVED lines=9> */
[----:B------:R0:W-:Y:S01]  /*e990*/  STS.128 [R37+0xf000], R4 ;  /* 0x00f0000425007388 */ /* 0x0001e20000000c00 */
[----:B------:R-:W-:Y:S05]  /*e9a0*/  BRA `(.L_x_1700) ;  /* 0x0000004800487947 */ /* 0x000fea0003800000 */
.L_x_1661:
[----:B------:R-:W0:Y:S01]  /*e9b0*/  LDC R76, c[0x0][0x448] ;  /* 0x00011200ff4c7b82 */ /* 0x000e220000000800 */
[----:B------:R-:W-:Y:S01]  /*e9c0*/  ULDC.64 UR4, c[0x0][0x3f8] ;  /* 0x0000fe0000047ab9 */ /* 0x000fe20000000a00 */
[----:B------:R-:W-:Y:S01]  /*e9d0*/  ULDC.64 UR6, c[0x0][0x408] ;  /* 0x0001020000067ab9 */ /* 0x000fe20000000a00 */
[----:B------:R-:W-:Y:S02]  /*e9e0*/  IMAD.MOV.U32 R25, RZ, RZ, R33 ;  /* 0x000000ffff197224 */ /* 0x000fe400078e0021 */
[----:B------:R-:W-:Y:S01]  /*e9f0*/  IMAD.MOV.U32 R27, RZ, RZ, R29 ;  /* 0x000000ffff1b7224 */ /* 0x000fe200078e001d */
[----:B0-----:R-:W-:-:S13]  /*ea00*/  ISETP.NE.AND P0, PT, R76, 0x1, PT ;  /* 0x000000014c00780c */ /* 0x001fda0003f05270 */
[----:B------:R-:W0:Y:S08]  /*ea10*/  @P0 LDC R4, c[0x0][0x44c] ;  /* 0x00011300ff040b82 */ /* 0x000e300000000800 */
[----:B------:R-:W1:Y:S01]  /*ea20*/  @P0 LDC R5, c[0x0][0x450] ;  /* 0x00011400ff050b82 */ /* 0x000e620000000800 */
[----:B0-----:R-:W-:-:S05]  /*ea30*/  @P0 IMAD.HI.U32 R4, R3, R4, RZ ;  /* 0x0000000403040227 */ /* 0x001fca00078e00ff */
[----:B-1----:R-:W-:-:S04]  /*ea40*/  @P0 SHF.R.U32.HI R3, RZ, R5, R4 ;  /* 0x00000005ff030219 */ /* 0x002fc80000011604 */
        /* <DEDUP_REMOVED lines=21> */
.L_x_2054:
        /* <DEDUP_REMOVED lines=12> */
[----:B------:R-:W-:Y:S01]  /*ec60*/  ULDC UR4, c[0x0][0x3f4] ;  /* 0x0000fd0000047ab9 */ /* 0x000fe20000000800 */
[----:B------:R-:W-:Y:S02]  /*ec70*/  CS2R R60, SRZ ;  /* 0x00000000003c7805 */ /* 0x000fe4000001ff00 */
[----:B------:R-:W-:Y:S02]  /*ec80*/  ISETP.GE.AND P4, PT, R18, UR4, PT ;  /* 0x0000000412007c0c */ /* 0x000fe4000bf86270 */
[----:B------:R-:W-:Y:S02]  /*ec90*/  CS2R R62, SRZ ;  /* 0x00000000003e7805 */ /* 0x000fe4000001ff00 */
[----:B------:R-:W-:Y:S02]  /*eca0*/  ISETP.GE.AND P5, PT, R203, UR4, PT ;  /* 0x00000004cb007c0c */ /* 0x000fe4000bfa6270 */
[----:B------:R-:W-:Y:S02]  /*ecb0*/  CS2R R68, SRZ ;  /* 0x0000000000447805 */ /* 0x000fe4000001ff00 */
[----:B------:R-:W-:-:S05]  /*ecc0*/  CS2R R70, SRZ ;  /* 0x0000000000467805 */ /* 0x000fca000001ff00 */
[----:B------:R-:W-:-:S04]  /*ecd0*/  @!P4 SHF.L.U32 R11, R18, 0x1, RZ ;  /* 0x00000001120bc819 */ /* 0x000fc800000006ff */
[----:B------:R-:W-:Y:S01]  /*ece0*/  @!P5 IMAD.SHL.U32 R5, R201, 0x2, RZ ;  /* 0x00000002c905d824 */ /* 0x000fe200078e00ff */
[----:B------:R-:W-:Y:S02]  /*ecf0*/  @!P4 SHF.L.U64.HI R24, R18, 0x1, R19 ;  /* 0x000000011218c819 */ /* 0x000fe40000010213 */
[-C--:B--2---:R-:W-:Y:S02]  /*ed00*/  @!P4 IADD3 R10, P0, R6, R11.reuse, RZ ;  /* 0x0000000b060ac210 */ /* 0x084fe40007f1e0ff */
[----:B----4-:R-:W-:Y:S02]  /*ed10*/  @!P4 IADD3 R4, P1, R14, R11, RZ ;  /* 0x0000000b0e04c210 */ /* 0x010fe40007f3e0ff */
[-C--:B------:R-:W-:Y:S01]  /*ed20*/  @!P5 IADD3 R6, P2, R6, R5.reuse, RZ ;  /* 0x000000050606d210 */ /* 0x080fe20007f5e0ff */
[----:B-1----:R-:W-:Y:S01]  /*ed30*/  @!P4 IMAD.X R11, R7, 0x1, R24, P0 ;  /* 0x00000001070bc824 */ /* 0x002fe200000e0618 */
[----:B------:R-:W-:Y:S02]  /*ed40*/  @!P5 SHF.L.U64.HI R12, R201, 0x1, R224 ;  /* 0x00000001c90cd819 */ /* 0x000fe400000102e0 */
[----:B------:R-:W-:Y:S01]  /*ed50*/  @!P5 IADD3 R8, P3, R14, R5, RZ ;  /* 0x000000050e08d210 */ /* 0x000fe20007f7e0ff */
[----:B---3--:R-:W-:Y:S01]  /*ed60*/  @!P4 IMAD.X R5, R9, 0x1, R24, P1 ;  /* 0x000000010905c824 */ /* 0x008fe200008e0618 */
[----:B------:R-:W-:-:S02]  /*ed70*/  CS2R R56, SRZ ;  /* 0x0000000000387805 */ /* 0x000fc4000001ff00 */
[----:B------:R-:W-:Y:S02]  /*ed80*/  CS2R R58, SRZ ;  /* 0x00000000003a7805 */ /* 0x000fe4000001ff00 */
[----:B------:R-:W-:Y:S02]  /*ed90*/  CS2R R64, SRZ ;  /* 0x0000000000407805 */ /* 0x000fe4000001ff00 */
[----:B------:R-:W-:Y:S01]  /*eda0*/  CS2R R66, SRZ ;  /* 0x0000000000427805 */ /* 0x000fe2000001ff00 */
[----:B------:R-:W-:Y:S01]  /*edb0*/  @!P5 IMAD.X R7, R7, 0x1, R12, P2 ;  /* 0x000000010707d824 */ /* 0x000fe200010e060c */
[----:B------:R-:W-:Y:S01]  /*edc0*/  @!P5 IADD3.X R9, R9, R12, RZ, P3, !PT ;  /* 0x0000000c0909d210 */ /* 0x000fe20001ffe4ff */
[----:B------:R1:W5:Y:S04]  /*edd0*/  @!P4 LD.E.128 R60, desc[UR60][R10.64] ;  /* 0x0000003c0a3cc980 */ /* 0x000368000c101d00 */
[----:B------:R1:W5:Y:S04]  /*ede0*/  @!P4 LD.E.128 R68, desc[UR60][R4.64] ;  /* 0x0000003c0444c980 */ /* 0x000368000c101d00 */
[----:B------:R1:W5:Y:S04]  /*edf0*/  @!P5 LD.E.128 R56, desc[UR60][R6.64] ;  /* 0x0000003c0638d980 */ /* 0x000368000c101d00 */
[----:B------:R1:W5:Y:S02]  /*ee00*/  @!P5 LD.E.128 R64, desc[UR60][R8.64] ;  /* 0x0000003c0840d980 */ /* 0x000364000c101d00 */
.L_x_1709:
[----:B------:R-:W-:Y:S05]  /*ee10*/  BSYNC B1 ;  /* 0x0000000000017941 */ /* 0x000fea0003800000 */
.L_x_1708:
[----:B-1---5:R-:W-:Y:S01]  /*ee20*/  IMAD.MOV.U32 R4, RZ, RZ, R68 ;  /* 0x000000ffff047224 */ /* 0x022fe200078e0044 */
[----:B------:R-:W-:Y:S01]  /*ee30*/  UMOV UR4, 0xffffffff ;  /* 0xffffffff00047882 */ /* 0x000fe20000000000 */
[----:B--2---:R-:W-:Y:S01]  /*ee40*/  IMAD.MOV.U32 R6, RZ, RZ, R70 ;  /* 0x000000ffff067224 */ /* 0x004fe200078e0046 */
[----:B------:R-:W-:Y:S01]  /*ee50*/  CS2R R52, SRZ ;  /* 0x0000000000347805 */ /* 0x000fe2000001ff00 */
[----:B------:R-:W-:Y:S02]  /*ee60*/  IMAD.MOV.U32 R7, RZ, RZ, R71 ;  /* 0x000000ffff077224 */ /* 0x000fe400078e0047 */
        /* <DEDUP_REMOVED lines=12> */
[----:B------:R-:W-:Y:S01]  /*ef30*/  PRMT R117, R7, 0x7610, R117 ;  /* 0x0000761007757816 */ /* 0x000fe20000000075 */
[----:B------:R-:W-:Y:S01]  /*ef40*/  IMAD.MOV.U32 R7, RZ, RZ, R63 ;  /* 0x000000ffff077224 */ /* 0x000fe200078e003f */
[----:B------:R-:W-:Y:S02]  /*ef50*/  PRMT R120, R5, 0x7610, R120 ;  /* 0x0000761005787816 */ /* 0x000fe40000000078 */
[----:B------:R-:W-:Y:S02]  /*ef60*/  MOV R5, R61 ;  /* 0x0000003d00057202 */ /* 0x000fe40000000f00 */
[----:B------:R-:W-:Y:S01]  /*ef70*/  PRMT R102, R4, 0x5410, R6 ;  /* 0x0000541004667816 */ /* 0x000fe20000000006 */
[----:B------:R-:W-:Y:S01]  /*ef80*/  IMAD.MOV.U32 R4, RZ, RZ, R56 ;  /* 0x000000ffff047224 */ /* 0x000fe200078e0038 */
[----:B------:R-:W-:Y:S01]  /*ef90*/  PRMT R84, R5, 0x7610, R84 ;  /* 0x0000761005547816 */ /* 0x000fe20000000054 */
[----:B------:R-:W-:Y:S01]  /*efa0*/  IMAD.MOV.U32 R5, RZ, RZ, R57 ;  /* 0x000000ffff057224 */ /* 0x000fe200078e0039 */
[----:B------:R-:W-:Y:S01]  /*efb0*/  PRMT R104, R7, 0x7610, R104 ;  /* 0x0000761007687816 */ /* 0x000fe20000000068 */
[----:B------:R-:W-:Y:S01]  /*efc0*/  IMAD.MOV.U32 R7, RZ, RZ, R59 ;  /* 0x000000ffff077224 */ /* 0x000fe200078e003b */
[----:B------:R-:W-:-:S02]  /*efd0*/  MOV R6, R58 ;  /* 0x0000003a00067202 */ /* 0x000fc40000000f00 */
[----:B------:R-:W-:Y:S02]  /*efe0*/  PRMT R119, R119, 0x5410, R4 ;  /* 0x0000541077777816 */ /* 0x000fe40000000004 */
[----:B------:R-:W-:Y:S02]  /*eff0*/  PRMT R120, R120, 0x5410, R5 ;  /* 0x0000541078787816 */ /* 0x000fe40000000005 */
[----:B------:R-:W-:Y:S02]  /*f000*/  PRMT R118, R118, 0x5410, R6 ;  /* 0x0000541076767816 */ /* 0x000fe40000000006 */
[----:B------:R-:W-:Y:S01]  /*f010*/  PRMT R117, R117, 0x5410, R7 ;  /* 0x0000541075757816 */ /* 0x000fe20000000007 */
[----:B------:R-:W-:Y:S06]  /*f020*/  BRA.DIV UR4, `(.L_x_1710) ;  /* 0x000001f604147947 */ /* 0x000fec000b800000 */
[----:B------:R1:W2:Y:S04]  /*f030*/  SHFL.IDX PT, R7, R21, 0x1, 0x181f ;  /* 0x00381f0015077f89 */ /* 0x0002a800000e0000 */
[----:B------:R1:W0:Y:S04]  /*f040*/  SHFL.IDX PT, R6, R20, 0x1, 0x181f ;  /* 0x00381f0014067f89 */ /* 0x00022800000e0000 */
[----:B---3--:R1:W3:Y:S04]  /*f050*/  SHFL.IDX PT, R9, R72, 0x1, 0x181f ;  /* 0x00381f0048097f89 */ /* 0x0082e800000e0000 */
[----:B----4-:R1:W4:Y:S02]  /*f060*/  SHFL.IDX PT, R14, R3, 0x1, 0x181f ;  /* 0x00381f00030e7f89 */ /* 0x01032400000e0000 */
.L_x_2060:
        /* <DEDUP_REMOVED lines=11> */
[----:B------:R-:W-:Y:S01]  /*f120*/  ULDC UR4, c[0x0][0x3f4] ;  /* 0x0000fd0000047ab9 */ /* 0x000fe20000000800 */
[----:B------:R-:W-:Y:S02]  /*f130*/  CS2R R44, SRZ ;  /* 0x00000000002c7805 */ /* 0x000fe4000001ff00 */
[----:B------:R-:W-:Y:S02]  /*f140*/  ISETP.GE.AND P4, PT, R18, UR4, PT ;  /* 0x0000000412007c0c */ /* 0x000fe4000bf86270 */
[----:B------:R-:W-:Y:S02]  /*f150*/  CS2R R46, SRZ ;  /* 0x00000000002e7805 */ /* 0x000fe4000001ff00 */
[----:B------:R-:W-:Y:S02]  /*f160*/  ISETP.GE.AND P5, PT, R203, UR4, PT ;  /* 0x00000004cb007c0c */ /* 0x000fe4000bfa6270 */
[----:B------:R-:W-:-:S07]  /*f170*/  CS2R R52, SRZ ;  /* 0x0000000000347805 */ /* 0x000fce000001ff00 */
[C---:B------:R-:W-:Y:S01]  /*f180*/  @!P4 IMAD.SHL.U32 R5, R18.reuse, 0x2, RZ ;  /* 0x000000021205c824 */ /* 0x040fe200078e00ff */
[----:B------:R-:W-:-:S03]  /*f190*/  @!P4 SHF.L.U64.HI R12, R18, 0x1, R19 ;  /* 0x00000001120cc819 */ /* 0x000fc60000010213 */
[----:B------:R-:W-:Y:S01]  /*f1a0*/  @!P5 IMAD.SHL.U32 R11, R201, 0x2, RZ ;  /* 0x00000002c90bd824 */ /* 0x000fe200078e00ff */
[-C--:B0-----:R-:W-:Y:S02]  /*f1b0*/  @!P4 IADD3 R10, P0, R6, R5.reuse, RZ ;  /* 0x00000005060ac210 */ /* 0x081fe40007f1e0ff */
[C---:B----4-:R-:W-:Y:S02]  /*f1c0*/  @!P4 IADD3 R4, P1, R14.reuse, R5, RZ ;  /* 0x000000050e04c210 */ /* 0x050fe40007f3e0ff */
[-C--:B------:R-:W-:Y:S02]  /*f1d0*/  @!P5 IADD3 R8, P3, R14, R11.reuse, RZ ;  /* 0x0000000b0e08d210 */ /* 0x080fe40007f7e0ff */
[----:B------:R-:W-:Y:S01]  /*f1e0*/  @!P5 IADD3 R6, P2, R6, R11, RZ ;  /* 0x0000000b0606d210 */ /* 0x000fe20007f5e0ff */
[----:B---3--:R-:W-:Y:S01]  /*f1f0*/  @!P4 IMAD.X R5, R9, 0x1, R12, P1 ;  /* 0x000000010905c824 */ /* 0x008fe200008e060c */
[----:B------:R-:W-:Y:S02]  /*f200*/  @!P5 SHF.L.U64.HI R14, R201, 0x1, R224 ;  /* 0x00000001c90ed819 */ /* 0x000fe400000102e0 */
[----:B------:R-:W-:-:S02]  /*f210*/  CS2R R54, SRZ ;  /* 0x0000000000367805 */ /* 0x000fc4000001ff00 */
[C---:B--2---:R-:W-:Y:S02]  /*f220*/  @!P4 IADD3.X R11, R7.reuse, R12, RZ, P0, !PT ;  /* 0x0000000c070bc210 */ /* 0x044fe400007fe4ff */
[----:B------:R-:W-:Y:S02]  /*f230*/  CS2R R40, SRZ ;  /* 0x0000000000287805 */ /* 0x000fe4000001ff00 */
[----:B------:R-:W-:Y:S02]  /*f240*/  CS2R R42, SRZ ;  /* 0x00000000002a7805 */ /* 0x000fe4000001ff00 */
[----:B------:R-:W-:Y:S02]  /*f250*/  CS2R R48, SRZ ;  /* 0x0000000000307805 */ /* 0x000fe4000001ff00 */
[----:B------:R-:W-:Y:S01]  /*f260*/  CS2R R50, SRZ ;  /* 0x0000000000327805 */ /* 0x000fe2000001ff00 */
[--C-:B------:R-:W-:Y:S01]  /*f270*/  @!P5 IMAD.X R7, R7, 0x1, R14.reuse, P2 ;  /* 0x000000010707d824 */ /* 0x100fe200010e060e */
[----:B------:R0:W5:Y:S01]  /*f280*/  @!P4 LD.E.128 R44, desc[UR60][R10.64] ;  /* 0x0000003c0a2cc980 */ /* 0x000162000c101d00 */
[----:B------:R-:W-:-:S03]  /*f290*/  @!P5 IMAD.X R9, R9, 0x1, R14, P3 ;  /* 0x000000010909d824 */ /* 0x000fc600018e060e */
[----:B------:R0:W5:Y:S04]  /*f2a0*/  @!P4 LD.E.128 R52, desc[UR60][R4.64] ;  /* 0x0000003c0434c980 */ /* 0x000168000c101d00 */
[----:B------:R0:W5:Y:S04]  /*f2b0*/  @!P5 LD.E.128 R40, desc[UR60][R6.64] ;  /* 0x0000003c0628d980 */ /* 0x000168000c101d00 */
[----:B------:R0:W5:Y:S02]  /*f2c0*/  @!P5 LD.E.128 R48, desc[UR60][R8.64] ;  /* 0x0000003c0830d980 */ /* 0x000164000c101d00 */
.L_x_1712:
[----:B------:R-:W-:Y:S05]  /*f2d0*/  BSYNC B1 ;  /* 0x0000000000017941 */ /* 0x000fea0003800000 */
.L_x_1711:
[----:B0----5:R-:W-:Y:S01]  /*f2e0*/  IMAD.MOV.U32 R4, RZ, RZ, R52 ;  /* 0x000000ffff047224 */ /* 0x021fe200078e0034 */
[----:B------:R-:W-:Y:S01]  /*f2f0*/  MOV R5, R53 ;  /* 0x0000003500057202 */ /* 0x000fe20000000f00 */
[----:B------:R-:W-:Y:S01]  /*f300*/  IMAD.MOV.U32 R6, RZ, RZ, R54 ;  /* 0x000000ffff067224 */ /* 0x000fe200078e0036 */
[----:B------:R-:W-:Y:S01]  /*f310*/  UMOV UR4, 0xffffffff ;  /* 0xffffffff00047882 */ /* 0x000fe20000000000 */
[----:B--2---:R-:W-:Y:S01]  /*f320*/  IMAD.MOV.U32 R7, RZ, RZ, R55 ;  /* 0x000000ffff077224 */ /* 0x004fe200078e0037 */
        /* <DEDUP_REMOVED lines=21> */
[----:B------:R0:W2:Y:S04]  /*f480*/  SHFL.IDX PT, R7, R21, 0x2, 0x181f ;  /* 0x00581f0015077f89 */ /* 0x0000a800000e0000 */
[----:B------:R0:W0:Y:S04]  /*f490*/  SHFL.IDX PT, R6, R20, 0x2, 0x181f ;  /* 0x00581f0014067f89 */ /* 0x00002800000e0000 */
[----:B---3--:R3:W0:Y:S04]  /*f4a0*/  SHFL.IDX PT, R9, R72, 0x2, 0x181f ;  /* 0x00581f0048097f89 */ /* 0x00862800000e0000 */
[----:B----4-:R3:W4:Y:S02]  /*f4b0*/  SHFL.IDX PT, R14, R3, 0x2, 0x181f ;  /* 0x00581f00030e7f89 */ /* 0x01072400000e0000 */
.L_x_2066:
[----:B------:R-:W-:Y:S01]  /*f4c0*/  IADD3 R5, R0, 0x40, RZ ;  /* 0x0000004000057810 */ /* 0x000fe20007ffe0ff */
[----:B------:R-:W-:Y:S01]  /*f4d0*/  BSSY B1, `(.L_x_1714) ;  /* 0x0000026000017945 */ /* 0x000fe20003800000 */
[----:B------:R-:W-:Y:S02]  /*f4e0*/  CS2R R36, SRZ ;  /* 0x0000000000247805 */ /* 0x000fe4000001ff00 */
[----:B------:R-:W-:Y:S02]  /*f4f0*/  CS2R R38, SRZ ;  /* 0x0000000000267805 */ /* 0x000fe4000001ff00 */
[----:B------:R-:W-:Y:S02]  /*f500*/  ISETP.GE.AND P0, PT, R5, R76, PT ;  /* 0x0000004c0500720c */ /* 0x000fe40003f06270 */
[----:B------:R-:W-:Y:S02]  /*f510*/  CS2R R32, SRZ ;  /* 0x0000000000207805 */ /* 0x000fe4000001ff00 */
[----:B------:R-:W-:-:S02]  /*f520*/  CS2R R34, SRZ ;  /* 0x0000000000227805 */ /* 0x000fc4000001ff00 */
[----:B------:R-:W-:Y:S02]  /*f530*/  CS2R R28, SRZ ;  /* 0x00000000001c7805 */ /* 0x000fe4000001ff00 */
[----:B------:R-:W-:Y:S02]  /*f540*/  CS2R R30, SRZ ;  /* 0x00000000001e7805 */ /* 0x000fe4000001ff00 */
[----:B------:R-:W-:Y:S02]  /*f550*/  CS2R R24, SRZ ;  /* 0x0000000000187805 */ /* 0x000fe4000001ff00 */
[----:B------:R-:W-:Y:S01]  /*f560*/  CS2R R26, SRZ ;  /* 0x00000000001a7805 */ /* 0x000fe2000001ff00 */
[----:B------:R-:W-:Y:S06]  /*f570*/  @P0 BRA `(.L_x_1715) ;  /* 0x00000000006c0947 */ /* 0x000fec0003800000 */
        /* <DEDUP_REMOVED lines=8> */
[C---:B------:R-:W-:Y:S01]  /*f600*/  @!P5 IMAD.SHL.U32 R11, R201.reuse, 0x2, RZ ;  /* 0x00000002c90bd824 */ /* 0x040fe200078e00ff */
[-C--:B0-----:R-:W-:Y:S02]  /*f610*/  @!P4 IADD3 R10, P0, R6, R5.reuse, RZ ;  /* 0x00000005060ac210 */ /* 0x081fe40007f1e0ff */
[C---:B----4-:R-:W-:Y:S02]  /*f620*/  @!P4 IADD3 R4, P1, R14.reuse, R5, RZ ;  /* 0x000000050e04c210 */ /* 0x050fe40007f3e0ff */
[-C--:B------:R-:W-:Y:S02]  /*f630*/  @!P5 IADD3 R8, P3, R14, R11.reuse, RZ ;  /* 0x0000000b0e08d210 */ /* 0x080fe40007f7e0ff */
[----:B------:R-:W-:Y:S01]  /*f640*/  @!P5 SHF.L.U64.HI R14, R201, 0x1, R224 ;  /* 0x00000001c90ed819 */ /* 0x000fe200000102e0 */
[--C-:B------:R-:W-:Y:S01]  /*f650*/  @!P4 IMAD.X R5, R9, 0x1, R12.reuse, P1 ;  /* 0x000000010905c824 */ /* 0x100fe200008e060c */
[----:B------:R-:W-:Y:S01]  /*f660*/  @!P5 IADD3 R6, P2, R6, R11, RZ ;  /* 0x0000000b0606d210 */ /* 0x000fe20007f5e0ff */
[----:B--2---:R-:W-:Y:S01]  /*f670*/  @!P4 IMAD.X R11, R7, 0x1, R12, P0 ;  /* 0x00000001070bc824 */ /* 0x004fe200000e060c */
[----:B------:R-:W-:-:S02]  /*f680*/  CS2R R38, SRZ ;  /* 0x0000000000267805 */ /* 0x000fc4000001ff00 */
[----:B------:R-:W-:Y:S02]  /*f690*/  CS2R R24, SRZ ;  /* 0x0000000000187805 */ /* 0x000fe4000001ff00 */
[----:B------:R-:W-:Y:S02]  /*f6a0*/  CS2R R26, SRZ ;  /* 0x00000000001a7805 */ /* 0x000fe4000001ff00 */
[----:B------:R-:W-:Y:S02]  /*f6b0*/  CS2R R32, SRZ ;  /* 0x0000000000207805 */ /* 0x000fe4000001ff00 */
[----:B------:R-:W-:Y:S02]  /*f6c0*/  CS2R R34, SRZ ;  /* 0x0000000000227805 */ /* 0x000fe4000001ff00 */
[----:B------:R-:W-:Y:S01]  /*f6d0*/  @!P5 IADD3.X R7, R7, R14, RZ, P2, !PT ;  /* 0x0000000e0707d210 */ /* 0x000fe200017fe4ff */
[----:B------:R-:W-:Y:S01]  /*f6e0*/  @!P5 IMAD.X R9, R9, 0x1, R14, P3 ;  /* 0x000000010909d824 */ /* 0x000fe200018e060e */
[----:B------:R0:W5:Y:S04]  /*f6f0*/  @!P4 LD.E.128 R28, desc[UR60][R10.64] ;  /* 0x0000003c0a1cc980 */ /* 0x000168000c101d00 */
[----:B------:R0:W5:Y:S04]  /*f700*/  @!P4 LD.E.128 R36, desc[UR60][R4.64] ;  /* 0x0000003c0424c980 */ /* 0x000168000c101d00 */
[----:B------:R0:W5:Y:S04]  /*f710*/  @!P5 LD.E.128 R24, desc[UR60][R6.64] ;  /* 0x0000003c0618d980 */ /* 0x000168000c101d00 */
[----:B------:R0:W5:Y:S02]  /*f720*/  @!P5 LD.E.128 R32, desc[UR60][R8.64] ;  /* 0x0000003c0820d980 */ /* 0x000164000c101d00 */
.L_x_1715:
[----:B------:R-:W-:Y:S05]  /*f730*/  BSYNC B1 ;  /* 0x0000000000017941 */ /* 0x000fea0003800000 */
.L_x_1714:
        /* <DEDUP_REMOVED lines=27> */
[----:B-1----:R-:W0:Y:S04]  /*f8f0*/  SHFL.IDX PT, R21, R21, 0x3, 0x181f ;  /* 0x00781f0015157f89 */ /* 0x002e2800000e0000 */
[----:B------:R-:W1:Y:S04]  /*f900*/  SHFL.IDX PT, R20, R20, 0x3, 0x181f ;  /* 0x00781f0014147f89 */ /* 0x000e6800000e0000 */
[----:B------:R2:W0:Y:S04]  /*f910*/  SHFL.IDX PT, R77, R72, 0x3, 0x181f ;  /* 0x00781f00484d7f89 */ /* 0x00042800000e0000 */
[----:B---3--:R-:W3:Y:S02]  /*f920*/  SHFL.IDX PT, R3, R3, 0x3, 0x181f ;  /* 0x00781f0003037f89 */ /* 0x008ee400000e0000 */
.L_x_2072:
[----:B------:R-:W-:Y:S01]  /*f930*/  VIADD R7, R0, 0x60 ;  /* 0x0000006000077836 */ /* 0x000fe20000000000 */
[----:B------:R-:W-:Y:S01]  /*f940*/  BSSY B1, `(.L_x_1717) ;  /* 0x0000025000017945 */ /* 0x000fe20003800000 */
[----:B------:R-:W-:Y:S02]  /*f950*/  CS2R R8, SRZ ;  /* 0x0000000000087805 */ /* 0x000fe4000001ff00 */
[----:B------:R-:W-:Y:S02]  /*f960*/  CS2R R10, SRZ ;  /* 0x00000000000a7805 */ /* 0x000fe4000001ff00 */
[----:B------:R-:W-:Y:S02]  /*f970*/  CS2R R12, SRZ ;  /* 0x00000000000c7805 */ /* 0x000fe4000001ff00 */
[----:B------:R-:W-:Y:S02]  /*f980*/  ISETP.GE.AND P0, PT, R7, R76, PT ;  /* 0x0000004c0700720c */ /* 0x000fe40003f06270 */
[----:B------:R-:W-:-:S02]  /*f990*/  CS2R R6, SRZ ;  /* 0x0000000000067805 */ /* 0x000fc4000001ff00 */
[----:B----4-:R-:W-:Y:S02]  /*f9a0*/  CS2R R14, SRZ ;  /* 0x00000000000e7805 */ /* 0x010fe4000001ff00 */
[----:B--2---:R-:W-:Y:S02]  /*f9b0*/  CS2R R72, SRZ ;  /* 0x0000000000487805 */ /* 0x004fe4000001ff00 */
        /* <DEDUP_REMOVED lines=10> */
[----:B------:R-:W-:Y:S02]  /*fa60*/  @!P5 SHF.L.U32 R4, R201, 0x1, RZ ;  /* 0x00000001c904d819 */ /* 0x000fe400000006ff */
[CC--:B-1----:R-:W-:Y:S02]  /*fa70*/  @!P4 IADD3 R10, P0, R20.reuse, R72.reuse, RZ ;  /* 0x00000048140ac210 */ /* 0x0c2fe40007f1e0ff */
[----:B---3--:R-:W-:Y:S02]  /*fa80*/  @!P4 IADD3 R72, P1, R3, R72, RZ ;  /* 0x000000480348c210 */ /* 0x008fe40007f3e0ff */
[-C--:B------:R-:W-:Y:S01]  /*fa90*/  @!P5 IADD3 R8, P2, R20, R4.reuse, RZ ;  /* 0x000000041408d210 */ /* 0x080fe20007f5e0ff */
[--C-:B0-----:R-:W-:Y:S01]  /*faa0*/  @!P4 IMAD.X R11, R21, 0x1, R0.reuse, P0 ;  /* 0x00000001150bc824 */ /* 0x101fe200000e0600 */
[----:B------:R-:W-:Y:S02]  /*fab0*/  @!P5 IADD3 R20, P3, R3, R4, RZ ;  /* 0x000000040314d210 */ /* 0x000fe40007f7e0ff */
[----:B------:R-:W-:Y:S01]  /*fac0*/  CS2R R4, SRZ ;  /* 0x0000000000047805 */ /* 0x000fe2000001ff00 */
[----:B------:R-:W-:Y:S01]  /*fad0*/  @!P4 IMAD.X R73, R77, 0x1, R0, P1 ;  /* 0x000000014d49c824 */ /* 0x000fe200008e0600 */
[----:B------:R-:W-:-:S02]  /*fae0*/  @!P5 SHF.L.U64.HI R0, R201, 0x1, R224 ;  /* 0x00000001c900d819 */ /* 0x000fc400000102e0 */
[----:B------:R-:W-:Y:S01]  /*faf0*/  CS2R R74, SRZ ;  /* 0x00000000004a7805 */ /* 0x000fe2000001ff00 */
[----:B------:R-:W5:Y:S04]  /*fb00*/  @!P4 LD.E.128 R12, desc[UR60][R10.64] ;  /* 0x0000003c0a0cc980 */ /* 0x000f68000c101d00 */
[----:B------:R0:W5:Y:S01]  /*fb10*/  @!P4 LD.E.128 R4, desc[UR60][R72.64] ;  /* 0x0000003c4804c980 */ /* 0x000162000c101d00 */
[--C-:B------:R-:W-:Y:S02]  /*fb20*/  @!P5 IMAD.X R9, R21, 0x1, R0.reuse, P2 ;  /* 0x000000011509d824 */ /* 0x100fe400010e0600 */
[----:B------:R-:W-:Y:S01]  /*fb30*/  @!P5 IMAD.X R21, R77, 0x1, R0, P3 ;  /* 0x000000014d15d824 */ /* 0x000fe200018e0600 */
[----:B0-----:R-:W-:Y:S02]  /*fb40*/  CS2R R72, SRZ ;  /* 0x0000000000487805 */ /* 0x001fe4000001ff00 */
[----:B------:R-:W-:-:S04]  /*fb50*/  CS2R R10, SRZ ;  /* 0x00000000000a7805 */ /* 0x000fc8000001ff00 */
[----:B------:R0:W5:Y:S02]  /*fb60*/  @!P5 LD.E.128 R72, desc[UR60][R8.64] ;  /* 0x0000003c0848d980 */ /* 0x000164000c101d00 */
[----:B0-----:R-:W-:-:S06]  /*fb70*/  CS2R R8, SRZ ;  /* 0x0000000000087805 */ /* 0x001fcc000001ff00 */
[----:B------:R2:W5:Y:S02]  /*fb80*/  @!P5 LD.E.128 R8, desc[UR60][R20.64] ;  /* 0x0000003c1408d980 */ /* 0x000564000c101d00 */
.L_x_1718:
[----:B------:R-:W-:Y:S05]  /*fb90*/  BSYNC B1 ;  /* 0x0000000000017941 */ /* 0x000fea0003800000 */
.L_x_1717:
[----:B---3--:R-:W3:Y:S01]  /*fba0*/  LDL R3, [R1+0x90] ;  /* 0x0000900001037983 */ /* 0x008ee20000100800 */
[----:B------:R-:W-:Y:S01]  /*fbb0*/  BSSY B1, `(.L_x_1719) ;  /* 0x0000007000017945 */ /* 0x000fe20003800000 */
[----:B---3--:R-:W-:-:S04]  /*fbc0*/  LEA.HI R0, R3, R3, RZ, 0x1 ;  /* 0x0000000303007211 */ /* 0x008fc800078f08ff */
[----:B------:R-:W-:-:S04]  /*fbd0*/  LOP3.LUT R0, R0, 0xfffffffe, RZ, 0xc0, !PT ;  /* 0xfffffffe00007812 */ /* 0x000fc800078ec0ff */
[----:B------:R-:W-:-:S04]  /*fbe0*/  IADD3 R0, R3, -R0, RZ ;  /* 0x8000000003007210 */ /* 0x000fc80007ffe0ff */
[----:B------:R-:W-:-:S04]  /*fbf0*/  SHF.L.U32 R0, R0, 0x1f, RZ ;  /* 0x0000001f00007819 */ /* 0x000fc800000006ff */
[----:B------:R-:W3:Y:S02]  /*fc00*/  SYNCS.PHASECHK.TRANS64.TRYWAIT P0, [R17+URZ+0x30800], R0 ;  /* 0x03080000110075a7 */ /* 0x000ee4000800017f */
[----:B---3--:R-:W-:Y:S05]  /*fc10*/  @!P0 BRA `(.L_x_1720) ;  /* 0x000001ec006c8947 */ /* 0x008fea0003800000 */
.L_x_2073:
[----:B------:R-:W-:Y:S05]  /*fc20*/  BSYNC B1 ;  /* 0x0000000000017941 */ /* 0x000fea0003800000 */
.L_x_1719:
[----:B-12---:R-:W2:Y:S04]  /*fc30*/  LDL R20, [R1+0x5c] ;  /* 0x00005c0001147983 */ /* 0x006ea80000100800 */
[----:B------:R-:W4:Y:S01]  /*fc40*/  LDL R121, [R1+0x10] ;  /* 0x0000100001797983 */ /* 0x000f220000100800 */
[----:B-----5:R-:W-:Y:S01]  /*fc50*/  IMAD.MOV.U32 R3, RZ, RZ, R4 ;  /* 0x000000ffff037224 */ /* 0x020fe200078e0004 */
[----:B------:R-:W-:Y:S01]  /*fc60*/  BSSY B1, `(.L_x_1721) ;  /* 0x00000e5000017945 */ /* 0x000fe20003800000 */
[----:B---3--:R-:W-:-:S05]  /*fc70*/  IMAD.MOV.U32 R0, RZ, RZ, R5 ;  /* 0x000000ffff007224 */ /* 0x008fca00078e0005 */
        /* <DEDUP_REMOVED lines=17> */
[----:B--2---:R-:W-:Y:S01]  /*fd90*/  VIADDMNMX R0, R76, -R20, 0x80, PT ;  /* 0x000000804c007446 */ /* 0x004fe20003800914 */
[----:B------:R-:W-:-:S03]  /*fda0*/  IMAD.MOV.U32 R20, RZ, RZ, R72 ;  /* 0x000000ffff147224 */ /* 0x000fc600078e0048 */
[----:B----4-:R-:W-:Y:S02]  /*fdb0*/  ISETP.GE.AND P0, PT, R121, R0, PT ;  /* 0x000000007900720c */ /* 0x010fe40003f06270 */
[----:B------:R-:W-:Y:S01]  /*fdc0*/  PRMT R89, R20, 0x5410, R3 ;  /* 0x0000541014597816 */ /* 0x000fe20000000003 */
[----:B------:R-:W-:Y:S01]  /*fdd0*/  IMAD.MOV.U32 R3, RZ, RZ, R75 ;  /* 0x000000ffff037224 */ /* 0x000fe200078e004b */
[----:B------:R-:W-:-:S04]  /*fde0*/  MOV R20, R74 ;  /* 0x0000004a00147202 */ /* 0x000fc80000000f00 */
[----:B------:R-:W-:-:S05]  /*fdf0*/  PRMT R90, R20, 0x5410, R3 ;  /* 0x00005410145a7816 */ /* 0x000fca0000000003 */
[----:B------:R-:W-:Y:S05]  /*fe00*/  @P0 BRA `(.L_x_1722) ;  /* 0x0000000c00280947 */ /* 0x000fea0003800000 */
[----:B------:R1:W5:Y:S01]  /*fe10*/  LDL R124, [R1+0x64] ;  /* 0x00006400017c7983 */ /* 0x0003620000100800 */
[----:B------:R-:W2:Y:S03]  /*fe20*/  LDC R3, c[0x0][0x3f4] ;  /* 0x0000fd00ff037b82 */ /* 0x000ea60000000800 */
[----:B------:R1:W5:Y:S04]  /*fe30*/  LDL R123, [R1+0xd0] ;  /* 0x0000d000017b7983 */ /* 0x0003680000100800 */
[----:B------:R1:W5:Y:S01]  /*fe40*/  LDL R122, [R1+0x70] ;  /* 0x00007000017a7983 */ /* 0x0003620000100800 */
[----:B------:R-:W-:Y:S01]  /*fe50*/  BSSY B2, `(.L_x_1723) ;  /* 0x0000063000027945 */ /* 0x000fe20003800000 */
[----:B--2---:R-:W-:-:S13]  /*fe60*/  ISETP.GE.AND P0, PT, R18, R3, PT ;  /* 0x000000031200720c */ /* 0x004fda0003f06270 */
[----:B-1----:R-:W-:Y:S05]  /*fe70*/  @P0 BRA `(.L_x_1724) ;  /* 0x0000000400800947 */ /* 0x002fea0003800000 */
[----:B0-----:R-:W2:Y:S04]  /*fe80*/  LDL R21, [R1+0x84] ;  /* 0x0000840001157983 */ /* 0x001ea80000100800 */
[----:B------:R-:W3:Y:S01]  /*fe90*/  LDL R125, [R1+0x74] ;  /* 0x00007400017d7983 */ /* 0x000ee20000100800 */
[----:B------:R-:W-:Y:S01]  /*fea0*/  HADD2.F32 R88, -RZ, R88.H0_H0 ;  /* 0x20000058ff587230 */ /* 0x000fe20000004100 */
[----:B------:R-:W-:Y:S01]  /*feb0*/  SHF.R.U64 R60, R60, 0x10, R61 ;  /* 0x000000103c3c7819 */ /* 0x000fe2000000123d */
[----:B------:R-:W-:Y:S01]  /*fec0*/  HADD2.F32 R104, -RZ, R104.H0_H0 ;  /* 0x20000068ff687230 */ /* 0x000fe20000004100 */
[----:B------:R-:W-:-:S03]  /*fed0*/  SHF.R.U64 R62, R62, 0x10, R63 ;  /* 0x000000103e3e7819 */ /* 0x000fc6000000123f */
[----:B------:R-:W-:Y:S02]  /*fee0*/  HADD2.F32 R60, -RZ, R60.H0_H0 ;  /* 0x2000003cff3c7230 */ /* 0x000fe40000004100 */
[----:B------:R-:W-:Y:S01]  /*fef0*/  HADD2.F32 R62, -RZ, R62.H0_H0 ;  /* 0x2000003eff3e7230 */ /* 0x000fe20000004100 */
[----:B--2---:R-:W-:-:S04]  /*ff00*/  LEA.HI R20, R3, R21, RZ, 0x1d ;  /* 0x0000001503147211 */ /* 0x004fc800078fe8ff */
[----:B------:R-:W-:Y:S01]  /*ff10*/  SHF.R.S32.HI R21, RZ, 0x1f, R20 ;  /* 0x0000001fff157819 */ /* 0x000fe20000011414 */
[----:B---3--:R-:W0:Y:S03]  /*ff20*/  LDS.128 R80, [R125] ;  /* 0x000000007d507984 */ /* 0x008e260000000c00 */
[----:B------:R-:W-:Y:S01]  /*ff30*/  LEA.HI R21, R21, R20, RZ, 0x3 ;  /* 0x0000001415157211 */ /* 0x000fe200078f18ff */
[----:B------:R-:W-:-:S04]  /*ff40*/  IMAD.SHL.U32 R20, R20, 0x8, RZ ;  /* 0x0000000814147824 */ /* 0x000fc800078e00ff */
[----:B------:R-:W-:Y:S01]  /*ff50*/  IMAD.SHL.U32 R21, R21, 0x400, RZ ;  /* 0x0000040015157824 */ /* 0x000fe200078e00ff */
[----:B-----5:R-:W-:-:S04]  /*ff60*/  LOP3.LUT R20, R124, 0x38, R20, 0xf8, !PT ;  /* 0x000000387c147812 */ /* 0x020fc800078ef814 */
[----:B------:R-:W-:Y:S02]  /*ff70*/  LOP3.LUT R20, R20, R123, RZ, 0x3c, !PT ;  /* 0x0000007b14147212 */ /* 0x000fe400078e3cff */
[----:B------:R-:W-:-:S04]  /*ff80*/  LOP3.LUT R21, R21, 0x7fffe000, RZ, 0xc0, !PT ;  /* 0x7fffe00015157812 */ /* 0x000fc800078ec0ff */
[----:B------:R-:W-:Y:S01]  /*ff90*/  IADD3 R20, R20, R21, R122 ;  /* 0x0000001514147210 */ /* 0x000fe20007ffe07a */
[----:B------:R-:W-:-:S04]  /*ffa0*/  HADD2.F32 R21, -RZ, R84.H0_H0 ;  /* 0x20000054ff157230 */ /* 0x000fc80000004100 */
[----:B------:R-:W-:-:S05]  /*ffb0*/  IMAD R20, R20, 0x2, R17 ;  /* 0x0000000214147824 */ /* 0x000fca00078e0211 */
[----:B------:R-:W1:Y:S01]  /*ffc0*/  LDS.128 R76, [R20+0x10400] ;  /* 0x01040000144c7984 */ /* 0x000e620000000c00 */
[--C-:B0-----:R-:W-:Y:S02]  /*ffd0*/  HADD2.F32 R85, -RZ, R81.reuse.H0_H0 ;  /* 0x20000051ff557230 */ /* 0x101fe40000004100 */
[----:B------:R-:W-:Y:S02]  /*ffe0*/  HADD2.F32 R81, -RZ, R81.H1_H1 ;  /* 0x30000051ff517230 */ /* 0x000fe40000004100 */
[--C-:B-1----:R-:W-:Y:S02]  /*fff0*/  HADD2.F32 R91, -RZ, R77.reuse.H0_H0 ;  /* 0x2000004dff5b7230 */ /* 0x102fe40000004100 */
[----:B------:R-:W-:-:S03]  /*10000*/  HADD2.F32 R77, -RZ, R77.H1_H1 ;  /* 0x3000004dff4d7230 */ /* 0x000fc60000004100 */
[----:B------:R-:W-:-:S04]  /*10010*/  FMUL.FTZ R84, R91, R88 ;  /* 0x000000585b547220 */ /* 0x000fc80000410000 */
[-C--:B------:R-:W-:Y:S01]  /*10020*/  FFMA.FTZ R84, R85, R21.reuse, -R84 ;  /* 0x0000001555547223 */ /* 0x080fe20000010854 */
[----:B------:R-:W-:Y:S01]  /*10030*/  FMUL.FTZ R21, R91, R21 ;  /* 0x000000155b157220 */ /* 0x000fe20000410000 */
[--C-:B------:R-:W-:Y:S02]  /*10040*/  HADD2.F32 R91, -RZ, R76.reuse.H0_H0 ;  /* 0x2000004cff5b7230 */ /* 0x100fe40000004100 */
[----:B------:R-:W-:Y:S02]  /*10050*/  HADD2.F32 R76, -RZ, R76.H1_H1 ;  /* 0x3000004cff4c7230 */ /* 0x000fe40000004100 */
[----:B------:R-:W-:Y:S01]  /*10060*/  FFMA.FTZ R21, R85, R88, R21 ;  /* 0x0000005855157223 */ /* 0x000fe20000010015 */
[----:B------:R-:W-:Y:S02]  /*10070*/  SHF.R.U32.HI R88, RZ, 0x10, R69 ;  /* 0x00000010ff587819 */ /* 0x000fe40000011645 */
[----:B------:R-:W-:Y:S02]  /*10080*/  SHF.R.U32.HI R85, RZ, 0x10, R61 ;  /* 0x00000010ff557819 */ /* 0x000fe4000001163d */
[----:B------:R-:W-:Y:S01]  /*10090*/  SHF.R.U64 R61, R68, 0x10, R69 ;  /* 0x00000010443d7819 */ /* 0x000fe20000001245 */
[----:B------:R-:W-:-:S02]  /*100a0*/  HADD2.F32 R69, -RZ, R88.H0_H0 ;  /* 0x20000058ff457230 */ /* 0x000fc40000004100 */
[----:B------:R-:W-:Y:S02]  /*100b0*/  HADD2.F32 R85, -RZ, R85.H0_H0 ;  /* 0x20000055ff557230 */ /* 0x000fe40000004100 */
[----:B------:R-:W-:Y:S02]  /*100c0*/  HADD2.F32 R68, -RZ, R102.H0_H0 ;  /* 0x20000066ff447230 */ /* 0x000fe40000004100 */
[C---:B------:R-:W-:Y:S01]  /*100d0*/  FMUL.FTZ R88, R77.reuse, R69 ;  /* 0x000000454d587220 */ /* 0x040fe20000410000 */
[----:B------:R-:W-:Y:S02]  /*100e0*/  HADD2.F32 R61, -RZ, R61.H0_H0 ;  /* 0x2000003dff3d7230 */ /* 0x000fe40000004100 */
[-C--:B------:R-:W-:Y:S01]  /*100f0*/  FMUL.FTZ R77, R77, R85.reuse ;  /* 0x000000554d4d7220 */ /* 0x080fe20000410000 */
[----:B------:R-:W-:-:S03]  /*10100*/  FFMA.FTZ R88, R81, R85, -R88 ;  /* 0x0000005551587223 */ /* 0x000fc60000010858 */
[----:B------:R-:W-:Y:S01]  /*10110*/  FFMA.FTZ R69, R81, R69, R77 ;  /* 0x0000004551457223 */ /* 0x000fe2000001004d */
[----:B------:R-:W-:Y:S02]  /*10120*/  HADD2.F32 R81, -RZ, R92.H0_H0 ;  /* 0x2000005cff517230 */ /* 0x000fe40000004100 */
[--C-:B------:R-:W-:Y:S02]  /*10130*/  HADD2.F32 R77, -RZ, R80.reuse.H0_H0 ;  /* 0x20000050ff4d7230 */ /* 0x100fe40000004100 */
[----:B------:R-:W-:Y:S02]  /*10140*/  HADD2.F32 R80, -RZ, R80.H1_H1 ;  /* 0x30000050ff507230 */ /* 0x000fe40000004100 */
[----:B------:R-:W-:Y:S01]  /*10150*/  FMUL.FTZ R85, R91, R81 ;  /* 0x000000515b557220 */ /* 0x000fe20000410000 */
[----:B------:R-:W-:-:S03]  /*10160*/  F2FP.F16.F32.PACK_AB R69, R69, R21 ;  /* 0x000000154545723e */ /* 0x000fc600000000ff */
[-C--:B------:R-:W-:Y:S01]  /*10170*/  FFMA.FTZ R85, R77, R68.reuse, -R85 ;  /* 0x000000444d557223 */ /* 0x080fe20000010855 */
[----:B------:R-:W-:Y:S01]  /*10180*/  FMUL.FTZ R68, R91, R68 ;  /* 0x000000445b447220 */ /* 0x000fe20000410000 */
[--C-:B------:R-:W-:Y:S02]  /*10190*/  HADD2.F32 R91, -RZ, R78.reuse.H0_H0 ;  /* 0x2000004eff5b7230 */ /* 0x100fe40000004100 */
[----:B------:R-:W-:Y:S02]  /*101a0*/  HADD2.F32 R78, -RZ, R78.H1_H1 ;  /* 0x3000004eff4e7230 */ /* 0x000fe40000004100 */
[----:B------:R-:W-:Y:S01]  /*101b0*/  FFMA.FTZ R68, R77, R81, R68 ;  /* 0x000000514d447223 */ /* 0x000fe20000010044 */
[----:B------:R-:W-:Y:S02]  /*101c0*/  HADD2.F32 R77, -RZ, R92.H1_H1 ;  /* 0x3000005cff4d7230 */ /* 0x000fe40000004100 */
[----:B------:R-:W-:Y:S02]  /*101d0*/  HADD2.F32 R92, -RZ, R102.H1_H1 ;  /* 0x30000066ff5c7230 */ /* 0x000fe40000004100 */
[----:B------:R-:W-:-:S02]  /*101e0*/  HADD2.F32 R102, -RZ, R82.H0_H0 ;  /* 0x20000052ff667230 */ /* 0x000fc40000004100 */
[CC--:B------:R-:W-:Y:S01]  /*101f0*/  FMUL.FTZ R81, R91.reuse, R77.reuse ;  /* 0x0000004d5b517220 */ /* 0x0c0fe20000410000 */
[----:B------:R-:W-:Y:S02]  /*10200*/  HADD2.F32 R82, -RZ, R82.H1_H1 ;  /* 0x30000052ff527230 */ /* 0x000fe40000004100 */
[-C--:B------:R-:W-:Y:S01]  /*10210*/  FMUL.FTZ R91, R91, R92.reuse ;  /* 0x0000005c5b5b7220 */ /* 0x080fe20000410000 */
[C---:B------:R-:W-:Y:S01]  /*10220*/  FFMA.FTZ R81, R102.reuse, R92, -R81 ;  /* 0x0000005c66517223 */ /* 0x040fe20000010851 */
[----:B------:R-:W-:Y:S02]  /*10230*/  HADD2.F32 R92, -RZ, R103.H0_H0 ;  /* 0x20000067ff5c7230 */ /* 0x000fe40000004100 */
[----:B------:R-:W-:Y:S01]  /*10240*/  FFMA.FTZ R77, R102, R77, R91 ;  /* 0x0000004d664d7223 */ /* 0x000fe2000001005b */
[----:B------:R-:W-:Y:S02]  /*10250*/  HADD2.F32 R103, -RZ, R79.H0_H0 ;  /* 0x2000004fff677230 */ /* 0x000fe40000004100 */
[----:B------:R-:W-:-:S02]  /*10260*/  HADD2.F32 R102, -RZ, R83.H0_H0 ;  /* 0x20000053ff667230 */ /* 0x000fc40000004100 */
[----:B------:R-:W-:Y:S02]  /*10270*/  HADD2.F32 R79, -RZ, R79.H1_H1 ;  /* 0x3000004fff4f7230 */ /* 0x000fe40000004100 */
[C---:B------:R-:W-:Y:S01]  /*10280*/  FMUL.FTZ R91, R103.reuse, R92 ;  /* 0x0000005c675b7220 */ /* 0x040fe20000410000 */
[-C--:B------:R-:W-:Y:S01]  /*10290*/  FMUL.FTZ R103, R103, R104.reuse ;  /* 0x0000006867677220 */ /* 0x080fe20000410000 */
[----:B------:R-:W-:Y:S02]  /*102a0*/  HADD2.F32 R83, -RZ, R83.H1_H1 ;  /* 0x30000053ff537230 */ /* 0x000fe40000004100 */
[C---:B------:R-:W-:Y:S01]  /*102b0*/  FFMA.FTZ R91, R102.reuse, R104, -R91 ;  /* 0x00000068665b7223 */ /* 0x040fe2000001085b */
[----:B------:R-:W-:Y:S01]  /*102c0*/  FFMA.FTZ R92, R102, R92, R103 ;  /* 0x0000005c665c7223 */ /* 0x000fe20000010067 */
[----:B------:R-:W-:Y:S02]  /*102d0*/  SHF.R.U32.HI R102, RZ, 0x10, R63 ;  /* 0x00000010ff667819 */ /* 0x000fe4000001163f */
[----:B------:R-:W-:-:S02]  /*102e0*/  SHF.R.U64 R63, R70, 0x10, R71 ;  /* 0x00000010463f7819 */ /* 0x000fc40000001247 */
[----:B------:R-:W-:Y:S01]  /*102f0*/  SHF.R.U32.HI R70, RZ, 0x10, R71 ;  /* 0x00000010ff467819 */ /* 0x000fe20000011647 */
[----:B------:R-:W-:Y:S02]  /*10300*/  HADD2.F32 R102, -RZ, R102.H0_H0 ;  /* 0x20000066ff667230 */ /* 0x000fe40000004100 */
[----:B------:R-:W-:Y:S02]  /*10310*/  HADD2.F32 R63, -RZ, R63.H0_H0 ;  /* 0x2000003fff3f7230 */ /* 0x000fe40000004100 */
[----:B------:R-:W-:-:S05]  /*10320*/  HADD2.F32 R70, -RZ, R70.H0_H0 ;  /* 0x20000046ff467230 */ /* 0x000fca0000004100 */
[C---:B------:R-:W-:Y:S01]  /*10330*/  FMUL.FTZ R71, R79.reuse, R70 ;  /* 0x000000464f477220 */ /* 0x040fe20000410000 */
[----:B------:R-:W-:-:S03]  /*10340*/  FMUL.FTZ R79, R79, R102 ;  /* 0x000000664f4f7220 */ /* 0x000fc60000410000 */
[C---:B------:R-:W-:Y:S01]  /*10350*/  FFMA.FTZ R71, R83.reuse, R102, -R71 ;  /* 0x0000006653477223 */ /* 0x040fe20000010847 */
[----:B------:R-:W-:Y:S01]  /*10360*/  FFMA.FTZ R70, R83, R70, R79 ;  /* 0x0000004653467223 */ /* 0x000fe2000001004f */
[C---:B------:R-:W-:Y:S01]  /*10370*/  FMUL.FTZ R79, R76.reuse, R61 ;  /* 0x0000003d4c4f7220 */ /* 0x040fe20000410000 */
[----:B------:R-:W-:-:S03]  /*10380*/  FMUL.FTZ R76, R76, R60 ;  /* 0x0000003c4c4c7220 */ /* 0x000fc60000410000 */
[C---:B------:R-:W-:Y:S01]  /*10390*/  FFMA.FTZ R60, R80.reuse, R60, -R79 ;  /* 0x0000003c503c7223 */ /* 0x040fe2000001084f */
[----:B------:R-:W-:Y:S01]  /*103a0*/  FFMA.FTZ R76, R80, R61, R76 ;  /* 0x0000003d504c7223 */ /* 0x000fe2000001004c */
[C---:B------:R-:W-:Y:S01]  /*103b0*/  FMUL.FTZ R61, R78.reuse, R63 ;  /* 0x0000003f4e3d7220 */ /* 0x040fe20000410000 */
[-C--:B------:R-:W-:Y:S02]  /*103c0*/  FMUL.FTZ R78, R78, R62.reuse ;  /* 0x0000003e4e4e7220 */ /* 0x080fe40000410000 */
[----:B------:R-:W-:Y:S01]  /*103d0*/  F2FP.F16.F32.PACK_AB R60, R60, R85 ;  /* 0x000000553c3c723e */ /* 0x000fe200000000ff */
        /* <DEDUP_REMOVED lines=8> */
[----:B------:R1:W-:Y:S04]  /*10460*/  STS.128 [R125], R60 ;  /* 0x0000003c7d007388 */ /* 0x0003e80000000c00 */
[----:B------:R1:W-:Y:S02]  /*10470*/  STS.128 [R20+0x10400], R68 ;  /* 0x0104004414007388 */ /* 0x0003e40000000c00 */
.L_x_1724:
[----:B------:R-:W-:Y:S05]  /*10480*/  BSYNC B2 ;  /* 0x0000000000027941 */ /* 0x000fea0003800000 */
.L_x_1723:
[----:B------:R-:W-:-:S13]  /*10490*/  ISETP.GE.AND P0, PT, R203, R3, PT ;  /* 0x00000003cb00720c */ /* 0x000fda0003f06270 */
[----:B------:R-:W-:Y:S05]  /*104a0*/  @P0 BRA `(.L_x_1722) ;  /* 0x0000000400800947 */ /* 0x000fea0003800000 */
[----:B-1----:R-:W2:Y:S04]  /*104b0*/  LDL R20, [R1+0xa4] ;  /* 0x0000a40001147983 */ /* 0x002ea80000100800 */
[----:B------:R-:W3:Y:S01]  /*104c0*/  LDL R85, [R1+0xc4] ;  /* 0x0000c40001557983 */ /* 0x000ee20000100800 */
[----:B------:R-:W-:Y:S01]  /*104d0*/  HADD2.F32 R78, -RZ, R120.H1_H1 ;  /* 0x30000078ff4e7230 */ /* 0x000fe20000004100 */
[----:B------:R-:W-:Y:S02]  /*104e0*/  SHF.R.U32.HI R79, RZ, 0x10, R57 ;  /* 0x00000010ff4f7819 */ /* 0x000fe40000011639 */
[----:B------:R-:W-:Y:S02]  /*104f0*/  SHF.R.U64 R64, R64, 0x10, R65 ;  /* 0x0000001040407819 */ /* 0x000fe40000001241 */
[----:B------:R-:W-:Y:S01]  /*10500*/  SHF.R.U64 R56, R56, 0x10, R57 ;  /* 0x0000001038387819 */ /* 0x000fe20000001239 */
[----:B------:R-:W-:Y:S01]  /*10510*/  HADD2.F32 R79, -RZ, R79.H0_H0 ;  /* 0x2000004fff4f7230 */ /* 0x000fe20000004100 */
[----:B------:R-:W-:Y:S01]  /*10520*/  SHF.R.U64 R66, R66, 0x10, R67 ;  /* 0x0000001042427819 */ /* 0x000fe20000001243 */
[----:B------:R-:W-:Y:S01]  /*10530*/  HADD2.F32 R64, -RZ, R64.H0_H0 ;  /* 0x20000040ff407230 */ /* 0x000fe20000004100 */
[----:B------:R-:W-:Y:S01]  /*10540*/  SHF.R.U64 R58, R58, 0x10, R59 ;  /* 0x000000103a3a7819 */ /* 0x000fe2000000123b */
[----:B------:R-:W-:-:S02]  /*10550*/  HADD2.F32 R56, -RZ, R56.H0_H0 ;  /* 0x20000038ff387230 */ /* 0x000fc40000004100 */
[----:B------:R-:W-:Y:S02]  /*10560*/  HADD2.F32 R66, -RZ, R66.H0_H0 ;  /* 0x20000042ff427230 */ /* 0x000fe40000004100 */
[----:B------:R-:W-:Y:S01]  /*10570*/  HADD2.F32 R58, -RZ, R58.H0_H0 ;  /* 0x2000003aff3a7230 */ /* 0x000fe20000004100 */
[----:B--2---:R-:W-:-:S04]  /*10580*/  LEA.HI R3, R3, R20, RZ, 0x1d ;  /* 0x0000001403037211 */ /* 0x004fc800078fe8ff */
[----:B------:R-:W-:Y:S01]  /*10590*/  SHF.R.S32.HI R20, RZ, 0x1f, R3 ;  /* 0x0000001fff147819 */ /* 0x000fe20000011403 */
[----:B---3--:R-:W1:Y:S01]  /*105a0*/  LDS.128 R68, [R85] ;  /* 0x0000000055447984 */ /* 0x008e620000000c00 */
[----:B0-----:R-:W-:Y:S02]  /*105b0*/  SHF.L.U32 R21, R3, 0x3, RZ ;  /* 0x0000000303157819 */ /* 0x001fe400000006ff */
[----:B------:R-:W-:Y:S02]  /*105c0*/  LEA.HI R20, R20, R3, RZ, 0x3 ;  /* 0x0000000314147211 */ /* 0x000fe400078f18ff */
[----:B-----5:R-:W-:-:S03]  /*105d0*/  LOP3.LUT R21, R124, 0x38, R21, 0xf8, !PT ;  /* 0x000000387c157812 */ /* 0x020fc600078ef815 */
[----:B------:R-:W-:Y:S01]  /*105e0*/  IMAD.SHL.U32 R20, R20, 0x400, RZ ;  /* 0x0000040014147824 */ /* 0x000fe200078e00ff */
[----:B------:R-:W-:-:S04]  /*105f0*/  LOP3.LUT R21, R21, R123, RZ, 0x3c, !PT ;  /* 0x0000007b15157212 */ /* 0x000fc800078e3cff */
[----:B------:R-:W-:-:S04]  /*10600*/  LOP3.LUT R20, R20, 0x7fffe000, RZ, 0xc0, !PT ;  /* 0x7fffe00014147812 */ /* 0x000fc800078ec0ff */
[----:B------:R-:W-:Y:S01]  /*10610*/  IADD3 R3, R21, R20, R122 ;  /* 0x0000001415037210 */ /* 0x000fe20007ffe07a */
[----:B------:R-:W-:-:S04]  /*10620*/  HADD2.F32 R20, -RZ, R120.H0_H0 ;  /* 0x20000078ff147230 */ /* 0x000fc80000004100 */
[----:B------:R-:W-:-:S05]  /*10630*/  IMAD R3, R3, 0x2, R17 ;  /* 0x0000000203037824 */ /* 0x000fca00078e0211 */
[----:B------:R-:W0:Y:S01]  /*10640*/  LDS.128 R60, [R3+0x10400] ;  /* 0x01040000033c7984 */ /* 0x000e220000000c00 */
[----:B-1----:R-:W-:Y:S02]  /*10650*/  HADD2.F32 R76, -RZ, R69.H0_H0 ;  /* 0x20000045ff4c7230 */ /* 0x002fe40000004100 */
[----:B0-----:R-:W-:Y:S02]  /*10660*/  HADD2.F32 R21, -RZ, R61.H0_H0 ;  /* 0x2000003dff157230 */ /* 0x001fe40000004100 */
[--C-:B------:R-:W-:Y:S02]  /*10670*/  HADD2.F32 R81, -RZ, R62.reuse.H0_H0 ;  /* 0x2000003eff517230 */ /* 0x100fe40000004100 */
[----:B------:R-:W-:Y:S02]  /*10680*/  HADD2.F32 R83, -RZ, R63.H0_H0 ;  /* 0x2000003fff537230 */ /* 0x000fe40000004100 */
[C---:B------:R-:W-:Y:S01]  /*10690*/  FMUL.FTZ R77, R21.reuse, R20 ;  /* 0x00000014154d7220 */ /* 0x040fe20000410000 */
[----:B------:R-:W-:Y:S01]  /*106a0*/  FMUL.FTZ R21, R21, R78 ;  /* 0x0000004e15157220 */ /* 0x000fe20000410000 */
[----:B------:R-:W-:-:S02]  /*106b0*/  HADD2.F32 R62, -RZ, R62.H1_H1 ;  /* 0x3000003eff3e7230 */ /* 0x000fc40000004100 */
[C---:B------:R-:W-:Y:S01]  /*106c0*/  FFMA.FTZ R78, R76.reuse, R78, -R77 ;  /* 0x0000004e4c4e7223 */ /* 0x040fe2000001084d */
[----:B------:R-:W-:Y:S01]  /*106d0*/  FFMA.FTZ R76, R76, R20, R21 ;  /* 0x000000144c4c7223 */ /* 0x000fe20000010015 */
[----:B------:R-:W-:Y:S01]  /*106e0*/  SHF.R.U32.HI R20, RZ, 0x10, R65 ;  /* 0x00000010ff147819 */ /* 0x000fe20000011641 */
[----:B------:R-:W-:Y:S02]  /*106f0*/  HADD2.F32 R21, -RZ, R61.H1_H1 ;  /* 0x3000003dff157230 */ /* 0x000fe40000004100 */
[----:B------:R-:W-:Y:S02]  /*10700*/  HADD2.F32 R61, -RZ, R69.H1_H1 ;  /* 0x30000045ff3d7230 */ /* 0x000fe40000004100 */
[----:B------:R-:W-:Y:S02]  /*10710*/  HADD2.F32 R20, -RZ, R20.H0_H0 ;  /* 0x20000014ff147230 */ /* 0x000fe40000004100 */
[----:B------:R-:W-:-:S03]  /*10720*/  HADD2.F32 R77, -RZ, R119.H1_H1 ;  /* 0x30000077ff4d7230 */ /* 0x000fc60000004100 */
[C---:B------:R-:W-:Y:S01]  /*10730*/  FMUL.FTZ R69, R21.reuse, R20 ;  /* 0x0000001415457220 */ /* 0x040fe20000410000 */
[----:B------:R-:W-:-:S03]  /*10740*/  FMUL.FTZ R21, R21, R79 ;  /* 0x0000004f15157220 */ /* 0x000fc60000410000 */
[C---:B------:R-:W-:Y:S01]  /*10750*/  FFMA.FTZ R79, R61.reuse, R79, -R69 ;  /* 0x0000004f3d4f7223 */ /* 0x040fe20000010845 */
[----:B------:R-:W-:Y:S01]  /*10760*/  FFMA.FTZ R61, R61, R20, R21 ;  /* 0x000000143d3d7223 */ /* 0x000fe20000010015 */
[----:B------:R-:W-:Y:S02]  /*10770*/  HADD2.F32 R20, -RZ, R119.H0_H0 ;  /* 0x20000077ff147230 */ /* 0x000fe40000004100 */
[----:B------:R-:W-:Y:S02]  /*10780*/  HADD2.F32 R21, -RZ, R60.H0_H0 ;  /* 0x2000003cff157230 */ /* 0x000fe40000004100 */
[----:B------:R-:W-:Y:S01]  /*10790*/  HADD2.F32 R69, -RZ, R68.H0_H0 ;  /* 0x20000044ff457230 */ /* 0x000fe20000004100 */
[----:B------:R-:W-:Y:S01]  /*107a0*/  F2FP.F16.F32.PACK_AB R61, R61, R76 ;  /* 0x0000004c3d3d723e */ /* 0x000fe200000000ff */
[----:B------:R-:W-:Y:S02]  /*107b0*/  HADD2.F32 R60, -RZ, R60.H1_H1 ;  /* 0x3000003cff3c7230 */ /* 0x000fe40000004100 */
[C---:B------:R-:W-:Y:S01]  /*107c0*/  FMUL.FTZ R80, R21.reuse, R20 ;  /* 0x0000001415507220 */ /* 0x040fe20000410000 */
[----:B------:R-:W-:Y:S01]  /*107d0*/  FMUL.FTZ R21, R21, R77 ;  /* 0x0000004d15157220 */ /* 0x000fe20000410000 */
[----:B------:R-:W-:-:S02]  /*107e0*/  HADD2.F32 R68, -RZ, R68.H1_H1 ;  /* 0x30000044ff447230 */ /* 0x000fc40000004100 */
[C---:B------:R-:W-:Y:S01]  /*107f0*/  FFMA.FTZ R77, R69.reuse, R77, -R80 ;  /* 0x0000004d454d7223 */ /* 0x040fe20000010850 */
[----:B------:R-:W-:Y:S01]  /*10800*/  FFMA.FTZ R69, R69, R20, R21 ;  /* 0x0000001445457223 */ /* 0x000fe20000010015 */
[--C-:B------:R-:W-:Y:S02]  /*10810*/  HADD2.F32 R80, -RZ, R118.reuse.H0_H0 ;  /* 0x20000076ff507230 */ /* 0x100fe40000004100 */
[C---:B------:R-:W-:Y:S01]  /*10820*/  FMUL.FTZ R57, R60.reuse, R64 ;  /* 0x000000403c397220 */ /* 0x040fe20000410000 */
[----:B------:R-:W-:Y:S02]  /*10830*/  HADD2.F32 R21, -RZ, R118.H1_H1 ;  /* 0x30000076ff157230 */ /* 0x000fe40000004100 */
[----:B------:R-:W-:Y:S01]  /*10840*/  FMUL.FTZ R60, R60, R56 ;  /* 0x000000383c3c7220 */ /* 0x000fe20000410000 */
[--C-:B------:R-:W-:Y:S02]  /*10850*/  HADD2.F32 R20, -RZ, R70.reuse.H0_H0 ;  /* 0x20000046ff147230 */ /* 0x100fe40000004100 */
[C---:B------:R-:W-:Y:S01]  /*10860*/  FMUL.FTZ R82, R81.reuse, R80 ;  /* 0x0000005051527220 */ /* 0x040fe20000410000 */
[----:B------:R-:W-:Y:S01]  /*10870*/  FFMA.FTZ R56, R68, R56, -R57 ;  /* 0x0000003844387223 */ /* 0x000fe20000010839 */
[----:B------:R-:W-:Y:S01]  /*10880*/  FMUL.FTZ R81, R81, R21 ;  /* 0x0000001551517220 */ /* 0x000fe20000410000 */
[----:B------:R-:W-:-:S02]  /*10890*/  HADD2.F32 R70, -RZ, R70.H1_H1 ;  /* 0x30000046ff467230 */ /* 0x000fc40000004100 */
[C---:B------:R-:W-:Y:S01]  /*108a0*/  FFMA.FTZ R21, R20.reuse, R21, -R82 ;  /* 0x0000001514157223 */ /* 0x040fe20000010852 */
[--C-:B------:R-:W-:Y:S02]  /*108b0*/  HADD2.F32 R82, -RZ, R117.reuse.H0_H0 ;  /* 0x20000075ff527230 */ /* 0x100fe40000004100 */
[----:B------:R-:W-:Y:S01]  /*108c0*/  FFMA.FTZ R20, R20, R80, R81 ;  /* 0x0000005014147223 */ /* 0x000fe20000010051 */
[----:B------:R-:W-:Y:S02]  /*108d0*/  HADD2.F32 R80, -RZ, R117.H1_H1 ;  /* 0x30000075ff507230 */ /* 0x000fe40000004100 */
[----:B------:R-:W-:Y:S01]  /*108e0*/  FMUL.FTZ R57, R62, R66 ;  /* 0x000000423e397220 */ /* 0x000fe20000410000 */
[--C-:B------:R-:W-:Y:S02]  /*108f0*/  HADD2.F32 R81, -RZ, R71.reuse.H0_H0 ;  /* 0x20000047ff517230 */ /* 0x100fe40000004100 */
[----:B------:R-:W-:Y:S01]  /*10900*/  FMUL.FTZ R84, R83, R82 ;  /* 0x0000005253547220 */ /* 0x000fe20000410000 */
[----:B------:R-:W-:-:S02]  /*10910*/  HADD2.F32 R71, -RZ, R71.H1_H1 ;  /* 0x30000047ff477230 */ /* 0x000fc40000004100 */
[----:B------:R-:W-:Y:S01]  /*10920*/  FMUL.FTZ R83, R83, R80 ;  /* 0x0000005053537220 */ /* 0x000fe20000410000 */
[----:B------:R-:W-:Y:S01]  /*10930*/  FMUL.FTZ R62, R62, R58 ;  /* 0x0000003a3e3e7220 */ /* 0x000fe20000410000 */
[C---:B------:R-:W-:Y:S01]  /*10940*/  FFMA.FTZ R80, R81.reuse, R80, -R84 ;  /* 0x0000005051507223 */ /* 0x040fe20000010854 */
[----:B------:R-:W-:Y:S01]  /*10950*/  SHF.R.U32.HI R84, RZ, 0x10, R59 ;  /* 0x00000010ff547819 */ /* 0x000fe2000001163b */
[----:B------:R-:W-:Y:S01]  /*10960*/  FFMA.FTZ R81, R81, R82, R83 ;  /* 0x0000005251517223 */ /* 0x000fe20000010053 */
[----:B------:R-:W-:Y:S01]  /*10970*/  SHF.R.U32.HI R82, RZ, 0x10, R67 ;  /* 0x00000010ff527819 */ /* 0x000fe20000011643 */
[----:B------:R-:W-:Y:S02]  /*10980*/  HADD2.F32 R83, -RZ, R63.H1_H1 ;  /* 0x3000003fff537230 */ /* 0x000fe40000004100 */
[----:B------:R-:W-:Y:S01]  /*10990*/  FFMA.FTZ R58, R70, R58, -R57 ;  /* 0x0000003a463a7223 */ /* 0x000fe20000010839 */
[----:B------:R-:W-:Y:S02]  /*109a0*/  HADD2.F32 R63, -RZ, R84.H0_H0 ;  /* 0x20000054ff3f7230 */ /* 0x000fe40000004100 */
[----:B------:R-:W-:Y:S01]  /*109b0*/  FFMA.FTZ R60, R68, R64, R60 ;  /* 0x00000040443c7223 */ /* 0x000fe2000001003c */
[----:B------:R-:W-:-:S02]  /*109c0*/  HADD2.F32 R82, -RZ, R82.H0_H0 ;  /* 0x20000052ff527230 */ /* 0x000fc40000004100 */
[----:B------:R-:W-:Y:S01]  /*109d0*/  FFMA.FTZ R62, R70, R66, R62 ;  /* 0x00000042463e7223 */ /* 0x000fe2000001003e */
[----:B------:R-:W-:Y:S02]  /*109e0*/  F2FP.F16.F32.PACK_AB R57, R79, R78 ;  /* 0x0000004e4f39723e */ /* 0x000fe400000000ff */
[----:B------:R-:W-:Y:S01]  /*109f0*/  F2FP.F16.F32.PACK_AB R56, R56, R77 ;  /* 0x0000004d3838723e */ /* 0x000fe200000000ff */
[CC--:B------:R-:W-:Y:S01]  /*10a00*/  FMUL.FTZ R84, R83.reuse, R82.reuse ;  /* 0x0000005253547220 */ /* 0x0c0fe20000410000 */
[----:B------:R-:W-:Y:S01]  /*10a10*/  FMUL.FTZ R83, R83, R63 ;  /* 0x0000003f53537220 */ /* 0x000fe20000410000 */
[----:B------:R-:W-:Y:S02]  /*10a20*/  F2FP.F16.F32.PACK_AB R58, R58, R21 ;  /* 0x000000153a3a723e */ /* 0x000fe400000000ff */
[C---:B------:R-:W-:Y:S01]  /*10a30*/  FFMA.FTZ R84, R71.reuse, R63, -R84 ;  /* 0x0000003f47547223 */ /* 0x040fe20000010854 */
[----:B------:R-:W-:Y:S01]  /*10a40*/  FFMA.FTZ R63, R71, R82, R83 ;  /* 0x00000052473f7223 */ /* 0x000fe20000010053 */
[----:B------:R-:W-:-:S02]  /*10a50*/  F2FP.F16.F32.PACK_AB R60, R60, R69 ;  /* 0x000000453c3c723e */ /* 0x000fc400000000ff */
[----:B------:R-:W-:Y:S02]  /*10a60*/  F2FP.F16.F32.PACK_AB R62, R62, R20 ;  /* 0x000000143e3e723e */ /* 0x000fe400000000ff */
[----:B------:R-:W-:Y:S02]  /*10a70*/  F2FP.F16.F32.PACK_AB R59, R84, R80 ;  /* 0x00000050543b723e */ /* 0x000fe400000000ff */
[----:B------:R-:W-:-:S03]  /*10a80*/  F2FP.F16.F32.PACK_AB R63, R63, R81 ;  /* 0x000000513f3f723e */ /* 0x000fc600000000ff */
[----:B------:R2:W-:Y:S04]  /*10a90*/  STS.128 [R85], R56 ;  /* 0x0000003855007388 */ /* 0x0005e80000000c00 */
[----:B------:R2:W-:Y:S02]  /*10aa0*/  STS.128 [R3+0x10400], R60 ;  /* 0x0104003c03007388 */ /* 0x0005e40000000c00 */
.L_x_1722:
[----:B------:R-:W-:Y:S05]  /*10ab0*/  BSYNC B1 ;  /* 0x0000000000017941 */ /* 0x000fea0003800000 */
.L_x_1721:
[----:B--2---:R-:W2:Y:S01]  /*10ac0*/  LDL R3, [R1+0xc8] ;  /* 0x0000c80001037983 */ /* 0x004ea20000100800 */
[----:B------:R-:W-:Y:S01]  /*10ad0*/  BSSY B1, `(.L_x_1725) ;  /* 0x00000cd000017945 */ /* 0x000fe20003800000 */
[----:B--2---:R-:W-:-:S13]  /*10ae0*/  ISETP.GE.AND P0, PT, R3, R0, PT ;  /* 0x000000000300720c */ /* 0x004fda0003f06270 */
[----:B------:R-:W-:Y:S05]  /*10af0*/  @P0 BRA `(.L_x_1726) ;  /* 0x0000000c00280947 */ /* 0x000fea0003800000 */
[----:B------:R2:W5:Y:S01]  /*10b00*/  LDL R78, [R1+0x60] ;  /* 0x00006000014e7983 */ /* 0x0005620000100800 */
[----:B------:R-:W3:Y:S03]  /*10b10*/  LDC R3, c[0x0][0x3f4] ;  /* 0x0000fd00ff037b82 */ /* 0x000ee60000000800 */
[----:B0-----:R2:W5:Y:S04]  /*10b20*/  LDL R77, [R1+0xcc] ;  /* 0x0000cc00014d7983 */ /* 0x0015680000100800 */
[----:B------:R2:W5:Y:S01]  /*10b30*/  LDL R76, [R1+0x6c] ;  /* 0x00006c00014c7983 */ /* 0x0005620000100800 */
[----:B------:R-:W-:Y:S01]  /*10b40*/  BSSY B2, `(.L_x_1727) ;  /* 0x0000064000027945 */ /* 0x000fe20003800000 */
[----:B---3--:R-:W-:-:S02]  /*10b50*/  ISETP.GE.AND P0, PT, R18, R3, PT ;  /* 0x000000031200720c */ /* 0x008fc40003f06270 */
[----:B------:R-:W-:-:S11]  /*10b60*/  ISETP.GE.AND P1, PT, R203, R3, PT ;  /* 0x00000003cb00720c */ /* 0x000fd60003f26270 */
[----:B--2---:R-:W-:Y:S05]  /*10b70*/  @P0 BRA `(.L_x_1728) ;  /* 0x0000000400800947 */ /* 0x004fea0003800000 */
[----:B-1----:R-:W2:Y:S04]  /*10b80*/  LDL R20, [R1+0x84] ;  /* 0x0000840001147983 */ /* 0x002ea80000100800 */
[----:B------:R-:W3:Y:S01]  /*10b90*/  LDL R79, [R1+0xc0] ;  /* 0x0000c000014f7983 */ /* 0x000ee20000100800 */
[----:B------:R-:W-:Y:S01]  /*10ba0*/  HADD2.F32 R64, -RZ, R116.H0_H0 ;  /* 0x20000074ff407230 */ /* 0x000fe20000004100 */
[--C-:B------:R-:W-:Y:S01]  /*10bb0*/  SHF.R.U64 R46, R46, 0x10, R47.reuse ;  /* 0x000000102e2e7819 */ /* 0x100fe2000000122f */
[----:B------:R-:W-:Y:S01]  /*10bc0*/  HADD2.F32 R65, -RZ, R114.H0_H0 ;  /* 0x20000072ff417230 */ /* 0x000fe20000004100 */
[----:B------:R-:W-:Y:S01]  /*10bd0*/  SHF.R.U32.HI R66, RZ, 0x10, R47 ;  /* 0x00000010ff427819 */ /* 0x000fe2000001162f */
[----:B------:R-:W-:Y:S02]  /*10be0*/  HADD2.F32 R116, -RZ, R116.H1_H1 ;  /* 0x30000074ff747230 */ /* 0x000fe40000004100 */
[----:B------:R-:W-:-:S02]  /*10bf0*/  HADD2.F32 R114, -RZ, R114.H1_H1 ;  /* 0x30000072ff727230 */ /* 0x000fc40000004100 */
[----:B------:R-:W-:Y:S02]  /*10c00*/  HADD2.F32 R66, -RZ, R66.H0_H0 ;  /* 0x20000042ff427230 */ /* 0x000fe40000004100 */
[----:B------:R-:W-:Y:S01]  /*10c10*/  HADD2.F32 R46, -RZ, R46.H0_H0 ;  /* 0x2000002eff2e7230 */ /* 0x000fe20000004100 */
[----:B--2---:R-:W-:-:S04]  /*10c20*/  LEA.HI R20, R3, R20, RZ, 0x1d ;  /* 0x0000001403147211 */ /* 0x004fc800078fe8ff */
[----:B------:R-:W-:Y:S01]  /*10c30*/  SHF.R.S32.HI R57, RZ, 0x1f, R20 ;  /* 0x0000001fff397819 */ /* 0x000fe20000011414 */
[----:B------:R-:W-:Y:S01]  /*10c40*/  IMAD.SHL.U32 R21, R20, 0x8, RZ ;  /* 0x0000000814157824 */ /* 0x000fe200078e00ff */
[----:B---3--:R-:W0:Y:S02]  /*10c50*/  LDS.128 R60, [R79] ;  /* 0x000000004f3c7984 */ /* 0x008e240000000c00 */
[----:B------:R-:W-:Y:S02]  /*10c60*/  LEA.HI R57, R57, R20, RZ, 0x3 ;  /* 0x0000001439397211 */ /* 0x000fe400078f18ff */
[----:B-----5:R-:W-:Y:S02]  /*10c70*/  LOP3.LUT R20, R78, 0x38, R21, 0xf8, !PT ;  /* 0x000000384e147812 */ /* 0x020fe400078ef815 */
[----:B------:R-:W-:Y:S01]  /*10c80*/  SHF.R.U64 R21, R44, 0x10, R45 ;  /* 0x000000102c157819 */ /* 0x000fe2000000122d */
[----:B------:R-:W-:Y:S01]  /*10c90*/  IMAD.SHL.U32 R57, R57, 0x400, RZ ;  /* 0x0000040039397824 */ /* 0x000fe200078e00ff */
[----:B------:R-:W-:-:S02]  /*10ca0*/  LOP3.LUT R20, R20, R77, RZ, 0x3c, !PT ;  /* 0x0000004d14147212 */ /* 0x000fc400078e3cff */
[--C-:B------:R-:W-:Y:S01]  /*10cb0*/  SHF.R.U64 R44, R52, 0x10, R53.reuse ;  /* 0x00000010342c7819 */ /* 0x100fe20000001235 */
[----:B------:R-:W-:Y:S01]  /*10cc0*/  HADD2.F32 R21, -RZ, R21.H0_H0 ;  /* 0x20000015ff157230 */ /* 0x000fe20000004100 */
[----:B------:R-:W-:Y:S02]  /*10cd0*/  LOP3.LUT R57, R57, 0x7fffe000, RZ, 0xc0, !PT ;  /* 0x7fffe00039397812 */ /* 0x000fe400078ec0ff */
[----:B------:R-:W-:Y:S01]  /*10ce0*/  SHF.R.U32.HI R52, RZ, 0x10, R53 ;  /* 0x00000010ff347819 */ /* 0x000fe20000011635 */
[----:B------:R-:W-:Y:S01]  /*10cf0*/  HADD2.F32 R44, -RZ, R44.H0_H0 ;  /* 0x2000002cff2c7230 */ /* 0x000fe20000004100 */
[----:B------:R-:W-:Y:S02]  /*10d00*/  IADD3 R20, R20, R57, R76 ;  /* 0x0000003914147210 */ /* 0x000fe40007ffe04c */
[----:B------:R-:W-:Y:S01]  /*10d10*/  SHF.R.U32.HI R45, RZ, 0x10, R45 ;  /* 0x00000010ff2d7819 */ /* 0x000fe2000001162d */
[----:B------:R-:W-:Y:S01]  /*10d20*/  HADD2.F32 R52, -RZ, R52.H0_H0 ;  /* 0x20000034ff347230 */ /* 0x000fe20000004100 */
[----:B------:R-:W-:-:S05]  /*10d30*/  LEA R20, R20, R17, 0x1 ;  /* 0x0000001114147211 */ /* 0x000fca00078e08ff */
[----:B------:R-:W1:Y:S01]  /*10d40*/  LDS.128 R56, [R20+0x10400] ;  /* 0x0104000014387984 */ /* 0x000e620000000c00 */
[----:B0-----:R-:W-:Y:S02]  /*10d50*/  HADD2.F32 R67, -RZ, R61.H0_H0 ;  /* 0x2000003dff437230 */ /* 0x001fe40000004100 */
[--C-:B------:R-:W-:Y:S02]  /*10d60*/  HADD2.F32 R69, -RZ, R63.reuse.H0_H0 ;  /* 0x2000003fff457230 */ /* 0x100fe40000004100 */
[----:B------:R-:W-:Y:S02]  /*10d70*/  HADD2.F32 R63, -RZ, R63.H1_H1 ;  /* 0x3000003fff3f7230 */ /* 0x000fe40000004100 */
[--C-:B-1----:R-:W-:Y:S02]  /*10d80*/  HADD2.F32 R53, -RZ, R57.reuse.H0_H0 ;  /* 0x20000039ff357230 */ /* 0x102fe40000004100 */
[----:B------:R-:W-:-:S03]  /*10d90*/  HADD2.F32 R57, -RZ, R57.H1_H1 ;  /* 0x30000039ff397230 */ /* 0x000fc60000004100 */
[CC--:B------:R-:W-:Y:S01]  /*10da0*/  FMUL.FTZ R47, R53.reuse, R64.reuse ;  /* 0x00000040352f7220 */ /* 0x0c0fe20000410000 */
[-C--:B------:R-:W-:Y:S01]  /*10db0*/  FMUL.FTZ R68, R53, R65.reuse ;  /* 0x0000004135447220 */ /* 0x080fe20000410000 */
[----:B------:R-:W-:Y:S02]  /*10dc0*/  SHF.R.U64 R53, R54, 0x10, R55 ;  /* 0x0000001036357819 */ /* 0x000fe40000001237 */
[C---:B------:R-:W-:Y:S01]  /*10dd0*/  FFMA.FTZ R65, R67.reuse, R65, -R47 ;  /* 0x0000004143417223 */ /* 0x040fe2000001082f */
[----:B------:R-:W-:Y:S01]  /*10de0*/  HADD2.F32 R47, -RZ, R45.H0_H0 ;  /* 0x2000002dff2f7230 */ /* 0x000fe20000004100 */
[----:B------:R-:W-:Y:S01]  /*10df0*/  SHF.R.U32.HI R54, RZ, 0x10, R55 ;  /* 0x00000010ff367819 */ /* 0x000fe20000011637 */
[----:B------:R-:W-:Y:S02]  /*10e00*/  HADD2.F32 R45, -RZ, R56.H0_H0 ;  /* 0x20000038ff2d7230 */ /* 0x000fe40000004100 */
[----:B------:R-:W-:Y:S01]  /*10e10*/  FFMA.FTZ R68, R67, R64, R68 ;  /* 0x0000004043447223 */ /* 0x000fe20000010044 */
[----:B------:R-:W-:-:S02]  /*10e20*/  HADD2.F32 R64, -RZ, R61.H1_H1 ;  /* 0x3000003dff407230 */ /* 0x000fc40000004100 */
[C---:B------:R-:W-:Y:S01]  /*10e30*/  FMUL.FTZ R55, R57.reuse, R52 ;  /* 0x0000003439377220 */ /* 0x040fe20000410000 */
[----:B------:R-:W-:Y:S02]  /*10e40*/  HADD2.F32 R61, -RZ, R60.H0_H0 ;  /* 0x2000003cff3d7230 */ /* 0x000fe40000004100 */
[-C--:B------:R-:W-:Y:S01]  /*10e50*/  FMUL.FTZ R57, R57, R47.reuse ;  /* 0x0000002f39397220 */ /* 0x080fe20000410000 */
[C---:B------:R-:W-:Y:S01]  /*10e60*/  FMUL.FTZ R67, R45.reuse, R116 ;  /* 0x000000742d437220 */ /* 0x040fe20000410000 */
[----:B------:R-:W-:Y:S01]  /*10e70*/  FMUL.FTZ R45, R45, R114 ;  /* 0x000000722d2d7220 */ /* 0x000fe20000410000 */
[C---:B------:R-:W-:Y:S01]  /*10e80*/  FFMA.FTZ R55, R64.reuse, R47, -R55 ;  /* 0x0000002f40377223 */ /* 0x040fe20000010837 */
[----:B------:R-:W-:Y:S01]  /*10e90*/  FFMA.FTZ R57, R64, R52, R57 ;  /* 0x0000003440397223 */ /* 0x000fe20000010039 */
[C---:B------:R-:W-:Y:S01]  /*10ea0*/  FFMA.FTZ R67, R61.reuse, R114, -R67 ;  /* 0x000000723d437223 */ /* 0x040fe20000010843 */
[----:B------:R-:W-:Y:S01]  /*10eb0*/  FFMA.FTZ R52, R61, R116, R45 ;  /* 0x000000743d347223 */ /* 0x000fe2000001002d */
[----:B------:R-:W-:-:S02]  /*10ec0*/  HADD2.F32 R45, -RZ, R115.H1_H1 ;  /* 0x30000073ff2d7230 */ /* 0x000fc40000004100 */
[----:B------:R-:W-:Y:S02]  /*10ed0*/  HADD2.F32 R61, -RZ, R58.H0_H0 ;  /* 0x2000003aff3d7230 */ /* 0x000fe40000004100 */
[----:B------:R-:W-:Y:S02]  /*10ee0*/  HADD2.F32 R64, -RZ, R113.H1_H1 ;  /* 0x30000071ff407230 */ /* 0x000fe40000004100 */
[----:B------:R-:W-:Y:S02]  /*10ef0*/  HADD2.F32 R47, -RZ, R60.H1_H1 ;  /* 0x3000003cff2f7230 */ /* 0x000fe40000004100 */
[C---:B------:R-:W-:Y:S01]  /*10f00*/  FMUL.FTZ R70, R61.reuse, R45 ;  /* 0x0000002d3d467220 */ /* 0x040fe20000410000 */
[----:B------:R-:W-:Y:S02]  /*10f10*/  HADD2.F32 R60, -RZ, R62.H0_H0 ;  /* 0x2000003eff3c7230 */ /* 0x000fe40000004100 */
[----:B------:R-:W-:Y:S01]  /*10f20*/  FMUL.FTZ R71, R61, R64 ;  /* 0x000000403d477220 */ /* 0x000fe20000410000 */
[----:B------:R-:W-:-:S02]  /*10f30*/  HADD2.F32 R54, -RZ, R54.H0_H0 ;  /* 0x20000036ff367230 */ /* 0x000fc40000004100 */
[----:B------:R-:W-:Y:S02]  /*10f40*/  HADD2.F32 R115, -RZ, R115.H0_H0 ;  /* 0x20000073ff737230 */ /* 0x000fe40000004100 */
[C---:B------:R-:W-:Y:S01]  /*10f50*/  FFMA.FTZ R61, R60.reuse, R64, -R70 ;  /* 0x000000403c3d7223 */ /* 0x040fe20000010846 */
[----:B------:R-:W-:Y:S01]  /*10f60*/  FFMA.FTZ R60, R60, R45, R71 ;  /* 0x0000002d3c3c7223 */ /* 0x000fe20000010047 */
[--C-:B------:R-:W-:Y:S02]  /*10f70*/  HADD2.F32 R45, -RZ, R59.reuse.H0_H0 ;  /* 0x2000003bff2d7230 */ /* 0x100fe40000004100 */
[----:B------:R-:W-:Y:S02]  /*10f80*/  HADD2.F32 R59, -RZ, R59.H1_H1 ;  /* 0x3000003bff3b7230 */ /* 0x000fe40000004100 */
[----:B------:R-:W-:Y:S02]  /*10f90*/  HADD2.F32 R113, -RZ, R113.H0_H0 ;  /* 0x20000071ff717230 */ /* 0x000fe40000004100 */
[----:B------:R-:W-:Y:S01]  /*10fa0*/  FMUL.FTZ R64, R45, R115 ;  /* 0x000000732d407220 */ /* 0x000fe20000410000 */
[----:B------:R-:W-:-:S02]  /*10fb0*/  HADD2.F32 R56, -RZ, R56.H1_H1 ;  /* 0x30000038ff387230 */ /* 0x000fc40000004100 */
[C---:B------:R-:W-:Y:S01]  /*10fc0*/  FMUL.FTZ R70, R59.reuse, R54 ;  /* 0x000000363b467220 */ /* 0x040fe20000410000 */
[----:B------:R-:W-:Y:S01]  /*10fd0*/  FMUL.FTZ R59, R59, R66 ;  /* 0x000000423b3b7220 */ /* 0x000fe20000410000 */
[-C--:B------:R-:W-:Y:S01]  /*10fe0*/  FMUL.FTZ R45, R45, R113.reuse ;  /* 0x000000712d2d7220 */ /* 0x080fe20000410000 */
[----:B------:R-:W-:Y:S02]  /*10ff0*/  HADD2.F32 R58, -RZ, R58.H1_H1 ;  /* 0x3000003aff3a7230 */ /* 0x000fe40000004100 */
[----:B------:R-:W-:Y:S01]  /*11000*/  FFMA.FTZ R64, R69, R113, -R64 ;  /* 0x0000007145407223 */ /* 0x000fe20000010840 */
[----:B------:R-:W-:Y:S02]  /*11010*/  HADD2.F32 R53, -RZ, R53.H0_H0 ;  /* 0x20000035ff357230 */ /* 0x000fe40000004100 */
[----:B------:R-:W-:Y:S01]  /*11020*/  FFMA.FTZ R59, R63, R54, R59 ;  /* 0x000000363f3b7223 */ /* 0x000fe2000001003b */
[----:B------:R-:W-:Y:S02]  /*11030*/  HADD2.F32 R62, -RZ, R62.H1_H1 ;  /* 0x3000003eff3e7230 */ /* 0x000fe40000004100 */
[----:B------:R-:W-:Y:S01]  /*11040*/  FFMA.FTZ R69, R69, R115, R45 ;  /* 0x0000007345457223 */ /* 0x000fe2000001002d */
[C---:B------:R-:W-:Y:S01]  /*11050*/  FMUL.FTZ R54, R56.reuse, R44 ;  /* 0x0000002c38367220 */ /* 0x040fe20000410000 */
[----:B------:R-:W-:Y:S01]  /*11060*/  FMUL.FTZ R56, R56, R21 ;  /* 0x0000001538387220 */ /* 0x000fe20000410000 */
[C---:B------:R-:W-:Y:S01]  /*11070*/  FMUL.FTZ R45, R58.reuse, R53 ;  /* 0x000000353a2d7220 */ /* 0x040fe20000410000 */
[----:B------:R-:W-:Y:S01]  /*11080*/  FMUL.FTZ R58, R58, R46 ;  /* 0x0000002e3a3a7220 */ /* 0x000fe20000410000 */
[----:B------:R-:W-:Y:S01]  /*11090*/  FFMA.FTZ R21, R47, R21, -R54 ;  /* 0x000000152f157223 */ /* 0x000fe20000010836 */
[----:B------:R-:W-:Y:S01]  /*110a0*/  FFMA.FTZ R70, R63, R66, -R70 ;  /* 0x000000423f467223 */ /* 0x000fe20000010846 */
        /* <DEDUP_REMOVED lines=13> */
.L_x_1728:
[----:B------:R-:W-:Y:S05]  /*11180*/  BSYNC B2 ;  /* 0x0000000000027941 */ /* 0x000fea0003800000 */
.L_x_1727:
[----:B------:R-:W-:Y:S05]  /*11190*/  @P1 BRA `(.L_x_1726) ;  /* 0x0000000400801947 */ /* 0x000fea0003800000 */
[----:B01----:R-:W2:Y:S04]  /*111a0*/  LDL R20, [R1+0xa4] ;  /* 0x0000a40001147983 */ /* 0x003ea80000100800 */
[----:B------:R-:W3:Y:S01]  /*111b0*/  LDL R65, [R1+0xbc] ;  /* 0x0000bc0001417983 */ /* 0x000ee20000100800 */
[----:B------:R-:W-:Y:S01]  /*111c0*/  HADD2.F32 R60, -RZ, R109.H1_H1 ;  /* 0x3000006dff3c7230 */ /* 0x000fe20000004100 */
[--C-:B------:R-:W-:Y:S01]  /*111d0*/  SHF.R.U64 R21, R48, 0x10, R49.reuse ;  /* 0x0000001030157819 */ /* 0x100fe20000001231 */
[----:B------:R-:W-:Y:S01]  /*111e0*/  HADD2.F32 R58, -RZ, R111.H1_H1 ;  /* 0x3000006fff3a7230 */ /* 0x000fe20000004100 */
[----:B------:R-:W-:-:S05]  /*111f0*/  SHF.R.U32.HI R48, RZ, 0x10, R49 ;  /* 0x00000010ff307819 */ /* 0x000fca0000011631 */
[----:B------:R-:W-:Y:S01]  /*11200*/  HADD2.F32 R48, -RZ, R48.H0_H0 ;  /* 0x20000030ff307230 */ /* 0x000fe20000004100 */
[----:B--2---:R-:W-:-:S04]  /*11210*/  LEA.HI R3, R3, R20, RZ, 0x1d ;  /* 0x0000001403037211 */ /* 0x004fc800078fe8ff */
[----:B------:R-:W-:Y:S01]  /*11220*/  SHF.R.S32.HI R44, RZ, 0x1f, R3 ;  /* 0x0000001fff2c7819 */ /* 0x000fe20000011403 */
[----:B------:R-:W-:-:S03]  /*11230*/  IMAD.SHL.U32 R20, R3, 0x8, RZ ;  /* 0x0000000803147824 */ /* 0x000fc600078e00ff */
[----:B------:R-:W-:Y:S02]  /*11240*/  LEA.HI R44, R44, R3, RZ, 0x3 ;  /* 0x000000032c2c7211 */ /* 0x000fe400078f18ff */
[----:B-----5:R-:W-:-:S03]  /*11250*/  LOP3.LUT R3, R78, 0x38, R20, 0xf8, !PT ;  /* 0x000000384e037812 */ /* 0x020fc600078ef814 */
[----:B------:R-:W-:Y:S01]  /*11260*/  IMAD.SHL.U32 R44, R44, 0x400, RZ ;  /* 0x000004002c2c7824 */ /* 0x000fe200078e00ff */
[----:B------:R-:W-:-:S04]  /*11270*/  LOP3.LUT R3, R3, R77, RZ, 0x3c, !PT ;  /* 0x0000004d03037212 */ /* 0x000fc800078e3cff */
[----:B------:R-:W-:Y:S02]  /*11280*/  LOP3.LUT R20, R44, 0x7fffe000, RZ, 0xc0, !PT ;  /* 0x7fffe0002c147812 */ /* 0x000fe400078ec0ff */
[----:B---3--:R-:W0:Y:S02]  /*11290*/  LDS.128 R44, [R65] ;  /* 0x00000000412c7984 */ /* 0x008e240000000c00 */
[----:B------:R-:W-:-:S05]  /*112a0*/  IADD3 R20, R3, R20, R76 ;  /* 0x0000001403147210 */ /* 0x000fca0007ffe04c */
[----:B------:R-:W-:Y:S01]  /*112b0*/  IMAD R3, R20, 0x2, R17 ;  /* 0x0000000214037824 */ /* 0x000fe200078e0211 */
[--C-:B------:R-:W-:Y:S02]  /*112c0*/  SHF.R.U64 R20, R40, 0x10, R41.reuse ;  /* 0x0000001028147819 */ /* 0x100fe40000001229 */
[----:B------:R-:W-:Y:S02]  /*112d0*/  SHF.R.U32.HI R40, RZ, 0x10, R41 ;  /* 0x00000010ff287819 */ /* 0x000fe40000011629 */
[----:B------:R-:W1:Y:S01]  /*112e0*/  LDS.128 R52, [R3+0x10400] ;  /* 0x0104000003347984 */ /* 0x000e620000000c00 */
[----:B------:R-:W-:Y:S02]  /*112f0*/  SHF.R.U64 R41, R42, 0x10, R43 ;  /* 0x000000102a297819 */ /* 0x000fe4000000122b */
[--C-:B------:R-:W-:Y:S02]  /*11300*/  SHF.R.U64 R42, R50, 0x10, R51.reuse ;  /* 0x00000010322a7819 */ /* 0x100fe40000001233 */
[----:B------:R-:W-:Y:S01]  /*11310*/  SHF.R.U32.HI R50, RZ, 0x10, R51 ;  /* 0x00000010ff327819 */ /* 0x000fe20000011633 */
[----:B------:R-:W-:Y:S01]  /*11320*/  HADD2.F32 R41, -RZ, R41.H0_H0 ;  /* 0x20000029ff297230 */ /* 0x000fe20000004100 */
[----:B------:R-:W-:-:S03]  /*11330*/  SHF.R.U32.HI R43, RZ, 0x10, R43 ;  /* 0x00000010ff2b7819 */ /* 0x000fc6000001162b */
[----:B------:R-:W-:Y:S02]  /*11340*/  HADD2.F32 R50, -RZ, R50.H0_H0 ;  /* 0x20000032ff327230 */ /* 0x000fe40000004100 */
[--C-:B0-----:R-:W-:Y:S02]  /*11350*/  HADD2.F32 R49, -RZ, R45.reuse.H0_H0 ;  /* 0x2000002dff317230 */ /* 0x101fe40000004100 */
[----:B------:R-:W-:Y:S02]  /*11360*/  HADD2.F32 R51, -RZ, R45.H1_H1 ;  /* 0x3000002dff337230 */ /* 0x000fe40000004100 */
[----:B------:R-:W-:Y:S02]  /*11370*/  HADD2.F32 R45, -RZ, R44.H0_H0 ;  /* 0x2000002cff2d7230 */ /* 0x000fe40000004100 */
[----:B------:R-:W-:Y:S02]  /*11380*/  HADD2.F32 R56, -RZ, R46.H0_H0 ;  /* 0x2000002eff387230 */ /* 0x000fe40000004100 */
[----:B------:R-:W-:-:S02]  /*11390*/  HADD2.F32 R57, -RZ, R47.H0_H0 ;  /* 0x2000002fff397230 */ /* 0x000fc40000004100 */
[----:B------:R-:W-:Y:S02]  /*113a0*/  HADD2.F32 R47, -RZ, R47.H1_H1 ;  /* 0x3000002fff2f7230 */ /* 0x000fe40000004100 */
[--C-:B-1----:R-:W-:Y:S02]  /*113b0*/  HADD2.F32 R63, -RZ, R53.reuse.H0_H0 ;  /* 0x20000035ff3f7230 */ /* 0x102fe40000004100 */
[----:B------:R-:W-:Y:S02]  /*113c0*/  HADD2.F32 R59, -RZ, R53.H1_H1 ;  /* 0x30000035ff3b7230 */ /* 0x000fe40000004100 */
[----:B------:R-:W-:Y:S02]  /*113d0*/  HADD2.F32 R53, -RZ, R52.H0_H0 ;  /* 0x20000034ff357230 */ /* 0x000fe40000004100 */
[C---:B------:R-:W-:Y:S01]  /*113e0*/  FMUL.FTZ R66, R63.reuse, R60 ;  /* 0x0000003c3f427220 */ /* 0x040fe20000410000 */
[----:B------:R-:W-:Y:S01]  /*113f0*/  FMUL.FTZ R64, R63, R58 ;  /* 0x0000003a3f407220 */ /* 0x000fe20000410000 */
[----:B------:R-:W-:Y:S01]  /*11400*/  FMUL.FTZ R68, R59, R48 ;  /* 0x000000303b447220 */ /* 0x000fe20000410000 */
[----:B------:R-:W-:-:S02]  /*11410*/  HADD2.F32 R61, -RZ, R54.H0_H0 ;  /* 0x20000036ff3d7230 */ /* 0x000fc40000004100 */
[C---:B------:R-:W-:Y:S01]  /*11420*/  FFMA.FTZ R58, R49.reuse, R58, -R66 ;  /* 0x0000003a313a7223 */ /* 0x040fe20000010842 */
[----:B------:R-:W-:Y:S02]  /*11430*/  HADD2.F32 R66, -RZ, R40.H0_H0 ;  /* 0x20000028ff427230 */ /* 0x000fe40000004100 */
[----:B------:R-:W-:Y:S01]  /*11440*/  FFMA.FTZ R49, R49, R60, R64 ;  /* 0x0000003c31317223 */ /* 0x000fe20000010040 */
[----:B------:R-:W-:Y:S02]  /*11450*/  HADD2.F32 R40, -RZ, R109.H0_H0 ;  /* 0x2000006dff287230 */ /* 0x000fe40000004100 */
[----:B------:R-:W-:Y:S02]  /*11460*/  HADD2.F32 R60, -RZ, R111.H0_H0 ;  /* 0x2000006fff3c7230 */ /* 0x000fe40000004100 */
[----:B------:R-:W-:Y:S01]  /*11470*/  FMUL.FTZ R70, R59, R66 ;  /* 0x000000423b467220 */ /* 0x000fe20000410000 */
[----:B------:R-:W-:Y:S02]  /*11480*/  HADD2.F32 R63, -RZ, R110.H0_H0 ;  /* 0x2000006eff3f7230 */ /* 0x000fe40000004100 */
[----:B------:R-:W-:Y:S01]  /*11490*/  FMUL.FTZ R64, R53, R40 ;  /* 0x0000002835407220 */ /* 0x000fe20000410000 */
[----:B------:R-:W-:Y:S01]  /*114a0*/  FFMA.FTZ R59, R51, R66, -R68 ;  /* 0x00000042333b7223 */ /* 0x000fe20000010844 */
[----:B------:R-:W-:Y:S01]  /*114b0*/  FMUL.FTZ R53, R53, R60 ;  /* 0x0000003c35357220 */ /* 0x000fe20000410000 */
[----:B------:R-:W-:Y:S01]  /*114c0*/  FFMA.FTZ R48, R51, R48, R70 ;  /* 0x0000003033307223 */ /* 0x000fe20000010046 */
[----:B------:R-:W-:Y:S01]  /*114d0*/  FFMA.FTZ R51, R45, R60, -R64 ;  /* 0x0000003c2d337223 */ /* 0x000fe20000010840 */
[----:B------:R-:W-:-:S02]  /*114e0*/  HADD2.F32 R60, -RZ, R112.H0_H0 ;  /* 0x20000070ff3c7230 */ /* 0x000fc40000004100 */
[----:B------:R-:W-:Y:S01]  /*114f0*/  FFMA.FTZ R53, R45, R40, R53 ;  /* 0x000000282d357223 */ /* 0x000fe20000010035 */
[--C-:B------:R-:W-:Y:S02]  /*11500*/  HADD2.F32 R62, -RZ, R55.reuse.H0_H0 ;  /* 0x20000037ff3e7230 */ /* 0x100fe40000004100 */
[C---:B------:R-:W-:Y:S01]  /*11510*/  FMUL.FTZ R45, R61.reuse, R63 ;  /* 0x0000003f3d2d7220 */ /* 0x040fe20000410000 */
[----:B------:R-:W-:Y:S02]  /*11520*/  HADD2.F32 R110, -RZ, R110.H1_H1 ;  /* 0x3000006eff6e7230 */ /* 0x000fe40000004100 */
[-C--:B------:R-:W-:Y:S01]  /*11530*/  FMUL.FTZ R61, R61, R60.reuse ;  /* 0x0000003c3d3d7220 */ /* 0x080fe20000410000 */
[----:B------:R-:W-:Y:S02]  /*11540*/  HADD2.F32 R112, -RZ, R112.H1_H1 ;  /* 0x30000070ff707230 */ /* 0x000fe40000004100 */
[----:B------:R-:W-:Y:S01]  /*11550*/  FFMA.FTZ R60, R56, R60, -R45 ;  /* 0x0000003c383c7223 */ /* 0x000fe2000001082d */
[----:B------:R-:W-:-:S02]  /*11560*/  HADD2.F32 R55, -RZ, R55.H1_H1 ;  /* 0x30000037ff377230 */ /* 0x000fc40000004100 */
[C---:B------:R-:W-:Y:S01]  /*11570*/  FMUL.FTZ R64, R62.reuse, R110 ;  /* 0x0000006e3e407220 */ /* 0x040fe20000410000 */
[----:B------:R-:W-:Y:S02]  /*11580*/  HADD2.F32 R40, -RZ, R43.H0_H0 ;  /* 0x2000002bff287230 */ /* 0x000fe40000004100 */
[-C--:B------:R-:W-:Y:S01]  /*11590*/  FMUL.FTZ R45, R62, R112.reuse ;  /* 0x000000703e2d7220 */ /* 0x080fe20000410000 */
[----:B------:R-:W-:Y:S02]  /*115a0*/  HADD2.F32 R52, -RZ, R52.H1_H1 ;  /* 0x30000034ff347230 */ /* 0x000fe40000004100 */
[----:B------:R-:W-:Y:S01]  /*115b0*/  FFMA.FTZ R43, R57, R112, -R64 ;  /* 0x00000070392b7223 */ /* 0x000fe20000010840 */
[----:B------:R-:W-:Y:S01]  /*115c0*/  FMUL.FTZ R62, R55, R50 ;  /* 0x00000032373e7220 */ /* 0x000fe20000410000 */
[----:B------:R-:W-:Y:S01]  /*115d0*/  FFMA.FTZ R57, R57, R110, R45 ;  /* 0x0000006e39397223 */ /* 0x000fe2000001002d */
[----:B------:R-:W-:Y:S01]  /*115e0*/  FMUL.FTZ R64, R55, R40 ;  /* 0x0000002837407220 */ /* 0x000fe20000410000 */
[----:B------:R-:W-:-:S02]  /*115f0*/  HADD2.F32 R54, -RZ, R54.H1_H1 ;  /* 0x30000036ff367230 */ /* 0x000fc40000004100 */
[----:B------:R-:W-:Y:S01]  /*11600*/  FFMA.FTZ R56, R56, R63, R61 ;  /* 0x0000003f38387223 */ /* 0x000fe2000001003d */
[----:B------:R-:W-:Y:S02]  /*11610*/  HADD2.F32 R45, -RZ, R21.H0_H0 ;  /* 0x20000015ff2d7230 */ /* 0x000fe40000004100 */
[C---:B------:R-:W-:Y:S01]  /*11620*/  FFMA.FTZ R62, R47.reuse, R40, -R62 ;  /* 0x000000282f3e7223 */ /* 0x040fe2000001083e */
[----:B------:R-:W-:Y:S02]  /*11630*/  HADD2.F32 R55, -RZ, R42.H0_H0 ;  /* 0x2000002aff377230 */ /* 0x000fe40000004100 */
[----:B------:R-:W-:Y:S01]  /*11640*/  FFMA.FTZ R64, R47, R50, R64 ;  /* 0x000000322f407223 */ /* 0x000fe20000010040 */
[----:B------:R-:W-:Y:S02]  /*11650*/  HADD2.F32 R21, -RZ, R20.H0_H0 ;  /* 0x20000014ff157230 */ /* 0x000fe40000004100 */
[----:B------:R-:W-:Y:S01]  /*11660*/  FMUL.FTZ R47, R52, R45 ;  /* 0x0000002d342f7220 */ /* 0x000fe20000410000 */
[----:B------:R-:W-:-:S02]  /*11670*/  HADD2.F32 R44, -RZ, R44.H1_H1 ;  /* 0x3000002cff2c7230 */ /* 0x000fc40000004100 */
[----:B------:R-:W-:Y:S01]  /*11680*/  FMUL.FTZ R61, R54, R55 ;  /* 0x00000037363d7220 */ /* 0x000fe20000410000 */
[----:B------:R-:W-:Y:S02]  /*11690*/  HADD2.F32 R46, -RZ, R46.H1_H1 ;  /* 0x3000002eff2e7230 */ /* 0x000fe40000004100 */
[----:B------:R-:W-:Y:S01]  /*116a0*/  FMUL.FTZ R52, R52, R21 ;  /* 0x0000001534347220 */ /* 0x000fe20000410000 */
[----:B------:R-:W-:Y:S01]  /*116b0*/  FMUL.FTZ R54, R54, R41 ;  /* 0x0000002936367220 */ /* 0x000fe20000410000 */
[----:B------:R-:W-:Y:S01]  /*116c0*/  FFMA.FTZ R40, R44, R21, -R47 ;  /* 0x000000152c287223 */ /* 0x000fe2000001082f */
[----:B------:R-:W-:Y:S01]  /*116d0*/  F2FP.F16.F32.PACK_AB R43, R62, R43 ;  /* 0x0000002b3e2b723e */ /* 0x000fe200000000ff */
[----:B------:R-:W-:Y:S01]  /*116e0*/  FFMA.FTZ R61, R46, R41, -R61 ;  /* 0x000000292e3d7223 */ /* 0x000fe2000001083d */
[----:B------:R-:W-:Y:S01]  /*116f0*/  FFMA.FTZ R44, R44, R45, R52 ;  /* 0x0000002d2c2c7223 */ /* 0x000fe20000010034 */
[----:B------:R-:W-:Y:S01]  /*11700*/  FFMA.FTZ R55, R46, R55, R54 ;  /* 0x000000372e377223 */ /* 0x000fe20000010036 */
        /* <DEDUP_REMOVED lines=9> */
.L_x_1726:
[----:B------:R-:W-:Y:S05]  /*117a0*/  BSYNC B1 ;  /* 0x0000000000017941 */ /* 0x000fea0003800000 */
.L_x_1725:
[----:B--2---:R-:W-:Y:S01]  /*117b0*/  VIADD R3, R121, 0x40 ;  /* 0x0000004079037836 */ /* 0x004fe20000000000 */
[----:B------:R-:W-:Y:S04]  /*117c0*/  BSSY B1, `(.L_x_1729) ;  /* 0x00000d8000017945 */ /* 0x000fe80003800000 */
[----:B------:R-:W-:-:S13]  /*117d0*/  ISETP.GE.AND P0, PT, R3, R0, PT ;  /* 0x000000000300720c */ /* 0x000fda0003f06270 */
[----:B------:R-:W-:Y:S05]  /*117e0*/  @P0 BRA `(.L_x_1730) ;  /* 0x0000000c00540947 */ /* 0x000fea0003800000 */
[----:B01----:R-:W0:Y:S01]  /*117f0*/  LDC R20, c[0x0][0x3f4] ;  /* 0x0000fd00ff147b82 */ /* 0x003e220000000800 */
[----:B------:R-:W-:Y:S01]  /*11800*/  BSSY B2, `(.L_x_1731) ;  /* 0x000006b000027945 */ /* 0x000fe20003800000 */
[-C--:B0-----:R-:W-:Y:S02]  /*11810*/  ISETP.GE.AND P0, PT, R18, R20.reuse, PT ;  /* 0x000000141200720c */ /* 0x081fe40003f06270 */
[----:B------:R-:W-:-:S11]  /*11820*/  ISETP.GE.AND P1, PT, R203, R20, PT ;  /* 0x00000014cb00720c */ /* 0x000fd60003f26270 */
[----:B------:R-:W-:Y:S05]  /*11830*/  @P0 BRA `(.L_x_1732) ;  /* 0x00000004009c0947 */ /* 0x000fea0003800000 */
[----:B------:R-:W2:Y:S04]  /*11840*/  LDL R21, [R1+0x84] ;  /* 0x0000840001157983 */ /* 0x000ea80000100800 */
[----:B------:R-:W3:Y:S01]  /*11850*/  LDL R61, [R1+0xb8] ;  /* 0x0000b800013d7983 */ /* 0x000ee20000100800 */
[----:B------:R-:W-:Y:S01]  /*11860*/  SHF.L.U32 R40, R3, 0x6, RZ ;  /* 0x0000000603287819 */ /* 0x000fe200000006ff */
[----:B------:R-:W-:Y:S01]  /*11870*/  HADD2.F32 R58, -RZ, R105.H1_H1 ;  /* 0x30000069ff3a7230 */ /* 0x000fe20000004100 */
[----:B------:R-:W-:Y:S01]  /*11880*/  SHF.R.S32.HI R44, RZ, 0x1f, R3 ;  /* 0x0000001fff2c7819 */ /* 0x000fe20000011403 */
[----:B------:R-:W-:Y:S01]  /*11890*/  HADD2.F32 R57, -RZ, R107.H1_H1 ;  /* 0x3000006bff397230 */ /* 0x000fe20000004100 */
[----:B------:R-:W-:Y:S02]  /*118a0*/  LOP3.LUT R41, R40, 0x1c0, RZ, 0xc0, !PT ;  /* 0x000001c028297812 */ /* 0x000fe400078ec0ff */
[----:B------:R-:W-:-:S02]  /*118b0*/  LEA.HI R44, R44, R3, RZ, 0x3 ;  /* 0x000000032c2c7211 */ /* 0x000fc400078f18ff */
[----:B------:R-:W-:Y:S02]  /*118c0*/  SHF.R.U32.HI R59, RZ, 0x10, R37 ;  /* 0x00000010ff3b7819 */ /* 0x000fe40000011625 */
[--C-:B------:R-:W-:Y:S01]  /*118d0*/  SHF.R.U32.HI R51, RZ, 0x10, R29.reuse ;  /* 0x00000010ff337819 */ /* 0x100fe2000001161d */
[----:B------:R-:W-:Y:S01]  /*118e0*/  IMAD.SHL.U32 R44, R44, 0x40, RZ ;  /* 0x000000402c2c7824 */ /* 0x000fe200078e00ff */
[----:B------:R-:W-:Y:S01]  /*118f0*/  SHF.R.U64 R28, R28, 0x10, R29 ;  /* 0x000000101c1c7819 */ /* 0x000fe2000000121d */
[----:B------:R-:W-:Y:S01]  /*11900*/  HADD2.F32 R59, -RZ, R59.H0_H0 ;  /* 0x2000003bff3b7230 */ /* 0x000fe20000004100 */
[----:B------:R-:W-:Y:S01]  /*11910*/  SHF.R.U64 R29, R36, 0x10, R37 ;  /* 0x00000010241d7819 */ /* 0x000fe20000001225 */
[----:B------:R-:W-:Y:S01]  /*11920*/  HADD2.F32 R51, -RZ, R51.H0_H0 ;  /* 0x20000033ff337230 */ /* 0x000fe20000004100 */
[----:B------:R-:W-:Y:S02]  /*11930*/  LOP3.LUT R45, R44, 0xfffffe00, RZ, 0xc0, !PT ;  /* 0xfffffe002c2d7812 */ /* 0x000fe400078ec0ff */
[----:B------:R-:W-:-:S02]  /*11940*/  SHF.R.U64 R30, R30, 0x10, R31 ;  /* 0x000000101e1e7819 */ /* 0x000fc4000000121f */
[----:B------:R-:W-:Y:S02]  /*11950*/  SHF.R.U32.HI R36, RZ, 0x10, R31 ;  /* 0x00000010ff247819 */ /* 0x000fe4000001161f */
[--C-:B------:R-:W-:Y:S02]  /*11960*/  SHF.R.U64 R31, R38, 0x10, R39.reuse ;  /* 0x00000010261f7819 */ /* 0x100fe40000001227 */
[----:B------:R-:W-:Y:S01]  /*11970*/  SHF.R.U32.HI R38, RZ, 0x10, R39 ;  /* 0x00000010ff267819 */ /* 0x000fe20000011627 */
[----:B------:R-:W-:-:S04]  /*11980*/  HADD2.F32 R36, -RZ, R36.H0_H0 ;  /* 0x20000024ff247230 */ /* 0x000fc80000004100 */
[----:B------:R-:W-:Y:S01]  /*11990*/  HADD2.F32 R38, -RZ, R38.H0_H0 ;  /* 0x20000026ff267230 */ /* 0x000fe20000004100 */
[----:B--2---:R-:W-:-:S04]  /*119a0*/  LEA.HI R21, R20, R21, RZ, 0x1d ;  /* 0x0000001514157211 */ /* 0x004fc800078fe8ff */
[----:B------:R-:W-:Y:S01]  /*119b0*/  SHF.R.S32.HI R42, RZ, 0x1f, R21 ;  /* 0x0000001fff2a7819 */ /* 0x000fe20000011415 */
[----:B------:R-:W-:-:S03]  /*119c0*/  IMAD.SHL.U32 R40, R21, 0x8, RZ ;  /* 0x0000000815287824 */ /* 0x000fc600078e00ff */
[----:B------:R-:W-:Y:S02]  /*119d0*/  LEA.HI R42, R42, R21, RZ, 0x3 ;  /* 0x000000152a2a7211 */ /* 0x000fe400078f18ff */
[----:B------:R-:W-:Y:S02]  /*119e0*/  LOP3.LUT R21, R41, 0x38, R40, 0xf8, !PT ;  /* 0x0000003829157812 */ /* 0x000fe400078ef828 */
[----:B------:R-:W-:Y:S01]  /*119f0*/  SHF.R.U32.HI R40, RZ, 0x3, R41 ;  /* 0x00000003ff287819 */ /* 0x000fe20000011629 */
[----:B------:R-:W-:-:S03]  /*11a00*/  IMAD.SHL.U32 R42, R42, 0x400, RZ ;  /* 0x000004002a2a7824 */ /* 0x000fc600078e00ff */
[----:B------:R-:W-:Y:S02]  /*11a10*/  LOP3.LUT R21, R21, R40, RZ, 0x3c, !PT ;  /* 0x0000002815157212 */ /* 0x000fe400078e3cff */
[----:B------:R-:W-:Y:S02]  /*11a20*/  LOP3.LUT R44, R42, 0x7fffe000, RZ, 0xc0, !PT ;  /* 0x7fffe0002a2c7812 */ /* 0x000fe400078ec0ff */
[----:B---3--:R-:W0:Y:S02]  /*11a30*/  LDS.128 R40, [R61] ;  /* 0x000000003d287984 */ /* 0x008e240000000c00 */
[----:B------:R-:W-:-:S05]  /*11a40*/  IADD3 R44, R21, R44, R45 ;  /* 0x0000002c152c7210 */ /* 0x000fca0007ffe02d */
[----:B------:R-:W-:-:S05]  /*11a50*/  IMAD R21, R44, 0x2, R17 ;  /* 0x000000022c157824 */ /* 0x000fca00078e0211 */
[----:B------:R-:W1:Y:S01]  /*11a60*/  LDS.128 R44, [R21+0x10400] ;  /* 0x01040000152c7984 */ /* 0x000e620000000c00 */
[--C-:B0-----:R-:W-:Y:S02]  /*11a70*/  HADD2.F32 R53, -RZ, R41.reuse.H0_H0 ;  /* 0x20000029ff357230 */ /* 0x101fe40000004100 */
[----:B------:R-:W-:Y:S02]  /*11a80*/  HADD2.F32 R49, -RZ, R41.H1_H1 ;  /* 0x30000029ff317230 */ /* 0x000fe40000004100 */
[----:B------:R-:W-:Y:S02]  /*11a90*/  HADD2.F32 R41, -RZ, R40.H0_H0 ;  /* 0x20000028ff297230 */ /* 0x000fe40000004100 */
[----:B------:R-:W-:Y:S02]  /*11aa0*/  HADD2.F32 R37, -RZ, R42.H0_H0 ;  /* 0x2000002aff257230 */ /* 0x000fe40000004100 */
[--C-:B------:R-:W-:Y:S02]  /*11ab0*/  HADD2.F32 R39, -RZ, R43.reuse.H0_H0 ;  /* 0x2000002bff277230 */ /* 0x100fe40000004100 */
[----:B------:R-:W-:-:S02]  /*11ac0*/  HADD2.F32 R43, -RZ, R43.H1_H1 ;  /* 0x3000002bff2b7230 */ /* 0x000fc40000004100 */
[--C-:B-1----:R-:W-:Y:S02]  /*11ad0*/  HADD2.F32 R54, -RZ, R45.reuse.H0_H0 ;  /* 0x2000002dff367230 */ /* 0x102fe40000004100 */
[----:B------:R-:W-:Y:S02]  /*11ae0*/  HADD2.F32 R56, -RZ, R45.H1_H1 ;  /* 0x3000002dff387230 */ /* 0x000fe40000004100 */
[----:B------:R-:W-:Y:S02]  /*11af0*/  HADD2.F32 R55, -RZ, R44.H0_H0 ;  /* 0x2000002cff377230 */ /* 0x000fe40000004100 */
[C---:B------:R-:W-:Y:S01]  /*11b00*/  FMUL.FTZ R60, R54.reuse, R58 ;  /* 0x0000003a363c7220 */ /* 0x040fe20000410000 */
[----:B------:R-:W-:Y:S01]  /*11b10*/  FMUL.FTZ R54, R54, R57 ;  /* 0x0000003936367220 */ /* 0x000fe20000410000 */
[----:B------:R-:W-:Y:S01]  /*11b20*/  FMUL.FTZ R62, R56, R59 ;  /* 0x0000003b383e7220 */ /* 0x000fe20000410000 */
[----:B------:R-:W-:Y:S02]  /*11b30*/  HADD2.F32 R48, -RZ, R47.H0_H0 ;  /* 0x2000002fff307230 */ /* 0x000fe40000004100 */
[----:B------:R-:W-:Y:S01]  /*11b40*/  FFMA.FTZ R45, R53, R57, -R60 ;  /* 0x00000039352d7223 */ /* 0x000fe2000001083c */
[----:B------:R-:W-:-:S02]  /*11b50*/  HADD2.F32 R60, -RZ, R105.H0_H0 ;  /* 0x20000069ff3c7230 */ /* 0x000fc40000004100 */
[-C--:B------:R-:W-:Y:S01]  /*11b60*/  FMUL.FTZ R56, R56, R51.reuse ;  /* 0x0000003338387220 */ /* 0x080fe20000410000 */
[----:B------:R-:W-:Y:S02]  /*11b70*/  HADD2.F32 R50, -RZ, R47.H1_H1 ;  /* 0x3000002fff327230 */ /* 0x000fe40000004100 */
[----:B------:R-:W-:Y:S01]  /*11b80*/  FFMA.FTZ R47, R53, R58, R54 ;  /* 0x0000003a352f7223 */ /* 0x000fe20000010036 */
[----:B------:R-:W-:Y:S02]  /*11b90*/  HADD2.F32 R58, -RZ, R107.H0_H0 ;  /* 0x2000006bff3a7230 */ /* 0x000fe40000004100 */
[----:B------:R-:W-:Y:S01]  /*11ba0*/  FFMA.FTZ R54, R49, R51, -R62 ;  /* 0x0000003331367223 */ /* 0x000fe2000001083e */
[----:B------:R-:W-:Y:S02]  /*11bb0*/  HADD2.F32 R52, -RZ, R46.H0_H0 ;  /* 0x2000002eff347230 */ /* 0x000fe40000004100 */
[----:B------:R-:W-:Y:S01]  /*11bc0*/  FMUL.FTZ R62, R55, R60 ;  /* 0x0000003c373e7220 */ /* 0x000fe20000410000 */
[----:B------:R-:W-:-:S02]  /*11bd0*/  HADD2.F32 R53, -RZ, R106.H0_H0 ;  /* 0x2000006aff357230 */ /* 0x000fc40000004100 */
[----:B------:R-:W-:Y:S01]  /*11be0*/  FFMA.FTZ R56, R49, R59, R56 ;  /* 0x0000003b31387223 */ /* 0x000fe20000010038 */
[--C-:B------:R-:W-:Y:S02]  /*11bf0*/  HADD2.F32 R51, -RZ, R108.reuse.H0_H0 ;  /* 0x2000006cff337230 */ /* 0x100fe40000004100 */
[-C--:B------:R-:W-:Y:S01]  /*11c00*/  FMUL.FTZ R55, R55, R58.reuse ;  /* 0x0000003a37377220 */ /* 0x080fe20000410000 */
[C---:B------:R-:W-:Y:S01]  /*11c10*/  FFMA.FTZ R49, R41.reuse, R58, -R62 ;  /* 0x0000003a29317223 */ /* 0x040fe2000001083e */
[C---:B------:R-:W-:Y:S01]  /*11c20*/  FMUL.FTZ R58, R52.reuse, R53 ;  /* 0x00000035343a7220 */ /* 0x040fe20000410000 */
[----:B------:R-:W-:Y:S02]  /*11c30*/  HADD2.F32 R108, -RZ, R108.H1_H1 ;  /* 0x3000006cff6c7230 */ /* 0x000fe40000004100 */
[-C--:B------:R-:W-:Y:S01]  /*11c40*/  FMUL.FTZ R52, R52, R51.reuse ;  /* 0x0000003334347220 */ /* 0x080fe20000410000 */
[----:B------:R-:W-:Y:S02]  /*11c50*/  HADD2.F32 R106, -RZ, R106.H1_H1 ;  /* 0x3000006aff6a7230 */ /* 0x000fe40000004100 */
[----:B------:R-:W-:Y:S01]  /*11c60*/  FFMA.FTZ R41, R41, R60, R55 ;  /* 0x0000003c29297223 */ /* 0x000fe20000010037 */
[C---:B------:R-:W-:Y:S01]  /*11c70*/  FFMA.FTZ R51, R37.reuse, R51, -R58 ;  /* 0x0000003325337223 */ /* 0x040fe2000001083a */
[C---:B------:R-:W-:Y:S01]  /*11c80*/  FMUL.FTZ R55, R48.reuse, R108 ;  /* 0x0000006c30377220 */ /* 0x040fe20000410000 */
[----:B------:R-:W-:Y:S01]  /*11c90*/  FFMA.FTZ R52, R37, R53, R52 ;  /* 0x0000003525347223 */ /* 0x000fe20000010034 */
[----:B------:R-:W-:Y:S01]  /*11ca0*/  FMUL.FTZ R58, R48, R106 ;  /* 0x0000006a303a7220 */ /* 0x000fe20000410000 */
[----:B------:R-:W-:Y:S01]  /*11cb0*/  FMUL.FTZ R48, R50, R38 ;  /* 0x0000002632307220 */ /* 0x000fe20000410000 */
[----:B------:R-:W-:Y:S01]  /*11cc0*/  FFMA.FTZ R55, R39, R106, R55 ;  /* 0x0000006a27377223 */ /* 0x000fe20000010037 */
[----:B------:R-:W-:-:S02]  /*11cd0*/  HADD2.F32 R44, -RZ, R44.H1_H1 ;  /* 0x3000002cff2c7230 */ /* 0x000fc40000004100 */
[----:B------:R-:W-:Y:S01]  /*11ce0*/  FFMA.FTZ R58, R39, R108, -R58 ;  /* 0x0000006c273a7223 */ /* 0x000fe2000001083a */
[----:B------:R-:W-:Y:S02]  /*11cf0*/  HADD2.F32 R46, -RZ, R46.H1_H1 ;  /* 0x3000002eff2e7230 */ /* 0x000fe40000004100 */
[-C--:B------:R-:W-:Y:S01]  /*11d00*/  FMUL.FTZ R50, R50, R36.reuse ;  /* 0x0000002432327220 */ /* 0x080fe20000410000 */
[----:B------:R-:W-:Y:S02]  /*11d10*/  HADD2.F32 R37, -RZ, R29.H0_H0 ;  /* 0x2000001dff257230 */ /* 0x000fe40000004100 */
[C---:B------:R-:W-:Y:S01]  /*11d20*/  FFMA.FTZ R57, R43.reuse, R36, -R48 ;  /* 0x000000242b397223 */ /* 0x040fe20000010830 */
[----:B------:R-:W-:Y:S02]  /*11d30*/  HADD2.F32 R39, -RZ, R31.H0_H0 ;  /* 0x2000001fff277230 */ /* 0x000fe40000004100 */
[----:B------:R-:W-:Y:S01]  /*11d40*/  FFMA.FTZ R50, R43, R38, R50 ;  /* 0x000000262b327223 */ /* 0x000fe20000010032 */
[----:B------:R-:W-:-:S02]  /*11d50*/  HADD2.F32 R29, -RZ, R28.H0_H0 ;  /* 0x2000001cff1d7230 */ /* 0x000fc40000004100 */
[----:B------:R-:W-:Y:S01]  /*11d60*/  FMUL.FTZ R43, R44, R37 ;  /* 0x000000252c2b7220 */ /* 0x000fe20000410000 */
[----:B------:R-:W-:Y:S02]  /*11d70*/  HADD2.F32 R31, -RZ, R30.H0_H0 ;  /* 0x2000001eff1f7230 */ /* 0x000fe40000004100 */
[----:B------:R-:W-:Y:S01]  /*11d80*/  FMUL.FTZ R53, R46, R39 ;  /* 0x000000272e357220 */ /* 0x000fe20000410000 */
[----:B------:R-:W-:Y:S02]  /*11d90*/  HADD2.F32 R40, -RZ, R40.H1_H1 ;  /* 0x30000028ff287230 */ /* 0x000fe40000004100 */
[----:B------:R-:W-:Y:S01]  /*11da0*/  FMUL.FTZ R44, R44, R29 ;  /* 0x0000001d2c2c7220 */ /* 0x000fe20000410000 */
[----:B------:R-:W-:Y:S02]  /*11db0*/  HADD2.F32 R42, -RZ, R42.H1_H1 ;  /* 0x3000002aff2a7230 */ /* 0x000fe40000004100 */
        /* <DEDUP_REMOVED lines=15> */
.L_x_1732:
[----:B------:R-:W-:Y:S05]  /*11eb0*/  BSYNC B2 ;  /* 0x0000000000027941 */ /* 0x000fea0003800000 */
.L_x_1731:
[----:B------:R-:W-:Y:S05]  /*11ec0*/  @P1 BRA `(.L_x_1730) ;  /* 0x00000004009c1947 */ /* 0x000fea0003800000 */
[----:B0-----:R-:W2:Y:S04]  /*11ed0*/  LDL R28, [R1+0xa4] ;  /* 0x0000a400011c7983 */ /* 0x001ea80000100800 */
[----:B------:R-:W3:Y:S01]  /*11ee0*/  LDL R52, [R1+0xb4] ;  /* 0x0000b40001347983 */ /* 0x000ee20000100800 */
[----:B------:R-:W-:Y:S01]  /*11ef0*/  SHF.L.U32 R21, R3, 0x6, RZ ;  /* 0x0000000603157819 */ /* 0x000fe200000006ff */
[--C-:B------:R-:W-:Y:S01]  /*11f00*/  HADD2.F32 R44, -RZ, R94.reuse.H1_H1 ;  /* 0x3000005eff2c7230 */ /* 0x100fe20000004100 */
[----:B------:R-:W-:Y:S01]  /*11f10*/  SHF.R.S32.HI R30, RZ, 0x1f, R3 ;  /* 0x0000001fff1e7819 */ /* 0x000fe20000011403 */
[----:B------:R-:W-:Y:S01]  /*11f20*/  HADD2.F32 R94, -RZ, R94.H0_H0 ;  /* 0x2000005eff5e7230 */ /* 0x000fe20000004100 */
[----:B------:R-:W-:Y:S02]  /*11f30*/  SHF.R.U32.HI R43, RZ, 0x10, R25 ;  /* 0x00000010ff2b7819 */ /* 0x000fe40000011619 */
[----:B------:R-:W-:-:S02]  /*11f40*/  LEA.HI R30, R30, R3, RZ, 0x3 ;  /* 0x000000031e1e7211 */ /* 0x000fc400078f18ff */
[----:B------:R-:W-:Y:S01]  /*11f50*/  SHF.R.U32.HI R45, RZ, 0x10, R33 ;  /* 0x00000010ff2d7819 */ /* 0x000fe20000011621 */
[----:B------:R-:W-:Y:S01]  /*11f60*/  HADD2.F32 R43, -RZ, R43.H0_H0 ;  /* 0x2000002bff2b7230 */ /* 0x000fe20000004100 */
[----:B------:R-:W-:Y:S01]  /*11f70*/  SHF.R.U32.HI R50, RZ, 0x10, R35 ;  /* 0x00000010ff327819 */ /* 0x000fe20000011623 */
[----:B------:R-:W-:Y:S01]  /*11f80*/  IMAD.SHL.U32 R30, R30, 0x40, RZ ;  /* 0x000000401e1e7824 */ /* 0x000fe200078e00ff */
[----:B------:R-:W-:Y:S01]  /*11f90*/  SHF.R.U32.HI R51, RZ, 0x10, R27 ;  /* 0x00000010ff337819 */ /* 0x000fe2000001161b */
[----:B------:R-:W-:Y:S01]  /*11fa0*/  HADD2.F32 R45, -RZ, R45.H0_H0 ;  /* 0x2000002dff2d7230 */ /* 0x000fe20000004100 */
[----:B--2---:R-:W-:Y:S02]  /*11fb0*/  LEA.HI R20, R20, R28, RZ, 0x1d ;  /* 0x0000001c14147211 */ /* 0x004fe400078fe8ff */
[----:B------:R-:W-:Y:S02]  /*11fc0*/  LOP3.LUT R28, R21, 0x1c0, RZ, 0xc0, !PT ;  /* 0x000001c0151c7812 */ /* 0x000fe400078ec0ff */
[----:B------:R-:W-:Y:S01]  /*11fd0*/  SHF.R.S32.HI R29, RZ, 0x1f, R20 ;  /* 0x0000001fff1d7819 */ /* 0x000fe20000011414 */
[----:B------:R-:W-:-:S03]  /*11fe0*/  IMAD.SHL.U32 R21, R20, 0x8, RZ ;  /* 0x0000000814157824 */ /* 0x000fc600078e00ff */
[----:B------:R-:W-:Y:S02]  /*11ff0*/  LEA.HI R29, R29, R20, RZ, 0x3 ;  /* 0x000000141d1d7211 */ /* 0x000fe400078f18ff */
[----:B------:R-:W-:Y:S02]  /*12000*/  LOP3.LUT R3, R28, 0x38, R21, 0xf8, !PT ;  /* 0x000000381c037812 */ /* 0x000fe400078ef815 */
[----:B------:R-:W-:Y:S01]  /*12010*/  SHF.R.U32.HI R28, RZ, 0x3, R28 ;  /* 0x00000003ff1c7819 */ /* 0x000fe2000001161c */
[----:B------:R-:W-:Y:S01]  /*12020*/  IMAD.SHL.U32 R29, R29, 0x400, RZ ;  /* 0x000004001d1d7824 */ /* 0x000fe200078e00ff */
[----:B------:R-:W-:Y:S02]  /*12030*/  LOP3.LUT R21, R30, 0xfffffe00, RZ, 0xc0, !PT ;  /* 0xfffffe001e157812 */ /* 0x000fe400078ec0ff */
[----:B------:R-:W-:Y:S02]  /*12040*/  LOP3.LUT R3, R3, R28, RZ, 0x3c, !PT ;  /* 0x0000001c03037212 */ /* 0x000fe400078e3cff */
[----:B------:R-:W-:-:S02]  /*12050*/  LOP3.LUT R20, R29, 0x7fffe000, RZ, 0xc0, !PT ;  /* 0x7fffe0001d147812 */ /* 0x000fc400078ec0ff */
[----:B---3--:R-:W0:Y:S02]  /*12060*/  LDS.128 R28, [R52] ;  /* 0x00000000341c7984 */ /* 0x008e240000000c00 */
[----:B------:R-:W-:Y:S02]  /*12070*/  IADD3 R20, R3, R20, R21 ;  /* 0x0000001403147210 */ /* 0x000fe40007ffe015 */
[----:B------:R-:W-:-:S03]  /*12080*/  SHF.R.U64 R21, R26, 0x10, R27 ;  /* 0x000000101a157819 */ /* 0x000fc6000000121b */
[----:B------:R-:W-:Y:S01]  /*12090*/  IMAD R3, R20, 0x2, R17 ;  /* 0x0000000214037824 */ /* 0x000fe200078e0211 */
[----:B------:R-:W-:Y:S01]  /*120a0*/  SHF.R.U64 R20, R24, 0x10, R25 ;  /* 0x0000001018147819 */ /* 0x000fe20000001219 */
[----:B------:R-:W-:Y:S01]  /*120b0*/  HADD2.F32 R21, -RZ, R21.H0_H0 ;  /* 0x20000015ff157230 */ /* 0x000fe20000004100 */
[----:B------:R-:W-:Y:S02]  /*120c0*/  SHF.R.U64 R24, R32, 0x10, R33 ;  /* 0x0000001020187819 */ /* 0x000fe40000001221 */
[----:B------:R-:W1:Y:S01]  /*120d0*/  LDS.128 R36, [R3+0x10400] ;  /* 0x0104000003247984 */ /* 0x000e620000000c00 */
[----:B------:R-:W-:-:S05]  /*120e0*/  SHF.R.U64 R25, R34, 0x10, R35 ;  /* 0x0000001022197819 */ /* 0x000fca0000001223 */
[----:B------:R-:W-:Y:S02]  /*120f0*/  HADD2.F32 R25, -RZ, R25.H0_H0 ;  /* 0x20000019ff197230 */ /* 0x000fe40000004100 */
[--C-:B0-----:R-:W-:Y:S02]  /*12100*/  HADD2.F32 R33, -RZ, R29.reuse.H0_H0 ;  /* 0x2000001dff217230 */ /* 0x101fe40000004100 */
[----:B------:R-:W-:Y:S02]  /*12110*/  HADD2.F32 R34, -RZ, R29.H1_H1 ;  /* 0x3000001dff227230 */ /* 0x000fe40000004100 */
[--C-:B------:R-:W-:Y:S02]  /*12120*/  HADD2.F32 R29, -RZ, R96.reuse.H1_H1 ;  /* 0x30000060ff1d7230 */ /* 0x100fe40000004100 */
[----:B------:R-:W-:Y:S02]  /*12130*/  HADD2.F32 R96, -RZ, R96.H0_H0 ;  /* 0x20000060ff607230 */ /* 0x000fe40000004100 */
[----:B------:R-:W-:-:S02]  /*12140*/  HADD2.F32 R32, -RZ, R28.H0_H0 ;  /* 0x2000001cff207230 */ /* 0x000fc40000004100 */
[----:B------:R-:W-:Y:S02]  /*12150*/  HADD2.F32 R35, -RZ, R30.H0_H0 ;  /* 0x2000001eff237230 */ /* 0x000fe40000004100 */
[--C-:B-1----:R-:W-:Y:S02]  /*12160*/  HADD2.F32 R26, -RZ, R37.reuse.H0_H0 ;  /* 0x20000025ff1a7230 */ /* 0x102fe40000004100 */
[----:B------:R-:W-:Y:S02]  /*12170*/  HADD2.F32 R40, -RZ, R37.H1_H1 ;  /* 0x30000025ff287230 */ /* 0x000fe40000004100 */
[----:B------:R-:W-:Y:S02]  /*12180*/  HADD2.F32 R37, -RZ, R36.H0_H0 ;  /* 0x20000024ff257230 */ /* 0x000fe40000004100 */
[CC--:B------:R-:W-:Y:S01]  /*12190*/  FMUL.FTZ R46, R26.reuse, R44.reuse ;  /* 0x0000002c1a2e7220 */ /* 0x0c0fe20000410000 */
[----:B------:R-:W-:Y:S01]  /*121a0*/  FMUL.FTZ R48, R26, R29 ;  /* 0x0000001d1a307220 */ /* 0x000fe20000410000 */
[C---:B------:R-:W-:Y:S01]  /*121b0*/  FMUL.FTZ R47, R40.reuse, R45 ;  /* 0x0000002d282f7220 */ /* 0x040fe20000410000 */
[----:B------:R-:W-:Y:S01]  /*121c0*/  FMUL.FTZ R49, R40, R43 ;  /* 0x0000002b28317220 */ /* 0x000fe20000410000 */
[C---:B------:R-:W-:Y:S01]  /*121d0*/  FFMA.FTZ R26, R33.reuse, R29, -R46 ;  /* 0x0000001d211a7223 */ /* 0x040fe2000001082e */
[----:B------:R-:W-:Y:S01]  /*121e0*/  FFMA.FTZ R29, R33, R44, R48 ;  /* 0x0000002c211d7223 */ /* 0x000fe20000010030 */
[----:B------:R-:W-:Y:S01]  /*121f0*/  FMUL.FTZ R33, R37, R94 ;  /* 0x0000005e25217220 */ /* 0x000fe20000410000 */
[----:B------:R-:W-:-:S02]  /*12200*/  HADD2.F32 R41, -RZ, R38.H0_H0 ;  /* 0x20000026ff297230 */ /* 0x000fc40000004100 */
[-C--:B------:R-:W-:Y:S01]  /*12210*/  FMUL.FTZ R37, R37, R96.reuse ;  /* 0x0000006025257220 */ /* 0x080fe20000410000 */
[----:B------:R-:W-:Y:S02]  /*12220*/  HADD2.F32 R40, -RZ, R95.H0_H0 ;  /* 0x2000005fff287230 */ /* 0x000fe40000004100 */
[C---:B------:R-:W-:Y:S01]  /*12230*/  FFMA.FTZ R47, R34.reuse, R43, -R47 ;  /* 0x0000002b222f7223 */ /* 0x040fe2000001082f */
[----:B------:R-:W-:Y:S01]  /*12240*/  FFMA.FTZ R44, R34, R45, R49 ;  /* 0x0000002d222c7223 */ /* 0x000fe20000010031 */
[----:B------:R-:W-:Y:S02]  /*12250*/  HADD2.F32 R34, -RZ, R97.H0_H0 ;  /* 0x20000061ff227230 */ /* 0x000fe40000004100 */
[C---:B------:R-:W-:Y:S01]  /*12260*/  FFMA.FTZ R96, R32.reuse, R96, -R33 ;  /* 0x0000006020607223 */ /* 0x040fe20000010821 */
[----:B------:R-:W-:Y:S01]  /*12270*/  FFMA.FTZ R37, R32, R94, R37 ;  /* 0x0000005e20257223 */ /* 0x000fe20000010025 */
[----:B------:R-:W-:Y:S02]  /*12280*/  HADD2.F32 R42, -RZ, R39.H0_H0 ;  /* 0x20000027ff2a7230 */ /* 0x000fe40000004100 */
[----:B------:R-:W-:Y:S01]  /*12290*/  FMUL.FTZ R32, R41, R40 ;  /* 0x0000002829207220 */ /* 0x000fe20000410000 */
[----:B------:R-:W-:-:S02]  /*122a0*/  HADD2.F32 R95, -RZ, R95.H1_H1 ;  /* 0x3000005fff5f7230 */ /* 0x000fc40000004100 */
[-C--:B------:R-:W-:Y:S01]  /*122b0*/  FMUL.FTZ R46, R41, R34.reuse ;  /* 0x00000022292e7220 */ /* 0x080fe20000410000 */
[----:B------:R-:W-:Y:S02]  /*122c0*/  HADD2.F32 R97, -RZ, R97.H1_H1 ;  /* 0x30000061ff617230 */ /* 0x000fe40000004100 */
[----:B------:R-:W-:Y:S01]  /*122d0*/  FFMA.FTZ R41, R35, R34, -R32 ;  /* 0x0000002223297223 */ /* 0x000fe20000010820 */
[----:B------:R-:W-:Y:S02]  /*122e0*/  HADD2.F32 R27, -RZ, R31.H0_H0 ;  /* 0x2000001fff1b7230 */ /* 0x000fe40000004100 */
[C---:B------:R-:W-:Y:S01]  /*122f0*/  FMUL.FTZ R48, R42.reuse, R95 ;  /* 0x0000005f2a307220 */ /* 0x040fe20000410000 */
[----:B------:R-:W-:Y:S02]  /*12300*/  HADD2.F32 R39, -RZ, R39.H1_H1 ;  /* 0x30000027ff277230 */ /* 0x000fe40000004100 */
[----:B------:R-:W-:Y:S01]  /*12310*/  FMUL.FTZ R42, R42, R97 ;  /* 0x000000612a2a7220 */ /* 0x000fe20000410000 */
[----:B------:R-:W-:-:S02]  /*12320*/  HADD2.F32 R34, -RZ, R50.H0_H0 ;  /* 0x20000032ff227230 */ /* 0x000fc40000004100 */
[----:B------:R-:W-:Y:S01]  /*12330*/  FFMA.FTZ R46, R35, R40, R46 ;  /* 0x00000028232e7223 */ /* 0x000fe2000001002e */
[----:B------:R-:W-:Y:S02]  /*12340*/  HADD2.F32 R32, -RZ, R51.H0_H0 ;  /* 0x20000033ff207230 */ /* 0x000fe40000004100 */
[----:B------:R-:W-:Y:S01]  /*12350*/  FFMA.FTZ R48, R27, R97, -R48 ;  /* 0x000000611b307223 */ /* 0x000fe20000010830 */
[----:B------:R-:W-:Y:S02]  /*12360*/  HADD2.F32 R31, -RZ, R31.H1_H1 ;  /* 0x3000001fff1f7230 */ /* 0x000fe40000004100 */
[----:B------:R-:W-:Y:S01]  /*12370*/  FMUL.FTZ R40, R39, R34 ;  /* 0x0000002227287220 */ /* 0x000fe20000410000 */
[----:B------:R-:W-:Y:S02]  /*12380*/  HADD2.F32 R36, -RZ, R36.H1_H1 ;  /* 0x30000024ff247230 */ /* 0x000fe40000004100 */
[----:B------:R-:W-:Y:S01]  /*12390*/  FFMA.FTZ R42, R27, R95, R42 ;  /* 0x0000005f1b2a7223 */ /* 0x000fe2000001002a */
[----:B------:R-:W-:-:S02]  /*123a0*/  HADD2.F32 R38, -RZ, R38.H1_H1 ;  /* 0x30000026ff267230 */ /* 0x000fc40000004100 */
[-C--:B------:R-:W-:Y:S01]  /*123b0*/  FMUL.FTZ R50, R39, R32.reuse ;  /* 0x0000002027327220 */ /* 0x080fe20000410000 */
[----:B------:R-:W-:Y:S02]  /*123c0*/  HADD2.F32 R33, -RZ, R24.H0_H0 ;  /* 0x20000018ff217230 */ /* 0x000fe40000004100 */
[C---:B------:R-:W-:Y:S01]  /*123d0*/  FFMA.FTZ R43, R31.reuse, R32, -R40 ;  /* 0x000000201f2b7223 */ /* 0x040fe20000010828 */
[----:B------:R-:W-:Y:S02]  /*123e0*/  HADD2.F32 R27, -RZ, R20.H0_H0 ;  /* 0x20000014ff1b7230 */ /* 0x000fe40000004100 */
[----:B------:R-:W-:Y:S01]  /*123f0*/  FFMA.FTZ R45, R31, R34, R50 ;  /* 0x000000221f2d7223 */ /* 0x000fe20000010032 */
[----:B------:R-:W-:Y:S02]  /*12400*/  HADD2.F32 R28, -RZ, R28.H1_H1 ;  /* 0x3000001cff1c7230 */ /* 0x000fe40000004100 */
[----:B------:R-:W-:Y:S01]  /*12410*/  FMUL.FTZ R31, R36, R33 ;  /* 0x00000021241f7220 */ /* 0x000fe20000410000 */
[----:B------:R-:W-:-:S02]  /*12420*/  HADD2.F32 R30, -RZ, R30.H1_H1 ;  /* 0x3000001eff1e7230 */ /* 0x000fc40000004100 */
[----:B------:R-:W-:Y:S01]  /*12430*/  FMUL.FTZ R39, R38, R25 ;  /* 0x0000001926277220 */ /* 0x000fe20000410000 */
[----:B------:R-:W-:Y:S01]  /*12440*/  FMUL.FTZ R36, R36, R27 ;  /* 0x0000001b24247220 */ /* 0x000fe20000410000 */
[----:B------:R-:W-:Y:S01]  /*12450*/  FMUL.FTZ R38, R38, R21 ;  /* 0x0000001526267220 */ /* 0x000fe20000410000 */
[----:B------:R-:W-:Y:S01]  /*12460*/  FFMA.FTZ R35, R28, R27, -R31 ;  /* 0x0000001b1c237223 */ /* 0x000fe2000001081f */
[----:B------:R-:W-:Y:S01]  /*12470*/  FFMA.FTZ R20, R30, R21, -R39 ;  /* 0x000000151e147223 */ /* 0x000fe20000010827 */
[----:B------:R-:W-:Y:S01]  /*12480*/  FFMA.FTZ R28, R28, R33, R36 ;  /* 0x000000211c1c7223 */ /* 0x000fe20000010024 */
        /* <DEDUP_REMOVED lines=8> */
[----:B------:R-:W-:Y:S02]  /*12510*/  F2FP.F16.F32.PACK_AB R28, R28, R37 ;  /* 0x000000251c1c723e */ /* 0x000fe400000000ff */
[----:B------:R-:W-:-:S05]  /*12520*/  F2FP.F16.F32.PACK_AB R30, R21, R46 ;  /* 0x0000002e151e723e */ /* 0x000fca00000000ff */
[----:B------:R2:W-:Y:S02]  /*12530*/  STS.128 [R3+0x10400], R28 ;  /* 0x0104001c03007388 */ /* 0x0005e40000000c00 */
.L_x_1730:
[----:B------:R-:W-:Y:S05]  /*12540*/  BSYNC B1 ;  /* 0x0000000000017941 */ /* 0x000fea0003800000 */
.L_x_1729:
[----:B--2---:R-:W-:-:S04]  /*12550*/  IADD3 R3, R121, 0x60, RZ ;  /* 0x0000006079037810 */ /* 0x004fc80007ffe0ff */
[----:B------:R-:W-:-:S13]  /*12560*/  ISETP.GE.AND P0, PT, R3, R0, PT ;  /* 0x000000000300720c */ /* 0x000fda0003f06270 */
[----:B------:R-:W-:Y:S05]  /*12570*/  @P0 BRA `(.L_x_1700) ;  /* 0x0000000c00540947 */ /* 0x000fea0003800000 */
[----:B------:R-:W2:Y:S01]  /*12580*/  LDC R0, c[0x0][0x3f4] ;  /* 0x0000fd00ff007b82 */ /* 0x000ea20000000800 */
[----:B------:R-:W-:Y:S01]  /*12590*/  BSSY B1, `(.L_x_1733) ;  /* 0x000006b000017945 */ /* 0x000fe20003800000 */
[-C--:B--2---:R-:W-:Y:S02]  /*125a0*/  ISETP.GE.AND P0, PT, R18, R0.reuse, PT ;  /* 0x000000001200720c */ /* 0x084fe40003f06270 */
[----:B------:R-:W-:-:S11]  /*125b0*/  ISETP.GE.AND P1, PT, R203, R0, PT ;  /* 0x00000000cb00720c */ /* 0x000fd60003f26270 */
[----:B------:R-:W-:Y:S05]  /*125c0*/  @P0 BRA `(.L_x_1734) ;  /* 0x00000004009c0947 */ /* 0x000fea0003800000 */
[----:B01----:R-:W2:Y:S04]  /*125d0*/  LDL R20, [R1+0x84] ;  /* 0x0000840001147983 */ /* 0x003ea80000100800 */
[----:B------:R-:W3:Y:S01]  /*125e0*/  LDL R45, [R1+0xb0] ;  /* 0x0000b000012d7983 */ /* 0x000ee20000100800 */
[----:B------:R-:W-:Y:S01]  /*125f0*/  IMAD.SHL.U32 R21, R3, 0x40, RZ ;  /* 0x0000004003157824 */ /* 0x000fe200078e00ff */
[----:B------:R-:W-:Y:S01]  /*12600*/  SHF.R.S32.HI R26, RZ, 0x1f, R3 ;  /* 0x0000001fff1a7819 */ /* 0x000fe20000011403 */
[----:B------:R-:W-:Y:S01]  /*12610*/  HADD2.F32 R32, -RZ, R100.H1_H1 ;  /* 0x30000064ff207230 */ /* 0x000fe20000004100 */
[----:B------:R-:W-:Y:S01]  /*12620*/  SHF.R.U64 R44, R14, 0x10, R15 ;  /* 0x000000100e2c7819 */ /* 0x000fe2000000120f */
[--C-:B------:R-:W-:Y:S01]  /*12630*/  HADD2.F32 R33, -RZ, R98.reuse.H1_H1 ;  /* 0x30000062ff217230 */ /* 0x100fe20000004100 */
[----:B------:R-:W-:Y:S01]  /*12640*/  LOP3.LUT R24, R21, 0x1c0, RZ, 0xc0, !PT ;  /* 0x000001c015187812 */ /* 0x000fe200078ec0ff */
[----:B------:R-:W-:Y:S01]  /*12650*/  HADD2.F32 R98, -RZ, R98.H0_H0 ;  /* 0x20000062ff627230 */ /* 0x000fe20000004100 */
[----:B------:R-:W-:Y:S01]  /*12660*/  LEA.HI R26, R26, R3, RZ, 0x3 ;  /* 0x000000031a1a7211 */ /* 0x000fe200078f18ff */
[----:B------:R-:W-:Y:S01]  /*12670*/  HADD2.F32 R100, -RZ, R100.H0_H0 ;  /* 0x20000064ff647230 */ /* 0x000fe20000004100 */
[----:B------:R-:W-:-:S02]  /*12680*/  SHF.R.U32.HI R34, RZ, 0x10, R5 ;  /* 0x00000010ff227819 */ /* 0x000fc40000011605 */
[----:B------:R-:W-:Y:S01]  /*12690*/  SHF.R.U32.HI R35, RZ, 0x10, R13 ;  /* 0x00000010ff237819 */ /* 0x000fe2000001160d */
[----:B------:R-:W-:Y:S01]  /*126a0*/  IMAD.SHL.U32 R26, R26, 0x40, RZ ;  /* 0x000000401a1a7824 */ /* 0x000fe200078e00ff */
[----:B------:R-:W-:Y:S01]  /*126b0*/  SHF.R.U64 R42, R4, 0x10, R5 ;  /* 0x00000010042a7819 */ /* 0x000fe20000001205 */
[----:B------:R-:W-:Y:S01]  /*126c0*/  HADD2.F32 R34, -RZ, R34.H0_H0 ;  /* 0x20000022ff227230 */ /* 0x000fe20000004100 */
[----:B------:R-:W-:Y:S02]  /*126d0*/  SHF.R.U64 R12, R12, 0x10, R13 ;  /* 0x000000100c0c7819 */ /* 0x000fe4000000120d */
[----:B------:R-:W-:Y:S02]  /*126e0*/  LOP3.LUT R28, R26, 0xfffffe00, RZ, 0xc0, !PT ;  /* 0xfffffe001a1c7812 */ /* 0x000fe400078ec0ff */
[----:B------:R-:W-:Y:S02]  /*126f0*/  SHF.R.U32.HI R43, RZ, 0x10, R15 ;  /* 0x00000010ff2b7819 */ /* 0x000fe4000001160f */
[----:B------:R-:W-:-:S02]  /*12700*/  SHF.R.U32.HI R39, RZ, 0x10, R7 ;  /* 0x00000010ff277819 */ /* 0x000fc40000011607 */
[----:B------:R-:W-:Y:S02]  /*12710*/  SHF.R.U64 R41, R6, 0x10, R7 ;  /* 0x0000001006297819 */ /* 0x000fe40000001207 */
        /* <DEDUP_REMOVED lines=10> */
[----:B------:R-:W-:-:S04]  /*127c0*/  IADD3 R20, R20, R21, R28 ;  /* 0x0000001514147210 */ /* 0x000fc80007ffe01c */
[----:B------:R-:W-:-:S05]  /*127d0*/  LEA R20, R20, R17, 0x1 ;  /* 0x0000001114147211 */ /* 0x000fca00078e08ff */
        /* <DEDUP_REMOVED lines=10> */
[CC--:B------:R-:W-:Y:S01]  /*12880*/  FMUL.FTZ R36, R14.reuse, R33.reuse ;  /* 0x000000210e247220 */ /* 0x0c0fe20000410000 */
[-C--:B------:R-:W-:Y:S01]  /*12890*/  FMUL.FTZ R38, R14, R32.reuse ;  /* 0x000000200e267220 */ /* 0x080fe20000410000 */
[----:B------:R-:W-:Y:S02]  /*128a0*/  HADD2.F32 R14, -RZ, R35.H0_H0 ;  /* 0x20000023ff0e7230 */ /* 0x000fe40000004100 */
[C---:B------:R-:W-:Y:S01]  /*128b0*/  FFMA.FTZ R36, R5.reuse, R32, -R36 ;  /* 0x0000002005247223 */ /* 0x040fe20000010824 */
[----:B------:R-:W-:Y:S01]  /*128c0*/  FFMA.FTZ R38, R5, R33, R38 ;  /* 0x0000002105267223 */ /* 0x000fe20000010026 */
[----:B------:R-:W-:Y:S01]  /*128d0*/  FMUL.FTZ R32, R29, R34 ;  /* 0x000000221d207220 */ /* 0x000fe20000410000 */
[C---:B------:R-:W-:Y:S01]  /*128e0*/  FMUL.FTZ R5, R13.reuse, R98 ;  /* 0x000000620d057220 */ /* 0x040fe20000410000 */
[----:B------:R-:W-:Y:S01]  /*128f0*/  FMUL.FTZ R13, R13, R100 ;  /* 0x000000640d0d7220 */ /* 0x000fe20000410000 */
[----:B------:R-:W-:Y:S01]  /*12900*/  FMUL.FTZ R40, R29, R14 ;  /* 0x0000000e1d287220 */ /* 0x000fe20000410000 */
[----:B------:R-:W-:-:S02]  /*12910*/  HADD2.F32 R15, -RZ, R30.H0_H0 ;  /* 0x2000001eff0f7230 */ /* 0x000fc40000004100 */
[C---:B------:R-:W-:Y:S01]  /*12920*/  FFMA.FTZ R33, R25.reuse, R14, -R32 ;  /* 0x0000000e19217223 */ /* 0x040fe20000010820 */
[----:B------:R-:W-:Y:S02]  /*12930*/  HADD2.F32 R29, -RZ, R99.H0_H0 ;  /* 0x20000063ff1d7230 */ /* 0x000fe40000004100 */
[C---:B------:R-:W-:Y:S01]  /*12940*/  FFMA.FTZ R100, R4.reuse, R100, -R5 ;  /* 0x0000006404647223 */ /* 0x040fe20000010805 */
[----:B------:R-:W-:Y:S02]  /*12950*/  HADD2.F32 R21, -RZ, R31.H0_H0 ;  /* 0x2000001fff157230 */ /* 0x000fe40000004100 */
[----:B------:R-:W-:Y:S01]  /*12960*/  FFMA.FTZ R98, R4, R98, R13 ;  /* 0x0000006204627223 */ /* 0x000fe2000001000d */
[----:B------:R-:W-:Y:S02]  /*12970*/  HADD2.F32 R5, -RZ, R101.H0_H0 ;  /* 0x20000065ff057230 */ /* 0x000fe40000004100 */
[----:B------:R-:W-:Y:S01]  /*12980*/  FFMA.FTZ R35, R25, R34, R40 ;  /* 0x0000002219237223 */ /* 0x000fe20000010028 */
[----:B------:R-:W-:-:S02]  /*12990*/  HADD2.F32 R32, -RZ, R99.H1_H1 ;  /* 0x30000063ff207230 */ /* 0x000fc40000004100 */
[C---:B------:R-:W-:Y:S01]  /*129a0*/  FMUL.FTZ R13, R15.reuse, R29 ;  /* 0x0000001d0f0d7220 */ /* 0x040fe20000410000 */
[----:B------:R-:W-:Y:S02]  /*129b0*/  HADD2.F32 R4, -RZ, R101.H1_H1 ;  /* 0x30000065ff047230 */ /* 0x000fe40000004100 */
[----:B------:R-:W-:Y:S01]  /*129c0*/  FMUL.FTZ R15, R15, R5 ;  /* 0x000000050f0f7220 */ /* 0x000fe20000410000 */
[----:B------:R-:W-:Y:S02]  /*129d0*/  HADD2.F32 R31, -RZ, R31.H1_H1 ;  /* 0x3000001fff1f7230 */ /* 0x000fe40000004100 */
[C---:B------:R-:W-:Y:S01]  /*129e0*/  FMUL.FTZ R40, R21.reuse, R32 ;  /* 0x0000002015287220 */ /* 0x040fe20000410000 */
[----:B------:R-:W-:Y:S02]  /*129f0*/  HADD2.F32 R34, -RZ, R39.H0_H0 ;  /* 0x20000027ff227230 */ /* 0x000fe40000004100 */
[----:B------:R-:W-:Y:S01]  /*12a00*/  FMUL.FTZ R21, R21, R4 ;  /* 0x0000000415157220 */ /* 0x000fe20000410000 */
[----:B------:R-:W-:-:S02]  /*12a10*/  HADD2.F32 R14, -RZ, R43.H0_H0 ;  /* 0x2000002bff0e7230 */ /* 0x000fc40000004100 */
[C---:B------:R-:W-:Y:S01]  /*12a20*/  FFMA.FTZ R37, R6.reuse, R5, -R13 ;  /* 0x0000000506257223 */ /* 0x040fe2000001080d */
[----:B------:R-:W-:Y:S01]  /*12a30*/  FFMA.FTZ R29, R6, R29, R15 ;  /* 0x0000001d061d7223 */ /* 0x000fe2000001000f */
[----:B------:R-:W-:Y:S01]  /*12a40*/  FFMA.FTZ R40, R7, R4, -R40 ;  /* 0x0000000407287223 */ /* 0x000fe20000010828 */
[----:B------:R-:W-:Y:S02]  /*12a50*/  HADD2.F32 R28, -RZ, R28.H1_H1 ;  /* 0x3000001cff1c7230 */ /* 0x000fe40000004100 */
[----:B------:R-:W-:Y:S01]  /*12a60*/  FMUL.FTZ R6, R31, R34 ;  /* 0x000000221f067220 */ /* 0x000fe20000410000 */
[----:B------:R-:W-:Y:S02]  /*12a70*/  HADD2.F32 R30, -RZ, R30.H1_H1 ;  /* 0x3000001eff1e7230 */ /* 0x000fe40000004100 */
[----:B------:R-:W-:Y:S01]  /*12a80*/  FFMA.FTZ R32, R7, R32, R21 ;  /* 0x0000002007207223 */ /* 0x000fe20000010015 */
[----:B------:R-:W-:Y:S01]  /*12a90*/  FMUL.FTZ R4, R31, R14 ;  /* 0x0000000e1f047220 */ /* 0x000fe20000410000 */
[----:B------:R-:W-:-:S02]  /*12aa0*/  HADD2.F32 R13, -RZ, R42.H0_H0 ;  /* 0x2000002aff0d7230 */ /* 0x000fc40000004100 */
[C---:B------:R-:W-:Y:S01]  /*12ab0*/  FFMA.FTZ R31, R27.reuse, R14, -R6 ;  /* 0x0000000e1b1f7223 */ /* 0x040fe20000010806 */
[----:B------:R-:W-:Y:S02]  /*12ac0*/  HADD2.F32 R15, -RZ, R41.H0_H0 ;  /* 0x20000029ff0f7230 */ /* 0x000fe40000004100 */
[----:B------:R-:W-:Y:S01]  /*12ad0*/  FFMA.FTZ R39, R27, R34, R4 ;  /* 0x000000221b277223 */ /* 0x000fe20000010004 */
[----:B------:R-:W-:Y:S02]  /*12ae0*/  HADD2.F32 R5, -RZ, R12.H0_H0 ;  /* 0x2000000cff057230 */ /* 0x000fe40000004100 */
[----:B------:R-:W-:Y:S01]  /*12af0*/  FMUL.FTZ R21, R28, R13 ;  /* 0x0000000d1c157220 */ /* 0x000fe20000410000 */
[----:B------:R-:W-:Y:S02]  /*12b00*/  HADD2.F32 R7, -RZ, R44.H0_H0 ;  /* 0x2000002cff077230 */ /* 0x000fe40000004100 */
[----:B------:R-:W-:Y:S01]  /*12b10*/  FMUL.FTZ R27, R30, R15 ;  /* 0x0000000f1e1b7220 */ /* 0x000fe20000410000 */
[----:B------:R-:W-:-:S02]  /*12b20*/  HADD2.F32 R24, -RZ, R24.H1_H1 ;  /* 0x30000018ff187230 */ /* 0x000fc40000004100 */
[----:B------:R-:W-:Y:S01]  /*12b30*/  FMUL.FTZ R28, R28, R5 ;  /* 0x000000051c1c7220 */ /* 0x000fe20000410000 */
[----:B------:R-:W-:Y:S02]  /*12b40*/  HADD2.F32 R26, -RZ, R26.H1_H1 ;  /* 0x3000001aff1a7230 */ /* 0x000fe40000004100 */
[----:B------:R-:W-:Y:S01]  /*12b50*/  FMUL.FTZ R30, R30, R7 ;  /* 0x000000071e1e7220 */ /* 0x000fe20000410000 */
        /* <DEDUP_REMOVED lines=14> */
.L_x_1734:
[----:B------:R-:W-:Y:S05]  /*12c40*/  BSYNC B1 ;  /* 0x0000000000017941 */ /* 0x000fea0003800000 */
.L_x_1733:
[----:B------:R-:W-:Y:S05]  /*12c50*/  @P1 BRA `(.L_x_1700) ;  /* 0x00000004009c1947 */ /* 0x000fea0003800000 */
[----:B--2---:R-:W2:Y:S04]  /*12c60*/  LDL R5, [R1+0xa4] ;  /* 0x0000a40001057983 */ /* 0x004ea80000100800 */
[----:B------:R-:W3:Y:S01]  /*12c70*/  LDL R40, [R1+0xac] ;  /* 0x0000ac0001287983 */ /* 0x000ee20000100800 */
[----:B------:R-:W-:Y:S01]  /*12c80*/  IMAD.SHL.U32 R4, R3, 0x40, RZ ;  /* 0x0000004003047824 */ /* 0x000fe200078e00ff */
[----:B------:R-:W-:Y:S01]  /*12c90*/  SHF.R.S32.HI R6, RZ, 0x1f, R3 ;  /* 0x0000001fff067819 */ /* 0x000fe20000011403 */
[----:B------:R-:W-:Y:S01]  /*12ca0*/  HADD2.F32 R25, -RZ, R89.H1_H1 ;  /* 0x30000059ff197230 */ /* 0x000fe20000004100 */
[----:B------:R-:W-:Y:S01]  /*12cb0*/  SHF.R.U32.HI R26, RZ, 0x10, R9 ;  /* 0x00000010ff1a7819 */ /* 0x000fe20000011609 */
[--C-:B------:R-:W-:Y:S01]  /*12cc0*/  HADD2.F32 R27, -RZ, R86.reuse.H1_H1 ;  /* 0x30000056ff1b7230 */ /* 0x100fe20000004100 */
[----:B------:R-:W-:Y:S01]  /*12cd0*/  LOP3.LUT R7, R4, 0x1c0, RZ, 0xc0, !PT ;  /* 0x000001c004077812 */ /* 0x000fe200078ec0ff */
[----:B------:R-:W-:Y:S01]  /*12ce0*/  HADD2.F32 R86, -RZ, R86.H0_H0 ;  /* 0x20000056ff567230 */ /* 0x000fe20000004100 */
[----:B------:R-:W-:Y:S01]  /*12cf0*/  LEA.HI R6, R6, R3, RZ, 0x3 ;  /* 0x0000000306067211 */ /* 0x000fe200078f18ff */
[----:B------:R-:W-:Y:S01]  /*12d00*/  HADD2.F32 R26, -RZ, R26.H0_H0 ;  /* 0x2000001aff1a7230 */ /* 0x000fe20000004100 */
[----:B0-----:R-:W-:-:S02]  /*12d10*/  SHF.R.U64 R39, R72, 0x10, R73 ;  /* 0x0000001048277819 */ /* 0x001fc40000001249 */
[----:B------:R-:W-:Y:S01]  /*12d20*/  SHF.R.U32.HI R72, RZ, 0x10, R73 ;  /* 0x00000010ff487819 */ /* 0x000fe20000011649 */
[----:B------:R-:W-:Y:S01]  /*12d30*/  IMAD.SHL.U32 R6, R6, 0x40, RZ ;  /* 0x0000004006067824 */ /* 0x000fe200078e00ff */
[----:B------:R-:W-:Y:S02]  /*12d40*/  SHF.R.U64 R37, R8, 0x10, R9 ;  /* 0x0000001008257819 */ /* 0x000fe40000001209 */
[--C-:B------:R-:W-:Y:S02]  /*12d50*/  SHF.R.U64 R35, R10, 0x10, R11.reuse ;  /* 0x000000100a237819 */ /* 0x100fe4000000120b */
[----:B------:R-:W-:Y:S02]  /*12d60*/  LOP3.LUT R12, R6, 0xfffffe00, RZ, 0xc0, !PT ;  /* 0xfffffe00060c7812 */ /* 0x000fe400078ec0ff */
[----:B------:R-:W-:Y:S02]  /*12d70*/  SHF.R.U32.HI R33, RZ, 0x10, R11 ;  /* 0x00000010ff217819 */ /* 0x000fe4000001160b */
[----:B------:R-:W-:-:S02]  /*12d80*/  SHF.R.U64 R38, R74, 0x10, R75 ;  /* 0x000000104a267819 */ /* 0x000fc4000000124b */
[----:B------:R-:W-:Y:S02]  /*12d90*/  SHF.R.U32.HI R74, RZ, 0x10, R75 ;  /* 0x00000010ff4a7819 */ /* 0x000fe4000001164b */
        /* <DEDUP_REMOVED lines=23> */
[-C--:B------:R-:W-:Y:S01]  /*12f10*/  FMUL.FTZ R31, R20, R25.reuse ;  /* 0x00000019141f7220 */ /* 0x080fe20000410000 */
[----:B------:R-:W-:Y:S02]  /*12f20*/  HADD2.F32 R20, -RZ, R72.H0_H0 ;  /* 0x20000048ff147230 */ /* 0x000fe40000004100 */
[----:B------:R-:W-:Y:S01]  /*12f30*/  FMUL.FTZ R28, R13, R26 ;  /* 0x0000001a0d1c7220 */ /* 0x000fe20000410000 */
[C---:B------:R-:W-:Y:S01]  /*12f40*/  FFMA.FTZ R29, R8.reuse, R25, -R29 ;  /* 0x00000019081d7223 */ /* 0x040fe2000001081d */
[----:B------:R-:W-:Y:S01]  /*12f50*/  FFMA.FTZ R31, R8, R27, R31 ;  /* 0x0000001b081f7223 */ /* 0x000fe2000001001f */
[----:B------:R-:W-:-:S02]  /*12f60*/  HADD2.F32 R8, -RZ, R89.H0_H0 ;  /* 0x20000059ff087230 */ /* 0x000fc40000004100 */
[----:B------:R-:W-:Y:S01]  /*12f70*/  FFMA.FTZ R30, R5, R20, -R28 ;  /* 0x00000014051e7223 */ /* 0x000fe2000001081c */
[----:B------:R-:W-:Y:S01]  /*12f80*/  FMUL.FTZ R28, R11, R86 ;  /* 0x000000560b1c7220 */ /* 0x000fe20000410000 */
[----:B------:R-:W-:Y:S01]  /*12f90*/  FMUL.FTZ R32, R13, R20 ;  /* 0x000000140d207220 */ /* 0x000fe20000410000 */
[----:B------:R-:W-:Y:S02]  /*12fa0*/  HADD2.F32 R21, -RZ, R14.H0_H0 ;  /* 0x2000000eff157230 */ /* 0x000fe40000004100 */
[-C--:B------:R-:W-:Y:S01]  /*12fb0*/  FMUL.FTZ R11, R11, R8.reuse ;  /* 0x000000080b0b7220 */ /* 0x080fe20000410000 */
[----:B------:R-:W-:Y:S02]  /*12fc0*/  HADD2.F32 R20, -RZ, R87.H0_H0 ;  /* 0x20000057ff147230 */ /* 0x000fe40000004100 */
[----:B------:R-:W-:Y:S01]  /*12fd0*/  FFMA.FTZ R28, R3, R8, -R28 ;  /* 0x00000008031c7223 */ /* 0x000fe2000001081c */
[----:B------:R-:W-:Y:S02]  /*12fe0*/  HADD2.F32 R8, -RZ, R90.H0_H0 ;  /* 0x2000005aff087230 */ /* 0x000fe40000004100 */
[----:B------:R-:W-:Y:S01]  /*12ff0*/  FFMA.FTZ R32, R5, R26, R32 ;  /* 0x0000001a05207223 */ /* 0x000fe20000010020 */
[----:B------:R-:W-:-:S02]  /*13000*/  HADD2.F32 R24, -RZ, R15.H0_H0 ;  /* 0x2000000fff187230 */ /* 0x000fc40000004100 */
[----:B------:R-:W-:Y:S01]  /*13010*/  FFMA.FTZ R86, R3, R86, R11 ;  /* 0x0000005603567223 */ /* 0x000fe2000001000b */
[----:B------:R-:W-:Y:S02]  /*13020*/  HADD2.F32 R87, -RZ, R87.H1_H1 ;  /* 0x30000057ff577230 */ /* 0x000fe40000004100 */
[C---:B------:R-:W-:Y:S01]  /*13030*/  FMUL.FTZ R26, R21.reuse, R20 ;  /* 0x00000014151a7220 */ /* 0x040fe20000410000 */
[----:B------:R-:W-:Y:S02]  /*13040*/  HADD2.F32 R3, -RZ, R90.H1_H1 ;  /* 0x3000005aff037230 */ /* 0x000fe40000004100 */
[-C--:B------:R-:W-:Y:S01]  /*13050*/  FMUL.FTZ R34, R21, R8.reuse ;  /* 0x0000000815227220 */ /* 0x080fe20000410000 */
[----:B------:R-:W-:Y:S02]  /*13060*/  HADD2.F32 R15, -RZ, R15.H1_H1 ;  /* 0x3000000fff0f7230 */ /* 0x000fe40000004100 */
[----:B------:R-:W-:Y:S01]  /*13070*/  FFMA.FTZ R21, R9, R8, -R26 ;  /* 0x0000000809157223 */ /* 0x000fe2000001081a */
[----:B------:R-:W-:Y:S01]  /*13080*/  FMUL.FTZ R5, R24, R87 ;  /* 0x0000005718057220 */ /* 0x000fe20000410000 */
[----:B------:R-:W-:-:S02]  /*13090*/  HADD2.F32 R26, -RZ, R33.H0_H0 ;  /* 0x20000021ff1a7230 */ /* 0x000fc40000004100 */
[-C--:B------:R-:W-:Y:S01]  /*130a0*/  FMUL.FTZ R24, R24, R3.reuse ;  /* 0x0000000318187220 */ /* 0x080fe20000410000 */
[----:B------:R-:W-:Y:S02]  /*130b0*/  HADD2.F32 R8, -RZ, R74.H0_H0 ;  /* 0x2000004aff087230 */ /* 0x000fe40000004100 */
[----:B------:R-:W-:Y:S01]  /*130c0*/  FFMA.FTZ R34, R9, R20, R34 ;  /* 0x0000001409227223 */ /* 0x000fe20000010022 */
[C---:B------:R-:W-:Y:S01]  /*130d0*/  FFMA.FTZ R20, R10.reuse, R3, -R5 ;  /* 0x000000030a147223 */ /* 0x040fe20000010805 */
[----:B------:R-:W-:Y:S01]  /*130e0*/  FFMA.FTZ R24, R10, R87, R24 ;  /* 0x000000570a187223 */ /* 0x000fe20000010018 */
[----:B------:R-:W-:Y:S02]  /*130f0*/  HADD2.F32 R12, -RZ, R12.H1_H1 ;  /* 0x3000000cff0c7230 */ /* 0x000fe40000004100 */
[C---:B------:R-:W-:Y:S01]  /*13100*/  FMUL.FTZ R36, R15.reuse, R26 ;  /* 0x0000001a0f247220 */ /* 0x040fe20000410000 */
[----:B------:R-:W-:Y:S02]  /*13110*/  HADD2.F32 R14, -RZ, R14.H1_H1 ;  /* 0x3000000eff0e7230 */ /* 0x000fe40000004100 */
        /* <DEDUP_REMOVED lines=27> */
.L_x_1700:
[----:B------:R-:W-:Y:S05]  /*132d0*/  BSYNC B0 ;  /* 0x0000000000007941 */ /* 0x000fea0003800000 */
.L_x_1660:
[----:B------:R-:W-:Y:S01]  /*132e0*/  @!PT LDS RZ, [RZ] ;  /* 0x00000000fffff984 */ /* 0x000fe20000000800 */
[----:B------:R-:W-:Y:S01]  /*132f0*/  @!PT LDS RZ, [RZ] ;  /* 0x00000000fffff984 */ /* 0x000fe20000000800 */
[----:B------:R-:W-:Y:S01]  /*13300*/  @!PT LDS RZ, [RZ] ;  /* 0x00000000fffff984 */ /* 0x000fe20000000800 */
[----:B------:R-:W-:Y:S01]  /*13310*/  @!PT LDS RZ, [RZ] ;  /* 0x00000000fffff984 */ /* 0x000fe20000000800 */
[----:B------:R1:W-:Y:S06]  /*13320*/  MEMBAR.ALL.CTA ;  /* 0x0000000000007992 */ /* 0x0003ec0000008000 */
[----:B-1----:R-:W1:Y:S01]  /*13330*/  FENCE.VIEW.ASYNC.S ;  /* 0x00000000000073c6 */ /* 0x002e620000000000 */
[----:B------:R-:W-:Y:S05]  /*13340*/  WARPSYNC.ALL ;  /* 0x0000000000007948 */ /* 0x000fea0003800000 */
[----:B-1----:R-:W-:Y:S06]  /*13350*/  BAR.SYNC.DEFER_BLOCKING 0xd, 0x100 ;  /* 0x0344000000007b1d */ /* 0x002fec0000010000 */
.L_x_1657:
[----:B01-3--:R-:W3:Y:S02]  /*13360*/  LDL R0, [R1+0x68] ;  /* 0x0000680001007983 */ /* 0x00bee40000100800 */
[----:B---3--:R-:W-:-:S13]  /*13370*/  R2UR UR4, R0 ;  /* 0x00000000000472ca */ /* 0x008fda00000e0000 */
[----:B------:R-:W-:-:S05]  /*13380*/  IMAD.U32 R0, RZ, RZ, UR4 ;  /* 0x00000004ff007e24 */ /* 0x000fca000f8e00ff */
[----:B------:R-:W-:-:S13]  /*13390*/  ISETP.NE.AND P0, PT, R0, 0x3, PT ;  /* 0x000000030000780c */ /* 0x000fda0003f05270 */
[----:B------:R-:W-:Y:S05]  /*133a0*/  @!P0 BRA `(.L_x_1735) ;  /* 0x0000000000048947 */ /* 0x000fea0003800000 */
[----:B------:R-:W-:Y:S01]  /*133b0*/  BPT.TRAP 0x1 ;  /* 0x000000040000795c */ /* 0x000fe20000300000 */
.L_x_1735:
[----:B------:R-:W-:Y:S01]  /*133c0*/  IMAD R0, R202, 0x8, R17 ;  /* 0x00000008ca007824 */ /* 0x000fe200078e0211 */
[----:B--2---:R-:W-:-:S04]  /*133d0*/  SHF.L.U32 R5, R218, 0x1f, RZ ;  /* 0x0000001fda057819 */ /* 0x004fc800000006ff */
[----:B------:R0:W1:Y:S01]  /*133e0*/  SYNCS.PHASECHK.TRANS64.TRYWAIT P1, [R0+URZ+0x30830], R5 ;  /* 0x03083005000075a7 */ /* 0x000062000802017f */
[----:B------:R-:W-:Y:S05]  /*133f0*/  @!P0 BRA `(.L_x_1736) ;  /* 0x0000000000048947 */ /* 0x000fea0003800000 */
[----:B------:R-:W-:Y:S01]  /*13400*/  BPT.TRAP 0x1 ;  /* 0x000000040000795c */ /* 0x000fe20000300000 */
.L_x_1736:
[----:B------:R-:W-:Y:S01]  /*13410*/  VIADD R3, R17, 0x20400 ;  /* 0x0002040011037836 */ /* 0x000fe20000000000 */
[----:B------:R-:W-:Y:S01]  /*13420*/  LOP3.LUT R6, R2, 0x10000, RZ, 0xfc, !PT ;  /* 0x0001000002067812 */ /* 0x000fe200078efcff */
[----:B------:R-:W-:-:S03]  /*13430*/  IMAD.MOV.U32 R7, RZ, RZ, 0x40000040 ;  /* 0x40000040ff077424 */ /* 0x000fc600078e00ff */
[----:B------:R-:W-:-:S04]  /*13440*/  SHF.R.U32.HI R3, RZ, 0x4, R3 ;  /* 0x00000004ff037819 */ /* 0x000fc80000011603 */
[----:B------:R-:W-:-:S04]  /*13450*/  LOP3.LUT R3, R3, 0x3fff, RZ, 0xc0, !PT ;  /* 0x00003fff03037812 */ /* 0x000fc800078ec0ff */
[----:B------:R-:W-:-:S05]  /*13460*/  LOP3.LUT R2, R3, 0x10000, RZ, 0xfc, !PT ;  /* 0x0001000003027812 */ /* 0x000fca00078efcff */
[----:B------:R2:W-:Y:S01]  /*13470*/  STL [R1+0x54], R2 ;  /* 0x0000540201007387 */ /* 0x0005e20000100800 */
[----:B-1----:R-:W-:Y:S05]  /*13480*/  @P1 BRA `(.L_x_1737) ;  /* 0x0000000000081947 */ /* 0x002fea0003800000 */
[----:B------:R-:W1:Y:S02]  /*13490*/  SYNCS.PHASECHK.TRANS64.TRYWAIT P1, [R0+URZ+0x30830], R5 ;  /* 0x03083005000075a7 */ /* 0x000e64000802017f */
[----:B-1----:R-:W-:Y:S05]  /*134a0*/  @!P1 BRA `(.L_x_1738) ;  /* 0x000001b4005c9947 */ /* 0x002fea0003800000 */
.L_x_1737:
[----:B--2---:R-:W2:Y:S01]  /*134b0*/  LDL R2, [R1+0x54] ;  /* 0x0000540001027983 */ /* 0x004ea20000100800 */
[----:B------:R-:W-:Y:S01]  /*134c0*/  IMAD.MOV.U32 R3, RZ, RZ, 0x40000040 ;  /* 0x40000040ff037424 */ /* 0x000fe200078e00ff */
[----:B------:R-:W-:Y:S05]  /*134d0*/  WARPSYNC.ALL ;  /* 0x0000000000007948 */ /* 0x000fea0003800000 */
[C---:B------:R-:W-:Y:S01]  /*134e0*/  R2UR UR4, R6.reuse ;  /* 0x00000000060472ca */ /* 0x040fe200000e0000 */
[----:B----45:R-:W-:Y:S01]  /*134f0*/  WARPGROUP.ARRIVE ;  /* 0x00000000000079c5 */ /* 0x030fe20000000000 */
[----:B------:R-:W-:Y:S01]  /*13500*/  R2UR UR5, R7 ;  /* 0x00000000070572ca */ /* 0x000fe200000e0000 */
[C---:B------:R-:W-:Y:S01]  /*13510*/  VIADD R62, R6.reuse, 0x2 ;  /* 0x00000002063e7836 */ /* 0x040fe20000000000 */
[----:B------:R-:W-:Y:S01]  /*13520*/  R2UR UR7, R3 ;  /* 0x00000000030772ca */ /* 0x000fe200000e0000 */
[----:B------:R-:W-:Y:S01]  /*13530*/  IMAD.MOV.U32 R63, RZ, RZ, 0x40000040 ;  /* 0x40000040ff3f7424 */ /* 0x000fe200078e00ff */
[----:B01----:R-:W-:Y:S01]  /*13540*/  MOV R5, 0x40000040 ;  /* 0x4000004000057802 */ /* 0x003fe20000000f00 */
[C---:B------:R-:W-:Y:S01]  /*13550*/  VIADD R60, R6.reuse, 0x4 ;  /* 0x00000004063c7836 */ /* 0x040fe20000000000 */
[C---:B------:R-:W-:Y:S01]  /*13560*/  IADD3 R58, R6.reuse, 0x6, RZ ;  /* 0x00000006063a7810 */ /* 0x040fe20007ffe0ff */
[----:B------:R-:W-:Y:S01]  /*13570*/  IMAD.MOV.U32 R61, RZ, RZ, 0x40000040 ;  /* 0x40000040ff3d7424 */ /* 0x000fe200078e00ff */
[----:B------:R-:W-:Y:S01]  /*13580*/  MOV R11, 0x40000040 ;  /* 0x40000040000b7802 */ /* 0x000fe20000000f00 */
[----:B------:R-:W-:Y:S01]  /*13590*/  IMAD.MOV.U32 R59, RZ, RZ, 0x40000040 ;  /* 0x40000040ff3b7424 */ /* 0x000fe200078e00ff */
[C---:B------:R-:W-:Y:S01]  /*135a0*/  IADD3 R212, R6.reuse, 0x800, RZ ;  /* 0x0000080006d47810 */ /* 0x040fe20007ffe0ff */
[C---:B------:R-:W-:Y:S01]  /*135b0*/  VIADD R56, R6.reuse, 0x400 ;  /* 0x0000040006387836 */ /* 0x040fe20000000000 */
[----:B------:R-:W-:Y:S01]  /*135c0*/  MOV R209, 0x40000040 ;  /* 0x4000004000d17802 */ /* 0x000fe20000000f00 */
[----:B------:R-:W-:Y:S01]  /*135d0*/  IMAD.MOV.U32 R57, RZ, RZ, 0x40000040 ;  /* 0x40000040ff397424 */ /* 0x000fe200078e00ff */
[C---:B------:R-:W-:Y:S01]  /*135e0*/  IADD3 R14, R6.reuse, 0xc02, RZ ;  /* 0x00000c02060e7810 */ /* 0x040fe20007ffe0ff */
[C---:B------:R-:W-:Y:S01]  /*135f0*/  VIADD R10, R6.reuse, 0x402 ;  /* 0x00000402060a7836 */ /* 0x040fe20000000000 */
[----:B------:R-:W-:Y:S01]  /*13600*/  MOV R9, 0x40000040 ;  /* 0x4000004000097802 */ /* 0x000fe20000000f00 */
[----:B------:R-:W-:Y:S01]  /*13610*/  VIADD R216, R6, 0x404 ;  /* 0x0000040406d87836 */ /* 0x000fe20000000000 */
[----:B------:R0:W-:Y:S01]  /*13620*/  STL.64 [R1+0x40], R62 ;  /* 0x0000403e01007387 */ /* 0x0001e20000100a00 */
[----:B------:R-:W-:-:S02]  /*13630*/  IMAD.MOV.U32 R217, RZ, RZ, 0x40000040 ;  /* 0x40000040ffd97424 */ /* 0x000fc400078e00ff */
[C---:B------:R-:W-:Y:S01]  /*13640*/  VIADD R214, R6.reuse, 0x406 ;  /* 0x0000040606d67836 */ /* 0x040fe20000000000 */
[----:B------:R0:W-:Y:S01]  /*13650*/  STL.64 [R1+0x38], R60 ;  /* 0x0000383c01007387 */ /* 0x0001e20000100a00 */
[----:B------:R-:W-:Y:S02]  /*13660*/  IMAD.MOV.U32 R215, RZ, RZ, 0x40000040 ;  /* 0x40000040ffd77424 */ /* 0x000fe400078e00ff */
[----:B------:R-:W-:Y:S01]  /*13670*/  IMAD.MOV.U32 R213, RZ, RZ, 0x40000040 ;  /* 0x40000040ffd57424 */ /* 0x000fe200078e00ff */
[----:B------:R0:W-:Y:S01]  /*13680*/  STL.64 [R1+0x30], R58 ;  /* 0x0000303a01007387 */ /* 0x0001e20000100a00 */
[C---:B------:R-:W-:Y:S02]  /*13690*/  VIADD R210, R6.reuse, 0x802 ;  /* 0x0000080206d27836 */ /* 0x040fe40000000000 */
[----:B------:R-:W-:Y:S01]  /*136a0*/  IMAD.MOV.U32 R211, RZ, RZ, 0x40000040 ;  /* 0x40000040ffd37424 */ /* 0x000fe200078e00ff */
[----:B------:R0:W-:Y:S01]  /*136b0*/  STL.64 [R1+0x28], R56 ;  /* 0x0000283801007387 */ /* 0x0001e20000100a00 */
[----:B------:R-:W-:-:S02]  /*136c0*/  VIADD R208, R6, 0x804 ;  /* 0x0000080406d07836 */ /* 0x000fc40000000000 */
[C---:B------:R-:W-:Y:S01]  /*136d0*/  VIADD R206, R6.reuse, 0x806 ;  /* 0x0000080606ce7836 */ /* 0x040fe20000000000 */
[----:B------:R0:W-:Y:S01]  /*136e0*/  STL.64 [R1+0x20], R10 ;  /* 0x0000200a01007387 */ /* 0x0001e20000100a00 */
[----:B------:R-:W-:Y:S02]  /*136f0*/  IMAD.MOV.U32 R207, RZ, RZ, 0x40000040 ;  /* 0x40000040ffcf7424 */ /* 0x000fe400078e00ff */
[C---:B------:R-:W-:Y:S02]  /*13700*/  VIADD R20, R6.reuse, 0xc00 ;  /* 0x00000c0006147836 */ /* 0x040fe40000000000 */
[----:B------:R-:W-:Y:S02]  /*13710*/  IMAD.MOV.U32 R21, RZ, RZ, 0x40000040 ;  /* 0x40000040ff157424 */ /* 0x000fe400078e00ff */
[----:B------:R-:W-:Y:S02]  /*13720*/  IMAD.MOV.U32 R15, RZ, RZ, 0x40000040 ;  /* 0x40000040ff0f7424 */ /* 0x000fe400078e00ff */
[----:B------:R-:W-:-:S02]  /*13730*/  VIADD R12, R6, 0xc04 ;  /* 0x00000c04060c7836 */ /* 0x000fc40000000000 */
[----:B------:R-:W-:Y:S02]  /*13740*/  IMAD.MOV.U32 R13, RZ, RZ, 0x40000040 ;  /* 0x40000040ff0d7424 */ /* 0x000fe400078e00ff */
[----:B------:R-:W-:Y:S02]  /*13750*/  VIADD R8, R6, 0xc06 ;  /* 0x00000c0606087836 */ /* 0x000fe40000000000 */
[----:B------:R-:W-:Y:S01]  /*13760*/  IMAD.MOV.U32 R3, RZ, RZ, 0x40000040 ;  /* 0x40000040ff037424 */ /* 0x000fe200078e00ff */
[----:B--2---:R-:W-:-:S04]  /*13770*/  LEA R2, R202, R2, 0xb ;  /* 0x00000002ca027211 */ /* 0x004fc800078e58ff */
[C---:B------:R-:W-:Y:S01]  /*13780*/  R2UR UR6, R2.reuse ;  /* 0x00000000020672ca */ /* 0x040fe200000e0000 */
[----:B------:R-:W-:-:S12]  /*13790*/  VIADD R4, R2, 0x2 ;  /* 0x0000000202047836 */ /* 0x000fd80000000000 */
[----:B------:R-:W-:Y:S01]  /*137a0*/  HGMMA.64x64x16.F32 R24, gdesc[UR4], RZ, !UPT, gsb0 ;  /* 0x00e00000041879f0 */ /* 0x000fe2000c0008ff */
[----:B------:R-:W-:Y:S02]  /*137b0*/  R2UR UR4, R62 ;  /* 0x000000003e0472ca */ /* 0x000fe400000e0000 */
[----:B------:R-:W-:Y:S02]  /*137c0*/  R2UR UR5, R63 ;  /* 0x000000003f0572ca */ /* 0x000fe400000e0000 */
[----:B------:R-:W-:Y:S01]  /*137d0*/  R2UR UR6, R4 ;  /* 0x00000000040672ca */ /* 0x000fe200000e0000 */
[----:B------:R-:W-:Y:S01]  /*137e0*/  VIADD R4, R2, 0x4 ;  /* 0x0000000402047836 */ /* 0x000fe20000000000 */
[----:B------:R-:W-:Y:S01]  /*137f0*/  R2UR UR7, R5 ;  /* 0x00000000050772ca */ /* 0x000fe200000e0000 */
[----:B------:R-:W-:Y:S01]  /*13800*/  IMAD.MOV.U32 R5, RZ, RZ, 0x40000040 ;  /* 0x40000040ff057424 */ /* 0x000fe200078e00ff */
[----:B------:R-:W-:Y:S02]  /*13810*/  WARPGROUP.DEPBAR.LE gsb0, 0x0 ;  /* 0x00008000000079c5 */ /* 0x000fe40000010000 */
[----:B------:R-:W-:-:S09]  /*13820*/  WARPGROUP.ARRIVE ;  /* 0x00000000000079c5 */ /* 0x000fd20000000000 */
[----:B------:R-:W-:Y:S01]  /*13830*/  HGMMA.64x64x16.F32 R24, gdesc[UR4], R24, gsb0 ;  /* 0x00e00000041879f0 */ /* 0x000fe20008000818 */
        /* <DEDUP_REMOVED lines=11> */
[----:B------:R-:W-:Y:S02]  /*138f0*/  R2UR UR6, R4 ;  /* 0x00000000040672ca */ /* 0x000fe400000e0000 */
[----:B------:R-:W-:Y:S01]  /*13900*/  R2UR UR7, R5 ;  /* 0x00000000050772ca */ /* 0x000fe200000e0000 */
[----:B------:R-:W-:Y:S01]  /*13910*/  IMAD.MOV.U32 R5, RZ, RZ, 0x40000040 ;  /* 0x40000040ff057424 */ /* 0x000fe200078e00ff */
[----:B------:R-:W-:Y:S01]  /*13920*/  IADD3 R4, R2, 0x200, RZ ;  /* 0x0000020002047810 */ /* 0x000fe20007ffe0ff */
[----:B------:R-:W-:-:S02]  /*13930*/  WARPGROUP.DEPBAR.LE gsb0, 0x0 ;  /* 0x00008000000079c5 */ /* 0x000fc40000010000 */
[----:B------:R-:W-:-:S08]  /*13940*/  WARPGROUP.ARRIVE ;  /* 0x00000000000079c5 */ /* 0x000fd00000000000 */
        /* <DEDUP_REMOVED lines=14> */
[----:B------:R-:W-:Y:S02]  /*13a30*/  R2UR UR7, R5 ;  /* 0x00000000050772ca */ /* 0x000fe400000e0000 */
[----:B------:R-:W-:Y:S01]  /*13a40*/  MOV R5, 0x40000040 ;  /* 0x4000004000057802 */ /* 0x000fe20000000f00 */
        /* <DEDUP_REMOVED lines=71> */
[C---:B------:R-:W-:Y:S01]  /*13ec0*/  IADD3 R4, R2.reuse, 0x604, RZ ;  /* 0x0000060402047810 */ /* 0x040fe20007ffe0ff */
[----:B------:R-:W-:Y:S01]  /*13ed0*/  VIADD R2, R2, 0x606 ;  /* 0x0000060602027836 */ /* 0x000fe20000000000 */
[----:B------:R-:W-:-:S02]  /*13ee0*/  WARPGROUP.DEPBAR.LE gsb0, 0x0 ;  /* 0x00008000000079c5 */ /* 0x000fc40000010000 */
[----:B------:R-:W-:-:S07]  /*13ef0*/  WARPGROUP.ARRIVE ;  /* 0x00000000000079c5 */ /* 0x000fce0000000000 */
[----:B------:R-:W-:Y:S01]  /*13f00*/  HGMMA.64x64x16.F32 R24, gdesc[UR4], R24, gsb0 ;  /* 0x00e00000041879f0 */ /* 0x000fe20008000818 */
[----:B------:R-:W-:Y:S02]  /*13f10*/  R2UR UR4, R12 ;  /* 0x000000000c0472ca */ /* 0x000fe400000e0000 */
[----:B------:R-:W-:Y:S02]  /*13f20*/  R2UR UR5, R13 ;  /* 0x000000000d0572ca */ /* 0x000fe400000e0000 */
[----:B------:R-:W-:Y:S02]  /*13f30*/  R2UR UR6, R4 ;  /* 0x00000000040672ca */ /* 0x000fe400000e0000 */
[----:B------:R-:W-:Y:S01]  /*13f40*/  R2UR UR7, R5 ;  /* 0x00000000050772ca */ /* 0x000fe200000e0000 */
[----:B------:R-:W-:Y:S02]  /*13f50*/  WARPGROUP.DEPBAR.LE gsb0, 0x0 ;  /* 0x00008000000079c5 */ /* 0x000fe40000010000 */
[----:B------:R-:W-:-:S10]  /*13f60*/  WARPGROUP.ARRIVE ;  /* 0x00000000000079c5 */ /* 0x000fd40000000000 */
[----:B------:R-:W-:Y:S01]  /*13f70*/  HGMMA.64x64x16.F32 R24, gdesc[UR4], R24, gsb0 ;  /* 0x00e00000041879f0 */ /* 0x000fe20008000818 */
[----:B------:R-:W-:Y:S02]  /*13f80*/  R2UR UR4, R8 ;  /* 0x00000000080472ca */ /* 0x000fe400000e0000 */
[----:B------:R-:W-:Y:S02]  /*13f90*/  R2UR UR5, R9 ;  /* 0x00000000090572ca */ /* 0x000fe400000e0000 */
[----:B------:R-:W-:Y:S02]  /*13fa0*/  R2UR UR6, R2 ;  /* 0x00000000020672ca */ /* 0x000fe400000e0000 */
[----:B------:R-:W-:Y:S01]  /*13fb0*/  R2UR UR7, R3 ;  /* 0x00000000030772ca */ /* 0x000fe200000e0000 */
[----:B------:R-:W-:Y:S02]  /*13fc0*/  WARPGROUP.DEPBAR.LE gsb0, 0x0 ;  /* 0x00008000000079c5 */ /* 0x000fe40000010000 */
[----:B------:R-:W-:-:S10]  /*13fd0*/  WARPGROUP.ARRIVE ;  /* 0x00000000000079c5 */ /* 0x000fd40000000000 */
[----:B------:R-:W-:Y:S03]  /*13fe0*/  HGMMA.64x64x16.F32 R24, gdesc[UR4], R24, gsb0 ;  /* 0x00e00000041879f0 */ /* 0x000fe60008000818 */
[----:B------:R-:W-:Y:S02]  /*13ff0*/  WARPGROUP.DEPBAR.LE gsb0, 0x0 ;  /* 0x00008000000079c5 */ /* 0x000fe40000010000 */
[----:B0-----:R-:W-:Y:S05]  /*14000*/  @!P0 BRA `(.L_x_1739) ;  /* 0x0000000000048947 */ /* 0x001fea0003800000 */
[----:B------:R-:W-:Y:S01]  /*14010*/  BPT.TRAP 0x1 ;  /* 0x000000040000795c */ /* 0x000fe20000300000 */
.L_x_1739:
[----:B------:R-:W2:Y:S01]  /*14020*/  LDL R2, [R1+0x78] ;  /* 0x0000780001027983 */ /* 0x000ea20000100800 */
[----:B------:R-:W0:Y:S01]  /*14030*/  LDC R78, c[0x0][0x448] ;  /* 0x00011200ff4e7b82 */ /* 0x000e220000000800 */
[----:B------:R-:W-:Y:S02]  /*14040*/  ULDC UR4, c[0x0][0x9d8] ;  /* 0x0002760000047ab9 */ /* 0x000fe40000000800 */
[----:B------:R-:W2:Y:S04]  /*14050*/  LDL R76, [R1+0x5c] ;  /* 0x00005c00014c7983 */ /* 0x000ea80000100800 */
[----:B------:R-:W3:Y:S01]  /*14060*/  LDL R65, [R1+0xc] ;  /* 0x00000c0001417983 */ /* 0x000ee20000100800 */
[----:B0-----:R-:W-:-:S13]  /*14070*/  ISETP.NE.AND P1, PT, R78, 0x1, PT ;  /* 0x000000014e00780c */ /* 0x001fda0003f25270 */
[----:B------:R-:W0:Y:S08]  /*14080*/  @P1 LDC R3, c[0x0][0x44c] ;  /* 0x00011300ff031b82 */ /* 0x000e300000000800 */
[----:B------:R-:W1:Y:S01]  /*14090*/  @P1 LDC R11, c[0x0][0x450] ;  /* 0x00011400ff0b1b82 */ /* 0x000e620000000800 */
[----:B------:R-:W-:Y:S01]  /*140a0*/  FMUL.FTZ R64, R48, UR4 ;  /* 0x0000000430407c20 */ /* 0x000fe20008410000 */
[----:B------:R-:W-:-:S02]  /*140b0*/  VIADD R0, R0, 0x30840 ;  /* 0x0003084000007836 */ /* 0x000fc40000000000 */
[----:B------:R-:W-:Y:S02]  /*140c0*/  IMAD.MOV.U32 R66, RZ, RZ, -0x40 ;  /* 0xffffffc0ff427424 */ /* 0x000fe400078e00ff */
        /* <DEDUP_REMOVED lines=16> */
[----:B------:R-:W-:-:S02]  /*141d0*/  IMAD R66, R93, R66, 0x40 ;  /* 0x000000405d427424 */ /* 0x000fc400078e0242 */
        /* <DEDUP_REMOVED lines=15> */
[----:B------:R-:W-:-:S02]  /*142d0*/  ULDC UR4, c[0x0][0x9dc] ;  /* 0x0002770000047ab9 */ /* 0x000fc40000000800 */
[----:B------:R-:W-:Y:S01]  /*142e0*/  ULOP3.LUT UR5, URZ, UR4, URZ, 0x33, !UPT ;  /* 0x000000043f057292 */ /* 0x000fe2000f8e333f */
[----:B------:R-:W-:-:S04]  /*142f0*/  LOP3.LUT R16, R16, 0xffffffbf, RZ, 0xc0, !PT ;  /* 0xffffffbf10107812 */ /* 0x000fc800078ec0ff */
[----:B------:R-:W-:Y:S01]  /*14300*/  @P1 LOP3.LUT R16, R16, 0x40, RZ, 0xfc, !PT ;  /* 0x0000004010101812 */ /* 0x000fe200078efcff */
        /* <DEDUP_REMOVED lines=22> */
[----:B------:R-:W1:Y:S01]  /*14470*/  MUFU.TANH R33, R33 ;  /* 0x0000002100217308 */ /* 0x000e620000002400 */
[----:B--2---:R-:W-:-:S04]  /*14480*/  IMAD.IADD R48, R2, 0x1, R76 ;  /* 0x0000000102307824 */ /* 0x004fc800078e024c */
[----:B0-----:R-:W-:-:S05]  /*14490*/  @P1 IMAD.HI.U32 R2, R48, R3, RZ ;  /* 0x0000000330021227 */ /* 0x001fca00078e00ff */
[----:B-1----:R-:W-:Y:S02]  /*144a0*/  @P1 SHF.R.U32.HI R48, RZ, R11, R2 ;  /* 0x0000000bff301219 */ /* 0x002fe40000011602 */
[----:B------:R-:W0:Y:S01]  /*144b0*/  LDC.64 R10, c[0x0][0x9e0] ;  /* 0x00027800ff0a7b82 */ /* 0x000e220000000a00 */
[----:B---3--:R-:W-:-:S04]  /*144c0*/  PRMT R2, R65, 0x654, R0 ;  /* 0x0000065441027816 */ /* 0x008fc80000000000 */
[----:B------:R1:W-:Y:S01]  /*144d0*/  SYNCS.ARRIVE.TRANS64.RED.A1T0 RZ, [R2+URZ], RZ ;  /* 0x000000ff02ff79a7 */ /* 0x0003e2000810043f */
[----:B------:R-:W2:Y:S01]  /*144e0*/  SHFL.IDX PT, R70, R48, RZ, 0x1c1f ;  /* 0x001c1fff30467589 */ /* 0x000ea200000e0000 */
[----:B-1----:R-:W-:-:S04]  /*144f0*/  IADD3 R2, -R225, 0x1, R66 ;  /* 0x00000001e1027810 */ /* 0x002fc80007ffe142 */
[----:B------:R-:W-:Y:S02]  /*14500*/  IADD3 R3, -R219, R2, R220 ;  /* 0x00000002db037210 */ /* 0x000fe40007ffe1dc */
[----:B------:R-:W-:-:S05]  /*14510*/  MOV R2, UR5 ;  /* 0x0000000500027c02 */ /* 0x000fca0008000f00 */
[----:B------:R1:W-:Y:S01]  /*14520*/  STL [R1], R2 ;  /* 0x0000000201007387 */ /* 0x0003e20000100800 */
[----:B0-----:R-:W-:Y:S01]  /*14530*/  ISETP.GE.AND P1, PT, R11, 0x1, PT ;  /* 0x000000010b00780c */ /* 0x001fe20003f26270 */
[----:B------:R-:W0:Y:S08]  /*14540*/  MUFU.TANH R34, R34 ;  /* 0x0000002200227308 */ /* 0x000e300000002400 */
[----:B------:R-:W3:Y:S08]  /*14550*/  MUFU.TANH R64, R64 ;  /* 0x0000004000407308 */ /* 0x000ef00000002400 */
[----:B------:R-:W0:Y:S08]  /*14560*/  MUFU.TANH R63, R63 ;  /* 0x0000003f003f7308 */ /* 0x000e300000002400 */
[----:B------:R-:W0:Y:S08]  /*14570*/  MUFU.TANH R35, R35 ;  /* 0x0000002300237308 */ /* 0x000e300000002400 */
[----:B------:R-:W0:Y:S08]  /*14580*/  MUFU.TANH R36, R36 ;  /* 0x0000002400247308 */ /* 0x000e300000002400 */
[----:B------:R-:W0:Y:S08]  /*14590*/  MUFU.TANH R52, R52 ;  /* 0x0000003400347308 */ /* 0x000e300000002400 */
[----:B------:R-:W0:Y:S08]  /*145a0*/  MUFU.TANH R50, R50 ;  /* 0x0000003200327308 */ /* 0x000e300000002400 */
[----:B------:R-:W0:Y:S01]  /*145b0*/  MUFU.TANH R38, R38 ;  /* 0x0000002600267308 */ /* 0x000e220000002400 */
[----:B------:R-:W-:Y:S01]  /*145c0*/  IADD3 R67, -R225, R220, R66 ;  /* 0x000000dce1437210 */ /* 0x000fe20007ffe142 */
[----:B------:R-:W-:Y:S01]  /*145d0*/  VIADD R65, R3, UR5 ;  /* 0x0000000503417c36 */ /* 0x000fe20008000000 */
[----:B------:R-:W-:-:S05]  /*145e0*/  LOP3.LUT R16, R16, 0xffffffdf, RZ, 0xc0, !PT ;  /* 0xffffffdf10107812 */ /* 0x000fca00078ec0ff */
[----:B------:R5:W0:Y:S01]  /*145f0*/  MUFU.TANH R0, R54 ;  /* 0x0000003600007308 */ /* 0x000a220000002400 */
[----:B------:R-:W-:Y:S01]  /*14600*/  @P1 LOP3.LUT R16, R16, 0x20, RZ, 0xfc, !PT ;  /* 0x0000002010101812 */ /* 0x000fe200078efcff */
[----:B--2---:R-:W-:Y:S01]  /*14610*/  IMAD.IADD R69, R65, 0x1, R70 ;  /* 0x0000000141457824 */ /* 0x004fe200078e0246 */
[----:B------:R-:W-:Y:S01]  /*14620*/  LEA R46, R93, 0xffffffc0, 0x6 ;  /* 0xffffffc05d2e7811 */ /* 0x000fe200078e30ff */
[----:B-----5:R-:W-:-:S05]  /*14630*/  IMAD.IADD R54, R3, 0x1, R10 ;  /* 0x0000000103367824 */ /* 0x020fca00078e020a */
[----:B------:R-:W-:Y:S01]  /*14640*/  VIADDMNMX R68, R70, R54, R67, PT ;  /* 0x0000003646447246 */ /* 0x000fe20003800143 */
[----:B-1-34-:R-:W-:Y:S06]  /*14650*/  @!P1 BRA `(.L_x_1740) ;  /* 0x0000000000509947 */ /* 0x01afec0003800000 */
[----:B------:R-:W-:Y:S01]  /*14660*/  IADD3 R39, -R219, R220, R70 ;  /* 0x000000dcdb277210 */ /* 0x000fe20007ffe146 */
[----:B------:R-:W-:Y:S03]  /*14670*/  BSSY B0, `(.L_x_1741) ;  /* 0x000000e000007945 */ /* 0x000fe60003800000 */
[----:B------:R-:W-:-:S13]  /*14680*/  ISETP.GT.AND P1, PT, R39, -0x1, PT ;  /* 0xffffffff2700780c */ /* 0x000fda0003f24270 */
        /* <DEDUP_REMOVED lines=8> */
.L_x_1742:
[----:B------:R-:W-:-:S13]  /*14710*/  ISETP.NE.AND P1, PT, R11, 0x1, PT ;  /* 0x000000010b00780c */ /* 0x000fda0003f25270 */
[----:B------:R-:W1:Y:S02]  /*14720*/  @P1 LDC.64 R2, c[0x0][0x9e8] ;  /* 0x00027a00ff021b82 */ /* 0x000e640000000a00 */
[----:B-1----:R-:W-:-:S05]  /*14730*/  @P1 IMAD.HI.U32 R2, R39, R2, RZ ;  /* 0x0000000227021227 */ /* 0x002fca00078e00ff */
[----:B------:R-:W-:-:S07]  /*14740*/  @P1 SHF.R.U32.HI R39, RZ, R3, R2 ;  /* 0x00000003ff271219 */ /* 0x000fce0000011602 */
.L_x_1743:
[----:B------:R-:W-:Y:S05]  /*14750*/  BSYNC B0 ;  /* 0x0000000000007941 */ /* 0x000fea0003800000 */
.L_x_1741:
[----:B------:R-:W-:-:S04]  /*14760*/  IMAD R2, R39, R11, -R46 ;  /* 0x0000000b27027224 */ /* 0x000fc800078e0a2e */
[----:B------:R-:W-:-:S05]  /*14770*/  IMAD.IADD R2, R2, 0x1, -R225 ;  /* 0x0000000102027824 */ /* 0x000fca00078e0ae1 */
[----:B------:R-:W-:Y:S02]  /*14780*/  VIMNMX R69, R69, R2, !PT ;  /* 0x0000000245457248 */ /* 0x000fe40007fe0100 */
[----:B------:R-:W-:-:S07]  /*14790*/  VIADDMNMX R68, R2, R11, R68, PT ;  /* 0x0000000b02447246 */ /* 0x000fce0003800144 */
.L_x_1740:
        /* <DEDUP_REMOVED lines=10> */
[----:B------:R-:W-:Y:S02]  /*14840*/  FSEL R39, R56, -INF , !P4 ;  /* 0xff80000038277808 */ /* 0x000fe40006000000 */
        /* <DEDUP_REMOVED lines=38> */
[C---:B------:R-:W-:Y:S02]  /*14ab0*/  ISETP.GT.AND P3, PT, R69.reuse, 0x29, !P4 ;  /* 0x000000294500780c */ /* 0x040fe40006764270 */
        /* <DEDUP_REMOVED lines=12> */
[C---:B------:R-:W-:Y:S02]  /*14b80*/  ISETP.GE.AND P6, PT, R66.reuse, 0x1, PT ;  /* 0x000000014200780c */ /* 0x040fe40003fc6270 */
[----:B0-----:R-:W-:Y:S02]  /*14b90*/  FSEL R63, R63, -INF , !P3 ;  /* 0xff8000003f3f7808 */ /* 0x001fe40005800000 */
[----:B------:R-:W-:Y:S02]  /*14ba0*/  ISETP.GE.AND P3, PT, R66, 0x39, PT ;  /* 0x000000394200780c */ /* 0x000fe40003f66270 */
[----:B------:R-:W-:Y:S02]  /*14bb0*/  P2R R71, PR, RZ, 0x20 ;  /* 0x00000020ff477803 */ /* 0x000fe40000000000 */
[----:B------:R-:W-:-:S02]  /*14bc0*/  ISETP.GT.AND P4, PT, R69, 0x38, !P3 ;  /* 0x000000384500780c */ /* 0x000fc40005f84270 */
[----:B------:R-:W-:Y:S02]  /*14bd0*/  ISETP.GE.AND P5, PT, R66, 0x3a, PT ;  /* 0x0000003a4200780c */ /* 0x000fe40003fa6270 */
[----:B------:R-:W-:Y:S02]  /*14be0*/  ISETP.LT.OR P4, PT, R68, 0x39, P4 ;  /* 0x000000394400780c */ /* 0x000fe40002781670 */
[----:B-1----:R-:W-:Y:S02]  /*14bf0*/  VIADDMNMX R54, R48, R54, R67, PT ;  /* 0x0000003630367246 */ /* 0x002fe40003800143 */
[----:B------:R-:W-:Y:S02]  /*14c00*/  FSEL R55, R52, -INF , !P4 ;  /* 0xff80000034377808 */ /* 0x000fe40006000000 */
[----:B------:R-:W-:Y:S02]  /*14c10*/  ISETP.GT.AND P4, PT, R69, RZ, !P6 ;  /* 0x000000ff4500720c */ /* 0x000fe40007784270 */
[----:B------:R-:W-:-:S02]  /*14c20*/  IADD3 R44, R65, R48, RZ ;  /* 0x00000030412c7210 */ /* 0x000fc40007ffe0ff */
[----:B------:R-:W-:-:S04]  /*14c30*/  ISETP.LT.OR P4, PT, R68, 0x1, P4 ;  /* 0x000000014400780c */ /* 0x000fc80002781670 */
[----:B------:R-:W-:Y:S02]  /*14c40*/  FSEL R24, R24, -INF , !P4 ;  /* 0xff80000018187808 */ /* 0x000fe40006000000 */
[----:B------:R-:W-:-:S04]  /*14c50*/  ISETP.GT.AND P4, PT, R69, 0x39, !P5 ;  /* 0x000000394500780c */ /* 0x000fc80006f84270 */
[----:B------:R-:W-:-:S04]  /*14c60*/  ISETP.LT.OR P4, PT, R68, 0x3a, P4 ;  /* 0x0000003a4400780c */ /* 0x000fc80002781670 */
[----:B------:R-:W-:Y:S02]  /*14c70*/  FSEL R69, R50, -INF , !P4 ;  /* 0xff80000032457808 */ /* 0x000fe40006000000 */
[----:B------:R-:W-:-:S13]  /*14c80*/  ISETP.GE.AND P4, PT, R11, 0x1, PT ;  /* 0x000000010b00780c */ /* 0x000fda0003f86270 */
[----:B------:R-:W-:Y:S05]  /*14c90*/  @!P4 BRA `(.L_x_1744) ;  /* 0x000000000050c947 */ /* 0x000fea0003800000 */
[----:B------:R-:W-:Y:S01]  /*14ca0*/  IADD3 R65, -R219, R220, R48 ;  /* 0x000000dcdb417210 */ /* 0x000fe20007ffe130 */
[----:B------:R-:W-:Y:S03]  /*14cb0*/  BSSY B0, `(.L_x_1745) ;  /* 0x000000e000007945 */ /* 0x000fe60003800000 */
        /* <DEDUP_REMOVED lines=9> */
.L_x_1746:
[----:B------:R-:W-:-:S13]  /*14d50*/  ISETP.NE.AND P4, PT, R11, 0x1, PT ;  /* 0x000000010b00780c */ /* 0x000fda0003f85270 */
[----:B------:R-:W0:Y:S02]  /*14d60*/  @P4 LDC.64 R2, c[0x0][0x9e8] ;  /* 0x00027a00ff024b82 */ /* 0x000e240000000a00 */
[----:B0-----:R-:W-:-:S05]  /*14d70*/  @P4 IMAD.HI.U32 R2, R65, R2, RZ ;  /* 0x0000000241024227 */ /* 0x001fca00078e00ff */
[----:B------:R-:W-:-:S07]  /*14d80*/  @P4 SHF.R.U32.HI R65, RZ, R3, R2 ;  /* 0x00000003ff414219 */ /* 0x000fce0000011602 */
.L_x_1747:
[----:B------:R-:W-:Y:S05]  /*14d90*/  BSYNC B0 ;  /* 0x0000000000007941 */ /* 0x000fea0003800000 */
.L_x_1745:
[----:B------:R-:W-:-:S04]  /*14da0*/  IMAD R46, R65, R11, -R46 ;  /* 0x0000000b412e7224 */ /* 0x000fc800078e0a2e */
[----:B------:R-:W-:-:S05]  /*14db0*/  IMAD.IADD R3, R46, 0x1, -R225 ;  /* 0x000000012e037824 */ /* 0x000fca00078e0ae1 */
[----:B------:R-:W-:Y:S02]  /*14dc0*/  VIMNMX R44, R44, R3, !PT ;  /* 0x000000032c2c7248 */ /* 0x000fe40007fe0100 */
[----:B------:R-:W-:-:S07]  /*14dd0*/  VIADDMNMX R54, R3, R11, R54, PT ;  /* 0x0000000b03367246 */ /* 0x000fce0003800136 */
.L_x_1744:
[----:B------:R-:W-:Y:S01]  /*14de0*/  ISETP.GT.AND P1, PT, R44, 0x1, !P1 ;  /* 0x000000012c00780c */ /* 0x000fe20004f24270 */
[----:B------:R-:W-:Y:S01]  /*14df0*/  ULDC UR4, c[0x0][0x988] ;  /* 0x0002620000047ab9 */ /* 0x000fe20000000800 */
[----:B------:R-:W-:Y:S02]  /*14e00*/  FMNMX.FTZ R2, R24, R39, !PT ;  /* 0x0000002718027209 */ /* 0x000fe40007810000 */
        /* <DEDUP_REMOVED lines=34> */
[----:B------:R-:W-:Y:S01]  /*15030*/  ISETP.GT.AND P2, PT, R44, 0x8, !P2 ;  /* 0x000000082c00780c */ /* 0x000fe20005744270 */
[----:B------:R-:W0:Y:S01]  /*15040*/  SHFL.BFLY PT, R2, R3, 0x2, 0x1f ;  /* 0x0c401f0003027f89 */ /* 0x000e2200000e0000 */
[C---:B------:R-:W-:Y:S02]  /*15050*/  ISETP.LT.OR P1, PT, R54.reuse, 0x1a, P1 ;  /* 0x0000001a3600780c */ /* 0x040fe40000f21670 */
[----:B------:R-:W-:Y:S02]  /*15060*/  ISETP.LT.OR P2, PT, R54, 0x9, P2 ;  /* 0x000000093600780c */ /* 0x000fe40001741670 */
[----:B------:R-:W-:Y:S02]  /*15070*/  FSEL R71, R30, -INF , !P1 ;  /* 0xff8000001e477808 */ /* 0x000fe40004800000 */
[----:B------:R-:W-:Y:S02]  /*15080*/  ISETP.NE.AND P1, PT, R72, RZ, PT ;  /* 0x000000ff4800720c */ /* 0x000fe40003f25270 */
[----:B------:R-:W-:-:S02]  /*15090*/  ISETP.GT.AND P6, PT, R44, RZ, !P6 ;  /* 0x000000ff2c00720c */ /* 0x000fc400077c4270 */
[----:B------:R-:W-:Y:S02]  /*150a0*/  ISETP.GT.AND P1, PT, R44, 0x20, !P1 ;  /* 0x000000202c00780c */ /* 0x000fe40004f24270 */
[----:B------:R-:W-:Y:S02]  /*150b0*/  FSEL R25, R25, -INF , !P2 ;  /* 0xff80000019197808 */ /* 0x000fe40005000000 */
[----:B------:R-:W-:Y:S02]  /*150c0*/  ISETP.LT.OR P1, PT, R54, 0x21, P1 ;  /* 0x000000213600780c */ /* 0x000fe40000f21670 */
[----:B------:R-:W-:Y:S02]  /*150d0*/  ISETP.NE.AND P2, PT, R73, RZ, PT ;  /* 0x000000ff4900720c */ /* 0x000fe40003f45270 */
[----:B------:R-:W-:Y:S02]  /*150e0*/  FSEL R31, R31, -INF , !P1 ;  /* 0xff8000001f1f7808 */ /* 0x000fe40004800000 */
[----:B------:R-:W-:-:S02]  /*150f0*/  ISETP.NE.AND P1, PT, R62, RZ, PT ;  /* 0x000000ff3e00720c */ /* 0x000fc40003f25270 */
[----:B------:R-:W-:Y:S02]  /*15100*/  ISETP.LT.OR P6, PT, R54, 0x1, P6 ;  /* 0x000000013600780c */ /* 0x000fe400037c1670 */
[----:B------:R-:W-:Y:S02]  /*15110*/  ISETP.GT.AND P1, PT, R44, 0x21, !P1 ;  /* 0x000000212c00780c */ /* 0x000fe40004f24270 */
[----:B------:R-:W-:Y:S02]  /*15120*/  FSEL R26, R4, -INF , !P6 ;  /* 0xff800000041a7808 */ /* 0x000fe40007000000 */
[----:B------:R-:W-:Y:S02]  /*15130*/  ISETP.LT.OR P1, PT, R54, 0x22, P1 ;  /* 0x000000223600780c */ /* 0x000fe40000f21670 */
[----:B------:R-:W-:Y:S02]  /*15140*/  FMNMX.FTZ R30, R26, R5, !PT ;  /* 0x000000051a1e7209 */ /* 0x000fe40007810000 */
[----:B------:R-:W-:-:S02]  /*15150*/  FSEL R73, R32, -INF , !P1 ;  /* 0xff80000020497808 */ /* 0x000fc40004800000 */
[----:B0-----:R-:W-:Y:S01]  /*15160*/  FMNMX.FTZ R32, R3, R2, !PT ;  /* 0x0000000203207209 */ /* 0x001fe20007810000 */
[----:B------:R-:W-:Y:S01]  /*15170*/  IMAD.U32 R2, RZ, RZ, UR4 ;  /* 0x00000004ff027e24 */ /* 0x000fe2000f8e00ff */
[----:B------:R-:W-:Y:S02]  /*15180*/  FMNMX.FTZ R30, R25, R30, !PT ;  /* 0x0000001e191e7209 */ /* 0x000fe40007810000 */
[----:B------:R-:W-:Y:S01]  /*15190*/  ISETP.GT.AND P1, PT, R44, 0x28, !P2 ;  /* 0x000000282c00780c */ /* 0x000fe20005724270 */
[----:B------:R-:W0:Y:S01]  /*151a0*/  SHFL.BFLY PT, R77, R32, 0x1, 0x1f ;  /* 0x0c201f00204d7f89 */ /* 0x000e2200000e0000 */
[----:B------:R-:W-:Y:S02]  /*151b0*/  FMNMX.FTZ R30, R65, R30, !PT ;  /* 0x0000001e411e7209 */ /* 0x000fe40007810000 */
[----:B------:R-:W-:Y:S02]  /*151c0*/  ISETP.LT.OR P1, PT, R54, 0x29, P1 ;  /* 0x000000293600780c */ /* 0x000fe40000f21670 */
[----:B------:R-:W-:-:S02]  /*151d0*/  FMNMX.FTZ R30, R27, R30, !PT ;  /* 0x0000001e1b1e7209 */ /* 0x000fc40007810000 */
[----:B------:R-:W-:Y:S02]  /*151e0*/  ISETP.NE.AND P4, PT, R74, RZ, PT ;  /* 0x000000ff4a00720c */ /* 0x000fe40003f85270 */
[----:B------:R-:W-:Y:S02]  /*151f0*/  FMNMX.FTZ R30, R67, R30, !PT ;  /* 0x0000001e431e7209 */ /* 0x000fe40007810000 */
[----:B------:R-:W-:Y:S02]  /*15200*/  FSEL R33, R33, -INF , !P1 ;  /* 0xff80000021217808 */ /* 0x000fe40004800000 */
[----:B------:R-:W-:Y:S02]  /*15210*/  ISETP.GT.AND P1, PT, R44, 0x29, !P4 ;  /* 0x000000292c00780c */ /* 0x000fe40006724270 */
[----:B------:R-:W-:Y:S02]  /*15220*/  FMNMX.FTZ R30, R29, R30, !PT ;  /* 0x0000001e1d1e7209 */ /* 0x000fe40007810000 */
[----:B------:R-:W-:-:S02]  /*15230*/  ISETP.LT.OR P1, PT, R54, 0x2a, P1 ;  /* 0x0000002a3600780c */ /* 0x000fc40000f21670 */
[----:B------:R-:W-:Y:S02]  /*15240*/  FMNMX.FTZ R30, R71, R30, !PT ;  /* 0x0000001e471e7209 */ /* 0x000fe40007810000 */
[----:B------:R-:W-:Y:S02]  /*15250*/  FSEL R75, R34, -INF , !P1 ;  /* 0xff800000224b7808 */ /* 0x000fe40004800000 */
[----:B------:R-:W-:Y:S02]  /*15260*/  ISETP.NE.AND P2, PT, R40, RZ, PT ;  /* 0x000000ff2800720c */ /* 0x000fe40003f45270 */
[----:B0-----:R-:W-:Y:S02]  /*15270*/  FMNMX.FTZ R4, R32, R77, !PT ;  /* 0x0000004d20047209 */ /* 0x001fe40007810000 */
[----:B------:R-:W-:Y:S02]  /*15280*/  FMNMX.FTZ R30, R31, R30, !PT ;  /* 0x0000001e1f1e7209 */ /* 0x000fe40007810000 */
[C---:B------:R-:W-:Y:S01]  /*15290*/  FSETP.NEU.FTZ.AND P1, PT, R4.reuse, -INF , PT ;  /* 0xff8000000400780b */ /* 0x040fe20003f3d000 */
[----:B------:R-:W-:Y:S01]  /*152a0*/  FMUL.FTZ R28, R4, R2 ;  /* 0x00000002041c7220 */ /* 0x000fe20000410000 */
[----:B------:R-:W-:-:S02]  /*152b0*/  ISETP.NE.AND P4, PT, R42, RZ, PT ;  /* 0x000000ff2a00720c */ /* 0x000fc40003f85270 */
[----:B------:R-:W-:Y:S02]  /*152c0*/  FMNMX.FTZ R30, R73, R30, !PT ;  /* 0x0000001e491e7209 */ /* 0x000fe40007810000 */
[----:B------:R-:W-:Y:S02]  /*152d0*/  FSEL R28, R28, RZ, P1 ;  /* 0x000000ff1c1c7208 */ /* 0x000fe40000800000 */
[C---:B------:R-:W-:Y:S02]  /*152e0*/  ISETP.GT.AND P1, PT, R44.reuse, 0x30, !P2 ;  /* 0x000000302c00780c */ /* 0x040fe40005724270 */
[----:B------:R-:W-:Y:S01]  /*152f0*/  ISETP.GT.AND P2, PT, R44, 0x31, !P4 ;  /* 0x000000312c00780c */ /* 0x000fe20006744270 */
[-CC-:B------:R-:W-:Y:S01]  /*15300*/  FFMA.FTZ R196, R24, R2.reuse, -R28.reuse ;  /* 0x0000000218c47223 */ /* 0x180fe2000001081c */
[----:B------:R-:W-:Y:S01]  /*15310*/  ISETP.LT.OR P1, PT, R54, 0x31, P1 ;  /* 0x000000313600780c */ /* 0x000fe20000f21670 */
[--C-:B------:R-:W-:Y:S01]  /*15320*/  FFMA.FTZ R39, R39, R2, -R28.reuse ;  /* 0x0000000227277223 */ /* 0x100fe2000001081c */
[----:B------:R-:W-:Y:S01]  /*15330*/  FMNMX.FTZ R30, R33, R30, !PT ;  /* 0x0000001e211e7209 */ /* 0x000fe20007810000 */
[-CC-:B------:R-:W-:Y:S01]  /*15340*/  FFMA.FTZ R188, R45, R2.reuse, -R28.reuse ;  /* 0x000000022dbc7223 */ /* 0x180fe2000001081c */
[----:B------:R-:W-:Y:S01]  /*15350*/  ISETP.GT.AND P3, PT, R44, 0x38, !P3 ;  /* 0x000000382c00780c */ /* 0x000fe20005f64270 */
[-CC-:B------:R-:W-:Y:S01]  /*15360*/  FFMA.FTZ R45, R47, R2.reuse, -R28.reuse ;  /* 0x000000022f2d7223 */ /* 0x180fe2000001081c */
[----:B------:R-:W-:Y:S01]  /*15370*/  ISETP.LT.OR P2, PT, R54, 0x32, P2 ;  /* 0x000000323600780c */ /* 0x000fe20001741670 */
[-CC-:B------:R-:W-:Y:S01]  /*15380*/  FFMA.FTZ R198, R41, R2.reuse, -R28.reuse ;  /* 0x0000000229c67223 */ /* 0x180fe2000001081c */
[----:B------:R-:W-:Y:S01]  /*15390*/  FSEL R35, R35, -INF , !P1 ;  /* 0xff80000023237808 */ /* 0x000fe20004800000 */
        /* <DEDUP_REMOVED lines=11> */
[----:B------:R-:W-:Y:S01]  /*15450*/  ISETP.LT.OR P5, PT, R54, 0x3a, P5 ;  /* 0x0000003a3600780c */ /* 0x000fe20002fa1670 */
[-CC-:B------:R-:W-:Y:S01]  /*15460*/  FFMA.FTZ R37, R37, R2.reuse, -R28.reuse ;  /* 0x0000000225257223 */ /* 0x180fe2000001081c */
[----:B------:R-:W-:Y:S01]  /*15470*/  FSEL R79, R0, -INF , !P3 ;  /* 0xff800000004f7808 */ /* 0x000fe20005800000 */
[--C-:B------:R-:W-:Y:S01]  /*15480*/  FFMA.FTZ R184, R53, R2, -R28.reuse ;  /* 0x0000000235b87223 */ /* 0x100fe2000001081c */
[----:B------:R-:W-:Y:S01]  /*15490*/  FMNMX.FTZ R30, R77, R30, !PT ;  /* 0x0000001e4d1e7209 */ /* 0x000fe20007810000 */
[-CC-:B------:R-:W-:Y:S01]  /*154a0*/  FFMA.FTZ R49, R63, R2.reuse, -R28.reuse ;  /* 0x000000023f317223 */ /* 0x180fe2000001081c */
[----:B------:R-:W-:Y:S01]  /*154b0*/  FSEL R81, R38, -INF , !P5 ;  /* 0xff80000026517808 */ /* 0x000fe20006800000 */
[--C-:B------:R-:W-:Y:S01]  /*154c0*/  FFMA.FTZ R186, R55, R2, -R28.reuse ;  /* 0x0000000237ba7223 */ /* 0x100fe2000001081c */
[----:B------:R-:W-:Y:S01]  /*154d0*/  FMNMX.FTZ R30, R79, R30, !PT ;  /* 0x0000001e4f1e7209 */ /* 0x000fe20007810000 */
[----:B------:R-:W-:Y:S01]  /*154e0*/  FFMA.FTZ R51, R69, R2, -R28 ;  /* 0x0000000245337223 */ /* 0x000fe2000001081c */
[----:B------:R-:W-:Y:S01]  /*154f0*/  MUFU.EX2 R196, R196 ;  /* 0x000000c400c47308 */ /* 0x000fe20000000800 */
[----:B------:R-:W-:-:S02]  /*15500*/  ISETP.NE.AND P4, PT, R78, 0x1, PT ;  /* 0x000000014e00780c */ /* 0x000fc40003f85270 */
[----:B------:R-:W-:-:S05]  /*15510*/  FMNMX.FTZ R30, R81, R30, !PT ;  /* 0x0000001e511e7209 */ /* 0x000fca0007810000 */
[----:B------:R-:W0:Y:S01]  /*15520*/  SHFL.BFLY PT, R3, R30, 0x2, 0x1f ;  /* 0x0c401f001e037f89 */ /* 0x000e2200000e0000 */
[----:B------:R-:W1:Y:S05]  /*15530*/  MUFU.EX2 R39, R39 ;  /* 0x0000002700277308 */ /* 0x000e6a0000000800 */
[----:B------:R-:W2:Y:S03]  /*15540*/  @P4 LDC R40, c[0x0][0x450] ;  /* 0x00011400ff284b82 */ /* 0x000ea60000000800 */
[----:B------:R-:W3:Y:S08]  /*15550*/  MUFU.EX2 R198, R198 ;  /* 0x000000c600c67308 */ /* 0x000ef00000000800 */
[----:B------:R-:W4:Y:S01]  /*15560*/  MUFU.EX2 R41, R41 ;  /* 0x0000002900297308 */ /* 0x000f220000000800 */
[----:B0-----:R-:W-:-:S07]  /*15570*/  FMNMX.FTZ R0, R30, R3, !PT ;  /* 0x000000031e007209 */ /* 0x001fce0007810000 */
[----:B------:R-:W0:Y:S01]  /*15580*/  MUFU.EX2 R192, R192 ;  /* 0x000000c000c07308 */ /* 0x000e220000000800 */
[----:B------:R-:W5:Y:S07]  /*15590*/  SHFL.BFLY PT, R3, R0, 0x1, 0x1f ;  /* 0x0c201f0000037f89 */ /* 0x000f6e00000e0000 */
[----:B------:R-:W2:Y:S08]  /*155a0*/  MUFU.EX2 R43, R43 ;  /* 0x0000002b002b7308 */ /* 0x000eb00000000800 */
[----:B------:R-:W2:Y:S08]  /*155b0*/  MUFU.EX2 R194, R194 ;  /* 0x000000c200c27308 */ /* 0x000eb00000000800 */
[----:B------:R-:W2:Y:S01]  /*155c0*/  MUFU.EX2 R37, R37 ;  /* 0x0000002500257308 */ /* 0x000ea20000000800 */
[----:B-----5:R-:W-:-:S04]  /*155d0*/  FMNMX.FTZ R3, R0, R3, !PT ;  /* 0x0000000300037209 */ /* 0x020fc80007810000 */
[C---:B------:R-:W-:Y:S01]  /*155e0*/  FSETP.NEU.FTZ.AND P1, PT, R3.reuse, -INF , PT ;  /* 0xff8000000300780b */ /* 0x040fe20003f3d000 */
[----:B------:R-:W-:Y:S02]  /*155f0*/  FMUL.FTZ R0, R3, R2 ;  /* 0x0000000203007220 */ /* 0x000fe40000410000 */
[----:B------:R-:W-:Y:S03]  /*15600*/  MUFU.EX2 R188, R188 ;  /* 0x000000bc00bc7308 */ /* 0x000fe60000000800 */
[----:B------:R-:W-:-:S05]  /*15610*/  FSEL R28, R0, RZ, P1 ;  /* 0x000000ff001c7208 */ /* 0x000fca0000800000 */
[----:B------:R-:W-:Y:S01]  /*15620*/  MUFU.EX2 R45, R45 ;  /* 0x0000002d002d7308 */ /* 0x000fe20000000800 */
[-CC-:B------:R-:W-:Y:S01]  /*15630*/  FFMA.FTZ R197, R26, R2.reuse, -R28.reuse ;  /* 0x000000021ac57223 */ /* 0x180fe2000001081c */
[-CC-:B------:R-:W-:Y:S01]  /*15640*/  FFMA.FTZ R0, R5, R2.reuse, -R28.reuse ;  /* 0x0000000205007223 */ /* 0x180fe2000001081c */
[-CC-:B------:R-:W-:Y:S01]  /*15650*/  FFMA.FTZ R199, R25, R2.reuse, -R28.reuse ;  /* 0x0000000219c77223 */ /* 0x180fe2000001081c */
[-CC-:B------:R-:W-:Y:S01]  /*15660*/  FFMA.FTZ R24, R65, R2.reuse, -R28.reuse ;  /* 0x0000000241187223 */ /* 0x180fe2000001081c */
[-CC-:B------:R-:W-:Y:S01]  /*15670*/  FFMA.FTZ R193, R27, R2.reuse, -R28.reuse ;  /* 0x000000021bc17223 */ /* 0x180fe2000001081c */
[----:B-1----:R-:W-:Y:S01]  /*15680*/  FADD.FTZ R5, R196, R39 ;  /* 0x00000027c4057221 */ /* 0x002fe20000010000 */
[-CC-:B------:R-:W-:Y:S01]  /*15690*/  FFMA.FTZ R26, R67, R2.reuse, -R28.reuse ;  /* 0x00000002431a7223 */ /* 0x180fe2000001081c */
[----:B------:R-:W-:Y:S01]  /*156a0*/  MUFU.EX2 R197, R197 ;  /* 0x000000c500c57308 */ /* 0x000fe20000000800 */
[-CC-:B------:R-:W-:Y:S01]  /*156b0*/  FFMA.FTZ R195, R29, R2.reuse, -R28.reuse ;  /* 0x000000021dc37223 */ /* 0x180fe2000001081c */
[----:B---3--:R-:W-:Y:S01]  /*156c0*/  FADD.FTZ R34, R198, R5 ;  /* 0x00000005c6227221 */ /* 0x008fe20000010000 */
[-CC-:B------:R-:W-:Y:S01]  /*156d0*/  FFMA.FTZ R30, R71, R2.reuse, -R28.reuse ;  /* 0x00000002471e7223 */ /* 0x180fe2000001081c */
[-CC-:B------:R-:W-:Y:S01]  /*156e0*/  FFMA.FTZ R189, R31, R2.reuse, -R28.reuse ;  /* 0x000000021fbd7223 */ /* 0x180fe2000001081c */
[-C--:B------:R-:W-:Y:S01]  /*156f0*/  FFMA.FTZ R32, R73, R2.reuse, -R28 ;  /* 0x0000000249207223 */ /* 0x080fe2000001081c */
[----:B----4-:R-:W-:Y:S01]  /*15700*/  FADD.FTZ R5, R41, R34 ;  /* 0x0000002229057221 */ /* 0x010fe20000010000 */
[----:B------:R-:W1:Y:S01]  /*15710*/  @P4 LDC R29, c[0x0][0x44c] ;  /* 0x00011300ff1d4b82 */ /* 0x000e620000000800 */
[----:B------:R-:W3:Y:S01]  /*15720*/  MUFU.EX2 R0, R0 ;  /* 0x0000000000007308 */ /* 0x000ee20000000800 */
[-CC-:B------:R-:W-:Y:S01]  /*15730*/  FFMA.FTZ R191, R33, R2.reuse, -R28.reuse ;  /* 0x0000000221bf7223 */ /* 0x180fe2000001081c */
[----:B0-----:R-:W-:Y:S01]  /*15740*/  FADD.FTZ R38, R192, R5 ;  /* 0x00000005c0267221 */ /* 0x001fe20000010000 */
[-CC-:B------:R-:W-:Y:S01]  /*15750*/  FFMA.FTZ R34, R75, R2.reuse, -R28.reuse ;  /* 0x000000024b227223 */ /* 0x180fe2000001081c */
[-CC-:B------:R-:W-:Y:S01]  /*15760*/  FFMA.FTZ R185, R35, R2.reuse, -R28.reuse ;  /* 0x0000000223b97223 */ /* 0x180fe2000001081c */
[-C--:B------:R-:W-:Y:S01]  /*15770*/  FFMA.FTZ R77, R77, R2.reuse, -R28 ;  /* 0x000000024d4d7223 */ /* 0x080fe2000001081c */
[----:B--2---:R-:W-:Y:S01]  /*15780*/  FADD.FTZ R25, R43, R38 ;  /* 0x000000262b197221 */ /* 0x004fe20000010000 */
[-CC-:B------:R-:W-:Y:S01]  /*15790*/  FFMA.FTZ R79, R79, R2.reuse, -R28.reuse ;  /* 0x000000024f4f7223 */ /* 0x180fe2000001081c */
[----:B------:R-:W0:Y:S01]  /*157a0*/  MUFU.EX2 R199, R199 ;  /* 0x000000c700c77308 */ /* 0x000e220000000800 */
[----:B------:R-:W-:Y:S01]  /*157b0*/  FFMA.FTZ R81, R81, R2, -R28 ;  /* 0x0000000251517223 */ /* 0x000fe2000001081c */
[----:B------:R-:W-:Y:S01]  /*157c0*/  FADD.FTZ R38, R194, R25 ;  /* 0x00000019c2267221 */ /* 0x000fe20000010000 */
[----:B------:R-:W-:Y:S01]  /*157d0*/  IMAD.MOV.U32 R27, RZ, RZ, R76 ;  /* 0x000000ffff1b7224 */ /* 0x000fe200078e004c */
[----:B------:R-:W-:-:S02]  /*157e0*/  F2FP.F16.F32.PACK_AB R196, R39, R196 ;  /* 0x000000c427c4723e */ /* 0x000fc400000000ff */
[----:B------:R-:W-:Y:S01]  /*157f0*/  FADD.FTZ R25, R37, R38 ;  /* 0x0000002625197221 */ /* 0x000fe20000010000 */
[----:B------:R-:W-:Y:S01]  /*15800*/  F2FP.F16.F32.PACK_AB R198, R41, R198 ;  /* 0x000000c629c6723e */ /* 0x000fe200000000ff */
[----:B------:R-:W2:Y:S01]  /*15810*/  MUFU.EX2 R24, R24 ;  /* 0x0000001800187308 */ /* 0x000ea20000000800 */
[----:B---3--:R-:W-:Y:S01]  /*15820*/  FADD.FTZ R36, R197, R0 ;  /* 0x00000000c5247221 */ /* 0x008fe20000010000 */
[----:B------:R-:W-:Y:S01]  /*15830*/  FADD.FTZ R38, R188, R25 ;  /* 0x00000019bc267221 */ /* 0x000fe20000010000 */
[----:B------:R-:W-:Y:S02]  /*15840*/  F2FP.F16.F32.PACK_AB R197, R0, R197 ;  /* 0x000000c500c5723e */ /* 0x000fe400000000ff */
[----:B------:R-:W-:Y:S01]  /*15850*/  F2FP.F16.F32.PACK_AB R192, R43, R192 ;  /* 0x000000c02bc0723e */ /* 0x000fe200000000ff */
[----:B------:R-:W-:Y:S01]  /*15860*/  FADD.FTZ R25, R45, R38 ;  /* 0x000000262d197221 */ /* 0x000fe20000010000 */
[----:B-1----:R-:W-:Y:S01]  /*15870*/  @P4 IMAD.HI.U32 R29, R76, R29, RZ ;  /* 0x0000001d4c1d4227 */ /* 0x002fe200078e00ff */
[----:B------:R-:W1:Y:S03]  /*15880*/  MUFU.EX2 R193, R193 ;  /* 0x000000c100c17308 */ /* 0x000e660000000800 */
[----:B0-----:R-:W-:Y:S01]  /*15890*/  FADD.FTZ R5, R199, R36 ;  /* 0x00000024c7057221 */ /* 0x001fe20000010000 */
[----:B------:R-:W-:-:S02]  /*158a0*/  F2FP.F16.F32.PACK_AB R194, R37, R194 ;  /* 0x000000c225c2723e */ /* 0x000fc400000000ff */
[----:B------:R-:W-:Y:S02]  /*158b0*/  @P4 SHF.R.U32.HI R27, RZ, R40, R29 ;  /* 0x00000028ff1b4219 */ /* 0x000fe4000001161d */
[----:B------:R-:W-:Y:S01]  /*158c0*/  ISETP.GE.AND P4, PT, R11, 0x1, PT ;  /* 0x000000010b00780c */ /* 0x000fe20003f86270 */
[----:B------:R-:W0:Y:S01]  /*158d0*/  MUFU.EX2 R26, R26 ;  /* 0x0000001a001a7308 */ /* 0x000e220000000800 */
[----:B--2---:R-:W-:Y:S01]  /*158e0*/  FADD.FTZ R36, R24, R5 ;  /* 0x0000000518247221 */ /* 0x004fe20000010000 */
[----:B------:R-:W-:Y:S01]  /*158f0*/  IMAD.IADD R27, R156, 0x1, R27 ;  /* 0x000000019c1b7824 */ /* 0x000fe200078e021b */
[----:B------:R-:W-:Y:S02]  /*15900*/  F2FP.F16.F32.PACK_AB R188, R45, R188 ;  /* 0x000000bc2dbc723e */ /* 0x000fe400000000ff */
[----:B------:R-:W-:Y:S01]  /*15910*/  F2FP.F16.F32.PACK_AB R199, R24, R199 ;  /* 0x000000c718c7723e */ /* 0x000fe200000000ff */
[----:B------:R-:W-:Y:S02]  /*15920*/  IMAD.IADD R10, R27, 0x1, R10 ;  /* 0x000000011b0a7824 */ /* 0x000fe400078e020a */
[----:B------:R-:W2:Y:S01]  /*15930*/  MUFU.EX2 R195, R195 ;  /* 0x000000c300c37308 */ /* 0x000ea20000000800 */
[----:B-1----:R-:W-:-:S07]  /*15940*/  FADD.FTZ R5, R193, R36 ;  /* 0x00000024c1057221 */ /* 0x002fce0000010000 */
[----:B------:R-:W1:Y:S01]  /*15950*/  MUFU.EX2 R30, R30 ;  /* 0x0000001e001e7308 */ /* 0x000e620000000800 */
[C---:B0-----:R-:W-:Y:S01]  /*15960*/  FADD.FTZ R36, R26.reuse, R5 ;  /* 0x000000051a247221 */ /* 0x041fe20000010000 */
[----:B------:R-:W-:-:S06]  /*15970*/  F2FP.F16.F32.PACK_AB R193, R26, R193 ;  /* 0x000000c11ac1723e */ /* 0x000fcc00000000ff */
        /* <DEDUP_REMOVED lines=8> */
[----:B--2---:R-:W-:-:S07]  /*15a00*/  FADD.FTZ R5, R189, R36 ;  /* 0x00000024bd057221 */ /* 0x004fce0000010000 */
[----:B------:R-:W2:Y:S01]  /*15a10*/  MUFU.EX2 R184, R184 ;  /* 0x000000b800b87308 */ /* 0x000ea20000000800 */
[C---:B-1----:R-:W-:Y:S01]  /*15a20*/  FADD.FTZ R25, R47.reuse, R38 ;  /* 0x000000262f197221 */ /* 0x042fe20000010000 */
[----:B------:R-:W-:-:S06]  /*15a30*/  F2FP.F16.F32.PACK_AB R190, R47, R190 ;  /* 0x000000be2fbe723e */ /* 0x000fcc00000000ff */
[----:B------:R-:W1:Y:S01]  /*15a40*/  MUFU.EX2 R191, R191 ;  /* 0x000000bf00bf7308 */ /* 0x000e620000000800 */
[C---:B0-----:R-:W-:Y:S01]  /*15a50*/  FADD.FTZ R36, R32.reuse, R5 ;  /* 0x0000000520247221 */ /* 0x041fe20000010000 */
[----:B------:R-:W-:-:S06]  /*15a60*/  F2FP.F16.F32.PACK_AB R189, R32, R189 ;  /* 0x000000bd20bd723e */ /* 0x000fcc00000000ff */
[----:B------:R-:W0:Y:S01]  /*15a70*/  MUFU.EX2 R49, R49 ;  /* 0x0000003100317308 */ /* 0x000e220000000800 */
[----:B--2---:R-:W-:-:S07]  /*15a80*/  FADD.FTZ R38, R184, R25 ;  /* 0x00000019b8267221 */ /* 0x004fce0000010000 */
[----:B------:R-:W2:Y:S01]  /*15a90*/  MUFU.EX2 R34, R34 ;  /* 0x0000002200227308 */ /* 0x000ea20000000800 */
[----:B-1----:R-:W-:-:S07]  /*15aa0*/  FADD.FTZ R5, R191, R36 ;  /* 0x00000024bf057221 */ /* 0x002fce0000010000 */
[----:B------:R-:W1:Y:S01]  /*15ab0*/  MUFU.EX2 R185, R185 ;  /* 0x000000b900b97308 */ /* 0x000e620000000800 */
[C---:B0-----:R-:W-:Y:S01]  /*15ac0*/  FADD.FTZ R25, R49.reuse, R38 ;  /* 0x0000002631197221 */ /* 0x041fe20000010000 */
[----:B------:R-:W-:-:S06]  /*15ad0*/  F2FP.F16.F32.PACK_AB R184, R49, R184 ;  /* 0x000000b831b8723e */ /* 0x000fcc00000000ff */
[----:B------:R-:W0:Y:S01]  /*15ae0*/  MUFU.EX2 R28, R77 ;  /* 0x0000004d001c7308 */ /* 0x000e220000000800 */
[C---:B--2---:R-:W-:Y:S01]  /*15af0*/  FADD.FTZ R38, R34.reuse, R5 ;  /* 0x0000000522267221 */ /* 0x044fe20000010000 */
[----:B------:R-:W-:-:S06]  /*15b00*/  F2FP.F16.F32.PACK_AB R191, R34, R191 ;  /* 0x000000bf22bf723e */ /* 0x000fcc00000000ff */
[----:B------:R-:W2:Y:S01]  /*15b10*/  MUFU.EX2 R186, R186 ;  /* 0x000000ba00ba7308 */ /* 0x000ea20000000800 */
[----:B-1----:R-:W-:-:S07]  /*15b20*/  FADD.FTZ R5, R185, R38 ;  /* 0x00000026b9057221 */ /* 0x002fce0000010000 */
[----:B------:R-:W1:Y:S01]  /*15b30*/  MUFU.EX2 R79, R79 ;  /* 0x0000004f004f7308 */ /* 0x000e620000000800 */
[C---:B0-----:R-:W-:Y:S01]  /*15b40*/  FADD.FTZ R0, R28.reuse, R5 ;  /* 0x000000051c007221 */ /* 0x041fe20000010000 */
[----:B------:R-:W-:Y:S02]  /*15b50*/  F2FP.F16.F32.PACK_AB R185, R28, R185 ;  /* 0x000000b91cb9723e */ /* 0x000fe400000000ff */
[----:B------:R-:W-:-:S04]  /*15b60*/  IADD3 R5, R93, -0x2, RZ ;  /* 0xfffffffe5d057810 */ /* 0x000fc80007ffe0ff */
[----:B------:R-:W0:Y:S01]  /*15b70*/  MUFU.EX2 R51, R51 ;  /* 0x0000003300337308 */ /* 0x000e220000000800 */
[----:B--2---:R-:W-:-:S07]  /*15b80*/  FADD.FTZ R40, R186, R25 ;  /* 0x00000019ba287221 */ /* 0x004fce0000010000 */
[----:B------:R-:W2:Y:S01]  /*15b90*/  MUFU.EX2 R36, R81 ;  /* 0x0000005100247308 */ /* 0x000ea20000000800 */
[----:B-1----:R-:W-:Y:S01]  /*15ba0*/  FADD.FTZ R221, R79, R0 ;  /* 0x000000004fdd7221 */ /* 0x002fe20000010000 */
[C---:B0-----:R-:W-:Y:S01]  /*15bb0*/  FADD.FTZ R223, R51.reuse, R40 ;  /* 0x0000002833df7221 */ /* 0x041fe20000010000 */
[----:B------:R-:W-:Y:S02]  /*15bc0*/  F2FP.F16.F32.PACK_AB R186, R51, R186 ;  /* 0x000000ba33ba723e */ /* 0x000fe400000000ff */
[C---:B--2---:R-:W-:Y:S01]  /*15bd0*/  FADD.FTZ R221, R36.reuse, R221 ;  /* 0x000000dd24dd7221 */ /* 0x044fe20000010000 */
[----:B------:R-:W-:Y:S01]  /*15be0*/  F2FP.F16.F32.PACK_AB R187, R36, R79 ;  /* 0x0000004f24bb723e */ /* 0x000fe200000000ff */
[----:B------:R-:W-:Y:S06]  /*15bf0*/  @!P4 BRA `(.L_x_1748) ;  /* 0x000000000048c947 */ /* 0x000fec0003800000 */
        /* <DEDUP_REMOVED lines=11> */
.L_x_1750:
[----:B------:R-:W-:-:S13]  /*15cb0*/  ISETP.NE.AND P1, PT, R11, 0x1, PT ;  /* 0x000000010b00780c */ /* 0x000fda0003f25270 */
[----:B------:R-:W0:Y:S02]  /*15cc0*/  @P1 LDC.64 R24, c[0x0][0x9e8] ;  /* 0x00027a00ff181b82 */ /* 0x000e240000000a00 */
[----:B0-----:R-:W-:-:S05]  /*15cd0*/  @P1 IMAD.HI.U32 R24, R0, R24, RZ ;  /* 0x0000001800181227 */ /* 0x001fca00078e00ff */
[----:B------:R-:W-:-:S07]  /*15ce0*/  @P1 SHF.R.U32.HI R0, RZ, R25, R24 ;  /* 0x00000019ff001219 */ /* 0x000fce0000011618 */
.L_x_1751:
[----:B------:R-:W-:Y:S05]  /*15cf0*/  BSYNC B0 ;  /* 0x0000000000007941 */ /* 0x000fea0003800000 */
.L_x_1749:
[----:B------:R-:W-:-:S05]  /*15d00*/  IMAD R11, R0, R11, R11 ;  /* 0x0000000b000b7224 */ /* 0x000fca00078e020b */
[----:B------:R-:W-:-:S07]  /*15d10*/  VIMNMX R10, R10, R11, PT ;  /* 0x0000000b0a0a7248 */ /* 0x000fce0003fe0100 */
.L_x_1748:
[----:B------:R-:W2:Y:S01]  /*15d20*/  LDL R24, [R1+0x7c] ;  /* 0x00007c0001187983 */ /* 0x000ea20000100800 */
[----:B------:R-:W-:Y:S01]  /*15d30*/  SHF.R.S32.HI R11, RZ, 0x1f, R10 ;  /* 0x0000001fff0b7819 */ /* 0x000fe2000001140a */
[----:B------:R-:W-:Y:S01]  /*15d40*/  BSSY B1, `(.L_x_1752) ;  /* 0x000036b000017945 */ /* 0x000fe20003800000 */
[----:B------:R-:W-:Y:S01]  /*15d50*/  IMAD.MOV.U32 R0, RZ, RZ, 0x3f800000 ;  /* 0x3f800000ff007424 */ /* 0x000fe200078e00ff */
[----:B------:R-:W-:Y:S02]  /*15d60*/  CS2R R150, SRZ ;  /* 0x0000000000967805 */ /* 0x000fe4000001ff00 */
[----:B------:R-:W-:Y:S02]  /*15d70*/  LEA.HI R11, R11, R10, RZ, 0x6 ;  /* 0x0000000a0b0b7211 */ /* 0x000fe400078f30ff */
[----:B------:R-:W-:Y:S02]  /*15d80*/  CS2R R148, SRZ ;  /* 0x0000000000947805 */ /* 0x000fe4000001ff00 */
[----:B------:R-:W-:-:S02]  /*15d90*/  MOV R10, 0x3f800000 ;  /* 0x3f800000000a7802 */ /* 0x000fc40000000f00 */
[----:B------:R-:W-:Y:S02]  /*15da0*/  CS2R R146, SRZ ;  /* 0x0000000000927805 */ /* 0x000fe4000001ff00 */
[----:B------:R-:W-:Y:S02]  /*15db0*/  SHF.R.S32.HI R11, RZ, 0x6, R11 ;  /* 0x00000006ff0b7819 */ /* 0x000fe4000001140b */
        /* <DEDUP_REMOVED lines=60> */
[----:B--2---:R-:W-:-:S04]  /*16180*/  VIMNMX R24, R24, R11, !PT ;  /* 0x0000000b18187248 */ /* 0x004fc80007fe0100 */
[----:B------:R-:W-:Y:S01]  /*16190*/  ISETP.GE.AND P1, PT, R5, R24, PT ;  /* 0x000000180500720c */ /* 0x000fe20003f26270 */
[----:B------:R0:W-:Y:S02]  /*161a0*/  STL [R1+0x14], R24 ;  /* 0x0000141801007387 */ /* 0x0001e40000100800 */
[----:B0-----:R-:W-:-:S10]  /*161b0*/  CS2R R24, SRZ ;  /* 0x0000000000187805 */ /* 0x001fd4000001ff00 */
[----:B------:R-:W-:Y:S05]  /*161c0*/  @!P1 BRA `(.L_x_1753) ;  /* 0x0000003000889947 */ /* 0x000fea0003800000 */
[----:B------:R-:W-:Y:S01]  /*161d0*/  BSSY B0, `(.L_x_1754) ;  /* 0x000031d000007945 */ /* 0x000fe20003800000 */
[----:B------:R-:W-:Y:S02]  /*161e0*/  IMAD.MOV.U32 R0, RZ, RZ, 0x3f800000 ;  /* 0x3f800000ff007424 */ /* 0x000fe400078e00ff */
[----:B------:R-:W-:-:S07]  /*161f0*/  IMAD.MOV.U32 R151, RZ, RZ, RZ ;  /* 0x000000ffff977224 */ /* 0x000fce00078e00ff */
.L_x_1775:
[----:B------:R-:W-:-:S05]  /*16200*/  VIADD R222, R202, 0x1 ;  /* 0x00000001cade7836 */ /* 0x000fca0000000000 */
[----:B------:R-:W-:-:S04]  /*16210*/  ISETP.NE.AND P1, PT, R222, 0x2, PT ;  /* 0x00000002de00780c */ /* 0x000fc80003f25270 */
[----:B------:R-:W-:Y:S02]  /*16220*/  SEL R227, RZ, 0x1, P1 ;  /* 0x00000001ffe37807 */ /* 0x000fe40000800000 */
[----:B------:R-:W-:Y:S02]  /*16230*/  SEL R222, R222, RZ, P1 ;  /* 0x000000ffdede7207 */ /* 0x000fe40000800000 */
[----:B------:R-:W-:Y:S01]  /*16240*/  LOP3.LUT R227, R218, R227, RZ, 0x3c, !PT ;  /* 0x000000e3dae37212 */ /* 0x000fe200078e3cff */
[----:B------:R-:W-:Y:S06]  /*16250*/  @!P0 BRA `(.L_x_1755) ;  /* 0x0000000000048947 */ /* 0x000fec0003800000 */
[----:B------:R-:W-:Y:S01]  /*16260*/  BPT.TRAP 0x1 ;  /* 0x000000040000795c */ /* 0x000fe20000300000 */
.L_x_1755:
[----:B------:R-:W-:Y:S01]  /*16270*/  IMAD R2, R222, 0x8, R17 ;  /* 0x00000008de027824 */ /* 0x000fe200078e0211 */
[----:B------:R-:W-:-:S04]  /*16280*/  SHF.L.U32 R152, R227, 0x1f, RZ ;  /* 0x0000001fe3987819 */ /* 0x000fc800000006ff */
[----:B------:R0:W1:Y:S01]  /*16290*/  SYNCS.PHASECHK.TRANS64.TRYWAIT P1, [R2+URZ+0x30830], R152 ;  /* 0x03083098020075a7 */ /* 0x000062000802017f */
[----:B------:R-:W-:Y:S05]  /*162a0*/  @!P0 BRA `(.L_x_1756) ;  /* 0x0000000000048947 */ /* 0x000fea0003800000 */
[----:B------:R-:W-:Y:S01]  /*162b0*/  BPT.TRAP 0x1 ;  /* 0x000000040000795c */ /* 0x000fe20000300000 */
.L_x_1756:
[----:B------:R-:W2:Y:S01]  /*162c0*/  LDL R11, [R1+0x54] ;  /* 0x00005400010b7983 */ /* 0x000ea20000100800 */
[----:B------:R-:W-:Y:S01]  /*162d0*/  BSSY B2, `(.L_x_1757) ;  /* 0x0000007000027945 */ /* 0x000fe20003800000 */
[----:B--2---:R-:W-:-:S05]  /*162e0*/  LEA R11, R222, R11, 0xb ;  /* 0x0000000bde0b7211 */ /* 0x004fca00078e58ff */
[C---:B------:R-:W-:Y:S02]  /*162f0*/  VIADD R156, R11.reuse, 0x2 ;  /* 0x000000020b9c7836 */ /* 0x040fe40000000000 */
[----:B------:R-:W-:Y:S01]  /*16300*/  VIADD R155, R11, 0x4 ;  /* 0x000000040b9b7836 */ /* 0x000fe20000000000 */
[----:B-1----:R-:W-:Y:S06]  /*16310*/  @P1 BRA `(.L_x_1758) ;  /* 0x0000000000081947 */ /* 0x002fec0003800000 */
[----:B------:R-:W1:Y:S02]  /*16320*/  SYNCS.PHASECHK.TRANS64.TRYWAIT P1, [R2+URZ+0x30830], R152 ;  /* 0x03083098020075a7 */ /* 0x000e64000802017f */
[----:B-1----:R-:W-:Y:S05]  /*16330*/  @!P1 BRA `(.L_x_1759) ;  /* 0x0000018400cc9947 */ /* 0x002fea0003800000 */
.L_x_1758:
[----:B------:R-:W-:Y:S05]  /*16340*/  BSYNC B2 ;  /* 0x0000000000027941 */ /* 0x000fea0003800000 */
.L_x_1757:
[----:B------:R-:W-:Y:S04]  /*16350*/  STL.64 [R1+0xf8], R18 ;  /* 0x0000f81201007387 */ /* 0x000fe80000100a00 */
[----:B------:R2:W-:Y:S04]  /*16360*/  STL.64 [R1+0xf0], R16 ;  /* 0x0000f01001007387 */ /* 0x0005e80000100a00 */
[----:B--2---:R-:W2:Y:S04]  /*16370*/  LDL.64 R16, [R1+0x38] ;  /* 0x0000380001107983 */ /* 0x004ea80000100a00 */
[----:B------:R3:W-:Y:S04]  /*16380*/  STL.64 [R1+0xe8], R4 ;  /* 0x0000e80401007387 */ /* 0x0007e80000100a00 */
[----:B---3--:R-:W3:Y:S04]  /*16390*/  LDL.64 R4, [R1+0x30] ;  /* 0x0000300001047983 */ /* 0x008ee80000100a00 */
[----:B------:R4:W-:Y:S04]  /*163a0*/  STL.64 [R1+0xe0], R2 ;  /* 0x0000e00201007387 */ /* 0x0009e80000100a00 */
[----:B------:R-:W2:Y:S01]  /*163b0*/  LDL.64 R18, [R1+0x40] ;  /* 0x0000400001127983 */ /* 0x000ea20000100a00 */
[----:B01----:R-:W-:-:S05]  /*163c0*/  IMAD.MOV.U32 R152, RZ, RZ, R11 ;  /* 0x000000ffff987224 */ /* 0x003fca00078e000b */
[----:B------:R-:W-:Y:S01]  /*163d0*/  R2UR UR6, R152 ;  /* 0x00000000980672ca */ /* 0x000fe200000e0000 */
[----:B------:R-:W-:Y:S01]  /*163e0*/  IMAD.MOV.U32 R152, RZ, RZ, R156 ;  /* 0x000000ffff987224 */ /* 0x000fe200078e009c */
[C---:B------:R-:W-:Y:S01]  /*163f0*/  IADD3 R154, R11.reuse, 0x6, RZ ;  /* 0x000000060b9a7810 */ /* 0x040fe20007ffe0ff */
[----:B----4-:R-:W4:Y:S01]  /*16400*/  LDL.64 R2, [R1+0x28] ;  /* 0x0000280001027983 */ /* 0x010f220000100a00 */
[----:B------:R-:W-:Y:S02]  /*16410*/  IMAD.MOV.U32 R153, RZ, RZ, 0x40000040 ;  /* 0x40000040ff997424 */ /* 0x000fe400078e00ff */
[----:B------:R-:W-:Y:S01]  /*16420*/  R2UR UR4, R152 ;  /* 0x00000000980472ca */ /* 0x000fe200000e0000 */
[----:B------:R-:W-:Y:S01]  /*16430*/  IMAD.MOV.U32 R152, RZ, RZ, R155 ;  /* 0x000000ffff987224 */ /* 0x000fe200078e009b */
[----:B------:R-:W-:Y:S01]  /*16440*/  R2UR UR10, R154 ;  /* 0x000000009a0a72ca */ /* 0x000fe200000e0000 */
[----:B------:R-:W-:Y:S02]  /*16450*/  IMAD.MOV.U32 R155, RZ, RZ, 0x40000040 ;  /* 0x40000040ff9b7424 */ /* 0x000fe400078e00ff */
[-C--:B------:R-:W-:Y:S01]  /*16460*/  FMUL.FTZ R24, R24, R10.reuse ;  /* 0x0000000a18187220 */ /* 0x080fe20000410000 */
[C---:B------:R-:W-:Y:S01]  /*16470*/  VIADD R156, R11.reuse, 0x204 ;  /* 0x000002040b9c7836 */ /* 0x040fe20000000000 */
[----:B------:R-:W-:Y:S01]  /*16480*/  R2UR UR8, R152 ;  /* 0x00000000980872ca */ /* 0x000fe200000e0000 */
[----:B------:R-:W-:Y:S01]  /*16490*/  VIADD R152, R11, 0x200 ;  /* 0x000002000b987836 */ /* 0x000fe20000000000 */
[----:B------:R-:W-:Y:S01]  /*164a0*/  R2UR UR11, R155 ;  /* 0x000000009b0b72ca */ /* 0x000fe200000e0000 */
[-C--:B------:R-:W-:Y:S01]  /*164b0*/  FMUL.FTZ R25, R25, R10.reuse ;  /* 0x0000000a19197220 */ /* 0x080fe20000410000 */
[-C--:B------:R-:W-:Y:S01]  /*164c0*/  FMUL.FTZ R28, R28, R10.reuse ;  /* 0x0000000a1c1c7220 */ /* 0x080fe20000410000 */
[----:B------:R-:W-:Y:S01]  /*164d0*/  FMUL.FTZ R29, R29, R10 ;  /* 0x0000000a1d1d7220 */ /* 0x000fe20000410000 */
[----:B------:R-:W-:Y:S01]  /*164e0*/  R2UR UR14, R152 ;  /* 0x00000000980e72ca */ /* 0x000fe200000e0000 */
[C---:B------:R-:W-:Y:S01]  /*164f0*/  VIADD R152, R11.reuse, 0x206 ;  /* 0x000002060b987836 */ /* 0x040fe20000000000 */
[----:B------:R-:W-:Y:S01]  /*16500*/  R2UR UR22, R156 ;  /* 0x000000009c1672ca */ /* 0x000fe200000e0000 */
[----:B------:R-:W-:-:S02]  /*16510*/  VIADD R156, R11, 0x400 ;  /* 0x000004000b9c7836 */ /* 0x000fc40000000000 */
[-C--:B------:R-:W-:Y:S01]  /*16520*/  FMUL.FTZ R32, R32, R10.reuse ;  /* 0x0000000a20207220 */ /* 0x080fe20000410000 */
[-C--:B------:R-:W-:Y:S01]  /*16530*/  FMUL.FTZ R33, R33, R10.reuse ;  /* 0x0000000a21217220 */ /* 0x080fe20000410000 */
[----:B------:R-:W-:Y:S01]  /*16540*/  R2UR UR26, R152 ;  /* 0x00000000981a72ca */ /* 0x000fe200000e0000 */
[-C--:B------:R-:W-:Y:S01]  /*16550*/  FMUL.FTZ R36, R36, R10.reuse ;  /* 0x0000000a24247220 */ /* 0x080fe20000410000 */
[-C--:B------:R-:W-:Y:S01]  /*16560*/  FMUL.FTZ R37, R37, R10.reuse ;  /* 0x0000000a25257220 */ /* 0x080fe20000410000 */
[----:B------:R-:W-:Y:S01]  /*16570*/  MOV R154, UR11 ;  /* 0x0000000b009a7c02 */ /* 0x000fe20008000f00 */
[----:B------:R-:W-:Y:S02]  /*16580*/  VIADD R152, R11, 0x404 ;  /* 0x000004040b987836 */ /* 0x000fe40000000000 */
[-C--:B------:R-:W-:Y:S01]  /*16590*/  FMUL.FTZ R40, R40, R10.reuse ;  /* 0x0000000a28287220 */ /* 0x080fe20000410000 */
[-C--:B------:R-:W-:Y:S01]  /*165a0*/  FMUL.FTZ R41, R41, R10.reuse ;  /* 0x0000000a29297220 */ /* 0x080fe20000410000 */
[----:B------:R-:W-:Y:S01]  /*165b0*/  FMUL.FTZ R44, R44, R10 ;  /* 0x0000000a2c2c7220 */ /* 0x000fe20000410000 */
[----:B------:R0:W-:Y:S01]  /*165c0*/  STL [R1+0x4], R154 ;  /* 0x0000049a01007387 */ /* 0x0001e20000100800 */
[----:B------:R-:W-:Y:S01]  /*165d0*/  R2UR UR30, R156 ;  /* 0x000000009c1e72ca */ /* 0x000fe200000e0000 */
[C---:B------:R-:W-:Y:S01]  /*165e0*/  VIADD R156, R11.reuse, 0x406 ;  /* 0x000004060b9c7836 */ /* 0x040fe20000000000 */
[----:B------:R-:W-:Y:S01]  /*165f0*/  R2UR UR38, R152 ;  /* 0x00000000982672ca */ /* 0x000fe200000e0000 */
[----:B------:R-:W-:-:S02]  /*16600*/  VIADD R152, R11, 0x600 ;  /* 0x000006000b987836 */ /* 0x000fc40000000000 */
[-C--:B------:R-:W-:Y:S01]  /*16610*/  FMUL.FTZ R45, R45, R10.reuse ;  /* 0x0000000a2d2d7220 */ /* 0x080fe20000410000 */
[-C--:B------:R-:W-:Y:S01]  /*16620*/  FMUL.FTZ R48, R48, R10.reuse ;  /* 0x0000000a30307220 */ /* 0x080fe20000410000 */
[-C--:B------:R-:W-:Y:S01]  /*16630*/  FMUL.FTZ R49, R49, R10.reuse ;  /* 0x0000000a31317220 */ /* 0x080fe20000410000 */
[-C--:B------:R-:W-:Y:S01]  /*16640*/  FMUL.FTZ R52, R52, R10.reuse ;  /* 0x0000000a34347220 */ /* 0x080fe20000410000 */
[-C--:B------:R-:W-:Y:S01]  /*16650*/  FMUL.FTZ R53, R53, R10.reuse ;  /* 0x0000000a35357220 */ /* 0x080fe20000410000 */
[----:B0-----:R-:W-:Y:S01]  /*16660*/  IADD3 R154, R11, 0x202, RZ ;  /* 0x000002020b9a7810 */ /* 0x001fe20007ffe0ff */
[-C--:B------:R-:W-:Y:S01]  /*16670*/  FMUL.FTZ R56, R56, R10.reuse ;  /* 0x0000000a38387220 */ /* 0x080fe20000410000 */
[-C--:B------:R-:W-:Y:S01]  /*16680*/  FMUL.FTZ R57, R57, R10.reuse ;  /* 0x0000000a39397220 */ /* 0x080fe20000410000 */
[-C--:B------:R-:W-:Y:S01]  /*16690*/  FMUL.FTZ R60, R60, R10.reuse ;  /* 0x0000000a3c3c7220 */ /* 0x080fe20000410000 */
[----:B------:R-:W-:Y:S02]  /*166a0*/  R2UR UR18, R154 ;  /* 0x000000009a1272ca */ /* 0x000fe400000e0000 */
[----:B------:R-:W-:Y:S01]  /*166b0*/  IADD3 R154, R11, 0x402, RZ ;  /* 0x000004020b9a7810 */ /* 0x000fe20007ffe0ff */
[-C--:B------:R-:W-:Y:S01]  /*166c0*/  FMUL.FTZ R61, R61, R10.reuse ;  /* 0x0000000a3d3d7220 */ /* 0x080fe20000410000 */
[----:B------:R-:W-:Y:S01]  /*166d0*/  R2UR UR42, R156 ;  /* 0x000000009c2a72ca */ /* 0x000fe200000e0000 */
[C---:B------:R-:W-:Y:S01]  /*166e0*/  VIADD R156, R11.reuse, 0x602 ;  /* 0x000006020b9c7836 */ /* 0x040fe20000000000 */
[----:B------:R-:W-:Y:S01]  /*166f0*/  R2UR UR34, R154 ;  /* 0x000000009a2272ca */ /* 0x000fe200000e0000 */
[-C--:B------:R-:W-:Y:S01]  /*16700*/  FMUL.FTZ R64, R64, R10.reuse ;  /* 0x0000000a40407220 */ /* 0x080fe20000410000 */
[----:B------:R-:W-:Y:S01]  /*16710*/  R2UR UR46, R152 ;  /* 0x00000000982e72ca */ /* 0x000fe200000e0000 */
[C---:B------:R-:W-:Y:S01]  /*16720*/  VIADD R152, R11.reuse, 0x606 ;  /* 0x000006060b987836 */ /* 0x040fe20000000000 */
[----:B------:R-:W-:Y:S01]  /*16730*/  IADD3 R154, R11, 0x604, RZ ;  /* 0x000006040b9a7810 */ /* 0x000fe20007ffe0ff */
        /* <DEDUP_REMOVED lines=44> */
[----:B------:R-:W4:Y:S01]  /*16a00*/  LDL.64 R10, [R1+0x20] ;  /* 0x00002000010a7983 */ /* 0x000f220000100a00 */
        /* <DEDUP_REMOVED lines=63> */
[C---:B------:R-:W-:Y:S01]  /*16e00*/  R2UR UR5, R153.reuse ;  /* 0x00000000990572ca */ /* 0x040fe200000e0000 */
[----:B------:R-:W4:Y:S01]  /*16e10*/  LDL.LU R0, [R1+0x4] ;  /* 0x0000040001007983 */ /* 0x000f220000300800 */
[----:B------:R-:W-:Y:S01]  /*16e20*/  MOV R228, UR10 ;  /* 0x0000000a00e47c02 */ /* 0x000fe20008000f00 */
[----:B------:R-:W-:Y:S01]  /*16e30*/  UMOV UR10, UR4 ;  /* 0x00000004000a7c82 */ /* 0x000fe20008000000 */
[----:B------:R-:W-:Y:S01]  /*16e40*/  R2UR UR7, R153 ;  /* 0x00000000990772ca */ /* 0x000fe200000e0000 */
[----:B------:R-:W-:Y:S01]  /*16e50*/  IMAD.MOV.U32 R157, RZ, RZ, 0x40000040 ;  /* 0x40000040ff9d7424 */ /* 0x000fe200078e00ff */
[----:B------:R-:W-:-:S02]  /*16e60*/  R2UR UR4, R6 ;  /* 0x00000000060472ca */ /* 0x000fc400000e0000 */
[----:B------:R-:W-:-:S05]  /*16e70*/  R2UR UR9, R153 ;  /* 0x00000000990972ca */ /* 0x000fca00000e0000 */
[----:B------:R-:W-:Y:S01]  /*16e80*/  UMOV UR11, UR5 ;  /* 0x00000005000b7c82 */ /* 0x000fe20008000000 */
[----:B------:R-:W-:Y:S02]  /*16e90*/  R2UR UR5, R7 ;  /* 0x00000000070572ca */ /* 0x000fe400000e0000 */
[----:B------:R-:W-:Y:S02]  /*16ea0*/  R2UR UR15, R153 ;  /* 0x00000000990f72ca */ /* 0x000fe400000e0000 */
[----:B------:R-:W-:Y:S02]  /*16eb0*/  R2UR UR19, R155 ;  /* 0x000000009b1372ca */ /* 0x000fe400000e0000 */
[----:B------:R-:W-:Y:S02]  /*16ec0*/  R2UR UR23, R157 ;  /* 0x000000009d1772ca */ /* 0x000fe400000e0000 */
[----:B------:R-:W-:Y:S02]  /*16ed0*/  R2UR UR27, R153 ;  /* 0x00000000991b72ca */ /* 0x000fe400000e0000 */
[----:B------:R-:W-:-:S02]  /*16ee0*/  R2UR UR31, R157 ;  /* 0x000000009d1f72ca */ /* 0x000fc400000e0000 */
        /* <DEDUP_REMOVED lines=10> */
[----:B------:R-:W-:-:S06]  /*16f90*/  WARPGROUP.ARRIVE ;  /* 0x00000000000079c5 */ /* 0x000fcc0000000000 */
[----:B------:R-:W-:Y:S01]  /*16fa0*/  HGMMA.64x64x16.F32 R152, gdesc[UR4], RZ, !UPT, gsb0 ;  /* 0x00e00000049879f0 */ /* 0x000fe2000c0008ff */
[----:B------:R-:W-:Y:S01]  /*16fb0*/  UMOV UR6, UR8 ;  /* 0x0000000800067c82 */ /* 0x000fe20008000000 */
[----:B------:R-:W-:Y:S01]  /*16fc0*/  UMOV UR7, UR9 ;  /* 0x0000000900077c82 */ /* 0x000fe20008000000 */
[----:B--2---:R-:W-:Y:S02]  /*16fd0*/  R2UR UR8, R18 ;  /* 0x00000000120872ca */ /* 0x004fe400000e0000 */
[----:B------:R-:W-:Y:S01]  /*16fe0*/  R2UR UR9, R19 ;  /* 0x00000000130972ca */ /* 0x000fe200000e0000 */
[----:B------:R-:W-:Y:S02]  /*16ff0*/  WARPGROUP.DEPBAR.LE gsb0, 0x0 ;  /* 0x00008000000079c5 */ /* 0x000fe40000010000 */
[----:B------:R-:W-:Y:S01]  /*17000*/  WARPGROUP.ARRIVE ;  /* 0x00000000000079c5 */ /* 0x000fe20000000000 */
[----:B------:R-:W-:Y:S01]  /*17010*/  R2UR UR4, R16 ;  /* 0x00000000100472ca */ /* 0x000fe200000e0000 */
[----:B------:R0:W5:Y:S08]  /*17020*/  LDL.LU.64 R18, [R1+0xf8] ;  /* 0x0000f80001127983 */ /* 0x0001700000300a00 */
[----:B------:R-:W-:Y:S01]  /*17030*/  HGMMA.64x64x16.F32 R152, gdesc[UR8], R152, gsb0 ;  /* 0x00e00000089879f0 */ /* 0x000fe20008000898 */
[----:B------:R-:W-:-:S02]  /*17040*/  R2UR UR5, R17 ;  /* 0x00000000110572ca */ /* 0x000fc400000e0000 */
[----:B------:R-:W-:Y:S01]  /*17050*/  R2UR UR10, R228 ;  /* 0x00000000e40a72ca */ /* 0x000fe200000e0000 */
[----:B------:R0:W5:Y:S01]  /*17060*/  LDL.LU.64 R16, [R1+0xf0] ;  /* 0x0000f00001107983 */ /* 0x0001620000300a00 */
[----:B------:R-:W-:Y:S02]  /*17070*/  WARPGROUP.DEPBAR.LE gsb0, 0x0 ;  /* 0x00008000000079c5 */ /* 0x000fe40000010000 */
[----:B------:R-:W-:-:S07]  /*17080*/  WARPGROUP.ARRIVE ;  /* 0x00000000000079c5 */ /* 0x000fce0000000000 */
[----:B------:R-:W-:Y:S01]  /*17090*/  HGMMA.64x64x16.F32 R152, gdesc[UR4], R152, gsb0 ;  /* 0x00e00000049879f0 */ /* 0x000fe20008000898 */
[----:B---3--:R-:W-:Y:S02]  /*170a0*/  R2UR UR8, R4 ;  /* 0x00000000040872ca */ /* 0x008fe400000e0000 */
[----:B------:R-:W-:Y:S02]  /*170b0*/  R2UR UR9, R5 ;  /* 0x00000000050972ca */ /* 0x000fe400000e0000 */
[----:B----4-:R-:W-:Y:S01]  /*170c0*/  R2UR UR12, R2 ;  /* 0x00000000020c72ca */ /* 0x010fe200000e0000 */
[----:B------:R0:W5:Y:S01]  /*170d0*/  LDL.LU.64 R4, [R1+0xe8] ;  /* 0x0000e80001047983 */ /* 0x0001620000300a00 */
[----:B------:R-:W-:Y:S01]  /*170e0*/  R2UR UR11, R0 ;  /* 0x00000000000b72ca */ /* 0x000fe200000e0000 */
[----:B------:R-:W-:Y:S02]  /*170f0*/  WARPGROUP.DEPBAR.LE gsb0, 0x0 ;  /* 0x00008000000079c5 */ /* 0x000fe40000010000 */
[----:B------:R-:W-:-:S10]  /*17100*/  WARPGROUP.ARRIVE ;  /* 0x00000000000079c5 */ /* 0x000fd40000000000 */
[----:B------:R-:W-:Y:S01]  /*17110*/  HGMMA.64x64x16.F32 R152, gdesc[UR8], R152, gsb0 ;  /* 0x00e00000089879f0 */ /* 0x000fe20008000898 */
[----:B------:R-:W-:Y:S02]  /*17120*/  R2UR UR13, R3 ;  /* 0x00000000030d72ca */ /* 0x000fe400000e0000 */
[----:B------:R-:W-:Y:S01]  /*17130*/  R2UR UR16, R10 ;  /* 0x000000000a1072ca */ /* 0x000fe200000e0000 */
[----:B------:R0:W5:Y:S01]  /*17140*/  LDL.LU.64 R2, [R1+0xe0] ;  /* 0x0000e00001027983 */ /* 0x0001620000300a00 */
[----:B------:R-:W-:Y:S02]  /*17150*/  WARPGROUP.DEPBAR.LE gsb0, 0x0 ;  /* 0x00008000000079c5 */ /* 0x000fe40000010000 */
[----:B------:R-:W-:-:S07]  /*17160*/  WARPGROUP.ARRIVE ;  /* 0x00000000000079c5 */ /* 0x000fce0000000000 */
[----:B------:R-:W-:Y:S01]  /*17170*/  HGMMA.64x64x16.F32 R152, gdesc[UR12], R152, gsb0 ;  /* 0x00e000000c9879f0 */ /* 0x000fe20008000898 */
[----:B------:R-:W-:Y:S02]  /*17180*/  R2UR UR17, R11 ;  /* 0x000000000b1172ca */ /* 0x000fe400000e0000 */
[----:B------:R-:W-:Y:S02]  /*17190*/  WARPGROUP.DEPBAR.LE gsb0, 0x0 ;  /* 0x00008000000079c5 */ /* 0x000fe40000010000 */
[----:B------:R-:W-:-:S09]  /*171a0*/  WARPGROUP.ARRIVE ;  /* 0x00000000000079c5 */ /* 0x000fd20000000000 */
[----:B------:R-:W-:Y:S01]  /*171b0*/  HGMMA.64x64x16.F32 R152, gdesc[UR16], R152, gsb0 ;  /* 0x00e00000109879f0 */ /* 0x000fe20008000898 */
[----:B------:R-:W-:Y:S02]  /*171c0*/  R2UR UR20, R216 ;  /* 0x00000000d81472ca */ /* 0x000fe400000e0000 */
[----:B------:R-:W-:Y:S01]  /*171d0*/  R2UR UR21, R217 ;  /* 0x00000000d91572ca */ /* 0x000fe200000e0000 */
[----:B------:R-:W-:Y:S02]  /*171e0*/  WARPGROUP.DEPBAR.LE gsb0, 0x0 ;  /* 0x00008000000079c5 */ /* 0x000fe40000010000 */
[----:B------:R-:W-:-:S10]  /*171f0*/  WARPGROUP.ARRIVE ;  /* 0x00000000000079c5 */ /* 0x000fd40000000000 */
        /* <DEDUP_REMOVED lines=49> */
.L_x_1760:
[----:B------:R-:W-:Y:S01]  /*17510*/  SHF.L.U32 R0, R218, 0x1f, RZ ;  /* 0x0000001fda007819 */ /* 0x000fe200000006ff */
[----:B-----5:R-:W-:-:S04]  /*17520*/  IMAD R218, R202, 0x8, R17 ;  /* 0x00000008cada7824 */ /* 0x020fc800078e0211 */
[----:B------:R0:W1:Y:S01]  /*17530*/  SYNCS.PHASECHK.TRANS64.TRYWAIT P1, [R218+URZ+0x30850], R0 ;  /* 0x03085000da0075a7 */ /* 0x000062000802017f */
[----:B------:R-:W-:Y:S05]  /*17540*/  @!P0 BRA `(.L_x_1761) ;  /* 0x0000000000048947 */ /* 0x000fea0003800000 */
[----:B------:R-:W-:Y:S01]  /*17550*/  BPT.TRAP 0x1 ;  /* 0x000000040000795c */ /* 0x000fe20000300000 */
.L_x_1761:
[----:B------:R-:W-:Y:S04]  /*17560*/  BSSY B2, `(.L_x_1762) ;  /* 0x0000004000027945 */ /* 0x000fe80003800000 */
[----:B-1----:R-:W-:Y:S05]  /*17570*/  @P1 BRA `(.L_x_1763) ;  /* 0x0000000000081947 */ /* 0x002fea0003800000 */
[----:B------:R-:W1:Y:S02]  /*17580*/  SYNCS.PHASECHK.TRANS64.TRYWAIT P1, [R218+URZ+0x30850], R0 ;  /* 0x03085000da0075a7 */ /* 0x000e64000802017f */
[----:B-1----:R-:W-:Y:S05]  /*17590*/  @!P1 BRA `(.L_x_1764) ;  /* 0x0000017400489947 */ /* 0x002fea0003800000 */
.L_x_1763:
[----:B------:R-:W-:Y:S05]  /*175a0*/  BSYNC B2 ;  /* 0x0000000000027941 */ /* 0x000fea0003800000 */
.L_x_1762:
[----:B01----:R-:W-:Y:S01]  /*175b0*/  VIADD R0, R17, 0x400 ;  /* 0x0000040011007836 */ /* 0x003fe20000000000 */
[----:B------:R-:W-:Y:S01]  /*175c0*/  MOV R11, 0x40000040 ;  /* 0x40000040000b7802 */ /* 0x000fe20000000f00 */
[----:B------:R-:W-:-:S03]  /*175d0*/  WARPGROUP.ARRIVE ;  /* 0x00000000000079c5 */ /* 0x000fc60000000000 */
[----:B------:R-:W-:Y:S02]  /*175e0*/  SHF.R.U32.HI R0, RZ, 0x4, R0 ;  /* 0x00000004ff007819 */ /* 0x000fe40000011600 */
[----:B------:R-:W-:Y:S01]  /*175f0*/  R2UR UR7, R11 ;  /* 0x000000000b0772ca */ /* 0x000fe200000e0000 */
[----:B------:R-:W-:Y:S01]  /*17600*/  IMAD.MOV.U32 R11, RZ, RZ, 0x40000040 ;  /* 0x40000040ff0b7424 */ /* 0x000fe200078e00ff */
[----:B------:R-:W-:-:S04]  /*17610*/  LOP3.LUT R10, R0, 0x3fff, RZ, 0xc0, !PT ;  /* 0x00003fff000a7812 */ /* 0x000fc800078ec0ff */
[----:B------:R-:W-:-:S05]  /*17620*/  LOP3.LUT R10, R10, 0x2000000, RZ, 0xfc, !PT ;  /* 0x020000000a0a7812 */ /* 0x000fca00078efcff */
[----:B------:R-:W-:-:S05]  /*17630*/  IMAD R10, R202, 0x800, R10 ;  /* 0x00000800ca0a7824 */ /* 0x000fca00078e020a */
[----:B------:R-:W-:-:S13]  /*17640*/  R2UR UR6, R10 ;  /* 0x000000000a0672ca */ /* 0x000fda00000e0000 */
[----:B------:R-:W-:Y:S03]  /*17650*/  HGMMA.64x256x16.F32 R24, R196, gdesc[UR4].tnspB, R24, gsb0 ;  /* 0x43e00004c4187df0 */ /* 0x000fe60008000818 */
[----:B------:R-:W-:Y:S02]  /*17660*/  WARPGROUP.DEPBAR.LE gsb0, 0x0 ;  /* 0x00008000000079c5 */ /* 0x000fe40000010000 */
[----:B------:R-:W-:Y:S01]  /*17670*/  VIADD R196, R10, 0x80 ;  /* 0x000000800ac47836 */ /* 0x000fe20000000000 */
[----:B------:R-:W-:Y:S01]  /*17680*/  WARPGROUP.ARRIVE ;  /* 0x00000000000079c5 */ /* 0x000fe20000000000 */
[----:B------:R-:W-:-:S03]  /*17690*/  IMAD.MOV.U32 R197, RZ, RZ, 0x40000040 ;  /* 0x40000040ffc57424 */ /* 0x000fc600078e00ff */
[----:B------:R-:W-:Y:S02]  /*176a0*/  R2UR UR6, R196 ;  /* 0x00000000c40672ca */ /* 0x000fe400000e0000 */
[----:B------:R-:W-:-:S15]  /*176b0*/  R2UR UR7, R197 ;  /* 0x00000000c50772ca */ /* 0x000fde00000e0000 */
[----:B------:R-:W-:-:S01]  /*176c0*/  NOP ;  /* 0x0000000000007918 */ /* 0x000fc20000000000 */
[----:B------:R-:W-:Y:S03]  /*176d0*/  HGMMA.64x256x16.F32 R24, R192, gdesc[UR4].tnspB, R24, gsb0 ;  /* 0x43e00004c0187df0 */ /* 0x000fe60008000818 */
[----:B------:R-:W-:Y:S02]  /*176e0*/  WARPGROUP.DEPBAR.LE gsb0, 0x0 ;  /* 0x00008000000079c5 */ /* 0x000fe40000010000 */
[C---:B------:R-:W-:Y:S01]  /*176f0*/  VIADD R192, R10.reuse, 0x100 ;  /* 0x000001000ac07836 */ /* 0x040fe20000000000 */
[----:B------:R-:W-:Y:S01]  /*17700*/  WARPGROUP.ARRIVE ;  /* 0x00000000000079c5 */ /* 0x000fe20000000000 */
[----:B------:R-:W-:Y:S01]  /*17710*/  IMAD.MOV.U32 R193, RZ, RZ, 0x40000040 ;  /* 0x40000040ffc17424 */ /* 0x000fe200078e00ff */
[----:B------:R-:W-:Y:S02]  /*17720*/  IADD3 R10, R10, 0x180, RZ ;  /* 0x000001800a0a7810 */ /* 0x000fe40007ffe0ff */
[----:B------:R-:W-:-:S02]  /*17730*/  R2UR UR6, R192 ;  /* 0x00000000c00672ca */ /* 0x000fc400000e0000 */
[----:B------:R-:W-:-:S15]  /*17740*/  R2UR UR7, R193 ;  /* 0x00000000c10772ca */ /* 0x000fde00000e0000 */
[----:B------:R-:W-:-:S01]  /*17750*/  NOP ;  /* 0x0000000000007918 */ /* 0x000fc20000000000 */
        /* <DEDUP_REMOVED lines=10> */
.L_x_1765:
[----:B------:R-:W2:Y:S01]  /*17800*/  LDL R10, [R1] ;  /* 0x00000000010a7983 */ /* 0x000ea20000100800 */
[----:B------:R-:W0:Y:S01]  /*17810*/  LDC R11, c[0x0][0x448] ;  /* 0x00011200ff0b7b82 */ /* 0x000e220000000800 */
[----:B------:R-:W-:Y:S02]  /*17820*/  ULDC UR5, c[0x0][0x9d8] ;  /* 0x0002760000057ab9 */ /* 0x000fe40000000800 */
[----:B------:R-:W3:Y:S04]  /*17830*/  LDL R184, [R1+0x5c] ;  /* 0x00005c0001b87983 */ /* 0x000ee80000100800 */
[----:B------:R-:W3:Y:S04]  /*17840*/  LDL R0, [R1+0x78] ;  /* 0x0000780001007983 */ /* 0x000ee80000100800 */
[----:B------:R-:W4:Y:S01]  /*17850*/  LDL R190, [R1+0xc] ;  /* 0x00000c0001be7983 */ /* 0x000f220000100800 */
[----:B0-----:R-:W-:-:S13]  /*17860*/  ISETP.NE.AND P1, PT, R11, 0x1, PT ;  /* 0x000000010b00780c */ /* 0x001fda0003f25270 */
[----:B------:R-:W0:Y:S01]  /*17870*/  @P1 LDC R11, c[0x0][0x44c] ;  /* 0x00011300ff0b1b82 */ /* 0x000e220000000800 */
[----:B------:R-:W-:Y:S02]  /*17880*/  VIADD R2, R2, 0x30840 ;  /* 0x0003084002027836 */ /* 0x000fe40000000000 */
        /* <DEDUP_REMOVED lines=16> */
[----:B------:R-:W-:Y:S01]  /*17990*/  LOP3.LUT P5, RZ, R16, 0x20, RZ, 0xc0, !PT ;  /* 0x0000002010ff7812 */ /* 0x000fe200078ac0ff */
        /* <DEDUP_REMOVED lines=16> */
[----:B--2---:R-:W-:-:S02]  /*17aa0*/  R2UR UR4, R10 ;  /* 0x000000000a0472ca */ /* 0x004fc400000e0000 */
[----:B------:R-:W2:Y:S01]  /*17ab0*/  @P1 LDC R10, c[0x0][0x450] ;  /* 0x00011400ff0a1b82 */ /* 0x000ea20000000800 */
[----:B---3--:R-:W-:-:S04]  /*17ac0*/  IMAD.IADD R0, R0, 0x1, R184 ;  /* 0x0000000100007824 */ /* 0x008fc800078e02b8 */
[----:B0-----:R-:W-:-:S04]  /*17ad0*/  @P1 IMAD.HI.U32 R11, R0, R11, RZ ;  /* 0x0000000b000b1227 */ /* 0x001fc800078e00ff */
[----:B------:R-:W-:Y:S01]  /*17ae0*/  FMUL.FTZ R184, R170, UR5 ;  /* 0x00000005aab87c20 */ /* 0x000fe20008410000 */
[----:B----4-:R-:W-:Y:S01]  /*17af0*/  PRMT R2, R190, 0x654, R2 ;  /* 0x00000654be027816 */ /* 0x010fe20000000002 */
[----:B------:R-:W-:Y:S01]  /*17b00*/  FMUL.FTZ R170, R171, UR5 ;  /* 0x00000005abaa7c20 */ /* 0x000fe20008410000 */
[----:B------:R-:W-:Y:S01]  /*17b10*/  FMUL.FTZ R171, R174, UR5 ;  /* 0x00000005aeab7c20 */ /* 0x000fe20008410000 */
[----:B------:R-:W-:Y:S01]  /*17b20*/  FMUL.FTZ R174, R179, UR5 ;  /* 0x00000005b3ae7c20 */ /* 0x000fe20008410000 */
[----:B--2---:R-:W-:Y:S01]  /*17b30*/  @P1 SHF.R.U32.HI R0, RZ, R10, R11 ;  /* 0x0000000aff001219 */ /* 0x004fe2000001160b */
[----:B------:R-:W-:Y:S01]  /*17b40*/  FMUL.FTZ R10, R152, UR5 ;  /* 0x00000005980a7c20 */ /* 0x000fe20008410000 */
[----:B------:R-:W-:Y:S01]  /*17b50*/  FMUL.FTZ R152, R153, UR5 ;  /* 0x0000000599987c20 */ /* 0x000fe20008410000 */
[----:B------:R0:W-:Y:S02]  /*17b60*/  SYNCS.ARRIVE.TRANS64.RED.A1T0 RZ, [R2+URZ], RZ ;  /* 0x000000ff02ff79a7 */ /* 0x0001e4000810043f */
[----:B------:R-:W2:Y:S01]  /*17b70*/  SHFL.IDX PT, R188, R0, RZ, 0x1c1f ;  /* 0x001c1fff00bc7589 */ /* 0x000ea200000e0000 */
        /* <DEDUP_REMOVED lines=10> */
[----:B0-----:R-:W-:Y:S01]  /*17c20*/  IMAD.SHL.U32 R2, R5, 0x40, RZ ;  /* 0x0000004005027824 */ /* 0x001fe200078e00ff */
[----:B------:R-:W0:Y:S01]  /*17c30*/  MUFU.TANH R10, R10 ;  /* 0x0000000a000a7308 */ /* 0x000e220000002400 */
[----:B------:R-:W-:-:S03]  /*17c40*/  ULDC UR5, c[0x0][0x9e0] ;  /* 0x0002780000057ab9 */ /* 0x000fc60000000800 */
[----:B------:R-:W-:-:S04]  /*17c50*/  IADD3 R183, -R225, 0x1, -R2 ;  /* 0x00000001e1b77810 */ /* 0x000fc80007ffe902 */
[----:B------:R-:W3:Y:S01]  /*17c60*/  MUFU.TANH R152, R152 ;  /* 0x0000009800987308 */ /* 0x000ee20000002400 */
[----:B------:R-:W-:-:S07]  /*17c70*/  IADD3 R183, -R219, R183, R220 ;  /* 0x000000b7dbb77210 */ /* 0x000fce0007ffe1dc */
[----:B------:R-:W4:Y:S01]  /*17c80*/  MUFU.TANH R11, R11 ;  /* 0x0000000b000b7308 */ /* 0x000f220000002400 */
[----:B------:R-:W-:-:S07]  /*17c90*/  IADD3 R187, R183, UR5, RZ ;  /* 0x00000005b7bb7c10 */ /* 0x000fce000fffe0ff */
        /* <DEDUP_REMOVED lines=13> */
[----:B------:R-:W-:-:S02]  /*17d70*/  VIADD R183, R183, UR4 ;  /* 0x00000004b7b77c36 */ /* 0x000fc40008000000 */
[--C-:B--2---:R-:W-:Y:S02]  /*17d80*/  IMAD.IADD R182, R187, 0x1, R188.reuse ;  /* 0x00000001bbb67824 */ /* 0x104fe400078e02bc */
[----:B------:R-:W-:Y:S01]  /*17d90*/  IMAD.IADD R181, R183, 0x1, R188 ;  /* 0x00000001b7b57824 */ /* 0x000fe200078e02bc */
[----:B-1-34-:R-:W-:Y:S06]  /*17da0*/  @!P5 BRA `(.L_x_1766) ;  /* 0x000000000060d947 */ /* 0x01afec0003800000 */
[----:B------:R-:W-:Y:S01]  /*17db0*/  IADD3 R188, -R219, R220, R188 ;  /* 0x000000dcdbbc7210 */ /* 0x000fe20007ffe1bc */
[----:B------:R-:W-:Y:S03]  /*17dc0*/  BSSY B2, `(.L_x_1767) ;  /* 0x0000012000027945 */ /* 0x000fe60003800000 */
        /* <DEDUP_REMOVED lines=11> */
.L_x_1768:
[----:B------:R-:W-:Y:S02]  /*17e80*/  ULDC UR4, c[0x0][0x9e4] ;  /* 0x0002790000047ab9 */ /* 0x000fe40000000800 */
[----:B------:R-:W-:-:S04]  /*17e90*/  MOV R189, UR4 ;  /* 0x0000000400bd7c02 */ /* 0x000fc80008000f00 */
[----:B------:R-:W-:-:S13]  /*17ea0*/  ISETP.NE.AND P1, PT, R189, 0x1, PT ;  /* 0x00000001bd00780c */ /* 0x000fda0003f25270 */
[----:B------:R-:W1:Y:S02]  /*17eb0*/  @P1 LDC.64 R160, c[0x0][0x9e8] ;  /* 0x00027a00ffa01b82 */ /* 0x000e640000000a00 */
[----:B-1----:R-:W-:-:S05]  /*17ec0*/  @P1 IMAD.HI.U32 R160, R188, R160, RZ ;  /* 0x000000a0bca01227 */ /* 0x002fca00078e00ff */
[----:B------:R-:W-:-:S07]  /*17ed0*/  @P1 SHF.R.U32.HI R188, RZ, R161, R160 ;  /* 0x000000a1ffbc1219 */ /* 0x000fce00000116a0 */
.L_x_1769:
[----:B------:R-:W-:Y:S05]  /*17ee0*/  BSYNC B2 ;  /* 0x0000000000027941 */ /* 0x000fea0003800000 */
.L_x_1767:
[----:B------:R-:W-:-:S04]  /*17ef0*/  IMAD R188, R188, R189, -R2 ;  /* 0x000000bdbcbc7224 */ /* 0x000fc800078e0a02 */
[----:B------:R-:W-:-:S05]  /*17f00*/  IMAD.IADD R188, R188, 0x1, -R225 ;  /* 0x00000001bcbc7824 */ /* 0x000fca00078e0ae1 */
[----:B------:R-:W-:Y:S02]  /*17f10*/  VIMNMX R181, R181, R188, !PT ;  /* 0x000000bcb5b57248 */ /* 0x000fe40007fe0100 */
[----:B------:R-:W-:-:S07]  /*17f20*/  VIADDMNMX R182, R188, R189, R182, PT ;  /* 0x000000bdbcb67246 */ /* 0x000fce00038001b6 */
.L_x_1766:
[----:B------:R-:W-:Y:S01]  /*17f30*/  ISETP.GT.AND P1, PT, R5, -0x1, PT ;  /* 0xffffffff0500780c */ /* 0x000fe20003f24270 */
[----:B------:R-:W1:Y:S03]  /*17f40*/  SHFL.IDX PT, R0, R0, 0x1, 0x1c1f ;  /* 0x003c1f0000007f89 */ /* 0x000e6600000e0000 */
[C---:B------:R-:W-:Y:S02]  /*17f50*/  ISETP.GT.AND P2, PT, R181.reuse, RZ, P1 ;  /* 0x000000ffb500720c */ /* 0x040fe40000f44270 */
[C---:B------:R-:W-:Y:S02]  /*17f60*/  ISETP.GT.AND P4, PT, R181.reuse, 0x1, P1 ;  /* 0x00000001b500780c */ /* 0x040fe40000f84270 */
[----:B------:R-:W-:Y:S02]  /*17f70*/  ISETP.LT.OR P3, PT, R182, 0x1, P2 ;  /* 0x00000001b600780c */ /* 0x000fe40001761670 */
[----:B------:R-:W-:-:S02]  /*17f80*/  ISETP.GT.AND P2, PT, R181, 0x8, P1 ;  /* 0x00000008b500780c */ /* 0x000fc40000f44270 */
[----:B0-----:R-:W-:Y:S02]  /*17f90*/  FSEL R10, R10, -INF , !P3 ;  /* 0xff8000000a0a7808 */ /* 0x001fe40005800000 */
[----:B------:R-:W-:Y:S02]  /*17fa0*/  ISETP.GT.AND P3, PT, R181, 0x9, P1 ;  /* 0x00000009b500780c */ /* 0x000fe40000f64270 */
[C---:B------:R-:W-:Y:S02]  /*17fb0*/  ISETP.LT.OR P4, PT, R182.reuse, 0x2, P4 ;  /* 0x00000002b600780c */ /* 0x040fe40002781670 */
[C---:B------:R-:W-:Y:S02]  /*17fc0*/  ISETP.LT.OR P2, PT, R182.reuse, 0x9, P2 ;  /* 0x00000009b600780c */ /* 0x040fe40001741670 */
[----:B------:R-:W-:Y:S02]  /*17fd0*/  ISETP.LT.OR P3, PT, R182, 0xa, P3 ;  /* 0x0000000ab600780c */ /* 0x000fe40001f61670 */
[----:B------:R-:W-:-:S02]  /*17fe0*/  FSEL R152, R152, -INF , !P4 ;  /* 0xff80000098987808 */ /* 0x000fc40006000000 */
[----:B------:R-:W-:Y:S01]  /*17ff0*/  FSEL R160, R154, -INF , !P2 ;  /* 0xff8000009aa07808 */ /* 0x000fe20005000000 */
[--C-:B-1----:R-:W-:Y:S01]  /*18000*/  IMAD.IADD R187, R187, 0x1, R0.reuse ;  /* 0x00000001bbbb7824 */ /* 0x102fe200078e0200 */
[----:B------:R-:W-:Y:S01]  /*18010*/  FSEL R161, R155, -INF , !P3 ;  /* 0xff8000009ba17808 */ /* 0x000fe20005800000 */
[----:B------:R-:W-:Y:S01]  /*18020*/  IMAD.IADD R183, R183, 0x1, R0 ;  /* 0x00000001b7b77824 */ /* 0x000fe200078e0200 */
[C---:B------:R-:W-:Y:S02]  /*18030*/  ISETP.GT.AND P4, PT, R181.reuse, 0x10, P1 ;  /* 0x00000010b500780c */ /* 0x040fe40000f84270 */
[C---:B------:R-:W-:Y:S02]  /*18040*/  ISETP.GT.AND P2, PT, R181.reuse, 0x11, P1 ;  /* 0x00000011b500780c */ /* 0x040fe40000f44270 */
[----:B------:R-:W-:Y:S02]  /*18050*/  ISETP.GT.AND P3, PT, R181, 0x18, P1 ;  /* 0x00000018b500780c */ /* 0x000fe40000f64270 */
[----:B------:R-:W-:-:S02]  /*18060*/  ISETP.LT.OR P4, PT, R182, 0x11, P4 ;  /* 0x00000011b600780c */ /* 0x000fc40002781670 */
[C---:B------:R-:W-:Y:S02]  /*18070*/  ISETP.LT.OR P2, PT, R182.reuse, 0x12, P2 ;  /* 0x00000012b600780c */ /* 0x040fe40001741670 */
[----:B------:R-:W-:Y:S02]  /*18080*/  ISETP.LT.OR P3, PT, R182, 0x19, P3 ;  /* 0x00000019b600780c */ /* 0x000fe40001f61670 */
[----:B------:R-:W-:Y:S02]  /*18090*/  FSEL R158, R158, -INF , !P4 ;  /* 0xff8000009e9e7808 */ /* 0x000fe40006000000 */
[----:B------:R-:W-:Y:S02]  /*180a0*/  FSEL R159, R159, -INF , !P2 ;  /* 0xff8000009f9f7808 */ /* 0x000fe40005000000 */
[----:B------:R-:W-:Y:S02]  /*180b0*/  FSEL R164, R164, -INF , !P3 ;  /* 0xff800000a4a47808 */ /* 0x000fe40005800000 */
[----:B------:R-:W-:-:S02]  /*180c0*/  ISETP.GT.AND P4, PT, R181, 0x19, P1 ;  /* 0x00000019b500780c */ /* 0x000fc40000f84270 */
[C---:B------:R-:W-:Y:S02]  /*180d0*/  ISETP.GT.AND P2, PT, R181.reuse, 0x20, P1 ;  /* 0x00000020b500780c */ /* 0x040fe40000f44270 */
[----:B------:R-:W-:Y:S02]  /*180e0*/  ISETP.GT.AND P3, PT, R181, 0x21, P1 ;  /* 0x00000021b500780c */ /* 0x000fe40000f64270 */
[C---:B------:R-:W-:Y:S02]  /*180f0*/  ISETP.LT.OR P4, PT, R182.reuse, 0x1a, P4 ;  /* 0x0000001ab600780c */ /* 0x040fe40002781670 */
[C---:B------:R-:W-:Y:S02]  /*18100*/  ISETP.LT.OR P2, PT, R182.reuse, 0x21, P2 ;  /* 0x00000021b600780c */ /* 0x040fe40001741670 */
[----:B------:R-:W-:Y:S02]  /*18110*/  ISETP.LT.OR P3, PT, R182, 0x22, P3 ;  /* 0x00000022b600780c */ /* 0x000fe40001f61670 */
[----:B------:R-:W-:-:S02]  /*18120*/  FSEL R165, R165, -INF , !P4 ;  /* 0xff800000a5a57808 */ /* 0x000fc40006000000 */
[----:B------:R-:W-:Y:S02]  /*18130*/  FSEL R168, R168, -INF , !P2 ;  /* 0xff800000a8a87808 */ /* 0x000fe40005000000 */
[----:B------:R-:W-:Y:S02]  /*18140*/  FSEL R169, R169, -INF , !P3 ;  /* 0xff800000a9a97808 */ /* 0x000fe40005800000 */
        /* <DEDUP_REMOVED lines=17> */
[----:B------:R-:W-:Y:S01]  /*18260*/  FSEL R180, R180, -INF , !P3 ;  /* 0xff800000b4b47808 */ /* 0x000fe20005800000 */
[----:B------:R-:W-:Y:S06]  /*18270*/  @!P5 BRA `(.L_x_1770) ;  /* 0x000000000060d947 */ /* 0x000fec0003800000 */
        /* <DEDUP_REMOVED lines=13> */
.L_x_1772:
[----:B------:R-:W-:Y:S02]  /*18350*/  ULDC UR4, c[0x0][0x9e4] ;  /* 0x0002790000047ab9 */ /* 0x000fe40000000800 */
[----:B------:R-:W-:-:S04]  /*18360*/  MOV R181, UR4 ;  /* 0x0000000400b57c02 */ /* 0x000fc80008000f00 */
[----:B------:R-:W-:-:S13]  /*18370*/  ISETP.NE.AND P2, PT, R181, 0x1, PT ;  /* 0x00000001b500780c */ /* 0x000fda0003f45270 */
[----:B------:R-:W0:Y:S02]  /*18380*/  @P2 LDC.64 R154, c[0x0][0x9e8] ;  /* 0x00027a00ff9a2b82 */ /* 0x000e240000000a00 */
[----:B0-----:R-:W-:-:S05]  /*18390*/  @P2 IMAD.HI.U32 R154, R0, R154, RZ ;  /* 0x0000009a009a2227 */ /* 0x001fca00078e00ff */
[----:B------:R-:W-:-:S07]  /*183a0*/  @P2 SHF.R.U32.HI R0, RZ, R155, R154 ;  /* 0x0000009bff002219 */ /* 0x000fce000001169a */
.L_x_1773:
[----:B------:R-:W-:Y:S05]  /*183b0*/  BSYNC B2 ;  /* 0x0000000000027941 */ /* 0x000fea0003800000 */
.L_x_1771:
[----:B------:R-:W-:-:S04]  /*183c0*/  IMAD R0, R0, R181, -R2 ;  /* 0x000000b500007224 */ /* 0x000fc800078e0a02 */
[----:B------:R-:W-:-:S05]  /*183d0*/  IMAD.IADD R0, R0, 0x1, -R225 ;  /* 0x0000000100007824 */ /* 0x000fca00078e0ae1 */
[----:B------:R-:W-:Y:S02]  /*183e0*/  VIMNMX R183, R183, R0, !PT ;  /* 0x00000000b7b77248 */ /* 0x000fe40007fe0100 */
[----:B------:R-:W-:-:S07]  /*183f0*/  VIADDMNMX R187, R0, R181, R187, PT ;  /* 0x000000b500bb7246 */ /* 0x000fce00038001bb */
.L_x_1770:
[----:B------:R-:W-:Y:S01]  /*18400*/  FMNMX.FTZ R2, R10, R4, !PT ;  /* 0x000000040a027209 */ /* 0x000fe20007810000 */
[----:B------:R-:W-:Y:S01]  /*18410*/  ULDC UR4, c[0x0][0x988] ;  /* 0x0002620000047ab9 */ /* 0x000fe20000000800 */
[----:B------:R-:W-:Y:S02]  /*18420*/  LOP3.LUT R16, R16, 0xffffdfff, RZ, 0xc0, !PT ;  /* 0xffffdfff10107812 */ /* 0x000fe400078ec0ff */
[----:B------:R-:W-:Y:S02]  /*18430*/  FMNMX.FTZ R2, R152, R2, !PT ;  /* 0x0000000298027209 */ /* 0x000fe40007810000 */
[C---:B------:R-:W-:Y:S02]  /*18440*/  ISETP.GT.AND P2, PT, R183.reuse, 0x1, P1 ;  /* 0x00000001b700780c */ /* 0x040fe40000f44270 */
[----:B------:R-:W-:Y:S02]  /*18450*/  FMNMX.FTZ R2, R160, R2, !PT ;  /* 0x00000002a0027209 */ /* 0x000fe40007810000 */
[----:B------:R-:W-:-:S02]  /*18460*/  ISETP.GT.AND P3, PT, R183, 0x8, P1 ;  /* 0x00000008b700780c */ /* 0x000fc40000f64270 */
[----:B------:R-:W-:Y:S02]  /*18470*/  FMNMX.FTZ R2, R161, R2, !PT ;  /* 0x00000002a1027209 */ /* 0x000fe40007810000 */
[----:B------:R-:W-:Y:S02]  /*18480*/  @P0 LOP3.LUT R16, R16, 0x2000, RZ, 0xfc, !PT ;  /* 0x0000200010100812 */ /* 0x000fe400078efcff */
[----:B------:R-:W-:Y:S02]  /*18490*/  FMNMX.FTZ R2, R158, R2, !PT ;  /* 0x000000029e027209 */ /* 0x000fe40007810000 */
[----:B------:R-:W-:Y:S02]  /*184a0*/  ISETP.LT.OR P2, PT, R187, 0x2, P2 ;  /* 0x00000002bb00780c */ /* 0x000fe40001741670 */
[----:B------:R-:W-:Y:S02]  /*184b0*/  FMNMX.FTZ R2, R159, R2, !PT ;  /* 0x000000029f027209 */ /* 0x000fe40007810000 */
[----:B------:R-:W-:-:S02]  /*184c0*/  ISETP.LT.OR P3, PT, R187, 0x9, P3 ;  /* 0x00000009bb00780c */ /* 0x000fc40001f61670 */
[----:B------:R-:W-:Y:S02]  /*184d0*/  FMNMX.FTZ R2, R164, R2, !PT ;  /* 0x00000002a4027209 */ /* 0x000fe40007810000 */
[----:B------:R-:W-:Y:S02]  /*184e0*/  ISETP.GT.AND P0, PT, R183, 0x21, P1 ;  /* 0x00000021b700780c */ /* 0x000fe40000f04270 */
[----:B------:R-:W-:Y:S02]  /*184f0*/  FMNMX.FTZ R2, R165, R2, !PT ;  /* 0x00000002a5027209 */ /* 0x000fe40007810000 */
[----:B------:R-:W-:Y:S02]  /*18500*/  FSEL R0, R153, -INF , !P2 ;  /* 0xff80000099007808 */ /* 0x000fe40005000000 */
[----:B------:R-:W-:Y:S02]  /*18510*/  FMNMX.FTZ R2, R168, R2, !PT ;  /* 0x00000002a8027209 */ /* 0x000fe40007810000 */
[----:B------:R-:W-:-:S02]  /*18520*/  FSEL R156, R156, -INF , !P3 ;  /* 0xff8000009c9c7808 */ /* 0x000fc40005800000 */
[----:B------:R-:W-:Y:S02]  /*18530*/  FMNMX.FTZ R2, R169, R2, !PT ;  /* 0x00000002a9027209 */ /* 0x000fe40007810000 */
[----:B------:R-:W-:Y:S02]  /*18540*/  ISETP.GT.AND P4, PT, R183, 0x9, P1 ;  /* 0x00000009b700780c */ /* 0x000fe40000f84270 */
[----:B------:R-:W-:Y:S02]  /*18550*/  FMNMX.FTZ R2, R185, R2, !PT ;  /* 0x00000002b9027209 */ /* 0x000fe40007810000 */
[C---:B------:R-:W-:Y:S02]  /*18560*/  ISETP.GT.AND P2, PT, R183.reuse, 0x10, P1 ;  /* 0x00000010b700780c */ /* 0x040fe40000f44270 */
[----:B------:R-:W-:Y:S02]  /*18570*/  FMNMX.FTZ R2, R186, R2, !PT ;  /* 0x00000002ba027209 */ /* 0x000fe40007810000 */
[----:B------:R-:W-:-:S02]  /*18580*/  ISETP.GT.AND P3, PT, R183, 0x11, P1 ;  /* 0x00000011b700780c */ /* 0x000fc40000f64270 */
[----:B------:R-:W-:Y:S02]  /*18590*/  FMNMX.FTZ R2, R175, R2, !PT ;  /* 0x00000002af027209 */ /* 0x000fe40007810000 */
[C---:B------:R-:W-:Y:S02]  /*185a0*/  ISETP.LT.OR P4, PT, R187.reuse, 0xa, P4 ;  /* 0x0000000abb00780c */ /* 0x040fe40002781670 */
[----:B------:R-:W-:Y:S02]  /*185b0*/  FMNMX.FTZ R2, R176, R2, !PT ;  /* 0x00000002b0027209 */ /* 0x000fe40007810000 */
[----:B------:R-:W-:Y:S02]  /*185c0*/  ISETP.LT.OR P2, PT, R187, 0x11, P2 ;  /* 0x00000011bb00780c */ /* 0x000fe40001741670 */
[----:B------:R-:W-:Y:S02]  /*185d0*/  FMNMX.FTZ R2, R179, R2, !PT ;  /* 0x00000002b3027209 */ /* 0x000fe40007810000 */
[----:B------:R-:W-:-:S02]  /*185e0*/  ISETP.LT.OR P3, PT, R187, 0x12, P3 ;  /* 0x00000012bb00780c */ /* 0x000fc40001f61670 */
[----:B------:R-:W-:Y:S02]  /*185f0*/  FMNMX.FTZ R2, R180, R2, !PT ;  /* 0x00000002b4027209 */ /* 0x000fe40007810000 */
[----:B------:R-:W-:Y:S02]  /*18600*/  LOP3.LUT R16, R16, 0xffff7fff, RZ, 0xc0, !PT ;  /* 0xffff7fff10107812 */ /* 0x000fe400078ec0ff */
[----:B------:R-:W-:Y:S01]  /*18610*/  FSEL R157, R157, -INF , !P4 ;  /* 0xff8000009d9d7808 */ /* 0x000fe20006000000 */
[----:B------:R-:W0:Y:S01]  /*18620*/  SHFL.BFLY PT, R153, R2, 0x2, 0x1f ;  /* 0x0c401f0002997f89 */ /* 0x000e2200000e0000 */
[----:B------:R-:W-:Y:S02]  /*18630*/  FSEL R162, R162, -INF , !P2 ;  /* 0xff800000a2a27808 */ /* 0x000fe40005000000 */
[----:B------:R-:W-:Y:S02]  /*18640*/  FSEL R163, R163, -INF , !P3 ;  /* 0xff800000a3a37808 */ /* 0x000fe40005800000 */
[----:B------:R-:W-:-:S02]  /*18650*/  ISETP.GT.AND P4, PT, R183, 0x18, P1 ;  /* 0x00000018b700780c */ /* 0x000fc40000f84270 */
[C---:B------:R-:W-:Y:S02]  /*18660*/  ISETP.GT.AND P2, PT, R183.reuse, 0x19, P1 ;  /* 0x00000019b700780c */ /* 0x040fe40000f44270 */
[C---:B------:R-:W-:Y:S02]  /*18670*/  ISETP.GT.AND P3, PT, R183.reuse, 0x20, P1 ;  /* 0x00000020b700780c */ /* 0x040fe40000f64270 */
[----:B------:R-:W-:Y:S02]  /*18680*/  @P0 LOP3.LUT R16, R16, 0x8000, RZ, 0xfc, !PT ;  /* 0x0000800010100812 */ /* 0x000fe400078efcff */
[----:B------:R-:W-:Y:S02]  /*18690*/  ISETP.GT.AND P0, PT, R183, RZ, P1 ;  /* 0x000000ffb700720c */ /* 0x000fe40000f04270 */
[C---:B------:R-:W-:Y:S02]  /*186a0*/  ISETP.LT.OR P4, PT, R187.reuse, 0x19, P4 ;  /* 0x00000019bb00780c */ /* 0x040fe40002781670 */
[----:B------:R-:W-:-:S02]  /*186b0*/  ISETP.LT.OR P2, PT, R187, 0x1a, P2 ;  /* 0x0000001abb00780c */ /* 0x000fc40001741670 */
[----:B------:R-:W-:Y:S02]  /*186c0*/  ISETP.LT.OR P3, PT, R187, 0x21, P3 ;  /* 0x00000021bb00780c */ /* 0x000fe40001f61670 */
[----:B------:R-:W-:Y:S02]  /*186d0*/  FSEL R166, R166, -INF , !P4 ;  /* 0xff800000a6a67808 */ /* 0x000fe40006000000 */
[----:B------:R-:W-:Y:S02]  /*186e0*/  FSEL R167, R167, -INF , !P2 ;  /* 0xff800000a7a77808 */ /* 0x000fe40005000000 */
[----:B------:R-:W-:Y:S02]  /*186f0*/  FSEL R184, R184, -INF , !P3 ;  /* 0xff800000b8b87808 */ /* 0x000fe40005800000 */
[C---:B------:R-:W-:Y:S02]  /*18700*/  ISETP.GT.AND P2, PT, R183.reuse, 0x28, P1 ;  /* 0x00000028b700780c */ /* 0x040fe40000f44270 */
[----:B------:R-:W-:-:S02]  /*18710*/  ISETP.GT.AND P3, PT, R183, 0x29, P1 ;  /* 0x00000029b700780c */ /* 0x000fc40000f64270 */
[C---:B------:R-:W-:Y:S02]  /*18720*/  ISETP.GT.AND P4, PT, R183.reuse, 0x30, P1 ;  /* 0x00000030b700780c */ /* 0x040fe40000f84270 */
[C---:B------:R-:W-:Y:S02]  /*18730*/  ISETP.GT.AND P5, PT, R183.reuse, 0x31, P1 ;  /* 0x00000031b700780c */ /* 0x040fe40000fa4270 */
[C---:B------:R-:W-:Y:S02]  /*18740*/  ISETP.GT.AND P6, PT, R183.reuse, 0x38, P1 ;  /* 0x00000038b700780c */ /* 0x040fe40000fc4270 */
[----:B------:R-:W-:Y:S02]  /*18750*/  LOP3.LUT R16, R16, 0xfffffff7, RZ, 0xc0, !PT ;  /* 0xfffffff710107812 */ /* 0x000fe400078ec0ff */
[----:B------:R-:W-:Y:S02]  /*18760*/  ISETP.GT.AND P1, PT, R183, 0x39, P1 ;  /* 0x00000039b700780c */ /* 0x000fe40000f24270 */
[----:B------:R-:W-:-:S02]  /*18770*/  @P0 LOP3.LUT R16, R16, 0x8, RZ, 0xfc, !PT ;  /* 0x0000000810100812 */ /* 0x000fc400078efcff */
[----:B0-----:R-:W-:Y:S02]  /*18780*/  FMNMX.FTZ R153, R2, R153, !PT ;  /* 0x0000009902997209 */ /* 0x001fe40007810000 */
[C---:B------:R-:W-:Y:S02]  /*18790*/  LOP3.LUT P0, RZ, R16.reuse, 0x8000, RZ, 0xc0, !PT ;  /* 0x0000800010ff7812 */ /* 0x040fe4000780c0ff */
[----:B------:R-:W-:Y:S01]  /*187a0*/  LOP3.LUT R16, R16, 0xfffffffd, RZ, 0xc0, !PT ;  /* 0xfffffffd10107812 */ /* 0x000fe200078ec0ff */
[----:B------:R-:W0:Y:S01]  /*187b0*/  SHFL.BFLY PT, R2, R153, 0x1, 0x1f ;  /* 0x0c201f0099027f89 */ /* 0x000e2200000e0000 */
[C---:B------:R-:W-:Y:S02]  /*187c0*/  ISETP.LT.OR P0, PT, R187.reuse, 0x22, P0 ;  /* 0x00000022bb00780c */ /* 0x040fe40000701670 */
[----:B------:R-:W-:Y:S02]  /*187d0*/  ISETP.LT.OR P4, PT, R187, 0x31, P4 ;  /* 0x00000031bb00780c */ /* 0x000fe40002781670 */
[----:B------:R-:W-:-:S02]  /*187e0*/  @P1 LOP3.LUT R16, R16, 0x2, RZ, 0xfc, !PT ;  /* 0x0000000210101812 */ /* 0x000fc400078efcff */
[C---:B------:R-:W-:Y:S02]  /*187f0*/  ISETP.LT.OR P5, PT, R187.reuse, 0x32, P5 ;  /* 0x00000032bb00780c */ /* 0x040fe40002fa1670 */
[C---:B------:R-:W-:Y:S02]  /*18800*/  LOP3.LUT P1, RZ, R16.reuse, 0x8, RZ, 0xc0, !PT ;  /* 0x0000000810ff7812 */ /* 0x040fe4000782c0ff */
[----:B------:R-:W-:Y:S02]  /*18810*/  LOP3.LUT R16, R16, 0xffffffef, RZ, 0xc0, !PT ;  /* 0xffffffef10107812 */ /* 0x000fe400078ec0ff */
[----:B------:R-:W-:Y:S02]  /*18820*/  ISETP.LT.OR P1, PT, R187, 0x1, P1 ;  /* 0x00000001bb00780c */ /* 0x000fe40000f21670 */
[----:B------:R-:W-:Y:S02]  /*18830*/  @P0 LOP3.LUT R16, R16, 0x10, RZ, 0xfc, !PT ;  /* 0x0000001010100812 */ /* 0x000fe400078efcff */
[----:B------:R-:W-:-:S02]  /*18840*/  FSEL R11, R11, -INF , !P1 ;  /* 0xff8000000b0b7808 */ /* 0x000fc40004800000 */
[----:B------:R-:W-:Y:S02]  /*18850*/  ISETP.LT.OR P0, PT, R187, 0x29, P2 ;  /* 0x00000029bb00780c */ /* 0x000fe40001701670 */
[----:B------:R-:W-:Y:S02]  /*18860*/  FMNMX.FTZ R155, R11, R3, !PT ;  /* 0x000000030b9b7209 */ /* 0x000fe40007810000 */
[----:B------:R-:W-:Y:S02]  /*18870*/  LOP3.LUT P2, RZ, R16, 0x2, RZ, 0xc0, !PT ;  /* 0x0000000210ff7812 */ /* 0x000fe4000784c0ff */
[----:B------:R-:W-:Y:S02]  /*18880*/  FMNMX.FTZ R155, R0, R155, !PT ;  /* 0x0000009b009b7209 */ /* 0x000fe40007810000 */
[----:B------:R-:W-:Y:S02]  /*18890*/  LOP3.LUT R16, R16, 0xfffffffb, RZ, 0xc0, !PT ;  /* 0xfffffffb10107812 */ /* 0x000fe400078ec0ff */
[----:B0-----:R-:W-:-:S02]  /*188a0*/  FMNMX.FTZ R153, R153, R2, !PT ;  /* 0x0000000299997209 */ /* 0x001fc40007810000 */
[----:B------:R-:W-:Y:S02]  /*188b0*/  FMNMX.FTZ R155, R156, R155, !PT ;  /* 0x0000009b9c9b7209 */ /* 0x000fe40007810000 */
[----:B------:R-:W-:Y:S02]  /*188c0*/  @P0 LOP3.LUT R16, R16, 0x4, RZ, 0xfc, !PT ;  /* 0x0000000410100812 */ /* 0x000fe400078efcff */
[----:B------:R-:W-:Y:S02]  /*188d0*/  ISETP.LT.OR P0, PT, R187, 0x2a, P3 ;  /* 0x0000002abb00780c */ /* 0x000fe40001f01670 */
[----:B------:R-:W-:Y:S02]  /*188e0*/  FSETP.NEU.FTZ.AND P3, PT, R153, -INF , PT ;  /* 0xff8000009900780b */ /* 0x000fe40003f7d000 */
[----:B------:R-:W-:Y:S02]  /*188f0*/  FMNMX.FTZ R155, R157, R155, !PT ;  /* 0x0000009b9d9b7209 */ /* 0x000fe40007810000 */
[----:B------:R-:W-:-:S02]  /*18900*/  FSEL R2, R153, RZ, P3 ;  /* 0x000000ff99027208 */ /* 0x000fc40001800000 */
[----:B------:R-:W-:Y:S02]  /*18910*/  FMNMX.FTZ R155, R162, R155, !PT ;  /* 0x0000009ba29b7209 */ /* 0x000fe40007810000 */
[----:B------:R-:W-:Y:S01]  /*18920*/  LOP3.LUT R16, R16, 0xffffbfff, RZ, 0xc0, !PT ;  /* 0xffffbfff10107812 */ /* 0x000fe200078ec0ff */
[----:B------:R-:W-:Y:S01]  /*18930*/  FADD.FTZ R4, -R2, R4 ;  /* 0x0000000402047221 */ /* 0x000fe20000010100 */
[----:B------:R-:W-:Y:S01]  /*18940*/  FMNMX.FTZ R155, R163, R155, !PT ;  /* 0x0000009ba39b7209 */ /* 0x000fe20007810000 */
[----:B------:R-:W-:Y:S01]  /*18950*/  IMAD.U32 R2, RZ, RZ, UR4 ;  /* 0x00000004ff027e24 */ /* 0x000fe2000f8e00ff */
[----:B------:R-:W-:Y:S02]  /*18960*/  @P0 LOP3.LUT R16, R16, 0x4000, RZ, 0xfc, !PT ;  /* 0x0000400010100812 */ /* 0x000fe400078efcff */
[----:B------:R-:W-:Y:S01]  /*18970*/  FMNMX.FTZ R155, R166, R155, !PT ;  /* 0x0000009ba69b7209 */ /* 0x000fe20007810000 */
[----:B------:R-:W-:Y:S01]  /*18980*/  FMUL.FTZ R154, R153, R2 ;  /* 0x00000002999a7220 */ /* 0x000fe20000410000 */
[----:B------:R-:W-:-:S02]  /*18990*/  LOP3.LUT P0, RZ, R16, 0x10, RZ, 0xc0, !PT ;  /* 0x0000001010ff7812 */ /* 0x000fc4000780c0ff */
[----:B------:R-:W-:Y:S02]  /*189a0*/  FMNMX.FTZ R155, R167, R155, !PT ;  /* 0x0000009ba79b7209 */ /* 0x000fe40007810000 */
[----:B------:R-:W-:Y:S02]  /*189b0*/  FSEL R154, R154, RZ, P3 ;  /* 0x000000ff9a9a7208 */ /* 0x000fe40001800000 */
[----:B------:R-:W-:Y:S02]  /*189c0*/  LOP3.LUT P3, RZ, R16, 0x4, RZ, 0xc0, !PT ;  /* 0x0000000410ff7812 */ /* 0x000fe4000786c0ff */
[----:B------:R-:W-:Y:S01]  /*189d0*/  FSEL R170, R170, -INF , !P0 ;  /* 0xff800000aaaa7808 */ /* 0x000fe20004000000 */
[-CC-:B------:R-:W-:Y:S01]  /*189e0*/  FFMA.FTZ R10, R10, R2.reuse, -R154.reuse ;  /* 0x000000020a0a7223 */ /* 0x180fe2000001089a */
[----:B------:R-:W-:Y:S01]  /*189f0*/  FMNMX.FTZ R155, R184, R155, !PT ;  /* 0x0000009bb89b7209 */ /* 0x000fe20007810000 */
[-CC-:B------:R-:W-:Y:S01]  /*18a00*/  FFMA.FTZ R152, R152, R2.reuse, -R154.reuse ;  /* 0x0000000298987223 */ /* 0x180fe2000001089a */
[----:B------:R-:W-:Y:S01]  /*18a10*/  LOP3.LUT P0, RZ, R16, 0x4000, RZ, 0xc0, !PT ;  /* 0x0000400010ff7812 */ /* 0x000fe2000780c0ff */
[-CC-:B------:R-:W-:Y:S01]  /*18a20*/  FFMA.FTZ R160, R160, R2.reuse, -R154.reuse ;  /* 0x00000002a0a07223 */ /* 0x180fe2000001089a */
[----:B------:R-:W-:Y:S01]  /*18a30*/  FSEL R171, R171, -INF , !P3 ;  /* 0xff800000abab7808 */ /* 0x000fe20005800000 */
[-CC-:B------:R-:W-:Y:S01]  /*18a40*/  FFMA.FTZ R161, R161, R2.reuse, -R154.reuse ;  /* 0x00000002a1a17223 */ /* 0x180fe2000001089a */
[----:B------:R-:W-:Y:S01]  /*18a50*/  FMNMX.FTZ R155, R170, R155, !PT ;  /* 0x0000009baa9b7209 */ /* 0x000fe20007810000 */
        /* <DEDUP_REMOVED lines=9> */
[----:B------:R-:W-:Y:S01]  /*18af0*/  ISETP.LT.OR P6, PT, R187, 0x39, P6 ;  /* 0x00000039bb00780c */ /* 0x000fe200037c1670 */
        /* <DEDUP_REMOVED lines=11> */
[----:B------:R-:W-:Y:S01]  /*18bb0*/  FSEL R178, R178, -INF , !P2 ;  /* 0xff800000b2b27808 */ /* 0x000fe20005000000 */
[----:B------:R-:W-:Y:S01]  /*18bc0*/  FFMA.FTZ R154, R180, R2, -R154 ;  /* 0x00000002b49a7223 */ /* 0x000fe2000001089a */
[----:B------:R-:W-:Y:S01]  /*18bd0*/  FMNMX.FTZ R155, R177, R155, !PT ;  /* 0x0000009bb19b7209 */ /* 0x000fe20007810000 */
[----:B------:R-:W-:Y:S01]  /*18be0*/  MUFU.EX2 R196, R10 ;  /* 0x0000000a00c47308 */ /* 0x000fe20000000800 */
[----:B------:R-:W-:-:S02]  /*18bf0*/  LOP3.LUT P0, RZ, R16, 0x2000, RZ, 0xc0, !PT ;  /* 0x0000200010ff7812 */ /* 0x000fc4000780c0ff */
[----:B------:R-:W-:-:S05]  /*18c00*/  FMNMX.FTZ R180, R178, R155, !PT ;  /* 0x0000009bb2b47209 */ /* 0x000fca0007810000 */
[----:B------:R-:W0:Y:S01]  /*18c10*/  SHFL.BFLY PT, R155, R180, 0x2, 0x1f ;  /* 0x0c401f00b49b7f89 */ /* 0x000e2200000e0000 */
[----:B------:R-:W-:Y:S08]  /*18c20*/  MUFU.EX2 R160, R160 ;  /* 0x000000a000a07308 */ /* 0x000ff00000000800 */
[----:B------:R-:W-:Y:S08]  /*18c30*/  MUFU.EX2 R161, R161 ;  /* 0x000000a100a17308 */ /* 0x000ff00000000800 */
[----:B------:R-:W-:Y:S01]  /*18c40*/  MUFU.EX2 R158, R158 ;  /* 0x0000009e009e7308 */ /* 0x000fe20000000800 */
[----:B0-----:R-:W-:-:S07]  /*18c50*/  FMNMX.FTZ R180, R180, R155, !PT ;  /* 0x0000009bb4b47209 */ /* 0x001fce0007810000 */
[----:B------:R-:W-:Y:S01]  /*18c60*/  MUFU.EX2 R159, R159 ;  /* 0x0000009f009f7308 */ /* 0x000fe20000000800 */
[----:B------:R-:W0:Y:S07]  /*18c70*/  SHFL.BFLY PT, R181, R180, 0x1, 0x1f ;  /* 0x0c201f00b4b57f89 */ /* 0x000e2e00000e0000 */
[----:B------:R0:W-:Y:S08]  /*18c80*/  MUFU.EX2 R155, R152 ;  /* 0x00000098009b7308 */ /* 0x0001f00000000800 */
[----:B------:R-:W-:Y:S08]  /*18c90*/  MUFU.EX2 R164, R164 ;  /* 0x000000a400a47308 */ /* 0x000ff00000000800 */
[----:B------:R-:W-:Y:S01]  /*18ca0*/  MUFU.EX2 R165, R165 ;  /* 0x000000a500a57308 */ /* 0x000fe20000000800 */
[----:B0-----:R-:W-:Y:S01]  /*18cb0*/  FMNMX.FTZ R152, R180, R181, !PT ;  /* 0x000000b5b4987209 */ /* 0x001fe20007810000 */
[----:B------:R-:W-:-:S03]  /*18cc0*/  FMUL.FTZ R180, R4, R2 ;  /* 0x0000000204b47220 */ /* 0x000fc60000410000 */
[----:B------:R-:W-:-:S03]  /*18cd0*/  FSETP.NEU.FTZ.AND P1, PT, R152, -INF , PT ;  /* 0xff8000009800780b */ /* 0x000fc60003f3d000 */
[----:B------:R-:W-:Y:S01]  /*18ce0*/  MUFU.EX2 R168, R168 ;  /* 0x000000a800a87308 */ /* 0x000fe20000000800 */
[----:B------:R-:W-:-:S05]  /*18cf0*/  FSEL R10, R152, RZ, P1 ;  /* 0x000000ff980a7208 */ /* 0x000fca0000800000 */
[----:B------:R-:W-:Y:S01]  /*18d00*/  FADD.FTZ R3, -R10, R3 ;  /* 0x000000030a037221 */ /* 0x000fe20000010100 */
[-C--:B------:R-:W-:Y:S01]  /*18d10*/  FMUL.FTZ R10, R152, R2.reuse ;  /* 0x00000002980a7220 */ /* 0x080fe20000410000 */
[----:B------:R-:W-:Y:S02]  /*18d20*/  MUFU.EX2 R169, R169 ;  /* 0x000000a900a97308 */ /* 0x000fe40000000800 */
[----:B------:R-:W-:Y:S02]  /*18d30*/  FMUL.FTZ R3, R3, R2 ;  /* 0x0000000203037220 */ /* 0x000fe40000410000 */
[----:B------:R-:W-:-:S04]  /*18d40*/  FSEL R4, R10, RZ, P1 ;  /* 0x000000ff0a047208 */ /* 0x000fc80000800000 */
[----:B------:R-:W0:Y:S01]  /*18d50*/  MUFU.EX2 R10, R180 ;  /* 0x000000b4000a7308 */ /* 0x000e220000000800 */
[-CC-:B------:R-:W-:Y:S01]  /*18d60*/  FFMA.FTZ R11, R11, R2.reuse, -R4.reuse ;  /* 0x000000020b0b7223 */ /* 0x180fe20000010804 */
[-CC-:B------:R-:W-:Y:S01]  /*18d70*/  FFMA.FTZ R0, R0, R2.reuse, -R4.reuse ;  /* 0x0000000200007223 */ /* 0x180fe20000010804 */
[-CC-:B------:R-:W-:Y:S01]  /*18d80*/  FFMA.FTZ R156, R156, R2.reuse, -R4.reuse ;  /* 0x000000029c9c7223 */ /* 0x180fe20000010804 */
[-CC-:B------:R-:W-:Y:S01]  /*18d90*/  FFMA.FTZ R157, R157, R2.reuse, -R4.reuse ;  /* 0x000000029d9d7223 */ /* 0x180fe20000010804 */
[-CC-:B------:R-:W-:Y:S01]  /*18da0*/  FFMA.FTZ R162, R162, R2.reuse, -R4.reuse ;  /* 0x00000002a2a27223 */ /* 0x180fe20000010804 */
[-CC-:B------:R-:W-:Y:S01]  /*18db0*/  FFMA.FTZ R163, R163, R2.reuse, -R4.reuse ;  /* 0x00000002a3a37223 */ /* 0x180fe20000010804 */
[-CC-:B------:R-:W-:Y:S01]  /*18dc0*/  FFMA.FTZ R166, R166, R2.reuse, -R4.reuse ;  /* 0x00000002a6a67223 */ /* 0x180fe20000010804 */
[----:B------:R-:W-:Y:S01]  /*18dd0*/  MUFU.EX2 R197, R0 ;  /* 0x0000000000c57308 */ /* 0x000fe20000000800 */
[-CC-:B------:R-:W-:Y:S01]  /*18de0*/  FFMA.FTZ R167, R167, R2.reuse, -R4.reuse ;  /* 0x00000002a7a77223 */ /* 0x180fe20000010804 */
[-CC-:B------:R-:W-:Y:S01]  /*18df0*/  FFMA.FTZ R184, R184, R2.reuse, -R4.reuse ;  /* 0x00000002b8b87223 */ /* 0x180fe20000010804 */
[-CC-:B------:R-:W-:Y:S01]  /*18e00*/  FFMA.FTZ R170, R170, R2.reuse, -R4.reuse ;  /* 0x00000002aaaa7223 */ /* 0x180fe20000010804 */
[-CC-:B------:R-:W-:Y:S01]  /*18e10*/  FFMA.FTZ R171, R171, R2.reuse, -R4.reuse ;  /* 0x00000002abab7223 */ /* 0x180fe20000010804 */
[-CC-:B------:R-:W-:Y:S01]  /*18e20*/  FFMA.FTZ R172, R172, R2.reuse, -R4.reuse ;  /* 0x00000002acac7223 */ /* 0x180fe20000010804 */
[-CC-:B------:R-:W-:Y:S01]  /*18e30*/  FFMA.FTZ R173, R173, R2.reuse, -R4.reuse ;  /* 0x00000002adad7223 */ /* 0x180fe20000010804 */
[-C--:B------:R-:W-:Y:S01]  /*18e40*/  FFMA.FTZ R174, R174, R2.reuse, -R4 ;  /* 0x00000002aeae7223 */ /* 0x080fe20000010804 */
[----:B------:R-:W-:Y:S01]  /*18e50*/  MUFU.EX2 R11, R11 ;  /* 0x0000000b000b7308 */ /* 0x000fe20000000800 */
[----:B0-----:R-:W-:Y:S01]  /*18e60*/  FFMA.FTZ R223, R10, R223, R196 ;  /* 0x000000df0adf7223 */ /* 0x001fe200000100c4 */
[-CC-:B------:R-:W-:Y:S01]  /*18e70*/  FFMA.FTZ R177, R177, R2.reuse, -R4.reuse ;  /* 0x00000002b1b17223 */ /* 0x180fe20000010804 */
[----:B------:R-:W-:-:S05]  /*18e80*/  FFMA.FTZ R4, R178, R2, -R4 ;  /* 0x00000002b2047223 */ /* 0x000fca0000010804 */
[----:B------:R0:W1:Y:S08]  /*18e90*/  MUFU.EX2 R0, R3 ;  /* 0x0000000300007308 */ /* 0x0000700000000800 */
[----:B------:R-:W2:Y:S01]  /*18ea0*/  MUFU.EX2 R156, R156 ;  /* 0x0000009c009c7308 */ /* 0x000ea20000000800 */
[----:B0-----:R-:W-:-:S04]  /*18eb0*/  FADD.FTZ R3, R155, R223 ;  /* 0x000000df9b037221 */ /* 0x001fc80000010000 */
[----:B------:R-:W-:-:S03]  /*18ec0*/  FADD.FTZ R3, R160, R3 ;  /* 0x00000003a0037221 */ /* 0x000fc60000010000 */
[----:B------:R-:W0:Y:S01]  /*18ed0*/  MUFU.EX2 R157, R157 ;  /* 0x0000009d009d7308 */ /* 0x000e220000000800 */
[----:B-1----:R-:W-:Y:S01]  /*18ee0*/  FFMA.FTZ R221, R0, R221, R11 ;  /* 0x000000dd00dd7223 */ /* 0x002fe2000001000b */
[----:B------:R-:W-:-:S03]  /*18ef0*/  FADD.FTZ R3, R161, R3 ;  /* 0x00000003a1037221 */ /* 0x000fc60000010000 */
[----:B------:R-:W-:Y:S01]  /*18f00*/  FADD.FTZ R178, R197, R221 ;  /* 0x000000ddc5b27221 */ /* 0x000fe20000010000 */
        /* <DEDUP_REMOVED lines=46> */
.L_x_1774:
        /* <DEDUP_REMOVED lines=12> */
[----:B------:R-:W-:Y:S01]  /*192b0*/  F2FP.F16.F32.PACK_AB R199, R157, R156 ;  /* 0x0000009c9dc7723e */ /* 0x000fe200000000ff */
[----:B0-----:R-:W-:Y:S01]  /*192c0*/  IMAD.MOV.U32 R218, RZ, RZ, R227 ;  /* 0x000000ffffda7224 */ /* 0x001fe200078e00e3 */
        /* <DEDUP_REMOVED lines=9> */
[C---:B--2---:R-:W-:Y:S01]  /*19360*/  ISETP.GT.AND P1, PT, R5.reuse, R3, PT ;  /* 0x000000030500720c */ /* 0x044fe20003f24270 */
[----:B------:R-:W-:Y:S01]  /*19370*/  VIADD R5, R5, 0xffffffff ;  /* 0xffffffff05057836 */ /* 0x000fe20000000000 */
[----:B------:R-:W-:-:S11]  /*19380*/  MOV R3, R152 ;  /* 0x0000009800037202 */ /* 0x000fd60000000f00 */
[----:B------:R-:W-:Y:S05]  /*19390*/  @P1 BRA `(.L_x_1775) ;  /* 0xffffffcc00981947 */ /* 0x000fea000383ffff */
[----:B------:R-:W-:Y:S05]  /*193a0*/  BSYNC B0 ;  /* 0x0000000000007941 */ /* 0x000fea0003800000 */
.L_x_1754:
[----:B------:R-:W-:Y:S01]  /*193b0*/  IMAD.MOV.U32 R3, RZ, RZ, R152 ;  /* 0x000000ffff037224 */ /* 0x000fe200078e0098 */
[----:B------:R-:W-:Y:S01]  /*193c0*/  MOV R4, R153 ;  /* 0x0000009900047202 */ /* 0x000fe20000000f00 */
[----:B------:R-:W-:Y:S02]  /*193d0*/  IMAD.MOV.U32 R202, RZ, RZ, R222 ;  /* 0x000000ffffca7224 */ /* 0x000fe400078e00de */
[----:B------:R-:W-:-:S07]  /*193e0*/  IMAD.MOV.U32 R218, RZ, RZ, R227 ;  /* 0x000000ffffda7224 */ /* 0x000fce00078e00e3 */
.L_x_1753:
[----:B------:R-:W-:Y:S05]  /*193f0*/  BSYNC B1 ;  /* 0x0000000000017941 */ /* 0x000fea0003800000 */
.L_x_1752:
[----:B------:R-:W2:Y:S01]  /*19400*/  LDL R152, [R1+0x5c] ;  /* 0x00005c0001987983 */ /* 0x000ea20000100800 */
[----:B------:R-:W0:Y:S01]  /*19410*/  LDC R11, c[0x0][0x448] ;  /* 0x00011200ff0b7b82 */ /* 0x000e220000000800 */
[----:B------:R-:W-:Y:S01]  /*19420*/  LOP3.LUT R16, R16, 0xffffffdf, RZ, 0xc0, !PT ;  /* 0xffffffdf10107812 */ /* 0x000fe200078ec0ff */
[----:B------:R-:W-:-:S06]  /*19430*/  ULDC UR4, c[0x0][0x9dc] ;  /* 0x0002770000047ab9 */ /* 0x000fcc0000000800 */
[----:B------:R-:W1:Y:S01]  /*19440*/  LDC R155, c[0x0][0x9e4] ;  /* 0x00027900ff9b7b82 */ /* 0x000e620000000800 */
[----:B0-----:R-:W-:-:S13]  /*19450*/  ISETP.NE.AND P1, PT, R11, 0x1, PT ;  /* 0x000000010b00780c */ /* 0x001fda0003f25270 */
[----:B------:R-:W0:Y:S01]  /*19460*/  @P1 LDC R153, c[0x0][0x44c] ;  /* 0x00011300ff991b82 */ /* 0x000e220000000800 */
[----:B------:R-:W-:-:S04]  /*19470*/  @P1 LOP3.LUT R16, R16, 0x20, RZ, 0xfc, !PT ;  /* 0x0000002010101812 */ /* 0x000fc800078efcff */
[----:B------:R-:W-:-:S03]  /*19480*/  LOP3.LUT R16, R16, 0xffffffbf, RZ, 0xc0, !PT ;  /* 0xffffffbf10107812 */ /* 0x000fc600078ec0ff */
[----:B------:R-:W3:Y:S01]  /*19490*/  @P1 LDC R11, c[0x0][0x450] ;  /* 0x00011400ff0b1b82 */ /* 0x000ee20000000800 */
[----:B--2---:R-:W-:-:S04]  /*194a0*/  VIADD R152, R152, 0x7f ;  /* 0x0000007f98987836 */ /* 0x004fc80000000000 */
[----:B0-----:R-:W-:-:S05]  /*194b0*/  @P1 IMAD.HI.U32 R153, R152, R153, RZ ;  /* 0x0000009998991227 */ /* 0x001fca00078e00ff */
[----:B---3--:R-:W-:Y:S02]  /*194c0*/  @P1 SHF.R.U32.HI R152, RZ, R11, R153 ;  /* 0x0000000bff981219 */ /* 0x008fe40000011699 */
[----:B-1----:R-:W-:Y:S02]  /*194d0*/  ISETP.GE.AND P1, PT, R155, 0x1, PT ;  /* 0x000000019b00780c */ /* 0x002fe40003f26270 */
[----:B------:R-:W-:-:S05]  /*194e0*/  IADD3 R11, R220, 0x1, -R219 ;  /* 0x00000001dc0b7810 */ /* 0x000fca0007ffe8db */
[----:B------:R-:W-:-:S05]  /*194f0*/  IMAD.IADD R152, R11, 0x1, R152 ;  /* 0x000000010b987824 */ /* 0x000fca00078e0298 */
[----:B------:R-:W-:Y:S02]  /*19500*/  IADD3 R11, R152, -UR4, RZ ;  /* 0x80000004980b7c10 */ /* 0x000fe4000fffe0ff */
[----:B------:R-:W-:Y:S01]  /*19510*/  @P1 LOP3.LUT R16, R16, 0x40, RZ, 0xfc, !PT ;  /* 0x0000004010101812 */ /* 0x000fe200078efcff */
        /* <DEDUP_REMOVED lines=12> */
.L_x_1778:
[----:B------:R-:W-:-:S13]  /*195e0*/  ISETP.NE.AND P1, PT, R155, 0x1, PT ;  /* 0x000000019b00780c */ /* 0x000fda0003f25270 */
[----:B------:R-:W0:Y:S02]  /*195f0*/  @P1 LDC.64 R152, c[0x0][0x9e8] ;  /* 0x00027a00ff981b82 */ /* 0x000e240000000a00 */
[----:B0-----:R-:W-:-:S05]  /*19600*/  @P1 IMAD.HI.U32 R152, R154, R152, RZ ;  /* 0x000000989a981227 */ /* 0x001fca00078e00ff */
[----:B------:R-:W-:-:S07]  /*19610*/  @P1 SHF.R.U32.HI R154, RZ, R153, R152 ;  /* 0x00000099ff9a1219 */ /* 0x000fce0000011698 */
.L_x_1779:
[----:B------:R-:W-:Y:S05]  /*19620*/  BSYNC B0 ;  /* 0x0000000000007941 */ /* 0x000fea0003800000 */
.L_x_1777:
[----:B------:R-:W-:-:S05]  /*19630*/  IMAD R154, R154, R155, RZ ;  /* 0x0000009b9a9a7224 */ /* 0x000fca00078e02ff */
[----:B------:R-:W-:-:S07]  /*19640*/  VIMNMX R11, R11, R154, !PT ;  /* 0x0000009a0b0b7248 */ /* 0x000fce0007fe0100 */
.L_x_1776:
[----:B------:R-:W2:Y:S01]  /*19650*/  LDL R153, [R1+0x7c] ;  /* 0x00007c0001997983 */ /* 0x000ea20000100800 */
[----:B------:R-:W-:Y:S01]  /*19660*/  VIADD R11, R11, 0x3f ;  /* 0x0000003f0b0b7836 */ /* 0x000fe20000000000 */
[----:B------:R-:W-:Y:S04]  /*19670*/  BSSY B0, `(.L_x_1780) ;  /* 0x0000268000007945 */ /* 0x000fe80003800000 */
[----:B------:R-:W-:-:S04]  /*19680*/  SHF.R.S32.HI R152, RZ, 0x1f, R11 ;  /* 0x0000001fff987819 */ /* 0x000fc8000001140b */
[----:B------:R-:W-:-:S04]  /*19690*/  LEA.HI R152, R152, R11, RZ, 0x6 ;  /* 0x0000000b98987211 */ /* 0x000fc800078f30ff */
[----:B------:R-:W-:-:S04]  /*196a0*/  SHF.R.S32.HI R152, RZ, 0x6, R152 ;  /* 0x00000006ff987819 */ /* 0x000fc80000011498 */
[----:B--2---:R-:W-:-:S04]  /*196b0*/  VIMNMX R153, R153, R152, !PT ;  /* 0x0000009899997248 */ /* 0x004fc80007fe0100 */
[----:B------:R-:W-:Y:S01]  /*196c0*/  ISETP.GE.AND P1, PT, R5, R153, PT ;  /* 0x000000990500720c */ /* 0x000fe20003f26270 */
[----:B------:R0:W-:-:S12]  /*196d0*/  STL [R1+0x58], R153 ;  /* 0x0000589901007387 */ /* 0x0001d80000100800 */
[----:B0-----:R-:W-:Y:S05]  /*196e0*/  @!P1 BRA `(.L_x_1781) ;  /* 0x0000002400809947 */ /* 0x001fea0003800000 */
[----:B------:R-:W-:Y:S01]  /*196f0*/  BSSY B1, `(.L_x_1782) ;  /* 0x000025e000017945 */ /* 0x000fe20003800000 */
[----:B------:R0:W-:Y:S01]  /*19700*/  STL [R1+0x4], R5 ;  /* 0x0000040501007387 */ /* 0x0001e20000100800 */
[----:B------:R-:W-:Y:S01]  /*19710*/  IMAD.MOV.U32 R228, RZ, RZ, R3 ;  /* 0x000000ffffe47224 */ /* 0x000fe200078e0003 */
[----:B------:R-:W-:Y:S01]  /*19720*/  MOV R11, R218 ;  /* 0x000000da000b7202 */ /* 0x000fe20000000f00 */
[----:B------:R-:W-:Y:S02]  /*19730*/  IMAD.MOV.U32 R227, RZ, RZ, R4 ;  /* 0x000000ffffe37224 */ /* 0x000fe400078e0004 */
[----:B0-----:R-:W-:-:S07]  /*19740*/  IMAD.MOV.U32 R5, RZ, RZ, R202 ;  /* 0x000000ffff057224 */ /* 0x001fce00078e00ca */
.L_x_1795:
[----:B------:R-:W-:-:S04]  /*19750*/  ISETP.NE.AND P1, PT, R5, 0x1, PT ;  /* 0x000000010500780c */ /* 0x000fc80003f25270 */
[----:B------:R-:W-:-:S04]  /*19760*/  SEL R218, RZ, 0x1, P1 ;  /* 0x00000001ffda7807 */ /* 0x000fc80000800000 */
[----:B------:R-:W-:Y:S01]  /*19770*/  LOP3.LUT R218, R11, R218, RZ, 0x3c, !PT ;  /* 0x000000da0bda7212 */ /* 0x000fe200078e3cff */
[----:B------:R-:W-:Y:S06]  /*19780*/  @!P0 BRA `(.L_x_1783) ;  /* 0x0000000000048947 */ /* 0x000fec0003800000 */
[----:B------:R-:W-:Y:S01]  /*19790*/  BPT.TRAP 0x1 ;  /* 0x000000040000795c */ /* 0x000fe20000300000 */
.L_x_1783:
[----:B------:R-:W-:Y:S01]  /*197a0*/  VIADD R202, R5, 0x1 ;  /* 0x0000000105ca7836 */ /* 0x000fe20000000000 */
[----:B------:R-:W-:-:S04]  /*197b0*/  SHF.L.U32 R2, R218, 0x1f, RZ ;  /* 0x0000001fda027819 */ /* 0x000fc800000006ff */
[----:B------:R-:W-:-:S04]  /*197c0*/  ISETP.NE.AND P1, PT, R202, 0x2, PT ;  /* 0x00000002ca00780c */ /* 0x000fc80003f25270 */
[----:B------:R-:W-:-:S05]  /*197d0*/  SEL R202, R202, RZ, P1 ;  /* 0x000000ffcaca7207 */ /* 0x000fca0000800000 */
[----:B------:R-:W-:-:S04]  /*197e0*/  IMAD R222, R202, 0x8, R17 ;  /* 0x00000008cade7824 */ /* 0x000fc800078e0211 */
[----:B------:R0:W1:Y:S01]  /*197f0*/  SYNCS.PHASECHK.TRANS64.TRYWAIT P1, [R222+URZ+0x30830], R2 ;  /* 0x03083002de0075a7 */ /* 0x000062000802017f */
[----:B------:R-:W-:Y:S05]  /*19800*/  @!P0 BRA `(.L_x_1784) ;  /* 0x0000000000048947 */ /* 0x000fea0003800000 */
[----:B------:R-:W-:Y:S01]  /*19810*/  BPT.TRAP 0x1 ;  /* 0x000000040000795c */ /* 0x000fe20000300000 */
.L_x_1784:
[----:B------:R-:W2:Y:S01]  /*19820*/  LDL R3, [R1+0x54] ;  /* 0x0000540001037983 */ /* 0x000ea20000100800 */
[----:B------:R-:W-:Y:S01]  /*19830*/  BSSY B2, `(.L_x_1785) ;  /* 0x0000007000027945 */ /* 0x000fe20003800000 */
[----:B--2---:R-:W-:-:S04]  /*19840*/  IMAD R4, R202, 0x800, R3 ;  /* 0x00000800ca047824 */ /* 0x004fc800078e0203 */
[C---:B------:R-:W-:Y:S01]  /*19850*/  VIADD R153, R4.reuse, 0x4 ;  /* 0x0000000404997836 */ /* 0x040fe20000000000 */
[----:B------:R-:W-:Y:S01]  /*19860*/  IADD3 R154, R4, 0x2, RZ ;  /* 0x00000002049a7810 */ /* 0x000fe20007ffe0ff */
[----:B-1----:R-:W-:Y:S06]  /*19870*/  @P1 BRA `(.L_x_1786) ;  /* 0x0000000000081947 */ /* 0x002fec0003800000 */
[----:B------:R-:W1:Y:S02]  /*19880*/  SYNCS.PHASECHK.TRANS64.TRYWAIT P1, [R222+URZ+0x30830], R2 ;  /* 0x03083002de0075a7 */ /* 0x000e64000802017f */
[----:B-1----:R-:W-:Y:S05]  /*19890*/  @!P1 BRA `(.L_x_1787) ;  /* 0x00000150009c9947 */ /* 0x002fea0003800000 */
.L_x_1786:
[----:B------:R-:W-:Y:S05]  /*198a0*/  BSYNC B2 ;  /* 0x0000000000027941 */ /* 0x000fea0003800000 */
.L_x_1785:
[----:B------:R-:W-:Y:S04]  /*198b0*/  STL.64 [R1+0x100], R184 ;  /* 0x000100b801007387 */ /* 0x000fe80000100a00 */
[----:B------:R-:W-:Y:S04]  /*198c0*/  STL [R1+0xf8], R5 ;  /* 0x0000f80501007387 */ /* 0x000fe80000100800 */
[----:B------:R2:W-:Y:S04]  /*198d0*/  STL.64 [R1+0xf0], R22 ;  /* 0x0000f01601007387 */ /* 0x0005e80000100a00 */
[----:B--2---:R-:W2:Y:S04]  /*198e0*/  LDL.64 R22, [R1+0x38] ;  /* 0x0000380001167983 */ /* 0x004ea80000100a00 */
[----:B------:R3:W-:Y:S04]  /*198f0*/  STL.64 [R1+0xe8], R18 ;  /* 0x0000e81201007387 */ /* 0x0007e80000100a00 */
[----:B---3--:R-:W3:Y:S04]  /*19900*/  LDL.64 R18, [R1+0x30] ;  /* 0x0000300001127983 */ /* 0x008ee80000100a00 */
[----:B------:R4:W-:Y:S04]  /*19910*/  STL.64 [R1+0xe0], R16 ;  /* 0x0000e01001007387 */ /* 0x0009e80000100a00 */
[----:B------:R-:W2:Y:S01]  /*19920*/  LDL.64 R184, [R1+0x40] ;  /* 0x0000400001b87983 */ /* 0x000ea20000100a00 */
[----:B01----:R-:W-:-:S05]  /*19930*/  IMAD.MOV.U32 R2, RZ, RZ, R4 ;  /* 0x000000ffff027224 */ /* 0x003fca00078e0004 */
[----:B------:R-:W-:Y:S02]  /*19940*/  R2UR UR6, R2 ;  /* 0x00000000020672ca */ /* 0x000fe400000e0000 */
[----:B------:R-:W-:Y:S01]  /*19950*/  MOV R2, R154 ;  /* 0x0000009a00027202 */ /* 0x000fe20000000f00 */
[----:B------:R-:W-:Y:S01]  /*19960*/  VIADD R152, R4, 0x6 ;  /* 0x0000000604987836 */ /* 0x000fe20000000000 */
[----:B----4-:R-:W4:Y:S01]  /*19970*/  LDL.64 R16, [R1+0x28] ;  /* 0x0000280001107983 */ /* 0x010f220000100a00 */
[----:B------:R-:W-:Y:S01]  /*19980*/  IMAD.MOV.U32 R3, RZ, RZ, 0x40000040 ;  /* 0x40000040ff037424 */ /* 0x000fe200078e00ff */
[----:B------:R-:W-:Y:S01]  /*19990*/  R2UR UR4, R2 ;  /* 0x00000000020472ca */ /* 0x000fe200000e0000 */
[----:B------:R-:W-:Y:S01]  /*199a0*/  IMAD.MOV.U32 R2, RZ, RZ, R153 ;  /* 0x000000ffff027224 */ /* 0x000fe200078e0099 */
[----:B------:R-:W-:Y:S01]  /*199b0*/  IADD3 R154, R4, 0x204, RZ ;  /* 0x00000204049a7810 */ /* 0x000fe20007ffe0ff */
[----:B------:R-:W-:Y:S01]  /*199c0*/  IMAD.MOV.U32 R153, RZ, RZ, 0x40000040 ;  /* 0x40000040ff997424 */ /* 0x000fe200078e00ff */
[----:B------:R-:W-:Y:S01]  /*199d0*/  R2UR UR10, R152 ;  /* 0x00000000980a72ca */ /* 0x000fe200000e0000 */
[----:B------:R-:W-:Y:S01]  /*199e0*/  VIADD R152, R4, 0x202 ;  /* 0x0000020204987836 */ /* 0x000fe20000000000 */
[----:B------:R-:W-:Y:S01]  /*199f0*/  R2UR UR8, R2 ;  /* 0x00000000020872ca */ /* 0x000fe200000e0000 */
[----:B------:R-:W-:Y:S01]  /*19a00*/  VIADD R2, R4, 0x200 ;  /* 0x0000020004027836 */ /* 0x000fe20000000000 */
[----:B------:R-:W-:Y:S01]  /*19a10*/  R2UR UR11, R153 ;  /* 0x00000000990b72ca */ /* 0x000fe200000e0000 */
[----:B------:R-:W-:Y:S01]  /*19a20*/  IMAD.MOV.U32 R155, RZ, RZ, 0x40000040 ;  /* 0x40000040ff9b7424 */ /* 0x000fe200078e00ff */
[----:B------:R-:W-:-:S02]  /*19a30*/  R2UR UR5, R3 ;  /* 0x00000000030572ca */ /* 0x000fc400000e0000 */
[----:B------:R-:W-:Y:S01]  /*19a40*/  R2UR UR14, R2 ;  /* 0x00000000020e72ca */ /* 0x000fe200000e0000 */
[----:B------:R-:W-:Y:S01]  /*19a50*/  VIADD R2, R4, 0x206 ;  /* 0x0000020604027836 */ /* 0x000fe20000000000 */
[----:B------:R-:W-:Y:S01]  /*19a60*/  R2UR UR22, R154 ;  /* 0x000000009a1672ca */ /* 0x000fe200000e0000 */
[----:B------:R-:W-:Y:S01]  /*19a70*/  VIADD R154, R4, 0x400 ;  /* 0x00000400049a7836 */ /* 0x000fe20000000000 */
[----:B------:R-:W-:Y:S01]  /*19a80*/  R2UR UR18, R152 ;  /* 0x00000000981272ca */ /* 0x000fe200000e0000 */
[----:B------:R-:W-:Y:S01]  /*19a90*/  VIADD R152, R4, 0x402 ;  /* 0x0000040204987836 */ /* 0x000fe20000000000 */
[----:B------:R-:W-:Y:S02]  /*19aa0*/  R2UR UR26, R2 ;  /* 0x00000000021a72ca */ /* 0x000fe400000e0000 */
[----:B------:R-:W-:Y:S02]  /*19ab0*/  IADD3 R2, R4, 0x404, RZ ;  /* 0x0000040404027810 */ /* 0x000fe40007ffe0ff */
[----:B------:R-:W-:Y:S01]  /*19ac0*/  R2UR UR30, R154 ;  /* 0x000000009a1e72ca */ /* 0x000fe200000e0000 */
[----:B------:R-:W-:Y:S01]  /*19ad0*/  VIADD R154, R4, 0x406 ;  /* 0x00000406049a7836 */ /* 0x000fe20000000000 */
[----:B------:R-:W-:Y:S01]  /*19ae0*/  MOV R156, UR11 ;  /* 0x0000000b009c7c02 */ /* 0x000fe20008000f00 */
[----:B------:R-:W-:Y:S01]  /*19af0*/  UMOV UR11, UR5 ;  /* 0x00000005000b7c82 */ /* 0x000fe20008000000 */
[----:B------:R-:W-:Y:S01]  /*19b00*/  MOV R5, UR10 ;  /* 0x0000000a00057c02 */ /* 0x000fe20008000f00 */
[----:B------:R-:W-:Y:S01]  /*19b10*/  UMOV UR10, UR4 ;  /* 0x00000004000a7c82 */ /* 0x000fe20008000000 */
[----:B------:R-:W-:Y:S01]  /*19b20*/  R2UR UR38, R2 ;  /* 0x00000000022672ca */ /* 0x000fe200000e0000 */
[----:B------:R-:W-:Y:S01]  /*19b30*/  VIADD R2, R4, 0x600 ;  /* 0x0000060004027836 */ /* 0x000fe20000000000 */
[----:B------:R-:W-:-:S02]  /*19b40*/  R2UR UR7, R3 ;  /* 0x00000000030772ca */ /* 0x000fc400000e0000 */
[----:B------:R-:W-:Y:S01]  /*19b50*/  R2UR UR34, R152 ;  /* 0x00000000982272ca */ /* 0x000fe200000e0000 */
[----:B------:R-:W-:Y:S01]  /*19b60*/  VIADD R152, R4, 0x604 ;  /* 0x0000060404987836 */ /* 0x000fe20000000000 */
[----:B------:R-:W-:Y:S01]  /*19b70*/  R2UR UR42, R154 ;  /* 0x000000009a2a72ca */ /* 0x000fe200000e0000 */
[----:B------:R-:W-:Y:S01]  /*19b80*/  VIADD R154, R4, 0x602 ;  /* 0x00000602049a7836 */ /* 0x000fe20000000000 */
[----:B------:R-:W-:Y:S02]  /*19b90*/  R2UR UR4, R6 ;  /* 0x00000000060472ca */ /* 0x000fe400000e0000 */
[----:B------:R-:W-:Y:S02]  /*19ba0*/  R2UR UR5, R7 ;  /* 0x00000000070572ca */ /* 0x000fe400000e0000 */
[----:B------:R-:W-:Y:S02]  /*19bb0*/  R2UR UR46, R2 ;  /* 0x00000000022e72ca */ /* 0x000fe400000e0000 */
[----:B------:R-:W-:Y:S01]  /*19bc0*/  IADD3 R2, R4, 0x606, RZ ;  /* 0x0000060604027810 */ /* 0x000fe20007ffe0ff */
[----:B------:R-:W-:Y:S01]  /*19bd0*/  IMAD.MOV.U32 R4, RZ, RZ, R156 ;  /* 0x000000ffff047224 */ /* 0x000fe200078e009c */
[----:B------:R-:W-:-:S02]  /*19be0*/  R2UR UR19, R153 ;  /* 0x00000000991372ca */ /* 0x000fc400000e0000 */
[C---:B------:R-:W-:Y:S02]  /*19bf0*/  R2UR UR23, R155.reuse ;  /* 0x000000009b1772ca */ /* 0x040fe400000e0000 */
[----:B------:R-:W-:Y:S02]  /*19c00*/  R2UR UR31, R155 ;  /* 0x000000009b1f72ca */ /* 0x000fe400000e0000 */
[----:B------:R-:W-:Y:S02]  /*19c10*/  R2UR UR35, R153 ;  /* 0x00000000992372ca */ /* 0x000fe400000e0000 */
[C---:B------:R-:W-:Y:S02]  /*19c20*/  R2UR UR43, R155.reuse ;  /* 0x000000009b2b72ca */ /* 0x040fe400000e0000 */
[----:B------:R-:W-:Y:S02]  /*19c30*/  R2UR UR50, R154 ;  /* 0x000000009a3272ca */ /* 0x000fe400000e0000 */
[----:B------:R-:W-:-:S02]  /*19c40*/  R2UR UR51, R155 ;  /* 0x000000009b3372ca */ /* 0x000fc400000e0000 */
[----:B------:R-:W-:Y:S02]  /*19c50*/  R2UR UR54, R152 ;  /* 0x00000000983672ca */ /* 0x000fe400000e0000 */
[----:B------:R-:W-:Y:S02]  /*19c60*/  R2UR UR55, R153 ;  /* 0x00000000993772ca */ /* 0x000fe400000e0000 */
[----:B------:R-:W-:Y:S01]  /*19c70*/  WARPGROUP.ARRIVE ;  /* 0x00000000000079c5 */ /* 0x000fe20000000000 */
[C---:B------:R-:W-:Y:S02]  /*19c80*/  R2UR UR9, R3.reuse ;  /* 0x00000000030972ca */ /* 0x040fe400000e0000 */
[C---:B------:R-:W-:Y:S02]  /*19c90*/  R2UR UR15, R3.reuse ;  /* 0x00000000030f72ca */ /* 0x040fe400000e0000 */
[C---:B------:R-:W-:Y:S01]  /*19ca0*/  R2UR UR27, R3.reuse ;  /* 0x00000000031b72ca */ /* 0x040fe200000e0000 */
[----:B------:R-:W-:Y:S01]  /*19cb0*/  HGMMA.64x64x16.F32 R152, gdesc[UR4], RZ, !UPT, gsb0 ;  /* 0x00e00000049879f0 */ /* 0x000fe2000c0008ff */
[----:B------:R-:W-:Y:S01]  /*19cc0*/  UMOV UR6, UR8 ;  /* 0x0000000800067c82 */ /* 0x000fe20008000000 */
[----:B------:R-:W-:-:S02]  /*19cd0*/  R2UR UR39, R3 ;  /* 0x00000000032772ca */ /* 0x000fc400000e0000 */
[----:B------:R-:W-:-:S04]  /*19ce0*/  R2UR UR47, R3 ;  /* 0x00000000032f72ca */ /* 0x000fc800000e0000 */
[----:B------:R-:W-:Y:S01]  /*19cf0*/  UMOV UR7, UR9 ;  /* 0x0000000900077c82 */ /* 0x000fe20008000000 */
[----:B------:R-:W-:Y:S02]  /*19d00*/  R2UR UR58, R2 ;  /* 0x00000000023a72ca */ /* 0x000fe400000e0000 */
[----:B------:R-:W-:Y:S02]  /*19d10*/  R2UR UR59, R3 ;  /* 0x00000000033b72ca */ /* 0x000fe400000e0000 */
[----:B------:R-:W4:Y:S01]  /*19d20*/  LDL.64 R2, [R1+0x20] ;  /* 0x0000200001027983 */ /* 0x000f220000100a00 */
[----:B------:R-:W-:Y:S02]  /*19d30*/  WARPGROUP.DEPBAR.LE gsb0, 0x0 ;  /* 0x00008000000079c5 */ /* 0x000fe40000010000 */
[----:B------:R-:W-:Y:S01]  /*19d40*/  WARPGROUP.ARRIVE ;  /* 0x00000000000079c5 */ /* 0x000fe20000000000 */
[----:B--2---:R-:W-:Y:S02]  /*19d50*/  R2UR UR8, R184 ;  /* 0x00000000b80872ca */ /* 0x004fe400000e0000 */
[----:B------:R-:W-:-:S02]  /*19d60*/  R2UR UR9, R185 ;  /* 0x00000000b90972ca */ /* 0x000fc400000e0000 */
[----:B------:R-:W-:Y:S01]  /*19d70*/  R2UR UR4, R22 ;  /* 0x00000000160472ca */ /* 0x000fe200000e0000 */
[----:B------:R0:W5:Y:S10]  /*19d80*/  LDL.LU.64 R184, [R1+0x100] ;  /* 0x0001000001b87983 */ /* 0x0001740000300a00 */
[----:B------:R-:W-:Y:S01]  /*19d90*/  HGMMA.64x64x16.F32 R152, gdesc[UR8], R152, gsb0 ;  /* 0x00e00000089879f0 */ /* 0x000fe20008000898 */
[----:B------:R-:W-:-:S02]  /*19da0*/  R2UR UR5, R23 ;  /* 0x00000000170572ca */ /* 0x000fc400000e0000 */
[----:B------:R-:W-:Y:S02]  /*19db0*/  WARPGROUP.DEPBAR.LE gsb0, 0x0 ;  /* 0x00008000000079c5 */ /* 0x000fe40000010000 */
[----:B------:R-:W-:-:S09]  /*19dc0*/  WARPGROUP.ARRIVE ;  /* 0x00000000000079c5 */ /* 0x000fd20000000000 */
[----:B------:R-:W-:Y:S01]  /*19dd0*/  HGMMA.64x64x16.F32 R152, gdesc[UR4], R152, gsb0 ;  /* 0x00e00000049879f0 */ /* 0x000fe20008000898 */
[----:B------:R-:W-:Y:S02]  /*19de0*/  R2UR UR11, R4 ;  /* 0x00000000040b72ca */ /* 0x000fe400000e0000 */
[----:B------:R-:W-:Y:S02]  /*19df0*/  R2UR UR10, R5 ;  /* 0x00000000050a72ca */ /* 0x000fe400000e0000 */
[----:B---3--:R-:W-:Y:S01]  /*19e00*/  R2UR UR8, R18 ;  /* 0x00000000120872ca */ /* 0x008fe200000e0000 */
[----:B------:R0:W5:Y:S01]  /*19e10*/  LDL.LU R5, [R1+0xf8] ;  /* 0x0000f80001057983 */ /* 0x0001620000300800 */
[----:B------:R-:W-:Y:S02]  /*19e20*/  R2UR UR9, R19 ;  /* 0x00000000130972ca */ /* 0x000fe400000e0000 */
[----:B----4-:R-:W-:Y:S01]  /*19e30*/  R2UR UR12, R16 ;  /* 0x00000000100c72ca */ /* 0x010fe200000e0000 */
[----:B------:R0:W5:Y:S01]  /*19e40*/  LDL.LU.64 R22, [R1+0xf0] ;  /* 0x0000f00001167983 */ /* 0x0001620000300a00 */
[----:B------:R-:W-:-:S02]  /*19e50*/  R2UR UR13, R17 ;  /* 0x00000000110d72ca */ /* 0x000fc400000e0000 */
[----:B------:R-:W-:Y:S01]  /*19e60*/  R2UR UR16, R2 ;  /* 0x00000000021072ca */ /* 0x000fe200000e0000 */
[----:B------:R0:W5:Y:S01]  /*19e70*/  LDL.LU.64 R18, [R1+0xe8] ;  /* 0x0000e80001127983 */ /* 0x0001620000300a00 */
[----:B------:R-:W-:Y:S02]  /*19e80*/  R2UR UR17, R3 ;  /* 0x00000000031172ca */ /* 0x000fe400000e0000 */
[----:B------:R-:W-:Y:S01]  /*19e90*/  R2UR UR20, R216 ;  /* 0x00000000d81472ca */ /* 0x000fe200000e0000 */
[----:B------:R0:W5:Y:S01]  /*19ea0*/  LDL.LU.64 R16, [R1+0xe0] ;  /* 0x0000e00001107983 */ /* 0x0001620000300a00 */
        /* <DEDUP_REMOVED lines=187> */
[----:B0-----:R-:W-:Y:S06]  /*1aa60*/  @!P0 BRA `(.L_x_1788) ;  /* 0x0000000000048947 */ /* 0x001fec0003800000 */
[----:B------:R-:W-:Y:S01]  /*1aa70*/  BPT.TRAP 0x1 ;  /* 0x000000040000795c */ /* 0x000fe20000300000 */
.L_x_1788:
[----:B------:R-:W-:Y:S01]  /*1aa80*/  SHF.L.U32 R0, R11, 0x1f, RZ ;  /* 0x0000001f0b007819 */ /* 0x000fe200000006ff */
[----:B-----5:R-:W-:-:S04]  /*1aa90*/  IMAD R11, R5, 0x8, R17 ;  /* 0x00000008050b7824 */ /* 0x020fc800078e0211 */
[----:B------:R0:W1:Y:S01]  /*1aaa0*/  SYNCS.PHASECHK.TRANS64.TRYWAIT P1, [R11+URZ+0x30850], R0 ;  /* 0x030850000b0075a7 */ /* 0x000062000802017f */
[----:B------:R-:W-:Y:S05]  /*1aab0*/  @!P0 BRA `(.L_x_1789) ;  /* 0x0000000000048947 */ /* 0x000fea0003800000 */
[----:B------:R-:W-:Y:S01]  /*1aac0*/  BPT.TRAP 0x1 ;  /* 0x000000040000795c */ /* 0x000fe20000300000 */
.L_x_1789:
[----:B------:R-:W-:Y:S04]  /*1aad0*/  BSSY B2, `(.L_x_1790) ;  /* 0x0000004000027945 */ /* 0x000fe80003800000 */
[----:B-1----:R-:W-:Y:S05]  /*1aae0*/  @P1 BRA `(.L_x_1791) ;  /* 0x0000000000081947 */ /* 0x002fea0003800000 */
[----:B------:R-:W1:Y:S02]  /*1aaf0*/  SYNCS.PHASECHK.TRANS64.TRYWAIT P1, [R11+URZ+0x30850], R0 ;  /* 0x030850000b0075a7 */ /* 0x000e64000802017f */
[----:B-1----:R-:W-:Y:S05]  /*1ab00*/  @!P1 BRA `(.L_x_1792) ;  /* 0x0000014000149947 */ /* 0x002fea0003800000 */
.L_x_1791:
[----:B------:R-:W-:Y:S05]  /*1ab10*/  BSYNC B2 ;  /* 0x0000000000027941 */ /* 0x000fea0003800000 */
.L_x_1790:
[----:B------:R-:W-:Y:S01]  /*1ab20*/  VIADD R2, R17, 0x400 ;  /* 0x0000040011027836 */ /* 0x000fe20000000000 */
[----:B------:R-:W-:Y:S01]  /*1ab30*/  MOV R3, 0x40000040 ;  /* 0x4000004000037802 */ /* 0x000fe20000000f00 */
[----:B------:R-:W-:-:S03]  /*1ab40*/  WARPGROUP.ARRIVE ;  /* 0x00000000000079c5 */ /* 0x000fc60000000000 */
[----:B------:R-:W-:Y:S02]  /*1ab50*/  SHF.R.U32.HI R2, RZ, 0x4, R2 ;  /* 0x00000004ff027819 */ /* 0x000fe40000011602 */
[----:B------:R-:W-:Y:S01]  /*1ab60*/  R2UR UR7, R3 ;  /* 0x00000000030772ca */ /* 0x000fe200000e0000 */
[----:B------:R-:W-:Y:S01]  /*1ab70*/  IMAD.MOV.U32 R3, RZ, RZ, 0x40000040 ;  /* 0x40000040ff037424 */ /* 0x000fe200078e00ff */
[----:B------:R-:W-:-:S04]  /*1ab80*/  LOP3.LUT R2, R2, 0x3fff, RZ, 0xc0, !PT ;  /* 0x00003fff02027812 */ /* 0x000fc800078ec0ff */
[----:B------:R-:W-:-:S05]  /*1ab90*/  LOP3.LUT R2, R2, 0x2000000, RZ, 0xfc, !PT ;  /* 0x0200000002027812 */ /* 0x000fca00078efcff */
[----:B------:R-:W-:Y:S02]  /*1aba0*/  IMAD R2, R5, 0x800, R2 ;  /* 0x0000080005027824 */ /* 0x000fe400078e0202 */
[----:B------:R-:W-:Y:S02]  /*1abb0*/  IMAD.MOV.U32 R5, RZ, RZ, 0x40000040 ;  /* 0x40000040ff057424 */ /* 0x000fe400078e00ff */
[C---:B------:R-:W-:Y:S01]  /*1abc0*/  VIADD R4, R2.reuse, 0x80 ;  /* 0x0000008002047836 */ /* 0x040fe20000000000 */
[----:B------:R-:W-:-:S13]  /*1abd0*/  R2UR UR6, R2 ;  /* 0x00000000020672ca */ /* 0x000fda00000e0000 */
        /* <DEDUP_REMOVED lines=25> */
.L_x_1793:
[----:B------:R-:W-:Y:S01]  /*1ad70*/  ULDC UR4, c[0x0][0x9d8] ;  /* 0x0002760000047ab9 */ /* 0x000fe20000000800 */
[----:B------:R-:W2:Y:S01]  /*1ad80*/  LDL R186, [R1+0xc] ;  /* 0x00000c0001ba7983 */ /* 0x000ea20000100800 */
[----:B01----:R-:W-:Y:S01]  /*1ad90*/  FMUL.FTZ R0, R152, UR4 ;  /* 0x0000000498007c20 */ /* 0x003fe20008410000 */
        /* <DEDUP_REMOVED lines=39> */
[----:B------:R-:W-:Y:S01]  /*1b010*/  ULDC UR4, c[0x0][0x988] ;  /* 0x0002620000047ab9 */ /* 0x000fe20000000800 */
[----:B------:R-:W-:-:S05]  /*1b020*/  VIADD R222, R222, 0x30840 ;  /* 0x00030840dede7836 */ /* 0x000fca0000000000 */
        /* <DEDUP_REMOVED lines=25> */
[----:B0-----:R-:W-:-:S05]  /*1b1c0*/  FMNMX.FTZ R4, R176, R4, !PT ;  /* 0x00000004b0047209 */ /* 0x001fca0007810000 */
[----:B------:R-:W0:Y:S02]  /*1b1d0*/  SHFL.BFLY PT, R2, R4, 0x2, 0x1f ;  /* 0x0c401f0004027f89 */ /* 0x000e2400000e0000 */
[----:B------:R-:W4:Y:S08]  /*1b1e0*/  MUFU.TANH R158, R158 ;  /* 0x0000009e009e7308 */ /* 0x000f300000002400 */
[----:B------:R-:W5:Y:S08]  /*1b1f0*/  MUFU.TANH R159, R159 ;  /* 0x0000009f009f7308 */ /* 0x000f700000002400 */
[----:B------:R-:W5:Y:S01]  /*1b200*/  MUFU.TANH R162, R162 ;  /* 0x000000a200a27308 */ /* 0x000f620000002400 */
[----:B0-----:R-:W-:-:S07]  /*1b210*/  FMNMX.FTZ R4, R4, R2, !PT ;  /* 0x0000000204047209 */ /* 0x001fce0007810000 */
[----:B------:R-:W0:Y:S01]  /*1b220*/  MUFU.TANH R163, R163 ;  /* 0x000000a300a37308 */ /* 0x000e220000002400 */
[----:B------:R-:W1:Y:S07]  /*1b230*/  SHFL.BFLY PT, R2, R4, 0x1, 0x1f ;  /* 0x0c201f0004027f89 */ /* 0x000e6e00000e0000 */
[----:B------:R-:W0:Y:S08]  /*1b240*/  MUFU.TANH R166, R166 ;  /* 0x000000a600a67308 */ /* 0x000e300000002400 */
[----:B------:R-:W0:Y:S08]  /*1b250*/  MUFU.TANH R167, R167 ;  /* 0x000000a700a77308 */ /* 0x000e300000002400 */
[----:B------:R-:W0:Y:S01]  /*1b260*/  MUFU.TANH R170, R170 ;  /* 0x000000aa00aa7308 */ /* 0x000e220000002400 */
[----:B-1----:R-:W-:-:S02]  /*1b270*/  FMNMX.FTZ R4, R4, R2, !PT ;  /* 0x0000000204047209 */ /* 0x002fc40007810000 */
[----:B------:R-:W-:-:S05]  /*1b280*/  FMNMX.FTZ R2, R154, R228, !PT ;  /* 0x000000e49a027209 */ /* 0x000fca0007810000 */
[----:B------:R-:W1:Y:S01]  /*1b290*/  MUFU.TANH R171, R171 ;  /* 0x000000ab00ab7308 */ /* 0x000e620000002400 */
[----:B---3--:R-:W-:Y:S01]  /*1b2a0*/  FMNMX.FTZ R2, R155, R2, !PT ;  /* 0x000000029b027209 */ /* 0x008fe20007810000 */
[----:B------:R-:W-:-:S03]  /*1b2b0*/  FADD.FTZ R185, -R4, R227 ;  /* 0x000000e304b97221 */ /* 0x000fc60000010100 */
[----:B----4-:R-:W-:-:S03]  /*1b2c0*/  FMNMX.FTZ R2, R158, R2, !PT ;  /* 0x000000029e027209 */ /* 0x010fc60007810000 */
[----:B------:R-:W3:Y:S01]  /*1b2d0*/  MUFU.TANH R174, R174 ;  /* 0x000000ae00ae7308 */ /* 0x000ee20000002400 */
[----:B-----5:R-:W-:-:S04]  /*1b2e0*/  FMNMX.FTZ R2, R159, R2, !PT ;  /* 0x000000029f027209 */ /* 0x020fc80007810000 */
[----:B------:R-:W-:-:S03]  /*1b2f0*/  FMNMX.FTZ R2, R162, R2, !PT ;  /* 0x00000002a2027209 */ /* 0x000fc60007810000 */
[----:B------:R-:W4:Y:S01]  /*1b300*/  MUFU.TANH R175, R175 ;  /* 0x000000af00af7308 */ /* 0x000f220000002400 */
[----:B0-----:R-:W-:-:S04]  /*1b310*/  FMNMX.FTZ R2, R163, R2, !PT ;  /* 0x00000002a3027209 */ /* 0x001fc80007810000 */
[----:B------:R-:W-:-:S03]  /*1b320*/  FMNMX.FTZ R2, R166, R2, !PT ;  /* 0x00000002a6027209 */ /* 0x000fc60007810000 */
[----:B------:R-:W0:Y:S01]  /*1b330*/  MUFU.TANH R177, R177 ;  /* 0x000000b100b17308 */ /* 0x000e220000002400 */
[----:B------:R-:W-:-:S04]  /*1b340*/  FMNMX.FTZ R2, R167, R2, !PT ;  /* 0x00000002a7027209 */ /* 0x000fc80007810000 */
[----:B------:R-:W-:-:S03]  /*1b350*/  FMNMX.FTZ R2, R170, R2, !PT ;  /* 0x00000002aa027209 */ /* 0x000fc60007810000 */
[----:B------:R-:W5:Y:S01]  /*1b360*/  MUFU.TANH R178, R178 ;  /* 0x000000b200b27308 */ /* 0x000f620000002400 */
[----:B-1----:R-:W-:-:S04]  /*1b370*/  FMNMX.FTZ R2, R171, R2, !PT ;  /* 0x00000002ab027209 */ /* 0x002fc80007810000 */
[----:B---3--:R-:W-:-:S03]  /*1b380*/  FMNMX.FTZ R2, R174, R2, !PT ;  /* 0x00000002ae027209 */ /* 0x008fc60007810000 */
[----:B------:R-:W1:Y:S01]  /*1b390*/  MUFU.TANH R179, R179 ;  /* 0x000000b300b37308 */ /* 0x000e620000002400 */
[----:B----4-:R-:W-:-:S04]  /*1b3a0*/  FMNMX.FTZ R2, R175, R2, !PT ;  /* 0x00000002af027209 */ /* 0x010fc80007810000 */
[----:B0-----:R-:W-:-:S03]  /*1b3b0*/  FMNMX.FTZ R2, R177, R2, !PT ;  /* 0x00000002b1027209 */ /* 0x001fc60007810000 */
[----:B------:R-:W0:Y:S01]  /*1b3c0*/  MUFU.TANH R180, R180 ;  /* 0x000000b400b47308 */ /* 0x000e220000002400 */
[----:B-----5:R-:W-:-:S04]  /*1b3d0*/  FMNMX.FTZ R2, R178, R2, !PT ;  /* 0x00000002b2027209 */ /* 0x020fc80007810000 */
[----:B-1----:R-:W-:-:S04]  /*1b3e0*/  FMNMX.FTZ R2, R179, R2, !PT ;  /* 0x00000002b3027209 */ /* 0x002fc80007810000 */
[----:B0-----:R-:W-:-:S05]  /*1b3f0*/  FMNMX.FTZ R2, R180, R2, !PT ;  /* 0x00000002b4027209 */ /* 0x001fca0007810000 */
[----:B------:R-:W0:Y:S01]  /*1b400*/  SHFL.BFLY PT, R3, R2, 0x2, 0x1f ;  /* 0x0c401f0002037f89 */ /* 0x000e2200000e0000 */
[----:B--2---:R-:W-:Y:S02]  /*1b410*/  PRMT R222, R186, 0x654, R222 ;  /* 0x00000654bade7816 */ /* 0x004fe400000000de */
[----:B0-----:R-:W-:Y:S02]  /*1b420*/  FMNMX.FTZ R3, R2, R3, !PT ;  /* 0x0000000302037209 */ /* 0x001fe40007810000 */
[----:B------:R0:W-:Y:S03]  /*1b430*/  SYNCS.ARRIVE.TRANS64.RED.A1T0 RZ, [R222+URZ], RZ ;  /* 0x000000ffdeff79a7 */ /* 0x0001e6000810043f */
[----:B------:R-:W1:Y:S02]  /*1b440*/  SHFL.BFLY PT, R2, R3, 0x1, 0x1f ;  /* 0x0c201f0003027f89 */ /* 0x000e6400000e0000 */
[----:B-1----:R-:W-:Y:S01]  /*1b450*/  FMNMX.FTZ R3, R3, R2, !PT ;  /* 0x0000000203037209 */ /* 0x002fe20007810000 */
[----:B------:R-:W-:-:S04]  /*1b460*/  IMAD.U32 R2, RZ, RZ, UR4 ;  /* 0x00000004ff027e24 */ /* 0x000fc8000f8e00ff */
[-C--:B------:R-:W-:Y:S01]  /*1b470*/  FMUL.FTZ R181, R4, R2.reuse ;  /* 0x0000000204b57220 */ /* 0x080fe20000410000 */
[----:B------:R-:W-:Y:S01]  /*1b480*/  FADD.FTZ R184, -R3, R228 ;  /* 0x000000e403b87221 */ /* 0x000fe20000010100 */
[-C--:B------:R-:W-:Y:S02]  /*1b490*/  FMUL.FTZ R185, R185, R2.reuse ;  /* 0x00000002b9b97220 */ /* 0x080fe40000410000 */
[-CC-:B------:R-:W-:Y:S01]  /*1b4a0*/  FFMA.FTZ R182, R0, R2.reuse, -R181.reuse ;  /* 0x0000000200b67223 */ /* 0x180fe200000108b5 */
        /* <DEDUP_REMOVED lines=14> */
[-C--:B------:R-:W-:Y:S01]  /*1b590*/  FFMA.FTZ R176, R176, R2.reuse, -R181 ;  /* 0x00000002b0b07223 */ /* 0x080fe200000108b5 */
[-C--:B------:R-:W-:Y:S01]  /*1b5a0*/  FMUL.FTZ R181, R3, R2.reuse ;  /* 0x0000000203b57220 */ /* 0x080fe20000410000 */
[-C--:B------:R-:W-:Y:S01]  /*1b5b0*/  FMUL.FTZ R184, R184, R2.reuse ;  /* 0x00000002b8b87220 */ /* 0x080fe20000410000 */
[----:B------:R-:W-:Y:S02]  /*1b5c0*/  MUFU.EX2 R10, R185 ;  /* 0x000000b9000a7308 */ /* 0x000fe40000000800 */
        /* <DEDUP_REMOVED lines=13> */
[-CC-:B------:R-:W-:Y:S01]  /*1b6a0*/  FFMA.FTZ R177, R177, R2.reuse, -R181.reuse ;  /* 0x00000002b1b17223 */ /* 0x180fe200000108b5 */
[----:B------:R-:W1:Y:S01]  /*1b6b0*/  MUFU.EX2 R182, R182 ;  /* 0x000000b600b67308 */ /* 0x000e620000000800 */
[-CC-:B------:R-:W-:Y:S01]  /*1b6c0*/  FFMA.FTZ R178, R178, R2.reuse, -R181.reuse ;  /* 0x00000002b2b27223 */ /* 0x180fe200000108b5 */
[-CC-:B------:R-:W-:Y:S01]  /*1b6d0*/  FFMA.FTZ R179, R179, R2.reuse, -R181.reuse ;  /* 0x00000002b3b37223 */ /* 0x180fe200000108b5 */
[----:B------:R-:W-:-:S05]  /*1b6e0*/  FFMA.FTZ R187, R180, R2, -R181 ;  /* 0x00000002b4bb7223 */ /* 0x000fca00000108b5 */
[----:B------:R-:W2:Y:S08]  /*1b6f0*/  MUFU.EX2 R154, R154 ;  /* 0x0000009a009a7308 */ /* 0x000eb00000000800 */
[----:B------:R-:W3:Y:S01]  /*1b700*/  MUFU.EX2 R183, R183 ;  /* 0x000000b700b77308 */ /* 0x000ee20000000800 */
[----:B-1----:R-:W-:-:S07]  /*1b710*/  FFMA.FTZ R223, R10, R223, R182 ;  /* 0x000000df0adf7223 */ /* 0x002fce00000100b6 */
[----:B------:R-:W1:Y:S01]  /*1b720*/  MUFU.EX2 R155, R155 ;  /* 0x0000009b009b7308 */ /* 0x000e620000000800 */
[----:B--2---:R-:W-:-:S07]  /*1b730*/  FFMA.FTZ R221, R0, R221, R154 ;  /* 0x000000dd00dd7223 */ /* 0x004fce000001009a */
[----:B------:R-:W2:Y:S01]  /*1b740*/  MUFU.EX2 R5, R5 ;  /* 0x0000000500057308 */ /* 0x000ea20000000800 */
[----:B---3--:R-:W-:-:S07]  /*1b750*/  FADD.FTZ R180, R183, R223 ;  /* 0x000000dfb7b47221 */ /* 0x008fce0000010000 */
[----:B------:R-:W3:Y:S01]  /*1b760*/  MUFU.EX2 R158, R158 ;  /* 0x0000009e009e7308 */ /* 0x000ee20000000800 */
[----:B-1----:R-:W-:-:S07]  /*1b770*/  FADD.FTZ R181, R155, R221 ;  /* 0x000000dd9bb57221 */ /* 0x002fce0000010000 */
[----:B------:R-:W1:Y:S01]  /*1b780*/  MUFU.EX2 R152, R152 ;  /* 0x0000009800987308 */ /* 0x000e620000000800 */
[----:B--2---:R-:W-:-:S07]  /*1b790*/  FADD.FTZ R180, R5, R180 ;  /* 0x000000b405b47221 */ /* 0x004fce0000010000 */
        /* <DEDUP_REMOVED lines=49> */
[----:B---3--:R-:W-:Y:S01]  /*1bab0*/  FADD.FTZ R181, R179, R181 ;  /* 0x000000b5b3b57221 */ /* 0x008fe20000010000 */
[----:B-1----:R-:W-:-:S03]  /*1bac0*/  FADD.FTZ R223, R176, R180 ;  /* 0x000000b4b0df7221 */ /* 0x002fc60000010000 */
[----:B--2---:R-:W-:Y:S01]  /*1bad0*/  FADD.FTZ R221, R187, R181 ;  /* 0x000000b5bbdd7221 */ /* 0x004fe20000010000 */
[----:B0-----:R-:W-:Y:S06]  /*1bae0*/  @!P0 BRA `(.L_x_1794) ;  /* 0x0000000000048947 */ /* 0x001fec0003800000 */
[----:B------:R-:W-:Y:S01]  /*1baf0*/  BPT.TRAP 0x1 ;  /* 0x000000040000795c */ /* 0x000fe20000300000 */
.L_x_1794:
[----:B------:R-:W2:Y:S04]  /*1bb00*/  LDL R181, [R1+0x58] ;  /* 0x0000580001b57983 */ /* 0x000ea80000100800 */
[----:B------:R-:W3:Y:S01]  /*1bb10*/  LDL.LU R180, [R1+0x4] ;  /* 0x0000040001b47983 */ /* 0x000ee20000300800 */
[----:B------:R-:W-:Y:S01]  /*1bb20*/  F2FP.F16.F32.PACK_AB R198, R152, R5 ;  /* 0x0000000598c6723e */ /* 0x000fe200000000ff */
[----:B------:R-:W-:Y:S01]  /*1bb30*/  VIADD R11, R11, 0x30860 ;  /* 0x000308600b0b7836 */ /* 0x000fe20000000000 */
[----:B------:R-:W-:Y:S01]  /*1bb40*/  F2FP.F16.F32.PACK_AB R196, R183, R182 ;  /* 0x000000b6b7c4723e */ /* 0x000fe200000000ff */
[----:B------:R-:W-:Y:S01]  /*1bb50*/  IMAD.MOV.U32 R228, RZ, RZ, R3 ;  /* 0x000000ffffe47224 */ /* 0x000fe200078e0003 */
[----:B------:R-:W-:Y:S01]  /*1bb60*/  F2FP.F16.F32.PACK_AB R197, R155, R154 ;  /* 0x0000009a9bc5723e */ /* 0x000fe200000000ff */
[----:B------:R-:W-:Y:S01]  /*1bb70*/  IMAD.MOV.U32 R227, RZ, RZ, R4 ;  /* 0x000000ffffe37224 */ /* 0x000fe200078e0004 */
[----:B------:R-:W-:Y:S01]  /*1bb80*/  PRMT R11, R186, 0x654, R11 ;  /* 0x00000654ba0b7816 */ /* 0x000fe2000000000b */
[----:B------:R-:W-:Y:S01]  /*1bb90*/  IMAD.MOV.U32 R5, RZ, RZ, R202 ;  /* 0x000000ffff057224 */ /* 0x000fe200078e00ca */
[----:B------:R-:W-:-:S02]  /*1bba0*/  F2FP.F16.F32.PACK_AB R199, R159, R158 ;  /* 0x0000009e9fc7723e */ /* 0x000fc400000000ff */
[----:B------:R0:W-:Y:S01]  /*1bbb0*/  SYNCS.ARRIVE.TRANS64.RED.A1T0 RZ, [R11+URZ], RZ ;  /* 0x000000ff0bff79a7 */ /* 0x0001e2000810043f */
[----:B------:R-:W-:Y:S02]  /*1bbc0*/  F2FP.F16.F32.PACK_AB R192, R156, R153 ;  /* 0x000000999cc0723e */ /* 0x000fe400000000ff */
[----:B------:R-:W-:Y:S02]  /*1bbd0*/  F2FP.F16.F32.PACK_AB R193, R163, R162 ;  /* 0x000000a2a3c1723e */ /* 0x000fe400000000ff */
[----:B------:R-:W-:Y:S02]  /*1bbe0*/  F2FP.F16.F32.PACK_AB R194, R160, R157 ;  /* 0x0000009da0c2723e */ /* 0x000fe400000000ff */
[----:B------:R-:W-:Y:S01]  /*1bbf0*/  F2FP.F16.F32.PACK_AB R195, R167, R166 ;  /* 0x000000a6a7c3723e */ /* 0x000fe200000000ff */
[----:B0-----:R-:W-:Y:S01]  /*1bc00*/  IMAD.MOV.U32 R11, RZ, RZ, R218 ;  /* 0x000000ffff0b7224 */ /* 0x001fe200078e00da */
        /* <DEDUP_REMOVED lines=8> */
[C---:B---3--:R-:W-:Y:S02]  /*1bc90*/  IADD3 R152, R180.reuse, -0x1, RZ ;  /* 0xffffffffb4987810 */ /* 0x048fe40007ffe0ff */
[----:B--2---:R-:W-:-:S03]  /*1bca0*/  ISETP.GT.AND P1, PT, R180, R181, PT ;  /* 0x000000b5b400720c */ /* 0x004fc60003f24270 */
[----:B------:R0:W-:Y:S10]  /*1bcb0*/  STL [R1+0x4], R152 ;  /* 0x0000049801007387 */ /* 0x0001f40000100800 */
[----:B0-----:R-:W-:Y:S05]  /*1bcc0*/  @P1 BRA `(.L_x_1795) ;  /* 0xffffffd800a01947 */ /* 0x001fea000383ffff */
[----:B------:R-:W-:Y:S05]  /*1bcd0*/  BSYNC B1 ;  /* 0x0000000000017941 */ /* 0x000fea0003800000 */
.L_x_1782:
[----:B------:R-:W-:-:S07]  /*1bce0*/  MOV R5, R152 ;  /* 0x0000009800057202 */ /* 0x000fce0000000f00 */
.L_x_1781:
[----:B------:R-:W-:Y:S05]  /*1bcf0*/  BSYNC B0 ;  /* 0x0000000000007941 */ /* 0x000fea0003800000 */
.L_x_1780:
[----:B------:R-:W2:Y:S01]  /*1bd00*/  LDL R11, [R1+0x7c] ;  /* 0x00007c00010b7983 */ /* 0x000ea20000100800 */
[----:B------:R-:W-:Y:S01]  /*1bd10*/  BSSY B0, `(.L_x_1796) ;  /* 0x0000325000007945 */ /* 0x000fe20003800000 */
[----:B--2---:R-:W-:-:S13]  /*1bd20*/  ISETP.GE.AND P1, PT, R5, R11, PT ;  /* 0x0000000b0500720c */ /* 0x004fda0003f26270 */
[----:B------:R-:W-:Y:S05]  /*1bd30*/  @!P1 BRA `(.L_x_1797) ;  /* 0x0000003000889947 */ /* 0x000fea0003800000 */
[----:B------:R-:W-:Y:S02]  /*1bd40*/  IMAD.MOV.U32 R228, RZ, RZ, R3 ;  /* 0x000000ffffe47224 */ /* 0x000fe400078e0003 */
[----:B------:R-:W-:Y:S02]  /*1bd50*/  IMAD.MOV.U32 R227, RZ, RZ, R4 ;  /* 0x000000ffffe37224 */ /* 0x000fe400078e0004 */
[----:B------:R-:W-:Y:S02]  /*1bd60*/  IMAD.MOV.U32 R222, RZ, RZ, R218 ;  /* 0x000000ffffde7224 */ /* 0x000fe400078e00da */
[----:B------:R-:W-:-:S07]  /*1bd70*/  IMAD.MOV.U32 R11, RZ, RZ, R202 ;  /* 0x000000ffff0b7224 */ /* 0x000fce00078e00ca */
.L_x_1818:
[----:B------:R-:W-:-:S04]  /*1bd80*/  ISETP.NE.AND P1, PT, R11, 0x1, PT ;  /* 0x000000010b00780c */ /* 0x000fc80003f25270 */
[----:B------:R-:W-:-:S04]  /*1bd90*/  SEL R218, RZ, 0x1, P1 ;  /* 0x00000001ffda7807 */ /* 0x000fc80000800000 */
[----:B------:R-:W-:Y:S01]  /*1bda0*/  LOP3.LUT R218, R222, R218, RZ, 0x3c, !PT ;  /* 0x000000dadeda7212 */ /* 0x000fe200078e3cff */
[----:B------:R-:W-:Y:S06]  /*1bdb0*/  @!P0 BRA `(.L_x_1798) ;  /* 0x0000000000048947 */ /* 0x000fec0003800000 */
[----:B------:R-:W-:Y:S01]  /*1bdc0*/  BPT.TRAP 0x1 ;  /* 0x000000040000795c */ /* 0x000fe20000300000 */
.L_x_1798:
[----:B------:R-:W-:Y:S02]  /*1bdd0*/  IADD3 R202, R11, 0x1, RZ ;  /* 0x000000010bca7810 */ /* 0x000fe40007ffe0ff */
[----:B------:R-:W-:Y:S02]  /*1bde0*/  SHF.L.U32 R2, R218, 0x1f, RZ ;  /* 0x0000001fda027819 */ /* 0x000fe400000006ff */
[----:B------:R-:W-:-:S04]  /*1bdf0*/  ISETP.NE.AND P1, PT, R202, 0x2, PT ;  /* 0x00000002ca00780c */ /* 0x000fc80003f25270 */
[----:B------:R-:W-:-:S05]  /*1be00*/  SEL R202, R202, RZ, P1 ;  /* 0x000000ffcaca7207 */ /* 0x000fca0000800000 */
[----:B------:R-:W-:-:S04]  /*1be10*/  IMAD R4, R202, 0x8, R17 ;  /* 0x00000008ca047824 */ /* 0x000fc800078e0211 */
[----:B------:R0:W1:Y:S01]  /*1be20*/  SYNCS.PHASECHK.TRANS64.TRYWAIT P1, [R4+URZ+0x30830], R2 ;  /* 0x03083002040075a7 */ /* 0x000062000802017f */
[----:B------:R-:W-:Y:S05]  /*1be30*/  @!P0 BRA `(.L_x_1799) ;  /* 0x0000000000048947 */ /* 0x000fea0003800000 */
[----:B------:R-:W-:Y:S01]  /*1be40*/  BPT.TRAP 0x1 ;  /* 0x000000040000795c */ /* 0x000fe20000300000 */
.L_x_1799:
[----:B------:R-:W2:Y:S01]  /*1be50*/  LDL R3, [R1+0x54] ;  /* 0x0000540001037983 */ /* 0x000ea20000100800 */
[----:B------:R-:W-:Y:S01]  /*1be60*/  BSSY B1, `(.L_x_1800) ;  /* 0x0000007000017945 */ /* 0x000fe20003800000 */
[----:B--2---:R-:W-:-:S04]  /*1be70*/  IMAD R156, R202, 0x800, R3 ;  /* 0x00000800ca9c7824 */ /* 0x004fc800078e0203 */
[C---:B------:R-:W-:Y:S02]  /*1be80*/  VIADD R154, R156.reuse, 0x2 ;  /* 0x000000029c9a7836 */ /* 0x040fe40000000000 */
[----:B------:R-:W-:Y:S01]  /*1be90*/  VIADD R153, R156, 0x4 ;  /* 0x000000049c997836 */ /* 0x000fe20000000000 */
[----:B-1----:R-:W-:Y:S06]  /*1bea0*/  @P1 BRA `(.L_x_1801) ;  /* 0x0000000000081947 */ /* 0x002fec0003800000 */
[----:B------:R-:W1:Y:S02]  /*1beb0*/  SYNCS.PHASECHK.TRANS64.TRYWAIT P1, [R4+URZ+0x30830], R2 ;  /* 0x03083002040075a7 */ /* 0x000e64000802017f */
[----:B-1----:R-:W-:Y:S05]  /*1bec0*/  @!P1 BRA `(.L_x_1802) ;  /* 0x0000012c00389947 */ /* 0x002fea0003800000 */
.L_x_1801:
[----:B------:R-:W-:Y:S05]  /*1bed0*/  BSYNC B1 ;  /* 0x0000000000017941 */ /* 0x000fea0003800000 */
.L_x_1800:
        /* <DEDUP_REMOVED lines=8> */
[----:B01----:R-:W-:-:S04]  /*1bf60*/  MOV R2, R156 ;  /* 0x0000009c00027202 */ /* 0x003fc80000000f00 */
[----:B------:R-:W-:Y:S01]  /*1bf70*/  R2UR UR6, R2 ;  /* 0x00000000020672ca */ /* 0x000fe200000e0000 */
[----:B------:R-:W-:Y:S02]  /*1bf80*/  IMAD.MOV.U32 R2, RZ, RZ, R154 ;  /* 0x000000ffff027224 */ /* 0x000fe400078e009a */
[----:B------:R-:W-:Y:S01]  /*1bf90*/  VIADD R152, R156, 0x6 ;  /* 0x000000069c987836 */ /* 0x000fe20000000000 */
[----:B----4-:R-:W4:Y:S01]  /*1bfa0*/  LDL.64 R4, [R1+0x28] ;  /* 0x0000280001047983 */ /* 0x010f220000100a00 */
[----:B------:R-:W-:Y:S01]  /*1bfb0*/  IMAD.MOV.U32 R3, RZ, RZ, 0x40000040 ;  /* 0x40000040ff037424 */ /* 0x000fe200078e00ff */
[----:B------:R-:W-:Y:S01]  /*1bfc0*/  R2UR UR4, R2 ;  /* 0x00000000020472ca */ /* 0x000fe200000e0000 */
[----:B------:R-:W-:Y:S01]  /*1bfd0*/  IMAD.MOV.U32 R2, RZ, RZ, R153 ;  /* 0x000000ffff027224 */ /* 0x000fe200078e0099 */
[----:B------:R-:W-:Y:S01]  /*1bfe0*/  R2UR UR10, R152 ;  /* 0x00000000980a72ca */ /* 0x000fe200000e0000 */
[----:B------:R-:W-:Y:S01]  /*1bff0*/  IMAD.MOV.U32 R153, RZ, RZ, 0x40000040 ;  /* 0x40000040ff997424 */ /* 0x000fe200078e00ff */
[----:B------:R-:W-:-:S02]  /*1c000*/  R2UR UR7, R3 ;  /* 0x00000000030772ca */ /* 0x000fc400000e0000 */
[----:B------:R-:W-:Y:S02]  /*1c010*/  R2UR UR8, R2 ;  /* 0x00000000020872ca */ /* 0x000fe400000e0000 */
[----:B------:R-:W-:Y:S02]  /*1c020*/  IADD3 R2, R156, 0x200, RZ ;  /* 0x000002009c027810 */ /* 0x000fe40007ffe0ff */
[----:B------:R-:W-:Y:S02]  /*1c030*/  R2UR UR11, R153 ;  /* 0x00000000990b72ca */ /* 0x000fe400000e0000 */
[----:B------:R-:W-:Y:S01]  /*1c040*/  R2UR UR14, R2 ;  /* 0x00000000020e72ca */ /* 0x000fe200000e0000 */
[----:B------:R-:W-:Y:S01]  /*1c050*/  VIADD R2, R156, 0x206 ;  /* 0x000002069c027836 */ /* 0x000fe20000000000 */
[C---:B------:R-:W-:Y:S01]  /*1c060*/  R2UR UR5, R3.reuse ;  /* 0x00000000030572ca */ /* 0x040fe200000e0000 */
[----:B------:R-:W-:Y:S01]  /*1c070*/  FMUL.FTZ R24, R24, R10 ;  /* 0x0000000a18187220 */ /* 0x000fe20000410000 */
[----:B------:R-:W-:-:S02]  /*1c080*/  R2UR UR9, R3 ;  /* 0x00000000030972ca */ /* 0x000fc400000e0000 */
[----:B------:R-:W-:Y:S01]  /*1c090*/  R2UR UR26, R2 ;  /* 0x00000000021a72ca */ /* 0x000fe200000e0000 */
[----:B------:R-:W-:-:S04]  /*1c0a0*/  VIADD R2, R156, 0x404 ;  /* 0x000004049c027836 */ /* 0x000fc80000000000 */
[----:B------:R-:W-:Y:S02]  /*1c0b0*/  MOV R152, UR11 ;  /* 0x0000000b00987c02 */ /* 0x000fe40008000f00 */
[----:B------:R-:W-:Y:S02]  /*1c0c0*/  R2UR UR38, R2 ;  /* 0x00000000022672ca */ /* 0x000fe400000e0000 */
[----:B------:R-:W-:-:S04]  /*1c0d0*/  IADD3 R2, R156, 0x600, RZ ;  /* 0x000006009c027810 */ /* 0x000fc80007ffe0ff */
[----:B------:R-:W-:Y:S01]  /*1c0e0*/  R2UR UR46, R2 ;  /* 0x00000000022e72ca */ /* 0x000fe200000e0000 */
[----:B------:R-:W-:Y:S01]  /*1c0f0*/  VIADD R2, R156, 0x606 ;  /* 0x000006069c027836 */ /* 0x000fe20000000000 */
[----:B------:R0:W-:Y:S01]  /*1c100*/  STL [R1+0x14], R152 ;  /* 0x0000149801007387 */ /* 0x0001e20000100800 */
[----:B------:R-:W-:Y:S01]  /*1c110*/  R2UR UR15, R3 ;  /* 0x00000000030f72ca */ /* 0x000fe200000e0000 */
[-C--:B------:R-:W-:Y:S01]  /*1c120*/  FMUL.FTZ R25, R25, R10.reuse ;  /* 0x0000000a19197220 */ /* 0x080fe20000410000 */
[C---:B------:R-:W-:Y:S01]  /*1c130*/  R2UR UR27, R3.reuse ;  /* 0x00000000031b72ca */ /* 0x040fe200000e0000 */
[-C--:B------:R-:W-:Y:S01]  /*1c140*/  FMUL.FTZ R28, R28, R10.reuse ;  /* 0x0000000a1c1c7220 */ /* 0x080fe20000410000 */
[----:B------:R-:W-:Y:S01]  /*1c150*/  R2UR UR39, R3 ;  /* 0x00000000032772ca */ /* 0x000fe200000e0000 */
[-C--:B------:R-:W-:Y:S01]  /*1c160*/  FMUL.FTZ R29, R29, R10.reuse ;  /* 0x0000000a1d1d7220 */ /* 0x080fe20000410000 */
[----:B------:R-:W-:Y:S01]  /*1c170*/  R2UR UR47, R3 ;  /* 0x00000000032f72ca */ /* 0x000fe200000e0000 */
[-C--:B------:R-:W-:Y:S01]  /*1c180*/  FMUL.FTZ R32, R32, R10.reuse ;  /* 0x0000000a20207220 */ /* 0x080fe20000410000 */
[----:B------:R-:W-:Y:S01]  /*1c190*/  R2UR UR58, R2 ;  /* 0x00000000023a72ca */ /* 0x000fe200000e0000 */
[-C--:B------:R-:W-:Y:S01]  /*1c1a0*/  FMUL.FTZ R33, R33, R10.reuse ;  /* 0x0000000a21217220 */ /* 0x080fe20000410000 */
[----:B------:R-:W-:Y:S01]  /*1c1b0*/  R2UR UR59, R3 ;  /* 0x00000000033b72ca */ /* 0x000fe200000e0000 */
        /* <DEDUP_REMOVED lines=58> */
[----:B------:R-:W-:-:S02]  /*1c560*/  FMUL.FTZ R149, R149, R10 ;  /* 0x0000000a95957220 */ /* 0x000fc40000410000 */
[----:B------:R-:W4:Y:S01]  /*1c570*/  LDL.LU R10, [R1+0x14] ;  /* 0x00001400010a7983 */ /* 0x000f220000300800 */
[C---:B------:R-:W-:Y:S02]  /*1c580*/  VIADD R154, R156.reuse, 0x204 ;  /* 0x000002049c9a7836 */ /* 0x040fe40000000000 */
[----:B0-----:R-:W-:-:S03]  /*1c590*/  VIADD R152, R156, 0x202 ;  /* 0x000002029c987836 */ /* 0x001fc60000000000 */
[----:B------:R-:W-:Y:S01]  /*1c5a0*/  R2UR UR22, R154 ;  /* 0x000000009a1672ca */ /* 0x000fe200000e0000 */
[----:B------:R-:W-:Y:S01]  /*1c5b0*/  VIADD R154, R156, 0x400 ;  /* 0x000004009c9a7836 */ /* 0x000fe20000000000 */
[----:B------:R-:W-:Y:S01]  /*1c5c0*/  R2UR UR18, R152 ;  /* 0x00000000981272ca */ /* 0x000fe200000e0000 */
[----:B------:R-:W-:-:S03]  /*1c5d0*/  VIADD R152, R156, 0x402 ;  /* 0x000004029c987836 */ /* 0x000fc60000000000 */
[----:B------:R-:W-:Y:S01]  /*1c5e0*/  R2UR UR30, R154 ;  /* 0x000000009a1e72ca */ /* 0x000fe200000e0000 */
[----:B------:R-:W-:Y:S01]  /*1c5f0*/  VIADD R154, R156, 0x406 ;  /* 0x000004069c9a7836 */ /* 0x000fe20000000000 */
[----:B------:R-:W-:Y:S01]  /*1c600*/  MOV R11, UR10 ;  /* 0x0000000a000b7c02 */ /* 0x000fe20008000f00 */
[----:B------:R-:W-:Y:S01]  /*1c610*/  UMOV UR10, UR4 ;  /* 0x00000004000a7c82 */ /* 0x000fe20008000000 */
[----:B------:R-:W-:Y:S01]  /*1c620*/  UMOV UR11, UR5 ;  /* 0x00000005000b7c82 */ /* 0x000fe20008000000 */
[----:B------:R-:W-:Y:S01]  /*1c630*/  R2UR UR34, R152 ;  /* 0x00000000982272ca */ /* 0x000fe200000e0000 */
[----:B------:R-:W-:Y:S01]  /*1c640*/  VIADD R152, R156, 0x604 ;  /* 0x000006049c987836 */ /* 0x000fe20000000000 */
[----:B------:R-:W-:Y:S01]  /*1c650*/  R2UR UR42, R154 ;  /* 0x000000009a2a72ca */ /* 0x000fe200000e0000 */
[----:B------:R-:W-:Y:S01]  /*1c660*/  VIADD R154, R156, 0x602 ;  /* 0x000006029c9a7836 */ /* 0x000fe20000000000 */
[----:B------:R-:W-:Y:S02]  /*1c670*/  R2UR UR4, R6 ;  /* 0x00000000060472ca */ /* 0x000fe400000e0000 */
[----:B------:R-:W-:-:S02]  /*1c680*/  R2UR UR5, R7 ;  /* 0x00000000070572ca */ /* 0x000fc400000e0000 */
[----:B------:R-:W-:Y:S02]  /*1c690*/  MOV R155, 0x40000040 ;  /* 0x40000040009b7802 */ /* 0x000fe40000000f00 */
[----:B------:R-:W-:Y:S02]  /*1c6a0*/  R2UR UR19, R153 ;  /* 0x00000000991372ca */ /* 0x000fe400000e0000 */
[C---:B------:R-:W-:Y:S02]  /*1c6b0*/  R2UR UR23, R155.reuse ;  /* 0x000000009b1772ca */ /* 0x040fe400000e0000 */
        /* <DEDUP_REMOVED lines=11> */
[----:B------:R-:W-:Y:S02]  /*1c770*/  WARPGROUP.DEPBAR.LE gsb0, 0x0 ;  /* 0x00008000000079c5 */ /* 0x000fe40000010000 */
[----:B------:R-:W-:Y:S01]  /*1c780*/  WARPGROUP.ARRIVE ;  /* 0x00000000000079c5 */ /* 0x000fe20000000000 */
[----:B--2---:R-:W-:Y:S02]  /*1c790*/  R2UR UR8, R22 ;  /* 0x00000000160872ca */ /* 0x004fe400000e0000 */
[----:B------:R-:W-:Y:S02]  /*1c7a0*/  R2UR UR9, R23 ;  /* 0x00000000170972ca */ /* 0x000fe400000e0000 */
        /* <DEDUP_REMOVED lines=8> */
[----:B---3--:R-:W-:Y:S01]  /*1c830*/  R2UR UR8, R16 ;  /* 0x00000000100872ca */ /* 0x008fe200000e0000 */
[----:B------:R0:W5:Y:S01]  /*1c840*/  LDL.LU R11, [R1+0xf8] ;  /* 0x0000f800010b7983 */ /* 0x0001620000300800 */
[----:B------:R-:W-:Y:S02]  /*1c850*/  R2UR UR9, R17 ;  /* 0x00000000110972ca */ /* 0x000fe400000e0000 */
[----:B----4-:R-:W-:Y:S01]  /*1c860*/  R2UR UR12, R4 ;  /* 0x00000000040c72ca */ /* 0x010fe200000e0000 */
[----:B------:R0:W5:Y:S01]  /*1c870*/  LDL.LU.64 R18, [R1+0xf0] ;  /* 0x0000f00001127983 */ /* 0x0001620000300a00 */
[----:B------:R-:W-:Y:S02]  /*1c880*/  R2UR UR13, R5 ;  /* 0x00000000050d72ca */ /* 0x000fe400000e0000 */
[----:B------:R-:W-:Y:S01]  /*1c890*/  R2UR UR16, R2 ;  /* 0x00000000021072ca */ /* 0x000fe200000e0000 */
[----:B------:R0:W5:Y:S01]  /*1c8a0*/  LDL.LU.64 R16, [R1+0xe8] ;  /* 0x0000e80001107983 */ /* 0x0001620000300a00 */
[----:B------:R-:W-:-:S02]  /*1c8b0*/  R2UR UR17, R3 ;  /* 0x00000000031172ca */ /* 0x000fc400000e0000 */
[----:B------:R-:W-:Y:S01]  /*1c8c0*/  R2UR UR20, R216 ;  /* 0x00000000d81472ca */ /* 0x000fe200000e0000 */
[----:B------:R0:W5:Y:S01]  /*1c8d0*/  LDL.LU.64 R4, [R1+0xe0] ;  /* 0x0000e00001047983 */ /* 0x0001620000300a00 */
[----:B------:R-:W-:Y:S01]  /*1c8e0*/  R2UR UR11, R10 ;  /* 0x000000000a0b72ca */ /* 0x000fe200000e0000 */
[----:B------:R-:W-:Y:S02]  /*1c8f0*/  WARPGROUP.DEPBAR.LE gsb0, 0x0 ;  /* 0x00008000000079c5 */ /* 0x000fe40000010000 */
[----:B------:R-:W-:-:S10]  /*1c900*/  WARPGROUP.ARRIVE ;  /* 0x00000000000079c5 */ /* 0x000fd40000000000 */
        /* <DEDUP_REMOVED lines=121> */
[----:B0-----:R-:W-:Y:S05]  /*1d0a0*/  @!P0 BRA `(.L_x_1803) ;  /* 0x0000000000048947 */ /* 0x001fea0003800000 */
[----:B------:R-:W-:Y:S01]  /*1d0b0*/  BPT.TRAP 0x1 ;  /* 0x000000040000795c */ /* 0x000fe20000300000 */
.L_x_1803:
[----:B------:R-:W-:Y:S01]  /*1d0c0*/  SHF.L.U32 R0, R222, 0x1f, RZ ;  /* 0x0000001fde007819 */ /* 0x000fe200000006ff */
[----:B-----5:R-:W-:-:S04]  /*1d0d0*/  IMAD R222, R11, 0x8, R17 ;  /* 0x000000080bde7824 */ /* 0x020fc800078e0211 */
[----:B------:R0:W1:Y:S01]  /*1d0e0*/  SYNCS.PHASECHK.TRANS64.TRYWAIT P1, [R222+URZ+0x30850], R0 ;  /* 0x03085000de0075a7 */ /* 0x000062000802017f */
[----:B------:R-:W-:Y:S05]  /*1d0f0*/  @!P0 BRA `(.L_x_1804) ;  /* 0x0000000000048947 */ /* 0x000fea0003800000 */
[----:B------:R-:W-:Y:S01]  /*1d100*/  BPT.TRAP 0x1 ;  /* 0x000000040000795c */ /* 0x000fe20000300000 */
.L_x_1804:
[----:B------:R-:W-:Y:S04]  /*1d110*/  BSSY B1, `(.L_x_1805) ;  /* 0x0000004000017945 */ /* 0x000fe80003800000 */
[----:B-1----:R-:W-:Y:S05]  /*1d120*/  @P1 BRA `(.L_x_1806) ;  /* 0x0000000000081947 */ /* 0x002fea0003800000 */
[----:B------:R-:W1:Y:S02]  /*1d130*/  SYNCS.PHASECHK.TRANS64.TRYWAIT P1, [R222+URZ+0x30850], R0 ;  /* 0x03085000de0075a7 */ /* 0x000e64000802017f */
[----:B-1----:R-:W-:Y:S05]  /*1d140*/  @!P1 BRA `(.L_x_1807) ;  /* 0x0000011800ac9947 */ /* 0x002fea0003800000 */
.L_x_1806:
[----:B------:R-:W-:Y:S05]  /*1d150*/  BSYNC B1 ;  /* 0x0000000000017941 */ /* 0x000fea0003800000 */
.L_x_1805:
[----:B------:R-:W-:Y:S01]  /*1d160*/  IADD3 R2, R17, 0x400, RZ ;  /* 0x0000040011027810 */ /* 0x000fe20007ffe0ff */
[----:B------:R-:W-:Y:S01]  /*1d170*/  IMAD.MOV.U32 R3, RZ, RZ, 0x40000040 ;  /* 0x40000040ff037424 */ /* 0x000fe200078e00ff */
[----:B------:R-:W-:Y:S02]  /*1d180*/  WARPGROUP.ARRIVE ;  /* 0x00000000000079c5 */ /* 0x000fe40000000000 */
        /* <DEDUP_REMOVED lines=10> */
[----:B------:R-:W-:Y:S02]  /*1d230*/  R2UR UR6, R10 ;  /* 0x000000000a0672ca */ /* 0x000fe400000e0000 */
[----:B------:R-:W-:Y:S01]  /*1d240*/  R2UR UR7, R11 ;  /* 0x000000000b0772ca */ /* 0x000fe200000e0000 */
[----:B------:R-:W-:Y:S01]  /*1d250*/  IMAD.MOV.U32 R11, RZ, RZ, 0x40000040 ;  /* 0x40000040ff0b7424 */ /* 0x000fe200078e00ff */
[C---:B------:R-:W-:Y:S01]  /*1d260*/  IADD3 R10, R2.reuse, 0x100, RZ ;  /* 0x00000100020a7810 */ /* 0x040fe20007ffe0ff */
[----:B------:R-:W-:Y:S01]  /*1d270*/  VIADD R2, R2, 0x180 ;  /* 0x0000018002027836 */ /* 0x000fe20000000000 */
[----:B------:R-:W-:Y:S02]  /*1d280*/  WARPGROUP.DEPBAR.LE gsb0, 0x0 ;  /* 0x00008000000079c5 */ /* 0x000fe40000010000 */
[----:B------:R-:W-:-:S15]  /*1d290*/  WARPGROUP.ARRIVE ;  /* 0x00000000000079c5 */ /* 0x000fde0000000000 */
[----:B------:R-:W-:-:S04]  /*1d2a0*/  NOP ;  /* 0x0000000000007918 */ /* 0x000fc80000000000 */
        /* <DEDUP_REMOVED lines=16> */
.L_x_1808:
[----:B------:R-:W2:Y:S01]  /*1d3b0*/  LDL R2, [R1] ;  /* 0x0000000001027983 */ /* 0x000ea20000100800 */
[----:B------:R-:W3:Y:S01]  /*1d3c0*/  LDC R3, c[0x0][0x448] ;  /* 0x00011200ff037b82 */ /* 0x000ee20000000800 */
[----:B------:R-:W-:Y:S02]  /*1d3d0*/  ULDC UR5, c[0x0][0x9d8] ;  /* 0x0002760000057ab9 */ /* 0x000fe40000000800 */
[----:B------:R-:W4:Y:S04]  /*1d3e0*/  LDL R10, [R1+0x5c] ;  /* 0x00005c00010a7983 */ /* 0x000f280000100800 */
[----:B01----:R-:W4:Y:S01]  /*1d3f0*/  LDL R0, [R1+0x78] ;  /* 0x0000780001007983 */ /* 0x003f220000100800 */
[----:B------:R-:W0:Y:S03]  /*1d400*/  LDC R187, c[0x0][0x9e4] ;  /* 0x00027900ffbb7b82 */ /* 0x000e260000000800 */
[----:B------:R-:W5:Y:S01]  /*1d410*/  LDL R188, [R1+0xc] ;  /* 0x00000c0001bc7983 */ /* 0x000f620000100800 */
[----:B---3--:R-:W-:-:S13]  /*1d420*/  ISETP.NE.AND P1, PT, R3, 0x1, PT ;  /* 0x000000010300780c */ /* 0x008fda0003f25270 */
[----:B------:R-:W1:Y:S01]  /*1d430*/  @P1 LDC R3, c[0x0][0x44c] ;  /* 0x00011300ff031b82 */ /* 0x000e620000000800 */
[----:B------:R-:W-:Y:S01]  /*1d440*/  IADD3 R4, R4, 0x30840, RZ ;  /* 0x0003084004047810 */ /* 0x000fe20007ffe0ff */
        /* <DEDUP_REMOVED lines=25> */
[----:B----4-:R-:W-:-:S04]  /*1d5e0*/  IMAD.IADD R0, R0, 0x1, R10 ;  /* 0x0000000100007824 */ /* 0x010fc800078e020a */
[----:B-1----:R-:W-:-:S04]  /*1d5f0*/  @P1 IMAD.HI.U32 R3, R0, R3, RZ ;  /* 0x0000000300031227 */ /* 0x002fc800078e00ff */
[----:B------:R-:W-:Y:S01]  /*1d600*/  FMUL.FTZ R10, R153, UR5 ;  /* 0x00000005990a7c20 */ /* 0x000fe20008410000 */
[----:B------:R-:W-:Y:S01]  /*1d610*/  FMUL.FTZ R153, R157, UR5 ;  /* 0x000000059d997c20 */ /* 0x000fe20008410000 */
[----:B-----5:R-:W-:Y:S01]  /*1d620*/  PRMT R4, R188, 0x654, R4 ;  /* 0x00000654bc047816 */ /* 0x020fe20000000004 */
[----:B------:R-:W-:Y:S01]  /*1d630*/  FMUL.FTZ R157, R161, UR5 ;  /* 0x00000005a19d7c20 */ /* 0x000fe20008410000 */
[----:B------:R-:W-:Y:S01]  /*1d640*/  FMUL.FTZ R161, R163, UR5 ;  /* 0x00000005a3a17c20 */ /* 0x000fe20008410000 */
[----:B------:R-:W-:Y:S01]  /*1d650*/  FMUL.FTZ R163, R165, UR5 ;  /* 0x00000005a5a37c20 */ /* 0x000fe20008410000 */
[----:B--2---:R-:W-:Y:S01]  /*1d660*/  @P1 SHF.R.U32.HI R0, RZ, R2, R3 ;  /* 0x00000002ff001219 */ /* 0x004fe20000011603 */
[----:B------:R-:W-:Y:S01]  /*1d670*/  FMUL.FTZ R2, R152, UR5 ;  /* 0x0000000598027c20 */ /* 0x000fe20008410000 */
[----:B------:R-:W-:Y:S01]  /*1d680*/  FMUL.FTZ R152, R156, UR5 ;  /* 0x000000059c987c20 */ /* 0x000fe20008410000 */
[----:B------:R-:W-:Y:S01]  /*1d690*/  FMUL.FTZ R156, R160, UR5 ;  /* 0x00000005a09c7c20 */ /* 0x000fe20008410000 */
[----:B------:R-:W-:Y:S01]  /*1d6a0*/  FMUL.FTZ R160, R162, UR5 ;  /* 0x00000005a2a07c20 */ /* 0x000fe20008410000 */
[----:B------:R-:W1:Y:S01]  /*1d6b0*/  SHFL.IDX PT, R186, R0, RZ, 0x1c1f ;  /* 0x001c1fff00ba7589 */ /* 0x000e6200000e0000 */
[----:B------:R-:W-:Y:S01]  /*1d6c0*/  FMUL.FTZ R162, R164, UR5 ;  /* 0x00000005a4a27c20 */ /* 0x000fe20008410000 */
[----:B------:R-:W-:Y:S01]  /*1d6d0*/  FMUL.FTZ R164, R166, UR5 ;  /* 0x00000005a6a47c20 */ /* 0x000fe20008410000 */
[----:B------:R-:W-:Y:S01]  /*1d6e0*/  FMUL.FTZ R165, R167, UR5 ;  /* 0x00000005a7a57c20 */ /* 0x000fe20008410000 */
[----:B------:R-:W-:Y:S01]  /*1d6f0*/  FMUL.FTZ R166, R168, UR5 ;  /* 0x00000005a8a67c20 */ /* 0x000fe20008410000 */
[----:B------:R2:W-:Y:S01]  /*1d700*/  SYNCS.ARRIVE.TRANS64.RED.A1T0 RZ, [R4+URZ], RZ ;  /* 0x000000ff04ff79a7 */ /* 0x0005e2000810043f */
[----:B------:R-:W-:Y:S01]  /*1d710*/  FMUL.FTZ R168, R170, UR5 ;  /* 0x00000005aaa87c20 */ /* 0x000fe20008410000 */
[----:B------:R-:W-:Y:S01]  /*1d720*/  FMUL.FTZ R167, R171, UR5 ;  /* 0x00000005aba77c20 */ /* 0x000fe20008410000 */
[----:B------:R-:W-:Y:S01]  /*1d730*/  FMUL.FTZ R3, R154, UR5 ;  /* 0x000000059a037c20 */ /* 0x000fe20008410000 */
[----:B------:R-:W-:Y:S01]  /*1d740*/  FMUL.FTZ R170, R175, UR5 ;  /* 0x00000005afaa7c20 */ /* 0x000fe20008410000 */
[----:B------:R-:W-:Y:S01]  /*1d750*/  FMUL.FTZ R171, R178, UR5 ;  /* 0x00000005b2ab7c20 */ /* 0x000fe20008410000 */
[----:B------:R-:W-:Y:S01]  /*1d760*/  FMUL.FTZ R154, R158, UR5 ;  /* 0x000000059e9a7c20 */ /* 0x000fe20008410000 */
[----:B--2---:R-:W-:-:S02]  /*1d770*/  IMAD.SHL.U32 R4, R5, 0x40, RZ ;  /* 0x0000004005047824 */ /* 0x004fc400078e00ff */
[----:B------:R-:W-:Y:S01]  /*1d780*/  FMUL.FTZ R178, R180, UR5 ;  /* 0x00000005b4b27c20 */ /* 0x000fe20008410000 */
[----:B------:R-:W-:Y:S01]  /*1d790*/  FMUL.FTZ R175, R182, UR5 ;  /* 0x00000005b6af7c20 */ /* 0x000fe20008410000 */
[----:B------:R-:W2:Y:S01]  /*1d7a0*/  MUFU.TANH R2, R2 ;  /* 0x0000000200027308 */ /* 0x000ea20000002400 */
[----:B------:R-:W-:Y:S01]  /*1d7b0*/  ULDC UR5, c[0x0][0x9e0] ;  /* 0x0002780000057ab9 */ /* 0x000fe20000000800 */
[----:B------:R-:W-:-:S04]  /*1d7c0*/  IADD3 R182, -R225, 0x1, -R4 ;  /* 0x00000001e1b67810 */ /* 0x000fc80007ffe904 */
[----:B------:R-:W-:Y:S02]  /*1d7d0*/  IADD3 R182, -R219, R182, R220 ;  /* 0x000000b6dbb67210 */ /* 0x000fe40007ffe1dc */
[----:B------:R-:W4:Y:S08]  /*1d7e0*/  MUFU.TANH R10, R10 ;  /* 0x0000000a000a7308 */ /* 0x000f300000002400 */
[----:B------:R-:W0:Y:S01]  /*1d7f0*/  MUFU.TANH R3, R3 ;  /* 0x0000000300037308 */ /* 0x000e220000002400 */
[----:B------:R-:W-:-:S07]  /*1d800*/  VIADD R183, R182, UR5 ;  /* 0x00000005b6b77c36 */ /* 0x000fce0008000000 */
[----:B------:R-:W0:Y:S01]  /*1d810*/  MUFU.TANH R152, R152 ;  /* 0x0000009800987308 */ /* 0x000e220000002400 */
[----:B------:R-:W-:-:S07]  /*1d820*/  VIADD R182, R182, UR4 ;  /* 0x00000004b6b67c36 */ /* 0x000fce0008000000 */
        /* <DEDUP_REMOVED lines=17> */
[----:B-1----:R-:W-:Y:S01]  /*1d940*/  IMAD.IADD R181, R183, 0x1, R186 ;  /* 0x00000001b7b57824 */ /* 0x002fe200078e02ba */
[----:B------:R-:W-:Y:S01]  /*1d950*/  IADD3 R180, R182, R186, RZ ;  /* 0x000000bab6b47210 */ /* 0x000fe20007ffe0ff */
[----:B--234-:R-:W-:Y:S06]  /*1d960*/  @!P5 BRA `(.L_x_1809) ;  /* 0x000000000060d947 */ /* 0x01cfec0003800000 */
        /* <DEDUP_REMOVED lines=13> */
.L_x_1811:
[----:B------:R-:W-:Y:S02]  /*1da40*/  ULDC UR4, c[0x0][0x9e4] ;  /* 0x0002790000047ab9 */ /* 0x000fe40000000800 */
[----:B------:R-:W-:-:S05]  /*1da50*/  IMAD.U32 R187, RZ, RZ, UR4 ;  /* 0x00000004ffbb7e24 */ /* 0x000fca000f8e00ff */
[----:B------:R-:W-:-:S13]  /*1da60*/  ISETP.NE.AND P1, PT, R187, 0x1, PT ;  /* 0x00000001bb00780c */ /* 0x000fda0003f25270 */
[----:B------:R-:W1:Y:S02]  /*1da70*/  @P1 LDC.64 R158, c[0x0][0x9e8] ;  /* 0x00027a00ff9e1b82 */ /* 0x000e640000000a00 */
[----:B-1----:R-:W-:-:S05]  /*1da80*/  @P1 IMAD.HI.U32 R158, R186, R158, RZ ;  /* 0x0000009eba9e1227 */ /* 0x002fca00078e00ff */
[----:B------:R-:W-:-:S07]  /*1da90*/  @P1 SHF.R.U32.HI R186, RZ, R159, R158 ;  /* 0x0000009fffba1219 */ /* 0x000fce000001169e */
.L_x_1812:
[----:B------:R-:W-:Y:S05]  /*1daa0*/  BSYNC B1 ;  /* 0x0000000000017941 */ /* 0x000fea0003800000 */
.L_x_1810:
[----:B------:R-:W-:-:S04]  /*1dab0*/  IMAD R186, R186, R187, -R4 ;  /* 0x000000bbbaba7224 */ /* 0x000fc800078e0a04 */
[----:B------:R-:W-:-:S05]  /*1dac0*/  IMAD.IADD R186, R186, 0x1, -R225 ;  /* 0x00000001baba7824 */ /* 0x000fca00078e0ae1 */
[----:B------:R-:W-:Y:S02]  /*1dad0*/  VIMNMX R180, R180, R186, !PT ;  /* 0x000000bab4b47248 */ /* 0x000fe40007fe0100 */
[----:B------:R-:W-:-:S07]  /*1dae0*/  VIADDMNMX R181, R186, R187, R181, PT ;  /* 0x000000bbbab57246 */ /* 0x000fce00038001b5 */
.L_x_1809:
[----:B------:R-:W-:Y:S01]  /*1daf0*/  ISETP.GT.AND P1, PT, R5, -0x1, PT ;  /* 0xffffffff0500780c */ /* 0x000fe20003f24270 */
[----:B------:R-:W1:Y:S03]  /*1db00*/  SHFL.IDX PT, R0, R0, 0x1, 0x1c1f ;  /* 0x003c1f0000007f89 */ /* 0x000e6600000e0000 */
[C---:B------:R-:W-:Y:S02]  /*1db10*/  ISETP.GT.AND P2, PT, R180.reuse, RZ, P1 ;  /* 0x000000ffb400720c */ /* 0x040fe40000f44270 */
[C---:B------:R-:W-:Y:S02]  /*1db20*/  ISETP.GT.AND P4, PT, R180.reuse, 0x1, P1 ;  /* 0x00000001b400780c */ /* 0x040fe40000f84270 */
[----:B------:R-:W-:Y:S02]  /*1db30*/  ISETP.LT.OR P3, PT, R181, 0x1, P2 ;  /* 0x00000001b500780c */ /* 0x000fe40001761670 */
[----:B------:R-:W-:-:S02]  /*1db40*/  ISETP.GT.AND P2, PT, R180, 0x8, P1 ;  /* 0x00000008b400780c */ /* 0x000fc40000f44270 */
[----:B------:R-:W-:Y:S02]  /*1db50*/  FSEL R158, R2, -INF , !P3 ;  /* 0xff800000029e7808 */ /* 0x000fe40005800000 */
[----:B------:R-:W-:Y:S02]  /*1db60*/  ISETP.GT.AND P3, PT, R180, 0x9, P1 ;  /* 0x00000009b400780c */ /* 0x000fe40000f64270 */
[C---:B------:R-:W-:Y:S02]  /*1db70*/  ISETP.LT.OR P4, PT, R181.reuse, 0x2, P4 ;  /* 0x00000002b500780c */ /* 0x040fe40002781670 */
[C---:B------:R-:W-:Y:S02]  /*1db80*/  ISETP.LT.OR P2, PT, R181.reuse, 0x9, P2 ;  /* 0x00000009b500780c */ /* 0x040fe40001741670 */
[----:B------:R-:W-:Y:S02]  /*1db90*/  ISETP.LT.OR P3, PT, R181, 0xa, P3 ;  /* 0x0000000ab500780c */ /* 0x000fe40001f61670 */
[----:B------:R-:W-:-:S02]  /*1dba0*/  FSEL R10, R10, -INF , !P4 ;  /* 0xff8000000a0a7808 */ /* 0x000fc40006000000 */
[----:B0-----:R-:W-:Y:S01]  /*1dbb0*/  FSEL R159, R152, -INF , !P2 ;  /* 0xff800000989f7808 */ /* 0x001fe20005000000 */
[----:B-1----:R-:W-:Y:S01]  /*1dbc0*/  IMAD.IADD R183, R183, 0x1, R0 ;  /* 0x00000001b7b77824 */ /* 0x002fe200078e0200 */
        /* <DEDUP_REMOVED lines=34> */
[----:B------:R-:W-:-:S02]  /*1ddf0*/  IADD3 R182, R182, R0, RZ ;  /* 0x00000000b6b67210 */ /* 0x000fc40007ffe0ff */
[----:B------:R-:W-:Y:S02]  /*1de00*/  FSEL R176, R176, -INF , !P4 ;  /* 0xff800000b0b07808 */ /* 0x000fe40006000000 */
        /* <DEDUP_REMOVED lines=16> */
.L_x_1815:
[----:B------:R-:W-:Y:S02]  /*1df10*/  ULDC UR4, c[0x0][0x9e4] ;  /* 0x0002790000047ab9 */ /* 0x000fe40000000800 */
[----:B------:R-:W-:-:S05]  /*1df20*/  IMAD.U32 R2, RZ, RZ, UR4 ;  /* 0x00000004ff027e24 */ /* 0x000fca000f8e00ff */
[----:B------:R-:W-:-:S13]  /*1df30*/  ISETP.NE.AND P2, PT, R2, 0x1, PT ;  /* 0x000000010200780c */ /* 0x000fda0003f45270 */
[----:B------:R-:W0:Y:S02]  /*1df40*/  @P2 LDC.64 R152, c[0x0][0x9e8] ;  /* 0x00027a00ff982b82 */ /* 0x000e240000000a00 */
[----:B0-----:R-:W-:-:S05]  /*1df50*/  @P2 IMAD.HI.U32 R152, R0, R152, RZ ;  /* 0x0000009800982227 */ /* 0x001fca00078e00ff */
[----:B------:R-:W-:-:S07]  /*1df60*/  @P2 SHF.R.U32.HI R0, RZ, R153, R152 ;  /* 0x00000099ff002219 */ /* 0x000fce0000011698 */
.L_x_1816:
[----:B------:R-:W-:Y:S05]  /*1df70*/  BSYNC B1 ;  /* 0x0000000000017941 */ /* 0x000fea0003800000 */
.L_x_1814:
[----:B------:R-:W-:-:S04]  /*1df80*/  IMAD R0, R0, R2, -R4 ;  /* 0x0000000200007224 */ /* 0x000fc800078e0a04 */
[----:B------:R-:W-:-:S05]  /*1df90*/  IMAD.IADD R0, R0, 0x1, -R225 ;  /* 0x0000000100007824 */ /* 0x000fca00078e0ae1 */
[----:B------:R-:W-:Y:S02]  /*1dfa0*/  VIMNMX R182, R182, R0, !PT ;  /* 0x00000000b6b67248 */ /* 0x000fe40007fe0100 */
[----:B------:R-:W-:-:S07]  /*1dfb0*/  VIADDMNMX R183, R0, R2, R183, PT ;  /* 0x0000000200b77246 */ /* 0x000fce00038001b7 */
.L_x_1813:
        /* <DEDUP_REMOVED lines=28> */
[C---:B------:R-:W-:Y:S02]  /*1e180*/  ISETP.LT.OR P2, PT, R183.reuse, 0x11, P2 ;  /* 0x00000011b700780c */ /* 0x040fe40001741670 */
[----:B------:R-:W-:Y:S02]  /*1e190*/  ISETP.LT.OR P3, PT, R183, 0x12, P3 ;  /* 0x00000012b700780c */ /* 0x000fe40001f61670 */
[----:B------:R-:W-:-:S02]  /*1e1a0*/  LOP3.LUT R16, R16, 0xffff7fff, RZ, 0xc0, !PT ;  /* 0xffff7fff10107812 */ /* 0x000fc400078ec0ff */
[----:B------:R-:W-:Y:S02]  /*1e1b0*/  FMNMX.FTZ R0, R178, R0, !PT ;  /* 0x00000000b2007209 */ /* 0x000fe40007810000 */
[----:B------:R-:W-:Y:S02]  /*1e1c0*/  FSEL R155, R155, -INF , !P4 ;  /* 0xff8000009b9b7808 */ /* 0x000fe40006000000 */
[----:B------:R-:W-:Y:S02]  /*1e1d0*/  FSEL R160, R160, -INF , !P2 ;  /* 0xff800000a0a07808 */ /* 0x000fe40005000000 */
[----:B------:R-:W-:Y:S02]  /*1e1e0*/  FSEL R161, R161, -INF , !P3 ;  /* 0xff800000a1a17808 */ /* 0x000fe40005800000 */
[C---:B------:R-:W-:Y:S02]  /*1e1f0*/  ISETP.GT.AND P4, PT, R182.reuse, 0x18, P1 ;  /* 0x00000018b600780c */ /* 0x040fe40000f84270 */
[----:B------:R-:W-:-:S02]  /*1e200*/  ISETP.GT.AND P2, PT, R182, 0x19, P1 ;  /* 0x00000019b600780c */ /* 0x000fc40000f44270 */
[----:B------:R-:W-:Y:S02]  /*1e210*/  ISETP.GT.AND P3, PT, R182, 0x20, P1 ;  /* 0x00000020b600780c */ /* 0x000fe40000f64270 */
[----:B------:R-:W-:Y:S02]  /*1e220*/  @P0 LOP3.LUT R16, R16, 0x8000, RZ, 0xfc, !PT ;  /* 0x0000800010100812 */ /* 0x000fe400078efcff */
[----:B------:R-:W-:Y:S02]  /*1e230*/  ISETP.GT.AND P0, PT, R182, RZ, P1 ;  /* 0x000000ffb600720c */ /* 0x000fe40000f04270 */
[----:B------:R-:W-:Y:S02]  /*1e240*/  FMNMX.FTZ R0, R179, R0, !PT ;  /* 0x00000000b3007209 */ /* 0x000fe40007810000 */
[C---:B------:R-:W-:Y:S02]  /*1e250*/  ISETP.LT.OR P4, PT, R183.reuse, 0x19, P4 ;  /* 0x00000019b700780c */ /* 0x040fe40002781670 */
[C---:B------:R-:W-:Y:S01]  /*1e260*/  ISETP.LT.OR P2, PT, R183.reuse, 0x1a, P2 ;  /* 0x0000001ab700780c */ /* 0x040fe20001741670 */
[----:B------:R-:W0:Y:S01]  /*1e270*/  SHFL.BFLY PT, R2, R0, 0x2, 0x1f ;  /* 0x0c401f0000027f89 */ /* 0x000e2200000e0000 */
[----:B------:R-:W-:-:S02]  /*1e280*/  ISETP.LT.OR P3, PT, R183, 0x21, P3 ;  /* 0x00000021b700780c */ /* 0x000fc40001f61670 */
[----:B------:R-:W-:Y:S02]  /*1e290*/  FSEL R164, R164, -INF , !P4 ;  /* 0xff800000a4a47808 */ /* 0x000fe40006000000 */
[----:B------:R-:W-:Y:S02]  /*1e2a0*/  FSEL R165, R165, -INF , !P2 ;  /* 0xff800000a5a57808 */ /* 0x000fe40005000000 */
[----:B------:R-:W-:Y:S02]  /*1e2b0*/  FSEL R168, R168, -INF , !P3 ;  /* 0xff800000a8a87808 */ /* 0x000fe40005800000 */
[C---:B------:R-:W-:Y:S02]  /*1e2c0*/  ISETP.GT.AND P2, PT, R182.reuse, 0x28, P1 ;  /* 0x00000028b600780c */ /* 0x040fe40000f44270 */
[C---:B------:R-:W-:Y:S02]  /*1e2d0*/  ISETP.GT.AND P3, PT, R182.reuse, 0x29, P1 ;  /* 0x00000029b600780c */ /* 0x040fe40000f64270 */
[----:B------:R-:W-:-:S02]  /*1e2e0*/  ISETP.GT.AND P4, PT, R182, 0x30, P1 ;  /* 0x00000030b600780c */ /* 0x000fc40000f84270 */
[C---:B------:R-:W-:Y:S02]  /*1e2f0*/  ISETP.GT.AND P5, PT, R182.reuse, 0x31, P1 ;  /* 0x00000031b600780c */ /* 0x040fe40000fa4270 */
[----:B------:R-:W-:Y:S02]  /*1e300*/  ISETP.GT.AND P6, PT, R182, 0x38, P1 ;  /* 0x00000038b600780c */ /* 0x000fe40000fc4270 */
[----:B------:R-:W-:Y:S02]  /*1e310*/  LOP3.LUT R16, R16, 0xfffffff7, RZ, 0xc0, !PT ;  /* 0xfffffff710107812 */ /* 0x000fe400078ec0ff */
[----:B------:R-:W-:Y:S02]  /*1e320*/  ISETP.GT.AND P1, PT, R182, 0x39, P1 ;  /* 0x00000039b600780c */ /* 0x000fe40000f24270 */
[----:B------:R-:W-:Y:S02]  /*1e330*/  @P0 LOP3.LUT R16, R16, 0x8, RZ, 0xfc, !PT ;  /* 0x0000000810100812 */ /* 0x000fe400078efcff */
[----:B0-----:R-:W-:-:S02]  /*1e340*/  FMNMX.FTZ R2, R0, R2, !PT ;  /* 0x0000000200027209 */ /* 0x001fc40007810000 */
[C---:B------:R-:W-:Y:S02]  /*1e350*/  LOP3.LUT P0, RZ, R16.reuse, 0x8000, RZ, 0xc0, !PT ;  /* 0x0000800010ff7812 */ /* 0x040fe4000780c0ff */
[----:B------:R-:W-:Y:S01]  /*1e360*/  LOP3.LUT R16, R16, 0xfffffffd, RZ, 0xc0, !PT ;  /* 0xfffffffd10107812 */ /* 0x000fe200078ec0ff */
[----:B------:R-:W0:Y:S01]  /*1e370*/  SHFL.BFLY PT, R4, R2, 0x1, 0x1f ;  /* 0x0c201f0002047f89 */ /* 0x000e2200000e0000 */
[C---:B------:R-:W-:Y:S02]  /*1e380*/  ISETP.LT.OR P0, PT, R183.reuse, 0x22, P0 ;  /* 0x00000022b700780c */ /* 0x040fe40000701670 */
[C---:B------:R-:W-:Y:S02]  /*1e390*/  ISETP.LT.OR P4, PT, R183.reuse, 0x31, P4 ;  /* 0x00000031b700780c */ /* 0x040fe40002781670 */
[----:B------:R-:W-:Y:S02]  /*1e3a0*/  @P1 LOP3.LUT R16, R16, 0x2, RZ, 0xfc, !PT ;  /* 0x0000000210101812 */ /* 0x000fe400078efcff */
[----:B------:R-:W-:-:S02]  /*1e3b0*/  ISETP.LT.OR P5, PT, R183, 0x32, P5 ;  /* 0x00000032b700780c */ /* 0x000fc40002fa1670 */
[C---:B------:R-:W-:Y:S02]  /*1e3c0*/  LOP3.LUT P1, RZ, R16.reuse, 0x8, RZ, 0xc0, !PT ;  /* 0x0000000810ff7812 */ /* 0x040fe4000782c0ff */
[----:B------:R-:W-:Y:S02]  /*1e3d0*/  LOP3.LUT R16, R16, 0xffffffef, RZ, 0xc0, !PT ;  /* 0xffffffef10107812 */ /* 0x000fe400078ec0ff */
[----:B------:R-:W-:Y:S02]  /*1e3e0*/  ISETP.LT.OR P1, PT, R183, 0x1, P1 ;  /* 0x00000001b700780c */ /* 0x000fe40000f21670 */
[----:B------:R-:W-:Y:S02]  /*1e3f0*/  @P0 LOP3.LUT R16, R16, 0x10, RZ, 0xfc, !PT ;  /* 0x0000001010100812 */ /* 0x000fe400078efcff */
[----:B------:R-:W-:Y:S02]  /*1e400*/  FSEL R153, R3, -INF , !P1 ;  /* 0xff80000003997808 */ /* 0x000fe40004800000 */
[----:B------:R-:W-:-:S02]  /*1e410*/  ISETP.LT.OR P0, PT, R183, 0x29, P2 ;  /* 0x00000029b700780c */ /* 0x000fc40001701670 */
[----:B------:R-:W-:Y:S02]  /*1e420*/  FMNMX.FTZ R3, R153, R228, !PT ;  /* 0x000000e499037209 */ /* 0x000fe40007810000 */
[C---:B------:R-:W-:Y:S02]  /*1e430*/  LOP3.LUT P2, RZ, R16.reuse, 0x2, RZ, 0xc0, !PT ;  /* 0x0000000210ff7812 */ /* 0x040fe4000784c0ff */
[----:B------:R-:W-:Y:S02]  /*1e440*/  FMNMX.FTZ R3, R11, R3, !PT ;  /* 0x000000030b037209 */ /* 0x000fe40007810000 */
[----:B------:R-:W-:Y:S02]  /*1e450*/  LOP3.LUT R16, R16, 0xfffffffb, RZ, 0xc0, !PT ;  /* 0xfffffffb10107812 */ /* 0x000fe400078ec0ff */
[----:B------:R-:W-:Y:S02]  /*1e460*/  FMNMX.FTZ R3, R154, R3, !PT ;  /* 0x000000039a037209 */ /* 0x000fe40007810000 */
[----:B0-----:R-:W-:Y:S01]  /*1e470*/  FMNMX.FTZ R4, R2, R4, !PT ;  /* 0x0000000402047209 */ /* 0x001fe20007810000 */
[----:B------:R-:W-:Y:S01]  /*1e480*/  IMAD.U32 R2, RZ, RZ, UR4 ;  /* 0x00000004ff027e24 */ /* 0x000fe2000f8e00ff */
[----:B------:R-:W-:-:S02]  /*1e490*/  @P0 LOP3.LUT R16, R16, 0x4, RZ, 0xfc, !PT ;  /* 0x0000000410100812 */ /* 0x000fc400078efcff */
[----:B------:R-:W-:Y:S01]  /*1e4a0*/  ISETP.LT.OR P0, PT, R183, 0x2a, P3 ;  /* 0x0000002ab700780c */ /* 0x000fe20001f01670 */
[----:B------:R-:W-:Y:S01]  /*1e4b0*/  FMUL.FTZ R152, R4, R2 ;  /* 0x0000000204987220 */ /* 0x000fe20000410000 */
[----:B------:R-:W-:Y:S02]  /*1e4c0*/  FMNMX.FTZ R3, R155, R3, !PT ;  /* 0x000000039b037209 */ /* 0x000fe40007810000 */
[----:B------:R-:W-:Y:S02]  /*1e4d0*/  LOP3.LUT R16, R16, 0xffffbfff, RZ, 0xc0, !PT ;  /* 0xffffbfff10107812 */ /* 0x000fe400078ec0ff */
[----:B------:R-:W-:Y:S02]  /*1e4e0*/  FMNMX.FTZ R3, R160, R3, !PT ;  /* 0x00000003a0037209 */ /* 0x000fe40007810000 */
[----:B------:R-:W-:Y:S02]  /*1e4f0*/  FSETP.NEU.FTZ.AND P3, PT, R4, -INF , PT ;  /* 0xff8000000400780b */ /* 0x000fe40003f7d000 */
[----:B------:R-:W-:-:S02]  /*1e500*/  FMNMX.FTZ R3, R161, R3, !PT ;  /* 0x00000003a1037209 */ /* 0x000fc40007810000 */
[----:B------:R-:W-:Y:S02]  /*1e510*/  FSEL R0, R4, RZ, P3 ;  /* 0x000000ff04007208 */ /* 0x000fe40001800000 */
[----:B------:R-:W-:Y:S02]  /*1e520*/  @P0 LOP3.LUT R16, R16, 0x4000, RZ, 0xfc, !PT ;  /* 0x0000400010100812 */ /* 0x000fe400078efcff */
[----:B------:R-:W-:Y:S01]  /*1e530*/  FMNMX.FTZ R3, R164, R3, !PT ;  /* 0x00000003a4037209 */ /* 0x000fe20007810000 */
[----:B------:R-:W-:Y:S01]  /*1e540*/  FADD.FTZ R0, -R0, R227 ;  /* 0x000000e300007221 */ /* 0x000fe20000010100 */
[----:B------:R-:W-:Y:S02]  /*1e550*/  LOP3.LUT P0, RZ, R16, 0x10, RZ, 0xc0, !PT ;  /* 0x0000001010ff7812 */ /* 0x000fe4000780c0ff */
[----:B------:R-:W-:Y:S01]  /*1e560*/  FMNMX.FTZ R3, R165, R3, !PT ;  /* 0x00000003a5037209 */ /* 0x000fe20007810000 */
[----:B------:R-:W-:Y:S01]  /*1e570*/  FMUL.FTZ R180, R0, R2 ;  /* 0x0000000200b47220 */ /* 0x000fe20000410000 */
[----:B------:R-:W-:-:S02]  /*1e580*/  FSEL R152, R152, RZ, P3 ;  /* 0x000000ff98987208 */ /* 0x000fc40001800000 */
        /* <DEDUP_REMOVED lines=34> */
[----:B------:R0:W-:Y:S01]  /*1e7b0*/  MUFU.EX2 R196, R10 ;  /* 0x0000000a00c47308 */ /* 0x0001e20000000800 */
[----:B------:R-:W-:-:S02]  /*1e7c0*/  LOP3.LUT P0, RZ, R16, 0x2000, RZ, 0xc0, !PT ;  /* 0x0000200010ff7812 */ /* 0x000fc4000780c0ff */
[----:B------:R-:W-:-:S05]  /*1e7d0*/  FMNMX.FTZ R3, R177, R3, !PT ;  /* 0x00000003b1037209 */ /* 0x000fca0007810000 */
[----:B------:R-:W1:Y:S01]  /*1e7e0*/  SHFL.BFLY PT, R179, R3, 0x2, 0x1f ;  /* 0x0c401f0003b37f89 */ /* 0x000e6200000e0000 */
[----:B------:R-:W-:Y:S08]  /*1e7f0*/  MUFU.EX2 R158, R158 ;  /* 0x0000009e009e7308 */ /* 0x000ff00000000800 */
[----:B------:R-:W-:Y:S08]  /*1e800*/  MUFU.EX2 R159, R159 ;  /* 0x0000009f009f7308 */ /* 0x000ff00000000800 */
[----:B------:R-:W-:Y:S01]  /*1e810*/  MUFU.EX2 R186, R186 ;  /* 0x000000ba00ba7308 */ /* 0x000fe20000000800 */
[----:B-1----:R-:W-:-:S07]  /*1e820*/  FMNMX.FTZ R3, R3, R179, !PT ;  /* 0x000000b303037209 */ /* 0x002fce0007810000 */
[----:B------:R-:W-:Y:S01]  /*1e830*/  MUFU.EX2 R156, R156 ;  /* 0x0000009c009c7308 */ /* 0x000fe20000000800 */
[----:B------:R-:W1:Y:S07]  /*1e840*/  SHFL.BFLY PT, R179, R3, 0x1, 0x1f ;  /* 0x0c201f0003b37f89 */ /* 0x000e6e00000e0000 */
[----:B------:R-:W-:Y:S08]  /*1e850*/  MUFU.EX2 R157, R157 ;  /* 0x0000009d009d7308 */ /* 0x000ff00000000800 */
[----:B------:R-:W-:Y:S08]  /*1e860*/  MUFU.EX2 R162, R162 ;  /* 0x000000a200a27308 */ /* 0x000ff00000000800 */
[----:B------:R-:W-:Y:S01]  /*1e870*/  MUFU.EX2 R163, R163 ;  /* 0x000000a300a37308 */ /* 0x000fe20000000800 */
[----:B-1----:R-:W-:-:S04]  /*1e880*/  FMNMX.FTZ R3, R3, R179, !PT ;  /* 0x000000b303037209 */ /* 0x002fc80007810000 */
[C---:B------:R-:W-:Y:S01]  /*1e890*/  FSETP.NEU.FTZ.AND P1, PT, R3.reuse, -INF , PT ;  /* 0xff8000000300780b */ /* 0x040fe20003f3d000 */
[C---:B0-----:R-:W-:Y:S02]  /*1e8a0*/  FMUL.FTZ R10, R3.reuse, R2 ;  /* 0x00000002030a7220 */ /* 0x041fe40000410000 */
[----:B------:R-:W-:Y:S01]  /*1e8b0*/  MUFU.EX2 R166, R166 ;  /* 0x000000a600a67308 */ /* 0x000fe20000000800 */
[----:B------:R-:W-:Y:S02]  /*1e8c0*/  FSEL R179, R3, RZ, P1 ;  /* 0x000000ff03b37208 */ /* 0x000fe40000800000 */
[----:B------:R-:W-:-:S03]  /*1e8d0*/  FSEL R0, R10, RZ, P1 ;  /* 0x000000ff0a007208 */ /* 0x000fc60000800000 */
[----:B------:R-:W-:Y:S02]  /*1e8e0*/  FADD.FTZ R179, -R179, R228 ;  /* 0x000000e4b3b37221 */ /* 0x000fe40000010100 */
[----:B------:R-:W0:Y:S01]  /*1e8f0*/  MUFU.EX2 R10, R180 ;  /* 0x000000b4000a7308 */ /* 0x000e220000000800 */
[-CC-:B------:R-:W-:Y:S01]  /*1e900*/  FFMA.FTZ R153, R153, R2.reuse, -R0.reuse ;  /* 0x0000000299997223 */ /* 0x180fe20000010800 */
[-CC-:B------:R-:W-:Y:S01]  /*1e910*/  FFMA.FTZ R11, R11, R2.reuse, -R0.reuse ;  /* 0x000000020b0b7223 */ /* 0x180fe20000010800 */
[-C--:B------:R-:W-:Y:S01]  /*1e920*/  FMUL.FTZ R179, R179, R2.reuse ;  /* 0x00000002b3b37220 */ /* 0x080fe20000410000 */
        /* <DEDUP_REMOVED lines=13> */
[----:B------:R-:W-:Y:S01]  /*1ea00*/  FFMA.FTZ R177, R177, R2, -R0 ;  /* 0x00000002b1b17223 */ /* 0x000fe20000010800 */
[----:B------:R-:W-:Y:S01]  /*1ea10*/  MUFU.EX2 R153, R153 ;  /* 0x0000009900997308 */ /* 0x000fe20000000800 */
[----:B0-----:R-:W-:-:S07]  /*1ea20*/  FFMA.FTZ R223, R10, R223, R158 ;  /* 0x000000df0adf7223 */ /* 0x001fce000001009e */
[----:B------:R0:W1:Y:S08]  /*1ea30*/  MUFU.EX2 R0, R179 ;  /* 0x000000b300007308 */ /* 0x0000700000000800 */
        /* <DEDUP_REMOVED lines=55> */
.L_x_1817:
[----:B------:R-:W2:Y:S01]  /*1edb0*/  LDL R179, [R1+0x7c] ;  /* 0x00007c0001b37983 */ /* 0x000ea20000100800 */
[----:B------:R-:W-:Y:S01]  /*1edc0*/  IADD3 R222, R222, 0x30860, RZ ;  /* 0x00030860dede7810 */ /* 0x000fe20007ffe0ff */
        /* <DEDUP_REMOVED lines=21> */
[----:B------:R-:W-:Y:S02]  /*1ef20*/  MOV R11, R202 ;  /* 0x000000ca000b7202 */ /* 0x000fe40000000f00 */
[C---:B--2---:R-:W-:Y:S01]  /*1ef30*/  ISETP.GT.AND P1, PT, R5.reuse, R179, PT ;  /* 0x000000b30500720c */ /* 0x044fe20003f24270 */
[----:B------:R-:W-:-:S12]  /*1ef40*/  VIADD R5, R5, 0xffffffff ;  /* 0xffffffff05057836 */ /* 0x000fd80000000000 */
[----:B------:R-:W-:Y:S05]  /*1ef50*/  @P1 BRA `(.L_x_1818) ;  /* 0xffffffcc00881947 */ /* 0x000fea000383ffff */
.L_x_1797:
[----:B------:R-:W-:Y:S05]  /*1ef60*/  BSYNC B0 ;  /* 0x0000000000007941 */ /* 0x000fea0003800000 */
.L_x_1796:
        /* <DEDUP_REMOVED lines=131> */
.L_x_1819:
[----:B------:R-:W-:Y:S01]  /*1f7a0*/  IMAD R5, R202, 0x8, R17 ;  /* 0x00000008ca057824 */ /* 0x000fe200078e0211 */
[----:B------:R-:W-:-:S04]  /*1f7b0*/  SHF.L.U32 R0, R218, 0x1f, RZ ;  /* 0x0000001fda007819 */ /* 0x000fc800000006ff */
[----:B------:R0:W1:Y:S01]  /*1f7c0*/  SYNCS.PHASECHK.TRANS64.TRYWAIT P1, [R5+URZ+0x30850], R0 ;  /* 0x03085000050075a7 */ /* 0x000062000802017f */
[----:B------:R-:W-:Y:S05]  /*1f7d0*/  @!P0 BRA `(.L_x_1820) ;  /* 0x0000000000048947 */ /* 0x000fea0003800000 */
[----:B------:R-:W-:Y:S01]  /*1f7e0*/  BPT.TRAP 0x1 ;  /* 0x000000040000795c */ /* 0x000fe20000300000 */
.L_x_1820:
[----:B------:R-:W-:Y:S04]  /*1f7f0*/  BSSY B0, `(.L_x_1821) ;  /* 0x0000004000007945 */ /* 0x000fe80003800000 */
[----:B-1----:R-:W-:Y:S05]  /*1f800*/  @P1 BRA `(.L_x_1822) ;  /* 0x0000000000081947 */ /* 0x002fea0003800000 */
[----:B------:R-:W1:Y:S02]  /*1f810*/  SYNCS.PHASECHK.TRANS64.TRYWAIT P1, [R5+URZ+0x30850], R0 ;  /* 0x03085000050075a7 */ /* 0x000e64000802017f */
[----:B-1----:R-:W-:Y:S05]  /*1f820*/  @!P1 BRA `(.L_x_1823) ;  /* 0x000000f400089947 */ /* 0x002fea0003800000 */
.L_x_1822:
[----:B------:R-:W-:Y:S05]  /*1f830*/  BSYNC B0 ;  /* 0x0000000000007941 */ /* 0x000fea0003800000 */
.L_x_1821:
[----:B------:R-:W-:Y:S01]  /*1f840*/  VIADD R17, R17, 0x400 ;  /* 0x0000040011117836 */ /* 0x000fe20000000000 */
[----:B------:R-:W-:Y:S01]  /*1f850*/  WARPGROUP.ARRIVE ;  /* 0x00000000000079c5 */ /* 0x000fe20000000000 */
[----:B------:R-:W-:Y:S01]  /*1f860*/  IMAD.MOV.U32 R7, RZ, RZ, 0x40000040 ;  /* 0x40000040ff077424 */ /* 0x000fe200078e00ff */
[----:B01----:R-:W0:Y:S01]  /*1f870*/  SHFL.BFLY PT, R0, R223, 0x2, 0x1f ;  /* 0x0c401f00df007f89 */ /* 0x003e2200000e0000 */
[----:B------:R-:W-:Y:S01]  /*1f880*/  IMAD.MOV.U32 R9, RZ, RZ, 0x40000040 ;  /* 0x40000040ff097424 */ /* 0x000fe200078e00ff */
[----:B------:R-:W-:Y:S01]  /*1f890*/  SHF.R.U32.HI R17, RZ, 0x4, R17 ;  /* 0x00000004ff117819 */ /* 0x000fe20000011611 */
[----:B------:R-:W-:Y:S01]  /*1f8a0*/  IMAD.MOV.U32 R155, RZ, RZ, -0x800000 ;  /* 0xff800000ff9b7424 */ /* 0x000fe200078e00ff */
[----:B------:R-:W-:Y:S01]  /*1f8b0*/  R2UR UR7, R7 ;  /* 0x00000000070772ca */ /* 0x000fe200000e0000 */
[----:B------:R-:W-:Y:S01]  /*1f8c0*/  IMAD.MOV.U32 R154, RZ, RZ, -0x800000 ;  /* 0xff800000ff9a7424 */ /* 0x000fe200078e00ff */
[----:B------:R-:W-:Y:S02]  /*1f8d0*/  LOP3.LUT R17, R17, 0x3fff, RZ, 0xc0, !PT ;  /* 0x00003fff11117812 */ /* 0x000fe400078ec0ff */
[----:B------:R-:W-:-:S02]  /*1f8e0*/  MOV R7, 0x40000040 ;  /* 0x4000004000077802 */ /* 0x000fc40000000f00 */
[----:B------:R-:W-:-:S05]  /*1f8f0*/  LOP3.LUT R17, R17, 0x2000000, RZ, 0xfc, !PT ;  /* 0x0200000011117812 */ /* 0x000fca00078efcff */
[----:B------:R-:W-:-:S05]  /*1f900*/  IMAD R6, R202, 0x800, R17 ;  /* 0x00000800ca067824 */ /* 0x000fca00078e0211 */
[C---:B------:R-:W-:Y:S02]  /*1f910*/  R2UR UR6, R6.reuse ;  /* 0x00000000060672ca */ /* 0x040fe400000e0000 */
[----:B------:R-:W-:Y:S01]  /*1f920*/  IADD3 R8, R6, 0x80, RZ ;  /* 0x0000008006087810 */ /* 0x000fe20007ffe0ff */
[----:B0-----:R-:W-:-:S10]  /*1f930*/  FADD.FTZ R0, R0, R223 ;  /* 0x000000df00007221 */ /* 0x001fd40000010000 */
        /* <DEDUP_REMOVED lines=26> */
[----:B------:R-:W-:-:S04]  /*1fae0*/  @P1 FMUL.FTZ R8, R2, 0.69314718246459960938 ;  /* 0x3f31721802081820 */ /* 0x000fc80000410000 */
[----:B------:R-:W-:Y:S01]  /*1faf0*/  FSETP.NE.FTZ.AND P2, PT, R6, RZ, PT ;  /* 0x000000ff0600720b */ /* 0x000fe20003f55000 */
[----:B-1----:R-:W-:-:S04]  /*1fb00*/  @P1 FMUL.FTZ R7, R7, 0.69314718246459960938 ;  /* 0x3f31721807071820 */ /* 0x002fc80000410000 */
[----:B------:R-:W-:Y:S01]  /*1fb10*/  @P1 FFMA.FTZ R155, R8, R4, R7 ;  /* 0x00000004089b1223 */ /* 0x000fe20000010007 */
[----:B------:R-:W-:-:S07]  /*1fb20*/  IMAD.MOV.U32 R4, RZ, RZ, RZ ;  /* 0x000000ffff047224 */ /* 0x000fce00078e00ff */
[----:B------:R-:W0:Y:S01]  /*1fb30*/  @P2 MUFU.LG2 R7, R6 ;  /* 0x0000000600072308 */ /* 0x000e220000000c00 */
[----:B------:R-:W-:-:S07]  /*1fb40*/  @P2 FMUL.FTZ R2, R2, 0.69314718246459960938 ;  /* 0x3f31721802022820 */ /* 0x000fce0000410000 */
[----:B------:R1:W2:Y:S02]  /*1fb50*/  @P1 MUFU.RCP R4, R0 ;  /* 0x0000000000041308 */ /* 0x0002a40000001000 */
[----:B-1----:R-:W-:Y:S02]  /*1fb60*/  IMAD.MOV.U32 R0, RZ, RZ, RZ ;  /* 0x000000ffff007224 */ /* 0x002fe400078e00ff */
[----:B0-----:R-:W-:-:S04]  /*1fb70*/  @P2 FMUL.FTZ R7, R7, 0.69314718246459960938 ;  /* 0x3f31721807072820 */ /* 0x001fc80000410000 */
[----:B------:R-:W-:Y:S01]  /*1fb80*/  @P2 FFMA.FTZ R154, R2, R3, R7 ;  /* 0x00000003029a2223 */ /* 0x000fe20000010007 */
[----:B------:R0:W1:Y:S01]  /*1fb90*/  @P2 MUFU.RCP R0, R6 ;  /* 0x0000000600002308 */ /* 0x0000620000001000 */
[----:B------:R-:W-:Y:S02]  /*1fba0*/  WARPGROUP.DEPBAR.LE gsb0, 0x0 ;  /* 0x00008000000079c5 */ /* 0x000fe40000010000 */
[----:B------:R-:W-:-:S06]  /*1fbb0*/  WARPGROUP.ARRIVE ;  /* 0x00000000000079c5 */ /* 0x000fcc0000000000 */
[----:B------:R-:W-:Y:S03]  /*1fbc0*/  HGMMA.64x256x16.F32 R24, R184, gdesc[UR4].tnspB, R24, gsb0 ;  /* 0x43e00004b8187df0 */ /* 0x000fe60008000818 */
[----:B------:R-:W-:Y:S02]  /*1fbd0*/  WARPGROUP.DEPBAR.LE gsb0, 0x0 ;  /* 0x00008000000079c5 */ /* 0x000fe40000010000 */
[----:B--2---:R-:W-:Y:S05]  /*1fbe0*/  @!P0 BRA `(.L_x_1824) ;  /* 0x0000000000048947 */ /* 0x004fea0003800000 */
[----:B------:R-:W-:Y:S01]  /*1fbf0*/  BPT.TRAP 0x1 ;  /* 0x000000040000795c */ /* 0x000fe20000300000 */
.L_x_1824:
[----:B------:R-:W2:Y:S01]  /*1fc00*/  LDL.LU R2, [R1+0xc] ;  /* 0x00000c0001027983 */ /* 0x000ea20000300800 */
[----:B------:R-:W-:-:S03]  /*1fc10*/  IADD3 R5, R5, 0x30860, RZ ;  /* 0x0003086005057810 */ /* 0x000fc60007ffe0ff */
[----:B0-----:R-:W3:Y:S01]  /*1fc20*/  LDL.LU R6, [R1+0x90] ;  /* 0x0000900001067983 */ /* 0x001ee20000300800 */
[----:B------:R-:W-:Y:S02]  /*1fc30*/  VIADD R202, R202, 0x1 ;  /* 0x00000001caca7836 */ /* 0x000fe40000000000 */
        /* <DEDUP_REMOVED lines=64> */
[-C--:B-1----:R-:W-:Y:S01]  /*20040*/  FMUL.FTZ R30, R30, R0.reuse ;  /* 0x000000001e1e7220 */ /* 0x082fe20000410000 */
        /* <DEDUP_REMOVED lines=63> */
[----:B--2---:R-:W-:Y:S01]  /*20440*/  PRMT R5, R2, 0x654, R5 ;  /* 0x0000065402057816 */ /* 0x004fe20000000005 */
[----:B---3--:R-:W-:-:S03]  /*20450*/  VIADD R6, R6, 0x1 ;  /* 0x0000000106067836 */ /* 0x008fc60000000000 */
[----:B------:R0:W-:Y:S02]  /*20460*/  SYNCS.ARRIVE.TRANS64.RED.A1T0 RZ, [R5+URZ], RZ ;  /* 0x000000ff05ff79a7 */ /* 0x0001e4000810043f */
[----:B------:R1:W-:Y:S01]  /*20470*/  STL [R1+0x90], R6 ;  /* 0x0000900601007387 */ /* 0x0003e20000100800 */
[----:B------:R-:W-:Y:S01]  /*20480*/  FMUL.FTZ R2, R92, R4 ;  /* 0x000000045c027220 */ /* 0x000fe20000410000 */
[-C--:B------:R-:W-:Y:S01]  /*20490*/  FMUL.FTZ R4, R26, R0.reuse ;  /* 0x000000001a047220 */ /* 0x080fe20000410000 */
[----:B0-----:R-:W-:Y:S01]  /*204a0*/  FMUL.FTZ R5, R27, R0 ;  /* 0x000000001b057220 */ /* 0x001fe20000410000 */
[----:B------:R-:W-:-:S04]  /*204b0*/  SEL R0, RZ, 0x1, P1 ;  /* 0x00000001ff007807 */ /* 0x000fc80000800000 */
[----:B------:R-:W-:-:S07]  /*204c0*/  LOP3.LUT R218, R218, R0, RZ, 0x3c, !PT ;  /* 0x00000000dada7212 */ /* 0x000fce00078e3cff */
.L_x_1650:
[----:B------:R-:W0:Y:S08]  /*204d0*/  S2UR UR4, SR_CgaCtaId ;  /* 0x00000000000479c3 */ /* 0x000e300000008800 */
[----:B------:R-:W-:Y:S01]  /*204e0*/  BAR.SYNC.DEFER_BLOCKING 0x5, 0x180 ;  /* 0x0146000000007b1d */ /* 0x000fe20000010000 */
[----:B------:R-:W-:-:S05]  /*204f0*/  MOV R17, 0x400 ;  /* 0x0000040000117802 */ /* 0x000fca0000000f00 */
[----:B------:R-:W-:Y:S01]  /*20500*/  BSSY B0, `(.L_x_1825) ;  /* 0x0000484000007945 */ /* 0x000fe20003800000 */
[----:B0-----:R-:W-:-:S05]  /*20510*/  IMAD.U32 R0, RZ, RZ, UR4 ;  /* 0x00000004ff007e24 */ /* 0x001fca000f8e00ff */
[----:B------:R0:W-:Y:S01]  /*20520*/  STL [R1+0xc], R0 ;  /* 0x00000c0001007387 */ /* 0x0001e20000100800 */
[----:B------:R-:W-:-:S05]  /*20530*/  LEA R17, R0, R17, 0x18 ;  /* 0x0000001100117211 */ /* 0x000fca00078ec0ff */
[----:B------:R0:W2:Y:S01]  /*20540*/  LDS.128 R24, [R17+0x308d0] ;  /* 0x0308d00011187984 */ /* 0x0000a20000000c00 */
[----:B------:R-:W-:Y:S06]  /*20550*/  BAR.ARV 0x4, 0x180 ;  /* 0x0106000000007b1d */ /* 0x000fec0000002000 */
[----:B------:R-:W-:Y:S05]  /*20560*/  @P0 BRA `(.L_x_1826) ;  /* 0x0000003800700947 */ /* 0x000fea0003800000 */
[----:B------:R-:W3:Y:S01]  /*20570*/  LDL R8, [R1+0xd8] ;  /* 0x0000d80001087983 */ /* 0x000ee20000100800 */
[----:B0-----:R-:W0:Y:S01]  /*20580*/  S2R R0, SR_SWINHI ;  /* 0x0000000000007919 */ /* 0x001e220000002f00 */
[----:B------:R-:W-:Y:S01]  /*20590*/  F2FP.F16.F32.PACK_AB R10, R29, R28 ;  /* 0x0000001c1d0a723e */ /* 0x000fe200000000ff */
[----:B------:R-:W-:Y:S01]  /*205a0*/  ULDC.64 UR6, c[0x0][0xc00] ;  /* 0x0003000000067ab9 */ /* 0x000fe20000000a00 */
[----:B------:R-:W-:Y:S01]  /*205b0*/  F2FP.F16.F32.PACK_AB R11, R31, R30 ;  /* 0x0000001e1f0b723e */ /* 0x000fe200000000ff */
[----:B------:R-:W4:Y:S01]  /*205c0*/  LDL.LU R93, [R1+0x88] ;  /* 0x00008800015d7983 */ /* 0x000f220000300800 */
[----:B------:R-:W-:Y:S01]  /*205d0*/  F2FP.F16.F32.PACK_AB R12, R33, R32 ;  /* 0x00000020210c723e */ /* 0x000fe200000000ff */
[----:B------:R-:W-:Y:S01]  /*205e0*/  ULDC.64 UR4, c[0x0][0xc08] ;  /* 0x0003020000047ab9 */ /* 0x000fe20000000a00 */
[----:B------:R-:W-:Y:S01]  /*205f0*/  F2FP.F16.F32.PACK_AB R13, R35, R34 ;  /* 0x00000022230d723e */ /* 0x000fe200000000ff */
[----:B------:R-:W2:Y:S01]  /*20600*/  LDL R92, [R1+0x8c] ;  /* 0x00008c00015c7983 */ /* 0x000ea20000100800 */
[----:B-1----:R-:W-:-:S02]  /*20610*/  MOV R6, R17 ;  /* 0x0000001100067202 */ /* 0x002fc40000000f00 */
[----:B0-----:R-:W-:Y:S02]  /*20620*/  MOV R7, R0 ;  /* 0x0000000000077202 */ /* 0x001fe40000000f00 */
[----:B------:R-:W-:Y:S02]  /*20630*/  F2FP.F16.F32.PACK_AB R14, R37, R36 ;  /* 0x00000024250e723e */ /* 0x000fe400000000ff */
[----:B------:R-:W-:Y:S01]  /*20640*/  F2FP.F16.F32.PACK_AB R15, R39, R38 ;  /* 0x00000026270f723e */ /* 0x000fe200000000ff */
[----:B------:R-:W-:Y:S01]  /*20650*/  BAR.SYNC.DEFER_BLOCKING 0x1, 0x100 ;  /* 0x0044000000007b1d */ /* 0x000fe20000010000 */
[----:B---3--:R-:W-:-:S03]  /*20660*/  IMAD.WIDE R20, R8, 0x2, R6 ;  /* 0x0000000208147825 */ /* 0x008fc600078e0206 */
        /* <DEDUP_REMOVED lines=158> */
[----:B0-----:R-:W-:Y:S01]  /*21050*/  IADD3 R0, P0, R20, 0xc060, RZ ;  /* 0x0000c06014007810 */ /* 0x001fe20007f1e0ff */
[----:B------:R-:W2:Y:S03]  /*21060*/  LDC.64 R10, c[0x0][0xc00] ;  /* 0x00030000ff0a7b82 */ /* 0x000ea60000000a00 */
        /* <DEDUP_REMOVED lines=11> */
[----:B------:R-:W-:-:S04]  /*21120*/  ISETP.NE.U32.AND P1, PT, RZ, UR6, PT ;  /* 0x00000006ff007c0c */ /* 0x000fc8000bf25070 */
[----:B------:R-:W-:Y:S01]  /*21130*/  ISETP.NE.AND.EX P1, PT, RZ, UR7, PT, P1 ;  /* 0x00000007ff007c0c */ /* 0x000fe2000bf25310 */
[----:B--2---:R-:W-:Y:S01]  /*21140*/  IMAD.WIDE R10, R92, 0x4, R10 ;  /* 0x000000045c0a7825 */ /* 0x004fe200078e020a */
[----:B------:R-:W-:-:S11]  /*21150*/  MOV R0, RZ ;  /* 0x000000ff00007202 */ /* 0x000fd60000000f00 */
[----:B------:R-:W5:Y:S01]  /*21160*/  @P1 LDG.E R0, desc[UR60][R10.64] ;  /* 0x0000003c0a001981 */ /* 0x000f62000c1e1900 */
[----:B------:R-:W-:-:S04]  /*21170*/  ISETP.NE.U32.AND P0, PT, RZ, UR4, PT ;  /* 0x00000004ff007c0c */ /* 0x000fc8000bf05070 */
[----:B------:R-:W-:-:S13]  /*21180*/  ISETP.NE.AND.EX P0, PT, RZ, UR5, PT, P0 ;  /* 0x00000005ff007c0c */ /* 0x000fda000bf05300 */
[----:B------:R-:W1:Y:S01]  /*21190*/  @P0 LDC.64 R8, c[0x0][0xc08] ;  /* 0x00030200ff080b82 */ /* 0x000e620000000a00 */
[----:B------:R-:W-:Y:S02]  /*211a0*/  ULDC UR4, c[0x0][0xa88] ;  /* 0x0002a20000047ab9 */ /* 0x000fe40000000800 */
[----:B------:R-:W-:Y:S01]  /*211b0*/  IMAD.U32 R24, RZ, RZ, UR4 ;  /* 0x00000004ff187e24 */ /* 0x000fe2000f8e00ff */
[----:B----4-:R-:W-:Y:S01]  /*211c0*/  ISETP.NE.AND P2, PT, R93, RZ, PT ;  /* 0x000000ff5d00720c */ /* 0x010fe20003f45270 */
[----:B------:R-:W-:Y:S01]  /*211d0*/  ULDC UR4, c[0x0][0xad4] ;  /* 0x0002b50000047ab9 */ /* 0x000fe20000000800 */
[----:B0-----:R-:W-:Y:S02]  /*211e0*/  IMAD.MOV.U32 R20, RZ, RZ, 0x9b8 ;  /* 0x000009b8ff147424 */ /* 0x001fe400078e00ff */
[----:B-1----:R-:W-:-:S05]  /*211f0*/  @P0 IMAD.WIDE R8, R92, 0x4, R8 ;  /* 0x000000045c080825 */ /* 0x002fca00078e0208 */
[----:B------:R0:W5:Y:S02]  /*21200*/  @P0 LDG.E R24, desc[UR60][R8.64] ;  /* 0x0000003c08180981 */ /* 0x000164000c1e1900 */
[----:B0-----:R-:W-:-:S04]  /*21210*/  SEL R8, R93, UR4, P2 ;  /* 0x000000045d087c07 */ /* 0x001fc80009000000 */
[----:B------:R-:W-:-:S04]  /*21220*/  ISETP.GT.AND P2, PT, R8, 0x1, PT ;  /* 0x000000010800780c */ /* 0x000fc80003f44270 */
[----:B------:R-:W-:-:S04]  /*21230*/  SEL R20, R20, 0x978, P2 ;  /* 0x0000097814147807 */ /* 0x000fc80001000000 */
[----:B------:R0:W1:Y:S08]  /*21240*/  LDC.64 R12, c[0x0][R20+0x220] ;  /* 0x00008800140c7b82 */ /* 0x0000700000000a00 */
[----:B------:R0:W2:Y:S01]  /*21250*/  LDC.64 R8, c[0x0][R20+0x218] ;  /* 0x0000860014087b82 */ /* 0x0000a20000000a00 */
[----:B------:R-:W-:Y:S05]  /*21260*/  @P0 BRA `(.L_x_1827) ;  /* 0x0000000000100947 */ /* 0x000fea0003800000 */
[----:B------:R-:W-:Y:S05]  /*21270*/  @!P1 BRA `(.L_x_1827) ;  /* 0x00000000000c9947 */ /* 0x000fea0003800000 */
[----:B-----5:R-:W3:Y:S04]  /*21280*/  LDG.E R24, desc[UR60][R10.64] ;  /* 0x0000003c0a187981 */ /* 0x020ee8000c1e1900 */
[----:B------:R-:W3:Y:S02]  /*21290*/  LDG.E R10, desc[UR60][R10.64+0x4] ;  /* 0x0000043c0a0a7981 */ /* 0x000ee4000c1e1900 */
[----:B---3--:R-:W-:-:S07]  /*212a0*/  IMAD.IADD R24, R10, 0x1, -R24 ;  /* 0x000000010a187824 */ /* 0x008fce00078e0a18 */
.L_x_1827:
[----:B------:R-:W3:Y:S01]  /*212b0*/  LDL R157, [R1+0x94] ;  /* 0x00009400019d7983 */ /* 0x000ee20000100800 */
[----:B------:R-:W4:Y:S03]  /*212c0*/  LDC R156, c[0x0][0xbe8] ;  /* 0x0002fa00ff9c7b82 */ /* 0x000f260000000800 */
[----:B------:R-:W3:Y:S04]  /*212d0*/  LDL R93, [R1+0x78] ;  /* 0x00007800015d7983 */ /* 0x000ee80000100800 */
[----:B------:R-:W3:Y:S04]  /*212e0*/  LDL R159, [R1+0x5c] ;  /* 0x00005c00019f7983 */ /* 0x000ee80000100800 */
[----:B------:R-:W3:Y:S04]  /*212f0*/  LDL R160, [R1+0xd4] ;  /* 0x0000d40001a07983 */ /* 0x000ee80000100800 */
[----:B------:R-:W3:Y:S01]  /*21300*/  LDL R158, [R1+0xa8] ;  /* 0x0000a800019e7983 */ /* 0x000ee20000100800 */
[----:B------:R-:W0:Y:S01]  /*21310*/  LDC.64 R14, c[0x0][R20+0x228] ;  /* 0x00008a00140e7b82 */ /* 0x000e220000000a00 */
[----:B------:R-:W-:-:S04]  /*21320*/  ISETP.NE.U32.AND P0, PT, RZ, UR6, PT ;  /* 0x00000006ff007c0c */ /* 0x000fc8000bf05070 */
[----:B------:R-:W-:Y:S02]  /*21330*/  ISETP.NE.AND.EX P0, PT, RZ, UR7, PT, P0 ;  /* 0x00000007ff007c0c */ /* 0x000fe4000bf05300 */
[----:B------:R-:W-:Y:S02]  /*21340*/  SHF.R.S32.HI R11, RZ, 0x1f, R92 ;  /* 0x0000001fff0b7819 */ /* 0x000fe4000001145c */
[----:B------:R-:W-:Y:S02]  /*21350*/  SEL R10, R92, RZ, !P0 ;  /* 0x000000ff5c0a7207 */ /* 0x000fe40004000000 */
[----:B----4-:R-:W-:Y:S02]  /*21360*/  ISETP.NE.AND P1, PT, R156, 0x1, PT ;  /* 0x000000019c00780c */ /* 0x010fe40003f25270 */
[----:B------:R-:W-:Y:S01]  /*21370*/  SEL R11, R11, RZ, !P0 ;  /* 0x000000ff0b0b7207 */ /* 0x000fe20004000000 */
[----:B-1----:R-:W-:-:S04]  /*21380*/  IMAD R13, R13, R10, RZ ;  /* 0x0000000a0d0d7224 */ /* 0x002fc800078e02ff */
[C---:B------:R-:W-:Y:S02]  /*21390*/  IMAD R11, R12.reuse, R11, R13 ;  /* 0x0000000b0c0b7224 */ /* 0x040fe400078e020d */
[----:B------:R-:W-:-:S04]  /*213a0*/  IMAD.WIDE.U32 R12, R12, R10, RZ ;  /* 0x0000000a0c0c7225 */ /* 0x000fc800078e00ff */
[-C--:B--2---:R-:W-:Y:S02]  /*213b0*/  IMAD R21, R9, R226.reuse, RZ ;  /* 0x000000e209157224 */ /* 0x084fe400078e02ff */
[----:B------:R-:W-:-:S04]  /*213c0*/  IMAD.WIDE.U32 R8, R8, R226, RZ ;  /* 0x000000e208087225 */ /* 0x000fc800078e00ff */
[----:B------:R-:W-:Y:S02]  /*213d0*/  IMAD.IADD R11, R13, 0x1, R11 ;  /* 0x000000010d0b7824 */ /* 0x000fe400078e020b */
[----:B------:R-:W1:Y:S01]  /*213e0*/  @P1 LDC R13, c[0x0][0xbec] ;  /* 0x0002fb00ff0d1b82 */ /* 0x000e620000000800 */
[----:B-----5:R-:W-:Y:S02]  /*213f0*/  IADD3 R8, P0, P3, R12, R8, R0 ;  /* 0x000000080c087210 */ /* 0x020fe40007b1e000 */
[----:B------:R-:W-:-:S05]  /*21400*/  IADD3 R92, R9, R21, RZ ;  /* 0x00000015095c7210 */ /* 0x000fca0007ffe0ff */
[----:B------:R-:W2:Y:S01]  /*21410*/  @P1 LDC R12, c[0x0][0xbf0] ;  /* 0x0002fc00ff0c1b82 */ /* 0x000ea20000000800 */
[----:B---3--:R-:W-:-:S05]  /*21420*/  SEL R9, R157, RZ, P2 ;  /* 0x000000ff9d097207 */ /* 0x008fca0001000000 */
[-C--:B0-----:R-:W-:Y:S02]  /*21430*/  IMAD R21, R15, R9.reuse, RZ ;  /* 0x000000090f157224 */ /* 0x081fe400078e02ff */
[----:B------:R-:W-:Y:S01]  /*21440*/  IMAD.WIDE.U32 R14, R14, R9, RZ ;  /* 0x000000090e0e7225 */ /* 0x000fe200078e00ff */
[----:B------:R-:W-:-:S04]  /*21450*/  SHF.R.S32.HI R9, RZ, 0x1f, R0 ;  /* 0x0000001fff097819 */ /* 0x000fc80000011400 */
[----:B------:R-:W-:Y:S01]  /*21460*/  IADD3.X R11, R11, R92, R9, P0, P3 ;  /* 0x0000005c0b0b7210 */ /* 0x000fe200007e6409 */
[----:B------:R-:W-:-:S04]  /*21470*/  IMAD.IADD R92, R93, 0x1, R159 ;  /* 0x000000015d5c7824 */ /* 0x000fc800078e029f */
[----:B-1----:R-:W-:-:S04]  /*21480*/  @P1 IMAD.HI.U32 R13, R92, R13, RZ ;  /* 0x0000000d5c0d1227 */ /* 0x002fc800078e00ff */
[----:B------:R-:W-:Y:S01]  /*21490*/  IMAD.MOV.U32 R93, RZ, RZ, R92 ;  /* 0x000000ffff5d7224 */ /* 0x000fe200078e005c */
[----:B--2---:R-:W-:Y:S02]  /*214a0*/  @P1 SHF.R.U32.HI R93, RZ, R12, R13 ;  /* 0x0000000cff5d1219 */ /* 0x004fe4000001160d */
[----:B------:R0:W1:Y:S01]  /*214b0*/  LDC.64 R12, c[0x0][R20+0x210] ;  /* 0x00008400140c7b82 */ /* 0x0000620000000a00 */
[----:B------:R-:W-:Y:S01]  /*214c0*/  IMAD.IADD R21, R15, 0x1, R21 ;  /* 0x000000010f157824 */ /* 0x000fe200078e0215 */
[----:B------:R-:W-:Y:S02]  /*214d0*/  IADD3 R14, P0, P3, R93, R8, R14 ;  /* 0x000000085d0e7210 */ /* 0x000fe40007b1e00e */
[----:B------:R-:W-:-:S04]  /*214e0*/  SHF.R.S32.HI R8, RZ, 0x1f, R93 ;  /* 0x0000001fff087819 */ /* 0x000fc8000001145d */
[----:B------:R-:W-:Y:S02]  /*214f0*/  IADD3.X R15, R8, R11, R21, P0, P3 ;  /* 0x0000000b080f7210 */ /* 0x000fe400007e6415 */
[----:B0-----:R-:W0:Y:S01]  /*21500*/  LDC.64 R20, c[0x0][0xba8] ;  /* 0x0002ea00ff147b82 */ /* 0x001e220000000a00 */
[----:B------:R-:W-:-:S04]  /*21510*/  IMAD.MOV R11, RZ, RZ, -R93 ;  /* 0x000000ffff0b7224 */ /* 0x000fc800078e0a5d */
[----:B------:R-:W-:-:S05]  /*21520*/  IMAD R11, R156, R11, R92 ;  /* 0x0000000b9c0b7224 */ /* 0x000fca00078e025c */
[----:B------:R-:W-:Y:S01]  /*21530*/  SHF.R.S32.HI R8, RZ, 0x1f, R11 ;  /* 0x0000001fff087819 */ /* 0x000fe2000001140b */
[----:B0-----:R-:W0:Y:S08]  /*21540*/  @!P2 LDC R20, c[0x0][0xb50] ;  /* 0x0002d400ff14ab82 */ /* 0x001e300000000800 */
[----:B------:R-:W2:Y:S01]  /*21550*/  @!P2 LDC R21, c[0x0][0xb54] ;  /* 0x0002d500ff15ab82 */ /* 0x000ea20000000800 */
[----:B-1----:R-:W-:-:S02]  /*21560*/  IMAD R13, R13, R11, RZ ;  /* 0x0000000b0d0d7224 */ /* 0x002fc400078e02ff */
[----:B------:R-:W-:-:S04]  /*21570*/  IMAD.WIDE.U32 R14, R12, R11, R14 ;  /* 0x0000000b0c0e7225 */ /* 0x000fc800078e000e */
[----:B------:R-:W-:Y:S01]  /*21580*/  IMAD R8, R12, R8, R13 ;  /* 0x000000080c087224 */ /* 0x000fe200078e020d */
[----:B0-----:R-:W-:-:S04]  /*21590*/  LEA R20, P0, R14, R20, 0x2 ;  /* 0x000000140e147211 */ /* 0x001fc800078010ff */
[----:B------:R-:W-:-:S04]  /*215a0*/  IADD3 R8, R15, R8, RZ ;  /* 0x000000080f087210 */ /* 0x000fc80007ffe0ff */
[----:B--2---:R-:W-:Y:S01]  /*215b0*/  LEA.HI.X R8, R14, R21, R8, 0x2, P0 ;  /* 0x000000150e087211 */ /* 0x004fe200000f1408 */
[----:B------:R-:W-:Y:S04]  /*215c0*/  SHFL.IDX PT, R12, R20, RZ, 0x1c1f ;  /* 0x001c1fff140c7589 */ /* 0x000fe800000e0000 */
[----:B------:R-:W0:Y:S04]  /*215d0*/  SHFL.IDX PT, R13, R8, RZ, 0x1c1f ;  /* 0x001c1fff080d7589 */ /* 0x000e2800000e0000 */
[----:B------:R1:W-:Y:S04]  /*215e0*/  SHFL.IDX PT, R14, R20, 0x1, 0x1c1f ;  /* 0x003c1f00140e7f89 */ /* 0x0003e800000e0000 */
[----:B------:R2:W3:Y:S01]  /*215f0*/  SHFL.IDX PT, R15, R8, 0x1, 0x1c1f ;  /* 0x003c1f00080f7f89 */ /* 0x0004e200000e0000 */
[----:B-1----:R-:W-:Y:S01]  /*21600*/  IMAD.IADD R20, R160, 0x1, R159 ;  /* 0x00000001a0147824 */ /* 0x002fe200078e029f */
[----:B------:R-:W-:Y:S01]  /*21610*/  LOP3.LUT P0, RZ, R158, 0x3, RZ, 0xc0, !PT ;  /* 0x000000039eff7812 */ /* 0x000fe2000780c0ff */
[----:B--2---:R-:W-:-:S02]  /*21620*/  IMAD R8, R24, R156, RZ ;  /* 0x0000009c18087224 */ /* 0x004fc400078e02ff */
[----:B------:R-:W-:-:S03]  /*21630*/  VIADD R11, R20, 0x8 ;  /* 0x00000008140b7836 */ /* 0x000fc60000000000 */
[-C--:B------:R-:W-:Y:S02]  /*21640*/  ISETP.GE.OR P3, PT, R20, R8.reuse, P0 ;  /* 0x000000081400720c */ /* 0x080fe40000766670 */
[----:B------:R-:W-:-:S11]  /*21650*/  ISETP.GE.OR P0, PT, R11, R8, P0 ;  /* 0x000000080b00720c */ /* 0x000fd60000706670 */
[----:B0-----:R0:W-:Y:S04]  /*21660*/  @!P3 ST.E desc[UR60][R12.64], R155 ;  /* 0x0000009b0c00b985 */ /* 0x0011e8000c10193c */
[----:B---3--:R0:W-:Y:S01]  /*21670*/  @!P0 ST.E desc[UR60][R14.64], R154 ;  /* 0x0000009a0e008985 */ /* 0x0081e2000c10193c */
[----:B------:R-:W-:Y:S05]  /*21680*/  @P2 BRA `(.L_x_1828) ;  /* 0x0000000c00d02947 */ /* 0x000fea0003800000 */
[----:B------:R-:W2:Y:S01]  /*21690*/  LDL R160, [R1+0x84] ;  /* 0x0000840001a07983 */ /* 0x000ea20000100800 */
[----:B------:R-:W1:Y:S01]  /*216a0*/  @P1 LDC R21, c[0x0][0xbec] ;  /* 0x0002fb00ff151b82 */ /* 0x000e620000000800 */
[----:B------:R-:W-:Y:S02]  /*216b0*/  ULDC.64 UR4, c[0x0][0xaa0] ;  /* 0x0002a80000047ab9 */ /* 0x000fe40000000a00 */
[----:B------:R-:W2:Y:S04]  /*216c0*/  LDL R158, [R1+0x10] ;  /* 0x00001000019e7983 */ /* 0x000ea80000100800 */
[----:B------:R3:W5:Y:S01]  /*216d0*/  LDL R87, [R1+0x8] ;  /* 0x0000080001577983 */ /* 0x0007620000100800 */
[----:B------:R-:W4:Y:S01]  /*216e0*/  @P1 LDC R85, c[0x0][0xbf0] ;  /* 0x0002fc00ff551b82 */ /* 0x000f220000000800 */
[----:B------:R-:W-:-:S04]  /*216f0*/  IMAD R9, R9, UR4, RZ ;  /* 0x0000000409097c24 */ /* 0x000fc8000f8e02ff */
[----:B------:R-:W-:Y:S01]  /*21700*/  IMAD R9, R0, UR5, R9 ;  /* 0x0000000500097c24 */ /* 0x000fe2000f8e0209 */
[----:B------:R-:W-:Y:S01]  /*21710*/  SHF.R.S32.HI R11, RZ, 0x1f, R10 ;  /* 0x0000001fff0b7819 */ /* 0x000fe2000001140a */
[----:B------:R-:W-:Y:S01]  /*21720*/  BSSY B1, `(.L_x_1829) ;  /* 0x00000a6000017945 */ /* 0x000fe20003800000 */
[----:B--2---:R-:W-:-:S04]  /*21730*/  IMAD R3, R158, 0x8, R160 ;  /* 0x000000089e037824 */ /* 0x004fc800078e02a0 */
[----:B------:R-:W-:-:S04]  /*21740*/  IMAD.SHL.U32 R3, R3, 0x8, RZ ;  /* 0x0000000803037824 */ /* 0x000fc800078e00ff */
[----:B------:R-:W-:-:S03]  /*21750*/  IMAD.WIDE R6, R3, 0x2, R6 ;  /* 0x0000000203067825 */ /* 0x000fc600078e0206 */
[C---:B------:R-:W-:Y:S02]  /*21760*/  IADD3 R33, P2, R6.reuse, 0x3000, RZ ;  /* 0x0000300006217810 */ /* 0x040fe40007f5e0ff */
[C---:B0-----:R-:W-:Y:S02]  /*21770*/  IADD3 R13, P4, R6.reuse, 0x1000, RZ ;  /* 0x00001000060d7810 */ /* 0x041fe40007f9e0ff */
[----:B------:R-:W-:Y:S02]  /*21780*/  LOP3.LUT R32, R33, 0x380, RZ, 0xc0, !PT ;  /* 0x0000038021207812 */ /* 0x000fe400078ec0ff */
[----:B------:R-:W-:Y:S02]  /*21790*/  IADD3 R29, P3, R6, 0x2000, RZ ;  /* 0x00002000061d7810 */ /* 0x000fe40007f7e0ff */
[----:B------:R-:W-:Y:S02]  /*217a0*/  SHF.R.U64 R32, R32, 0x3, RZ ;  /* 0x0000000320207819 */ /* 0x000fe400000012ff */
[----:B------:R-:W-:-:S02]  /*217b0*/  LOP3.LUT R12, R13, 0x380, RZ, 0xc0, !PT ;  /* 0x000003800d0c7812 */ /* 0x000fc400078ec0ff */
[----:B------:R-:W-:Y:S01]  /*217c0*/  LOP3.LUT R32, R32, R33, RZ, 0x3c, !PT ;  /* 0x0000002120207212 */ /* 0x000fe200078e3cff */
[----:B------:R-:W-:Y:S01]  /*217d0*/  IMAD.X R33, RZ, RZ, R7, P2 ;  /* 0x000000ffff217224 */ /* 0x000fe200010e0607 */
[----:B------:R-:W-:Y:S02]  /*217e0*/  IADD3 R57, P2, R6, 0x9000, RZ ;  /* 0x0000900006397810 */ /* 0x000fe40007f5e0ff */
[----:B------:R-:W-:Y:S02]  /*217f0*/  LOP3.LUT R28, R29, 0x380, RZ, 0xc0, !PT ;  /* 0x000003801d1c7812 */ /* 0x000fe400078ec0ff */
[----:B------:R-:W-:Y:S01]  /*21800*/  LOP3.LUT R56, R57, 0x380, RZ, 0xc0, !PT ;  /* 0x0000038039387812 */ /* 0x000fe200078ec0ff */
[----:B------:R-:W-:Y:S01]  /*21810*/  IMAD R20, R160, 0x20, R158 ;  /* 0x00000020a0147824 */ /* 0x000fe200078e029e */
[----:B------:R-:W-:Y:S01]  /*21820*/  SHF.R.U64 R12, R12, 0x3, RZ ;  /* 0x000000030c0c7819 */ /* 0x000fe200000012ff */
[----:B------:R-:W5:Y:S01]  /*21830*/  LD.E.128 R32, desc[UR60][R32.64] ;  /* 0x0000003c20207980 */ /* 0x000f62000c101d00 */
[----:B------:R-:W-:-:S02]  /*21840*/  SHF.R.U64 R56, R56, 0x3, RZ ;  /* 0x0000000338387819 */ /* 0x000fc400000012ff */
[----:B------:R-:W-:Y:S02]  /*21850*/  SHF.R.U64 R28, R28, 0x3, RZ ;  /* 0x000000031c1c7819 */ /* 0x000fe400000012ff */
[----:B------:R-:W-:Y:S01]  /*21860*/  LOP3.LUT R56, R56, R57, RZ, 0x3c, !PT ;  /* 0x0000003938387212 */ /* 0x000fe200078e3cff */
[--C-:B------:R-:W-:Y:S01]  /*21870*/  IMAD.X R57, RZ, RZ, R7.reuse, P2 ;  /* 0x000000ffff397224 */ /* 0x100fe200010e0607 */
[----:B------:R-:W-:Y:S02]  /*21880*/  IADD3 R3, P2, R6, 0xf000, RZ ;  /* 0x0000f00006037810 */ /* 0x000fe40007f5e0ff */
[----:B------:R-:W-:Y:S02]  /*21890*/  LOP3.LUT R12, R12, R13, RZ, 0x3c, !PT ;  /* 0x0000000d0c0c7212 */ /* 0x000fe400078e3cff */
[----:B------:R-:W-:Y:S01]  /*218a0*/  LOP3.LUT R28, R28, R29, RZ, 0x3c, !PT ;  /* 0x0000001d1c1c7212 */ /* 0x000fe200078e3cff */
[----:B------:R-:W-:Y:S01]  /*218b0*/  IMAD.X R29, RZ, RZ, R7, P3 ;  /* 0x000000ffff1d7224 */ /* 0x000fe200018e0607 */
[----:B------:R-:W-:-:S02]  /*218c0*/  LOP3.LUT R2, R3, 0x380, RZ, 0xc0, !PT ;  /* 0x0000038003027812 */ /* 0x000fc400078ec0ff */
[C---:B------:R-:W-:Y:S02]  /*218d0*/  IADD3 R37, P0, R6.reuse, 0x4000, RZ ;  /* 0x0000400006257810 */ /* 0x040fe40007f1e0ff */
[C---:B------:R-:W-:Y:S02]  /*218e0*/  IADD3 R41, P6, R6.reuse, 0x5000, RZ ;  /* 0x0000500006297810 */ /* 0x040fe40007fde0ff */
[C---:B------:R-:W-:Y:S01]  /*218f0*/  IADD3 R45, P5, R6.reuse, 0x6000, RZ ;  /* 0x00006000062d7810 */ /* 0x040fe20007fbe0ff */
[----:B------:R-:W-:Y:S01]  /*21900*/  IMAD.IADD R20, R159, 0x1, R20 ;  /* 0x000000019f147824 */ /* 0x000fe200078e0214 */
[----:B------:R-:W-:Y:S01]  /*21910*/  IADD3.X R13, RZ, R7, RZ, P4, !PT ;  /* 0x00000007ff0d7210 */ /* 0x000fe200027fe4ff */
[----:B------:R-:W-:Y:S01]  /*21920*/  IMAD.X R81, RZ, RZ, R7, P2 ;  /* 0x000000ffff517224 */ /* 0x000fe200010e0607 */
[C---:B------:R-:W-:Y:S01]  /*21930*/  IADD3 R49, P4, R6.reuse, 0x7000, RZ ;  /* 0x0000700006317810 */ /* 0x040fe20007f9e0ff */
[----:B------:R-:W5:Y:S01]  /*21940*/  LD.E.128 R28, desc[UR60][R28.64] ;  /* 0x0000003c1c1c7980 */ /* 0x000f62000c101d00 */
[----:B------:R-:W-:-:S02]  /*21950*/  IADD3 R53, P3, R6, 0x8000, RZ ;  /* 0x0000800006357810 */ /* 0x000fc40007f7e0ff */
[----:B------:R-:W-:Y:S01]  /*21960*/  SHF.R.U64 R2, R2, 0x3, RZ ;  /* 0x0000000302027819 */ /* 0x000fe200000012ff */
[----:B------:R-:W5:Y:S01]  /*21970*/  LD.E.128 R12, desc[UR60][R12.64] ;  /* 0x0000003c0c0c7980 */ /* 0x000f62000c101d00 */
[----:B------:R-:W-:Y:S02]  /*21980*/  LOP3.LUT R36, R37, 0x380, RZ, 0xc0, !PT ;  /* 0x0000038025247812 */ /* 0x000fe400078ec0ff */
[----:B------:R-:W-:Y:S01]  /*21990*/  LOP3.LUT R40, R41, 0x380, RZ, 0xc0, !PT ;  /* 0x0000038029287812 */ /* 0x000fe200078ec0ff */
[----:B------:R-:W5:Y:S01]  /*219a0*/  LD.E.128 R56, desc[UR60][R56.64] ;  /* 0x0000003c38387980 */ /* 0x000f62000c101d00 */
[----:B------:R-:W-:Y:S02]  /*219b0*/  LOP3.LUT R44, R45, 0x380, RZ, 0xc0, !PT ;  /* 0x000003802d2c7812 */ /* 0x000fe400078ec0ff */
[----:B------:R-:W-:Y:S02]  /*219c0*/  LOP3.LUT R48, R49, 0x380, RZ, 0xc0, !PT ;  /* 0x0000038031307812 */ /* 0x000fe400078ec0ff */
[----:B------:R-:W-:-:S02]  /*219d0*/  LOP3.LUT R52, R53, 0x380, RZ, 0xc0, !PT ;  /* 0x0000038035347812 */ /* 0x000fc400078ec0ff */
[----:B------:R-:W-:Y:S01]  /*219e0*/  LOP3.LUT R80, R2, R3, RZ, 0x3c, !PT ;  /* 0x0000000302507212 */ /* 0x000fe200078e3cff */
[----:B------:R-:W-:Y:S01]  /*219f0*/  IMAD.WIDE.U32 R2, R0, UR4, RZ ;  /* 0x0000000400027c25 */ /* 0x000fe2000f8e00ff */
[----:B------:R-:W-:Y:S01]  /*21a00*/  SHF.R.U64 R36, R36, 0x3, RZ ;  /* 0x0000000324247819 */ /* 0x000fe200000012ff */
[----:B------:R-:W-:Y:S01]  /*21a10*/  ULDC.64 UR4, c[0x0][0xae8] ;  /* 0x0002ba0000047ab9 */ /* 0x000fe20000000a00 */
[----:B------:R-:W-:Y:S02]  /*21a20*/  SHF.R.U64 R40, R40, 0x3, RZ ;  /* 0x0000000328287819 */ /* 0x000fe400000012ff */
[----:B------:R-:W-:Y:S02]  /*21a30*/  SHF.R.U64 R44, R44, 0x3, RZ ;  /* 0x000000032c2c7819 */ /* 0x000fe400000012ff */
[----:B------:R-:W-:Y:S02]  /*21a40*/  SHF.R.U64 R48, R48, 0x3, RZ ;  /* 0x0000000330307819 */ /* 0x000fe400000012ff */
[----:B------:R-:W-:Y:S01]  /*21a50*/  SHF.R.U64 R52, R52, 0x3, RZ ;  /* 0x0000000334347819 */ /* 0x000fe200000012ff */
[----:B------:R-:W-:Y:S01]  /*21a60*/  IMAD.IADD R3, R3, 0x1, R9 ;  /* 0x0000000103037824 */ /* 0x000fe200078e0209 */
[----:B------:R-:W-:Y:S01]  /*21a70*/  LOP3.LUT R36, R36, R37, RZ, 0x3c, !PT ;  /* 0x0000002524247212 */ /* 0x000fe200078e3cff */
[--C-:B------:R-:W-:Y:S01]  /*21a80*/  IMAD.X R37, RZ, RZ, R7.reuse, P0 ;  /* 0x000000ffff257224 */ /* 0x100fe200000e0607 */
[----:B------:R-:W-:Y:S01]  /*21a90*/  LOP3.LUT R40, R40, R41, RZ, 0x3c, !PT ;  /* 0x0000002928287212 */ /* 0x000fe200078e3cff */
[--C-:B------:R-:W-:Y:S01]  /*21aa0*/  IMAD.X R41, RZ, RZ, R7.reuse, P6 ;  /* 0x000000ffff297224 */ /* 0x100fe200030e0607 */
[----:B------:R-:W-:Y:S01]  /*21ab0*/  LOP3.LUT R44, R44, R45, RZ, 0x3c, !PT ;  /* 0x0000002d2c2c7212 */ /* 0x000fe200078e3cff */
[----:B------:R-:W5:Y:S01]  /*21ac0*/  LD.E.128 R80, desc[UR60][R80.64] ;  /* 0x0000003c50507980 */ /* 0x000f62000c101d00 */
[----:B------:R-:W-:Y:S01]  /*21ad0*/  LOP3.LUT R48, R48, R49, RZ, 0x3c, !PT ;  /* 0x0000003130307212 */ /* 0x000fe200078e3cff */
[--C-:B------:R-:W-:Y:S01]  /*21ae0*/  IMAD.X R49, RZ, RZ, R7.reuse, P4 ;  /* 0x000000ffff317224 */ /* 0x100fe200020e0607 */
[----:B------:R-:W-:Y:S01]  /*21af0*/  LOP3.LUT R52, R52, R53, RZ, 0x3c, !PT ;  /* 0x0000003534347212 */ /* 0x000fe200078e3cff */
[----:B------:R-:W-:Y:S01]  /*21b00*/  IMAD.X R53, RZ, RZ, R7, P3 ;  /* 0x000000ffff357224 */ /* 0x000fe200018e0607 */
[----:B------:R-:W-:Y:S01]  /*21b10*/  IADD3.X R45, RZ, R7, RZ, P5, !PT ;  /* 0x00000007ff2d7210 */ /* 0x000fe20002ffe4ff */
[----:B------:R-:W-:Y:S01]  /*21b20*/  IMAD.WIDE.U32 R2, R226, UR4, R2 ;  /* 0x00000004e2027c25 */ /* 0x000fe2000f8e0002 */
[C---:B------:R-:W-:Y:S01]  /*21b30*/  IADD3 R61, P0, R6.reuse, 0xa000, RZ ;  /* 0x0000a000063d7810 */ /* 0x040fe20007f1e0ff */
[----:B------:R-:W5:Y:S01]  /*21b40*/  LD.E.128 R36, desc[UR60][R36.64] ;  /* 0x0000003c24247980 */ /* 0x000f62000c101d00 */
[----:B------:R-:W-:-:S02]  /*21b50*/  IADD3 R65, P6, R6, 0xb000, RZ ;  /* 0x0000b00006417810 */ /* 0x000fc40007fde0ff */
[----:B------:R-:W-:Y:S01]  /*21b60*/  IADD3 R69, P5, R6, 0xc000, RZ ;  /* 0x0000c00006457810 */ /* 0x000fe20007fbe0ff */
[----:B-1----:R-:W-:Y:S01]  /*21b70*/  @P1 IMAD.HI.U32 R0, R20, R21, RZ ;  /* 0x0000001514001227 */ /* 0x002fe200078e00ff */
[C---:B------:R-:W-:Y:S01]  /*21b80*/  IADD3 R73, P4, R6.reuse, 0xd000, RZ ;  /* 0x0000d00006497810 */ /* 0x040fe20007f9e0ff */
[----:B------:R-:W5:Y:S01]  /*21b90*/  LD.E.128 R40, desc[UR60][R40.64] ;  /* 0x0000003c28287980 */ /* 0x000f62000c101d00 */
[----:B------:R-:W-:Y:S01]  /*21ba0*/  IADD3 R77, P3, R6, 0xe000, RZ ;  /* 0x0000e000064d7810 */ /* 0x000fe20007f7e0ff */
[----:B------:R-:W-:Y:S01]  /*21bb0*/  IMAD R3, R226, UR5, R3 ;  /* 0x00000005e2037c24 */ /* 0x000fe2000f8e0203 */
[----:B------:R-:W-:Y:S01]  /*21bc0*/  LOP3.LUT R60, R61, 0x380, RZ, 0xc0, !PT ;  /* 0x000003803d3c7812 */ /* 0x000fe200078ec0ff */
[----:B------:R-:W-:Y:S01]  /*21bd0*/  ULDC.64 UR4, c[0x0][0xaf0] ;  /* 0x0002bc0000047ab9 */ /* 0x000fe20000000a00 */
[----:B------:R-:W-:Y:S02]  /*21be0*/  LOP3.LUT R64, R65, 0x380, RZ, 0xc0, !PT ;  /* 0x0000038041407812 */ /* 0x000fe400078ec0ff */
[----:B------:R-:W-:Y:S01]  /*21bf0*/  LOP3.LUT R5, R6, 0x380, RZ, 0xc0, !PT ;  /* 0x0000038006057812 */ /* 0x000fe200078ec0ff */
[----:B------:R-:W-:Y:S01]  /*21c00*/  IMAD.MOV.U32 R9, RZ, RZ, R20 ;  /* 0x000000ffff097224 */ /* 0x000fe200078e0014 */
[----:B------:R-:W-:Y:S01]  /*21c10*/  LOP3.LUT R68, R69, 0x380, RZ, 0xc0, !PT ;  /* 0x0000038045447812 */ /* 0x000fe200078ec0ff */
[----:B------:R-:W5:Y:S01]  /*21c20*/  LD.E.128 R44, desc[UR60][R44.64] ;  /* 0x0000003c2c2c7980 */ /* 0x000f62000c101d00 */
[----:B------:R-:W-:-:S02]  /*21c30*/  LOP3.LUT R72, R73, 0x380, RZ, 0xc0, !PT ;  /* 0x0000038049487812 */ /* 0x000fc400078ec0ff */
[----:B------:R-:W-:Y:S01]  /*21c40*/  LOP3.LUT R76, R77, 0x380, RZ, 0xc0, !PT ;  /* 0x000003804d4c7812 */ /* 0x000fe200078ec0ff */
[----:B------:R-:W-:Y:S01]  /*21c50*/  IMAD R11, R11, UR4, RZ ;  /* 0x000000040b0b7c24 */ /* 0x000fe2000f8e02ff */
[----:B------:R-:W-:Y:S01]  /*21c60*/  SHF.R.U64 R60, R60, 0x3, RZ ;  /* 0x000000033c3c7819 */ /* 0x000fe200000012ff */
[----:B------:R-:W5:Y:S01]  /*21c70*/  LD.E.128 R48, desc[UR60][R48.64] ;  /* 0x0000003c30307980 */ /* 0x000f62000c101d00 */
[----:B------:R-:W-:Y:S02]  /*21c80*/  SHF.R.U64 R64, R64, 0x3, RZ ;  /* 0x0000000340407819 */ /* 0x000fe400000012ff */
[----:B------:R-:W-:Y:S01]  /*21c90*/  SHF.R.U64 R68, R68, 0x3, RZ ;  /* 0x0000000344447819 */ /* 0x000fe200000012ff */
[----:B------:R-:W5:Y:S01]  /*21ca0*/  LD.E.128 R52, desc[UR60][R52.64] ;  /* 0x0000003c34347980 */ /* 0x000f62000c101d00 */
[----:B------:R-:W-:Y:S02]  /*21cb0*/  SHF.R.U64 R72, R72, 0x3, RZ ;  /* 0x0000000348487819 */ /* 0x000fe400000012ff */
[----:B------:R-:W-:-:S02]  /*21cc0*/  SHF.R.U64 R76, R76, 0x3, RZ ;  /* 0x000000034c4c7819 */ /* 0x000fc400000012ff */
[----:B------:R-:W-:Y:S02]  /*21cd0*/  SHF.R.U64 R5, R5, 0x3, RZ ;  /* 0x0000000305057819 */ /* 0x000fe400000012ff */
[----:B----4-:R-:W-:Y:S01]  /*21ce0*/  @P1 SHF.R.U32.HI R9, RZ, R85, R0 ;  /* 0x00000055ff091219 */ /* 0x010fe20000011600 */
[----:B------:R-:W-:Y:S01]  /*21cf0*/  IMAD R11, R10, UR5, R11 ;  /* 0x000000050a0b7c24 */ /* 0x000fe2000f8e020b */
[----:B------:R-:W-:Y:S01]  /*21d00*/  LOP3.LUT R60, R60, R61, RZ, 0x3c, !PT ;  /* 0x0000003d3c3c7212 */ /* 0x000fe200078e3cff */
[----:B------:R-:W-:Y:S01]  /*21d10*/  IMAD.WIDE.U32 R2, R10, UR4, R2 ;  /* 0x000000040a027c25 */ /* 0x000fe2000f8e0002 */
[----:B------:R-:W-:Y:S01]  /*21d20*/  LOP3.LUT R64, R64, R65, RZ, 0x3c, !PT ;  /* 0x0000004140407212 */ /* 0x000fe200078e3cff */
[----:B------:R-:W-:Y:S01]  /*21d30*/  ULDC.64 UR4, c[0x0][0xae0] ;  /* 0x0002b80000047ab9 */ /* 0x000fe20000000a00 */
        /* <DEDUP_REMOVED lines=8> */
[----:B------:R-:W-:-:S02]  /*21dc0*/  SHF.R.S32.HI R0, RZ, 0x1f, R9 ;  /* 0x0000001fff007819 */ /* 0x000fc40000011409 */
[----:B------:R-:W-:Y:S01]  /*21dd0*/  IADD3 R21, -R9, RZ, RZ ;  /* 0x000000ff09157210 */ /* 0x000fe20007ffe1ff */
[----:B------:R-:W-:Y:S01]  /*21de0*/  IMAD.IADD R3, R3, 0x1, R11 ;  /* 0x0000000103037824 */ /* 0x000fe200078e020b */
[-C--:B------:R-:W-:Y:S01]  /*21df0*/  IADD3.X R65, RZ, R7.reuse, RZ, P6, !PT ;  /* 0x00000007ff417210 */ /* 0x080fe200037fe4ff */
[----:B------:R-:W5:Y:S01]  /*21e00*/  LD.E.128 R60, desc[UR60][R60.64] ;  /* 0x0000003c3c3c7980 */ /* 0x000f62000c101d00 */
[----:B------:R-:W-:Y:S01]  /*21e10*/  MOV R5, R7 ;  /* 0x0000000700057202 */ /* 0x000fe20000000f00 */
[----:B------:R-:W-:Y:S02]  /*21e20*/  IMAD R0, R0, UR4, RZ ;  /* 0x0000000400007c24 */ /* 0x000fe4000f8e02ff */
[----:B------:R-:W-:Y:S01]  /*21e30*/  IMAD R11, R156, R21, R20 ;  /* 0x000000159c0b7224 */ /* 0x000fe200078e0214 */
[----:B------:R-:W5:Y:S01]  /*21e40*/  LD.E.128 R64, desc[UR60][R64.64] ;  /* 0x0000003c40407980 */ /* 0x000f62000c101d00 */
[----:B------:R-:W-:-:S03]  /*21e50*/  IMAD R21, R9, UR5, R0 ;  /* 0x0000000509157c24 */ /* 0x000fc6000f8e0200 */
[----:B------:R-:W5:Y:S01]  /*21e60*/  LD.E.128 R4, desc[UR60][R4.64] ;  /* 0x0000003c04047980 */ /* 0x000f62000c101d00 */
[----:B------:R-:W-:-:S03]  /*21e70*/  SHF.R.S32.HI R0, RZ, 0x1f, R11 ;  /* 0x0000001fff007819 */ /* 0x000fc6000001140b */
[----:B------:R-:W5:Y:S04]  /*21e80*/  LD.E.128 R68, desc[UR60][R68.64] ;  /* 0x0000003c44447980 */ /* 0x000f68000c101d00 */
[----:B------:R-:W5:Y:S04]  /*21e90*/  LD.E.128 R72, desc[UR60][R72.64] ;  /* 0x0000003c48487980 */ /* 0x000f68000c101d00 */
[----:B------:R-:W5:Y:S01]  /*21ea0*/  LD.E.128 R76, desc[UR60][R76.64] ;  /* 0x0000003c4c4c7980 */ /* 0x000f62000c101d00 */
[----:B------:R-:W-:Y:S01]  /*21eb0*/  IMAD.WIDE.U32 R2, R9, UR4, R2 ;  /* 0x0000000409027c25 */ /* 0x000fe2000f8e0002 */
[----:B------:R-:W-:Y:S01]  /*21ec0*/  ULDC.64 UR4, c[0x0][0xad8] ;  /* 0x0002b60000047ab9 */ /* 0x000fe20000000a00 */
[----:B------:R-:W-:Y:S01]  /*21ed0*/  @!PT LDS RZ, [RZ] ;  /* 0x00000000fffff984 */ /* 0x000fe20000000800 */
[----:B------:R-:W-:Y:S01]  /*21ee0*/  @!PT LDS RZ, [RZ] ;  /* 0x00000000fffff984 */ /* 0x000fe20000000800 */
[----:B------:R-:W-:Y:S01]  /*21ef0*/  @!PT LDS RZ, [RZ] ;  /* 0x00000000fffff984 */ /* 0x000fe20000000800 */
[----:B------:R-:W-:Y:S01]  /*21f00*/  @!PT LDS RZ, [RZ] ;  /* 0x00000000fffff984 */ /* 0x000fe20000000800 */
[----:B------:R0:W-:Y:S06]  /*21f10*/  MEMBAR.ALL.CTA ;  /* 0x0000000000007992 */ /* 0x0001ec0000008000 */
[----:B0-----:R-:W0:Y:S01]  /*21f20*/  FENCE.VIEW.ASYNC.S ;  /* 0x00000000000073c6 */ /* 0x001e220000000000 */
[----:B------:R-:W-:-:S02]  /*21f30*/  IMAD.IADD R3, R3, 0x1, R21 ;  /* 0x0000000103037824 */ /* 0x000fc400078e0215 */
[----:B------:R-:W-:Y:S02]  /*21f40*/  IMAD R0, R0, UR4, RZ ;  /* 0x0000000400007c24 */ /* 0x000fe4000f8e02ff */
[----:B------:R-:W-:Y:S02]  /*21f50*/  IMAD.IADD R9, R158, 0x1, R159 ;  /* 0x000000019e097824 */ /* 0x000fe400078e029f */
[C---:B------:R-:W-:Y:S02]  /*21f60*/  IMAD R85, R11.reuse, UR5, R0 ;  /* 0x000000050b557c24 */ /* 0x040fe4000f8e0200 */
[----:B------:R-:W-:Y:S01]  /*21f70*/  IMAD.WIDE.U32 R2, R11, UR4, R2 ;  /* 0x000000040b027c25 */ /* 0x000fe2000f8e0002 */
[----:B------:R-:W-:Y:S01]  /*21f80*/  ISETP.GE.AND P2, PT, R9, R8, PT ;  /* 0x000000080900720c */ /* 0x000fe20003f46270 */
[----:B------:R-:W-:Y:S01]  /*21f90*/  ULDC.64 UR4, c[0x0][0xa80] ;  /* 0x0002a00000047ab9 */ /* 0x000fe20000000a00 */
[----:B------:R-:W-:Y:S01]  /*21fa0*/  IADD3 R0, R17, 0x30820, RZ ;  /* 0x0003082011007810 */ /* 0x000fe20007ffe0ff */
[----:B------:R-:W-:Y:S01]  /*21fb0*/  IMAD.IADD R3, R3, 0x1, R85 ;  /* 0x0000000103037824 */ /* 0x000fe200078e0255 */
[----:B------:R-:W-:-:S02]  /*21fc0*/  LEA R24, P3, R2, UR4, 0x1 ;  /* 0x0000000402187c11 */ /* 0x000fc4000f8608ff */
[----:B------:R-:W-:Y:S02]  /*21fd0*/  PRMT R0, RZ, 0x654, R0 ;  /* 0x00000654ff007816 */ /* 0x000fe40000000000 */
[----:B------:R-:W-:Y:S01]  /*21fe0*/  LEA.HI.X R86, R2, UR5, R3, 0x1, P3 ;  /* 0x0000000502567c11 */ /* 0x000fe200098f0c03 */
[C---:B------:R-:W-:Y:S02]  /*21ff0*/  VIADD R21, R9.reuse, 0x20 ;  /* 0x0000002009157836 */ /* 0x040fe40000000000 */
[----:B------:R-:W-:Y:S01]  /*22000*/  VIADD R11, R9, 0x40 ;  /* 0x00000040090b7836 */ /* 0x000fe20000000000 */
[----:B0-----:R3:W0:Y:S01]  /*22010*/  SHFL.IDX PT, R84, R24, RZ, 0x181f ;  /* 0x00181fff18547589 */ /* 0x00162200000e0000 */
[----:B------:R1:W-:Y:S01]  /*22020*/  SYNCS.ARRIVE.TRANS64.RED.A1T0 RZ, [R0+URZ], RZ ;  /* 0x000000ff00ff79a7 */ /* 0x0003e2000810043f */
[-C--:B------:R-:W-:Y:S02]  /*22030*/  ISETP.GE.AND P1, PT, R21, R8.reuse, PT ;  /* 0x000000081500720c */ /* 0x080fe40003f26270 */
[----:B------:R-:W-:Y:S01]  /*22040*/  ISETP.GE.AND P0, PT, R11, R8, PT ;  /* 0x000000080b00720c */ /* 0x000fe20003f06270 */
[----:B-1----:R3:W1:Y:S01]  /*22050*/  SHFL.IDX PT, R0, R86, RZ, 0x181f ;  /* 0x00181fff56007589 */ /* 0x00266200000e0000 */
[----:B------:R-:W-:Y:S11]  /*22060*/  @P2 BRA `(.L_x_1830) ;  /* 0x0000000000442947 */ /* 0x000ff60003800000 */
[----:B------:R-:W-:Y:S02]  /*22070*/  ULDC UR4, c[0x0][0xac8] ;  /* 0x0002b20000047ab9 */ /* 0x000fe40000000800 */
[----:B------:R-:W-:Y:S02]  /*22080*/  ISETP.GE.AND P5, PT, R18, UR4, PT ;  /* 0x0000000412007c0c */ /* 0x000fe4000bfa6270 */
[----:B------:R-:W-:Y:S02]  /*22090*/  ISETP.GE.AND P4, PT, R203, UR4, PT ;  /* 0x00000004cb007c0c */ /* 0x000fe4000bf86270 */
[----:B------:R-:W-:Y:S02]  /*220a0*/  ISETP.GE.AND P3, PT, R22, UR4, PT ;  /* 0x0000000416007c0c */ /* 0x000fe4000bf66270 */
[----:B------:R-:W-:-:S07]  /*220b0*/  ISETP.GE.AND P2, PT, R23, UR4, PT ;  /* 0x0000000417007c0c */ /* 0x000fce000bf46270 */
[----:B0-----:R-:W-:-:S04]  /*220c0*/  @!P5 LEA R2, P6, R18, R84, 0x1 ;  /* 0x000000541202d211 */ /* 0x001fc800078c08ff */
[----:B-1----:R-:W-:Y:S02]  /*220d0*/  @!P5 LEA.HI.X R3, R18, R0, R19, 0x1, P6 ;  /* 0x000000001203d211 */ /* 0x002fe400030f0c13 */
        /* <DEDUP_REMOVED lines=10> */
.L_x_1830:
[----:B------:R-:W-:Y:S05]  /*22180*/  BSYNC B1 ;  /* 0x0000000000017941 */ /* 0x000fea0003800000 */
.L_x_1829:
[----:B-1----:R1:W4:Y:S01]  /*22190*/  SHFL.IDX PT, R0, R86, 0x1, 0x181f ;  /* 0x00381f0056007f89 */ /* 0x00232200000e0000 */
[----:B------:R-:W-:Y:S03]  /*221a0*/  BSSY B1, `(.L_x_1831) ;  /* 0x0000014000017945 */ /* 0x000fe60003800000 */
[----:B--2---:R1:W2:Y:S01]  /*221b0*/  SHFL.IDX PT, R10, R24, 0x1, 0x181f ;  /* 0x00381f00180a7f89 */ /* 0x0042a200000e0000 */
[----:B------:R-:W-:Y:S05]  /*221c0*/  @P1 BRA `(.L_x_1832) ;  /* 0x0000000000441947 */ /* 0x000fea0003800000 */
[----:B------:R-:W-:Y:S02]  /*221d0*/  ULDC UR4, c[0x0][0xac8] ;  /* 0x0002b20000047ab9 */ /* 0x000fe40000000800 */
[----:B------:R-:W-:Y:S02]  /*221e0*/  ISETP.GE.AND P4, PT, R18, UR4, PT ;  /* 0x0000000412007c0c */ /* 0x000fe4000bf86270 */
[----:B------:R-:W-:Y:S02]  /*221f0*/  ISETP.GE.AND P3, PT, R203, UR4, PT ;  /* 0x00000004cb007c0c */ /* 0x000fe4000bf66270 */
[----:B------:R-:W-:Y:S02]  /*22200*/  ISETP.GE.AND P2, PT, R22, UR4, PT ;  /* 0x0000000416007c0c */ /* 0x000fe4000bf46270 */
[----:B------:R-:W-:-:S07]  /*22210*/  ISETP.GE.AND P1, PT, R23, UR4, PT ;  /* 0x0000000417007c0c */ /* 0x000fce000bf26270 */
[CC--:B--2---:R-:W-:Y:S02]  /*22220*/  @!P4 LEA R2, P6, R18.reuse, R10.reuse, 0x1 ;  /* 0x0000000a1202c211 */ /* 0x0c4fe400078c08ff */
[C---:B-----5:R-:W-:Y:S02]  /*22230*/  @!P3 LEA R4, P5, R201.reuse, R10, 0x1 ;  /* 0x0000000ac904b211 */ /* 0x060fe400078a08ff */
        /* <DEDUP_REMOVED lines=10> */
.L_x_1832:
[----:B------:R-:W-:Y:S05]  /*222e0*/  BSYNC B1 ;  /* 0x0000000000017941 */ /* 0x000fea0003800000 */
.L_x_1831:
[----:B----4-:R4:W0:Y:S01]  /*222f0*/  SHFL.IDX PT, R0, R86, 0x2, 0x181f ;  /* 0x00581f0056007f89 */ /* 0x01082200000e0000 */
        /* <DEDUP_REMOVED lines=8> */
[-C--:B--2---:R-:W-:Y:S02]  /*22380*/  @!P3 LEA R2, P6, R18, R10.reuse, 0x1 ;  /* 0x0000000a1202b211 */ /* 0x084fe400078c08ff */
[-C--:B-----5:R-:W-:Y:S02]  /*22390*/  @!P2 LEA R4, P5, R201, R10.reuse, 0x1 ;  /* 0x0000000ac904a211 */ /* 0x0a0fe400078a08ff */
[----:B------:R-:W-:Y:S02]  /*223a0*/  @!P1 LEA R6, P4, R22, R10, 0x1 ;  /* 0x0000000a16069211 */ /* 0x000fe400078808ff */
[----:B0-----:R-:W-:Y:S02]  /*223b0*/  @!P3 LEA.HI.X R3, R18, R0, R19, 0x1, P6 ;  /* 0x000000001203b211 */ /* 0x001fe400030f0c13 */
        /* <DEDUP_REMOVED lines=8> */
.L_x_1834:
[----:B------:R-:W-:Y:S05]  /*22440*/  BSYNC B1 ;  /* 0x0000000000017941 */ /* 0x000fea0003800000 */
.L_x_1833:
[----:B------:R-:W-:Y:S01]  /*22450*/  VIADD R9, R9, 0x60 ;  /* 0x0000006009097836 */ /* 0x000fe20000000000 */
[----:B-1-34-:R-:W1:Y:S04]  /*22460*/  SHFL.IDX PT, R86, R86, 0x3, 0x181f ;  /* 0x00781f0056567f89 */ /* 0x01ae6800000e0000 */
[----:B------:R-:W-:Y:S01]  /*22470*/  ISETP.GE.AND P0, PT, R9, R8, PT ;  /* 0x000000080900720c */ /* 0x000fe20003f06270 */
[----:B------:R-:W3:-:S12]  /*22480*/  SHFL.IDX PT, R24, R24, 0x3, 0x181f ;  /* 0x00781f0018187f89 */ /* 0x000ed800000e0000 */
[----:B------:R-:W-:Y:S05]  /*22490*/  @P0 BRA `(.L_x_1835) ;  /* 0x0000002800280947 */ /* 0x000fea0003800000 */
[----:B------:R-:W-:Y:S02]  /*224a0*/  ULDC UR4, c[0x0][0xac8] ;  /* 0x0002b20000047ab9 */ /* 0x000fe40000000800 */
[----:B------:R-:W-:Y:S02]  /*224b0*/  ISETP.GE.AND P3, PT, R18, UR4, PT ;  /* 0x0000000412007c0c */ /* 0x000fe4000bf66270 */
[----:B------:R-:W-:Y:S02]  /*224c0*/  ISETP.GE.AND P4, PT, R203, UR4, PT ;  /* 0x00000004cb007c0c */ /* 0x000fe4000bf86270 */
[----:B------:R-:W-:-:S09]  /*224d0*/  ISETP.GE.AND P5, PT, R22, UR4, PT ;  /* 0x0000000416007c0c */ /* 0x000fd2000bfa6270 */
[-C--:B0--3--:R-:W-:Y:S02]  /*224e0*/  @!P3 LEA R2, P0, R18, R24.reuse, 0x1 ;  /* 0x000000181202b211 */ /* 0x089fe400078008ff */
[CC--:B-----5:R-:W-:Y:S02]  /*224f0*/  @!P4 LEA R4, P1, R201.reuse, R24.reuse, 0x1 ;  /* 0x00000018c904c211 */ /* 0x0e0fe400078208ff */
[----:B------:R-:W-:Y:S02]  /*22500*/  @!P5 LEA R6, P2, R22, R24, 0x1 ;  /* 0x000000181606d211 */ /* 0x000fe400078408ff */
[-C--:B-1----:R-:W-:Y:S02]  /*22510*/  @!P3 LEA.HI.X R3, R18, R86.reuse, R19, 0x1, P0 ;  /* 0x000000561203b211 */ /* 0x082fe400000f0c13 */
[-C--:B------:R-:W-:Y:S02]  /*22520*/  @!P4 LEA.HI.X R5, R201, R86.reuse, R224, 0x1, P1 ;  /* 0x00000056c905c211 */ /* 0x080fe400008f0ce0 */
[----:B------:R-:W-:Y:S01]  /*22530*/  @!P5 LEA.HI.X R7, R22, R86, R87, 0x1, P2 ;  /* 0x000000561607d211 */ /* 0x000fe200010f0c57 */
[----:B------:R4:W-:Y:S01]  /*22540*/  @!P3 ST.E.128 desc[UR60][R2.64], R32 ;  /* 0x000000200200b985 */ /* 0x0009e2000c101d3c */
[----:B------:R-:W-:-:S03]  /*22550*/  ISETP.GE.AND P0, PT, R23, UR4, PT ;  /* 0x0000000417007c0c */ /* 0x000fc6000bf06270 */
[----:B------:R4:W-:Y:S04]  /*22560*/  @!P4 ST.E.128 desc[UR60][R4.64], R48 ;  /* 0x000000300400c985 */ /* 0x0009e8000c101d3c */
[----:B------:R4:W-:Y:S06]  /*22570*/  @!P5 ST.E.128 desc[UR60][R6.64], R64 ;  /* 0x000000400600d985 */ /* 0x0009ec000c101d3c */
[----:B------:R-:W-:Y:S05]  /*22580*/  @P0 BRA `(.L_x_1835) ;  /* 0x0000002400ec0947 */ /* 0x000fea0003800000 */
[----:B----4-:R-:W-:-:S04]  /*22590*/  LEA R2, P0, R23, R24, 0x1 ;  /* 0x0000001817027211 */ /* 0x010fc800078008ff */
[----:B------:R-:W-:-:S05]  /*225a0*/  LEA.HI.X R3, R23, R86, R229, 0x1, P0 ;  /* 0x0000005617037211 */ /* 0x000fca00000f0ce5 */
[----:B------:R0:W-:Y:S01]  /*225b0*/  ST.E.128 desc[UR60][R2.64], R80 ;  /* 0x0000005002007985 */ /* 0x0001e2000c101d3c */
[----:B------:R-:W-:Y:S05]  /*225c0*/  BRA `(.L_x_1835) ;  /* 0x0000002400dc7947 */ /* 0x000fea0003800000 */
.L_x_1828:
[----:B------:R-:W1:Y:S01]  /*225d0*/  @P1 LDC R7, c[0x0][0xbec] ;  /* 0x0002fb00ff071b82 */ /* 0x000e620000000800 */
[----:B------:R-:W-:Y:S01]  /*225e0*/  ULDC.64 UR4, c[0x0][0xb08] ;  /* 0x0002c20000047ab9 */ /* 0x000fe20000000a00 */
[----:B0-----:R-:W-:Y:S01]  /*225f0*/  IMAD.MOV.U32 R12, RZ, RZ, R92 ;  /* 0x000000ffff0c7224 */ /* 0x001fe200078e005c */
[----:B------:R-:W-:Y:S01]  /*22600*/  IADD3 R160, R225, 0xd8, RZ ;  /* 0x000000d8e1a07810 */ /* 0x000fe20007ffe0ff */
[----:B------:R-:W-:Y:S01]  /*22610*/  IMAD R9, R9, UR4, RZ ;  /* 0x0000000409097c24 */ /* 0x000fe2000f8e02ff */
[C---:B------:R-:W-:Y:S01]  /*22620*/  IADD3 R170, R225.reuse, 0xb0, RZ ;  /* 0x000000b0e1aa7810 */ /* 0x040fe20007ffe0ff */
[C---:B------:R-:W-:Y:S01]  /*22630*/  VIADD R154, R225.reuse, 0xf0 ;  /* 0x000000f0e19a7836 */ /* 0x040fe20000000000 */
[C---:B------:R-:W-:Y:S01]  /*22640*/  IADD3 R180, R225.reuse, 0x88, RZ ;  /* 0x00000088e1b47810 */ /* 0x040fe20007ffe0ff */
[----:B------:R-:W0:Y:S01]  /*22650*/  @P1 LDC R6, c[0x0][0xbf0] ;  /* 0x0002fc00ff061b82 */ /* 0x000e220000000800 */
[----:B------:R-:W-:Y:S01]  /*22660*/  IMAD R9, R0, UR5, R9 ;  /* 0x0000000500097c24 */ /* 0x000fe2000f8e0209 */
[C---:B------:R-:W-:Y:S01]  /*22670*/  IADD3 R190, R225.reuse, 0x60, RZ ;  /* 0x00000060e1be7810 */ /* 0x040fe20007ffe0ff */
[C---:B------:R-:W-:Y:S01]  /*22680*/  VIADD R158, R225.reuse, 0xe0 ;  /* 0x000000e0e19e7836 */ /* 0x040fe20000000000 */
[C---:B------:R-:W-:Y:S01]  /*22690*/  IADD3 R206, R225.reuse, 0x38, RZ ;  /* 0x00000038e1ce7810 */ /* 0x040fe20007ffe0ff */
[C---:B------:R-:W-:Y:S01]  /*226a0*/  VIADD R162, R225.reuse, 0xd0 ;  /* 0x000000d0e1a27836 */ /* 0x040fe20000000000 */
[C---:B------:R-:W-:Y:S01]  /*226b0*/  IADD3 R216, R225.reuse, 0x10, RZ ;  /* 0x00000010e1d87810 */ /* 0x040fe20007ffe0ff */
[C---:B------:R-:W-:Y:S01]  /*226c0*/  VIADD R164, R225.reuse, 0xc8 ;  /* 0x000000c8e1a47836 */ /* 0x040fe20000000000 */
[----:B------:R-:W-:Y:S01]  /*226d0*/  BSSY B1, `(.L_x_1836) ;  /* 0x00000fe000017945 */ /* 0x000fe20003800000 */
[C---:B------:R-:W-:Y:S01]  /*226e0*/  VIADD R166, R225.reuse, 0xc0 ;  /* 0x000000c0e1a67836 */ /* 0x040fe20000000000 */
[----:B------:R-:W-:Y:S01]  /*226f0*/  SHF.R.S32.HI R154, RZ, 0x1f, R154 ;  /* 0x0000001fff9a7819 */ /* 0x000fe2000001149a */
[C---:B------:R-:W-:Y:S01]  /*22700*/  VIADD R168, R225.reuse, 0xb8 ;  /* 0x000000b8e1a87836 */ /* 0x040fe20000000000 */
[C---:B------:R-:W-:Y:S01]  /*22710*/  IADD3 R155, R225.reuse, 0xe8, RZ ;  /* 0x000000e8e19b7810 */ /* 0x040fe20007ffe0ff */
[C---:B------:R-:W-:Y:S01]  /*22720*/  VIADD R172, R225.reuse, 0xa8 ;  /* 0x000000a8e1ac7836 */ /* 0x040fe20000000000 */
[----:B------:R-:W-:Y:S01]  /*22730*/  SHF.R.S32.HI R158, RZ, 0x1f, R158 ;  /* 0x0000001fff9e7819 */ /* 0x000fe2000001149e */
[----:B------:R-:W-:Y:S01]  /*22740*/  VIADD R174, R225, 0xa0 ;  /* 0x000000a0e1ae7836 */ /* 0x000fe20000000000 */
[----:B------:R-:W-:Y:S01]  /*22750*/  SHF.R.S32.HI R160, RZ, 0x1f, R160 ;  /* 0x0000001fffa07819 */ /* 0x000fe200000114a0 */
[----:B-1----:R-:W-:Y:S01]  /*22760*/  @P1 IMAD.HI.U32 R7, R92, R7, RZ ;  /* 0x000000075c071227 */ /* 0x002fe200078e00ff */
[----:B------:R-:W-:-:S02]  /*22770*/  SHF.R.S32.HI R162, RZ, 0x1f, R162 ;  /* 0x0000001fffa27819 */ /* 0x000fc400000114a2 */
[----:B------:R-:W-:Y:S01]  /*22780*/  SHF.R.S32.HI R164, RZ, 0x1f, R164 ;  /* 0x0000001fffa47819 */ /* 0x000fe200000114a4 */
[C---:B------:R-:W-:Y:S01]  /*22790*/  VIADD R176, R225.reuse, 0x98 ;  /* 0x00000098e1b07836 */ /* 0x040fe20000000000 */
[C---:B------:R-:W-:Y:S01]  /*227a0*/  IADD3 R165, R225.reuse, 0xc0, RZ ;  /* 0x000000c0e1a57810 */ /* 0x040fe20007ffe0ff */
[C---:B------:R-:W-:Y:S01]  /*227b0*/  VIADD R178, R225.reuse, 0x90 ;  /* 0x00000090e1b27836 */ /* 0x040fe20000000000 */
[----:B0-----:R-:W-:Y:S01]  /*227c0*/  @P1 SHF.R.U32.HI R12, RZ, R6, R7 ;  /* 0x00000006ff0c1219 */ /* 0x001fe20000011607 */
[----:B------:R-:W-:Y:S01]  /*227d0*/  IMAD.WIDE.U32 R6, R0, UR4, RZ ;  /* 0x0000000400067c25 */ /* 0x000fe2000f8e00ff */
[----:B------:R-:W-:Y:S01]  /*227e0*/  ULDC.64 UR4, c[0x0][0xb38] ;  /* 0x0002ce0000047ab9 */ /* 0x000fe20000000a00 */
[----:B------:R-:W-:Y:S02]  /*227f0*/  SHF.R.S32.HI R0, RZ, 0x1f, R10 ;  /* 0x0000001fff007819 */ /* 0x000fe4000001140a */
[----:B------:R-:W-:Y:S01]  /*22800*/  VIADD R182, R225, 0x80 ;  /* 0x00000080e1b67836 */ /* 0x000fe20000000000 */
[----:B------:R-:W-:Y:S01]  /*22810*/  IADD3 R7, R7, R9, RZ ;  /* 0x0000000907077210 */ /* 0x000fe20007ffe0ff */
[C---:B------:R-:W-:Y:S01]  /*22820*/  VIADD R184, R225.reuse, 0x78 ;  /* 0x00000078e1b87836 */ /* 0x040fe20000000000 */
[----:B------:R-:W-:Y:S01]  /*22830*/  SHF.R.S32.HI R9, RZ, 0x1f, R12 ;  /* 0x0000001fff097819 */ /* 0x000fe2000001140c */
[----:B------:R-:W-:Y:S01]  /*22840*/  VIADD R186, R225, 0x70 ;  /* 0x00000070e1ba7836 */ /* 0x000fe20000000000 */
[----:B------:R-:W-:Y:S01]  /*22850*/  SHF.R.S32.HI R166, RZ, 0x1f, R166 ;  /* 0x0000001fffa67819 */ /* 0x000fe200000114a6 */
[----:B------:R-:W-:Y:S01]  /*22860*/  IMAD.WIDE.U32 R6, R226, UR4, R6 ;  /* 0x00000004e2067c25 */ /* 0x000fe2000f8e0006 */
[----:B------:R-:W-:-:S02]  /*22870*/  SHF.R.S32.HI R168, RZ, 0x1f, R168 ;  /* 0x0000001fffa87819 */ /* 0x000fc400000114a8 */
[----:B------:R-:W-:Y:S01]  /*22880*/  SHF.R.S32.HI R170, RZ, 0x1f, R170 ;  /* 0x0000001fffaa7819 */ /* 0x000fe200000114aa */
[----:B------:R-:W-:Y:S01]  /*22890*/  IMAD R7, R226, UR5, R7 ;  /* 0x00000005e2077c24 */ /* 0x000fe2000f8e0207 */
[----:B------:R-:W-:Y:S01]  /*228a0*/  ULDC.64 UR4, c[0x0][0xb40] ;  /* 0x0002d00000047ab9 */ /* 0x000fe20000000a00 */
[C---:B------:R-:W-:Y:S01]  /*228b0*/  VIADD R188, R225.reuse, 0x68 ;  /* 0x00000068e1bc7836 */ /* 0x040fe20000000000 */
[----:B------:R-:W-:Y:S01]  /*228c0*/  SHF.R.S32.HI R172, RZ, 0x1f, R172 ;  /* 0x0000001fffac7819 */ /* 0x000fe200000114ac */
[----:B------:R-:W-:Y:S01]  /*228d0*/  IMAD R0, R0, UR4, RZ ;  /* 0x0000000400007c24 */ /* 0x000fe2000f8e02ff */
[----:B------:R-:W-:Y:S01]  /*228e0*/  SHF.R.S32.HI R174, RZ, 0x1f, R174 ;  /* 0x0000001fffae7819 */ /* 0x000fe200000114ae */
[C---:B------:R-:W-:Y:S01]  /*228f0*/  IMAD.WIDE.U32 R6, R10.reuse, UR4, R6 ;  /* 0x000000040a067c25 */ /* 0x040fe2000f8e0006 */
[C---:B------:R-:W-:Y:S02]  /*22900*/  IADD3 R175, R225.reuse, 0x98, RZ ;  /* 0x00000098e1af7810 */ /* 0x040fe40007ffe0ff */
[----:B------:R-:W-:Y:S01]  /*22910*/  SHF.R.S32.HI R176, RZ, 0x1f, R176 ;  /* 0x0000001fffb07819 */ /* 0x000fe200000114b0 */
[----:B------:R-:W-:Y:S01]  /*22920*/  IMAD R0, R10, UR5, R0 ;  /* 0x000000050a007c24 */ /* 0x000fe2000f8e0200 */
[----:B------:R-:W-:Y:S01]  /*22930*/  ULDC.64 UR4, c[0x0][0xb48] ;  /* 0x0002d20000047ab9 */ /* 0x000fe20000000a00 */
[----:B------:R-:W-:Y:S01]  /*22940*/  VIADD R192, R225, 0x58 ;  /* 0x00000058e1c07836 */ /* 0x000fe20000000000 */
[----:B------:R-:W-:Y:S01]  /*22950*/  SHF.R.S32.HI R178, RZ, 0x1f, R178 ;  /* 0x0000001fffb27819 */ /* 0x000fe200000114b2 */
[----:B------:R-:W-:Y:S01]  /*22960*/  IMAD.IADD R7, R7, 0x1, R0 ;  /* 0x0000000107077824 */ /* 0x000fe200078e0200 */
[----:B------:R-:W-:Y:S01]  /*22970*/  SHF.R.S32.HI R180, RZ, 0x1f, R180 ;  /* 0x0000001fffb47819 */ /* 0x000fe200000114b4 */
[----:B------:R-:W-:Y:S01]  /*22980*/  IMAD.MOV R0, RZ, RZ, -R12 ;  /* 0x000000ffff007224 */ /* 0x000fe200078e0a0c */
[----:B------:R-:W-:Y:S01]  /*22990*/  SHF.R.S32.HI R182, RZ, 0x1f, R182 ;  /* 0x0000001fffb67819 */ /* 0x000fe200000114b6 */
[----:B------:R-:W-:Y:S01]  /*229a0*/  IMAD.WIDE.U32 R6, R157, UR4, R6 ;  /* 0x000000049d067c25 */ /* 0x000fe2000f8e0006 */
[----:B------:R-:W-:-:S02]  /*229b0*/  SHF.R.S32.HI R184, RZ, 0x1f, R184 ;  /* 0x0000001fffb87819 */ /* 0x000fc400000114b8 */
[----:B------:R-:W-:Y:S01]  /*229c0*/  IADD3 R185, R225, 0x70, RZ ;  /* 0x00000070e1b97810 */ /* 0x000fe20007ffe0ff */
[----:B------:R-:W-:Y:S01]  /*229d0*/  IMAD R7, R157, UR5, R7 ;  /* 0x000000059d077c24 */ /* 0x000fe2000f8e0207 */
[----:B------:R-:W-:Y:S01]  /*229e0*/  ULDC.64 UR4, c[0x0][0xb30] ;  /* 0x0002cc0000047ab9 */ /* 0x000fe20000000a00 */
[----:B------:R-:W-:Y:S01]  /*229f0*/  IMAD R0, R156, R0, R92 ;  /* 0x000000009c007224 */ /* 0x000fe200078e025c */
[----:B------:R-:W-:Y:S01]  /*22a00*/  SHF.R.S32.HI R186, RZ, 0x1f, R186 ;  /* 0x0000001fffba7819 */ /* 0x000fe200000114ba */
[----:B------:R-:W-:Y:S01]  /*22a10*/  IMAD R9, R9, UR4, RZ ;  /* 0x0000000409097c24 */ /* 0x000fe2000f8e02ff */
[----:B------:R-:W-:Y:S01]  /*22a20*/  SHF.R.S32.HI R188, RZ, 0x1f, R188 ;  /* 0x0000001fffbc7819 */ /* 0x000fe200000114bc */
[C---:B------:R-:W-:Y:S01]  /*22a30*/  IMAD.WIDE.U32 R6, R12.reuse, UR4, R6 ;  /* 0x000000040c067c25 */ /* 0x040fe2000f8e0006 */
[----:B------:R-:W-:Y:S02]  /*22a40*/  SHF.R.S32.HI R10, RZ, 0x1f, R0 ;  /* 0x0000001fff0a7819 */ /* 0x000fe40000011400 */
[----:B------:R-:W-:Y:S01]  /*22a50*/  SHF.R.S32.HI R190, RZ, 0x1f, R190 ;  /* 0x0000001fffbe7819 */ /* 0x000fe200000114be */
[----:B------:R-:W-:Y:S01]  /*22a60*/  IMAD R9, R12, UR5, R9 ;  /* 0x000000050c097c24 */ /* 0x000fe2000f8e0209 */
[----:B------:R-:W-:Y:S01]  /*22a70*/  ULDC.64 UR4, c[0x0][0xb28] ;  /* 0x0002ca0000047ab9 */ /* 0x000fe20000000a00 */
[----:B------:R-:W-:Y:S01]  /*22a80*/  VIADD R92, R225, 0xf8 ;  /* 0x000000f8e15c7836 */ /* 0x000fe20000000000 */
[----:B------:R-:W-:Y:S01]  /*22a90*/  SHF.R.S32.HI R192, RZ, 0x1f, R192 ;  /* 0x0000001fffc07819 */ /* 0x000fe200000114c0 */
[----:B------:R-:W-:Y:S01]  /*22aa0*/  IMAD.IADD R7, R7, 0x1, R9 ;  /* 0x0000000107077824 */ /* 0x000fe200078e0209 */
[----:B------:R-:W-:Y:S01]  /*22ab0*/  IADD3 R195, R225, 0x48, RZ ;  /* 0x00000048e1c37810 */ /* 0x000fe20007ffe0ff */
[----:B------:R-:W-:Y:S01]  /*22ac0*/  IMAD R10, R10, UR4, RZ ;  /* 0x000000040a0a7c24 */ /* 0x000fe2000f8e02ff */
[----:B------:R-:W-:Y:S01]  /*22ad0*/  SHF.R.S32.HI R92, RZ, 0x1f, R92 ;  /* 0x0000001fff5c7819 */ /* 0x000fe2000001145c */
[----:B------:R-:W-:Y:S01]  /*22ae0*/  IMAD.WIDE.U32 R6, R0, UR4, R6 ;  /* 0x0000000400067c25 */ /* 0x000fe2000f8e0006 */
[----:B------:R-:W-:-:S02]  /*22af0*/  SHF.R.S32.HI R206, RZ, 0x1f, R206 ;  /* 0x0000001fffce7819 */ /* 0x000fc400000114ce */
[C---:B------:R-:W-:Y:S01]  /*22b00*/  IADD3 R211, R225.reuse, 0x20, RZ ;  /* 0x00000020e1d37810 */ /* 0x040fe20007ffe0ff */
[----:B------:R-:W-:Y:S01]  /*22b10*/  IMAD R10, R0, UR5, R10 ;  /* 0x00000005000a7c24 */ /* 0x000fe2000f8e020a */
[----:B------:R-:W-:Y:S01]  /*22b20*/  ULDC.64 UR4, c[0x0][0xb00] ;  /* 0x0002c00000047ab9 */ /* 0x000fe20000000a00 */
[----:B------:R-:W-:Y:S01]  /*22b30*/  VIADD R156, R225, 0xe8 ;  /* 0x000000e8e19c7836 */ /* 0x000fe20000000000 */
[C---:B------:R-:W-:Y:S01]  /*22b40*/  LEA R0, P0, R6.reuse, UR4, 0x2 ;  /* 0x0000000406007c11 */ /* 0x040fe2000f8010ff */
[----:B------:R-:W-:Y:S01]  /*22b50*/  IMAD.IADD R9, R7, 0x1, R10 ;  /* 0x0000000107097824 */ /* 0x000fe200078e020a */
[----:B------:R-:W-:Y:S01]  /*22b60*/  SHF.R.S32.HI R216, RZ, 0x1f, R216 ;  /* 0x0000001fffd87819 */ /* 0x000fe200000114d8 */
[C---:B------:R-:W-:Y:S01]  /*22b70*/  VIADD R194, R225.reuse, 0x50 ;  /* 0x00000050e1c27836 */ /* 0x040fe20000000000 */
[----:B------:R-:W-:Y:S01]  /*22b80*/  SHF.R.S32.HI R156, RZ, 0x1f, R156 ;  /* 0x0000001fff9c7819 */ /* 0x000fe2000001149c */
[C---:B------:R-:W-:Y:S01]  /*22b90*/  VIADD R196, R225.reuse, 0x48 ;  /* 0x00000048e1c47836 */ /* 0x040fe20000000000 */
[----:B------:R-:W-:Y:S01]  /*22ba0*/  LEA.HI.X R9, R6, UR5, R9, 0x2, P0 ;  /* 0x0000000506097c11 */ /* 0x000fe200080f1409 */
[C---:B------:R-:W-:Y:S01]  /*22bb0*/  VIADD R198, R225.reuse, 0x40 ;  /* 0x00000040e1c67836 */ /* 0x040fe20000000000 */
[----:B------:R-:W-:Y:S01]  /*22bc0*/  ISETP.GE.AND P0, PT, R20, R8, PT ;  /* 0x000000081400720c */ /* 0x000fe20003f06270 */
[----:B------:R-:W-:Y:S01]  /*22bd0*/  VIADD R208, R225, 0x30 ;  /* 0x00000030e1d07836 */ /* 0x000fe20000000000 */
[----:B------:R-:W-:Y:S01]  /*22be0*/  IADD3 R6, R17, 0x30820, RZ ;  /* 0x0003082011067810 */ /* 0x000fe20007ffe0ff */
[C---:B------:R-:W-:Y:S01]  /*22bf0*/  VIADD R210, R225.reuse, 0x28 ;  /* 0x00000028e1d27836 */ /* 0x040fe20000000000 */
[----:B------:R0:W1:Y:S01]  /*22c00*/  SHFL.IDX PT, R20, R0, RZ, 0x1c1f ;  /* 0x001c1fff00147589 */ /* 0x00006200000e0000 */
[C---:B------:R-:W-:Y:S01]  /*22c10*/  VIADD R212, R225.reuse, 0x20 ;  /* 0x00000020e1d47836 */ /* 0x040fe20000000000 */
[----:B------:R-:W-:Y:S01]  /*22c20*/  PRMT R6, RZ, 0x654, R6 ;  /* 0x00000654ff067816 */ /* 0x000fe20000000006 */
[C---:B------:R-:W-:Y:S01]  /*22c30*/  VIADD R214, R225.reuse, 0x18 ;  /* 0x00000018e1d67836 */ /* 0x040fe20000000000 */
[----:B------:R0:W2:Y:S01]  /*22c40*/  SHFL.IDX PT, R10, R9, RZ, 0x1c1f ;  /* 0x001c1fff090a7589 */ /* 0x0000a200000e0000 */
[C---:B------:R-:W-:Y:S01]  /*22c50*/  VIADD R219, R225.reuse, 0x8 ;  /* 0x00000008e1db7836 */ /* 0x040fe20000000000 */
[----:B------:R0:W-:Y:S01]  /*22c60*/  SYNCS.ARRIVE.TRANS64.RED.A1T0 RZ, [R6+URZ], RZ ;  /* 0x000000ff06ff79a7 */ /* 0x0001e2000810043f */
        /* <DEDUP_REMOVED lines=18> */
[----:B------:R-:W-:-:S02]  /*22d90*/  VIADD R173, R225, 0xa0 ;  /* 0x000000a0e1ad7836 */ /* 0x000fc40000000000 */
[C---:B------:R-:W-:Y:S02]  /*22da0*/  VIADD R177, R225.reuse, 0x90 ;  /* 0x00000090e1b17836 */ /* 0x040fe40000000000 */
[C---:B------:R-:W-:Y:S02]  /*22db0*/  VIADD R179, R225.reuse, 0x88 ;  /* 0x00000088e1b37836 */ /* 0x040fe40000000000 */
[C---:B------:R-:W-:Y:S02]  /*22dc0*/  VIADD R181, R225.reuse, 0x80 ;  /* 0x00000080e1b57836 */ /* 0x040fe40000000000 */
[C---:B------:R-:W-:Y:S02]  /*22dd0*/  VIADD R183, R225.reuse, 0x78 ;  /* 0x00000078e1b77836 */ /* 0x040fe40000000000 */
[C---:B------:R-:W-:Y:S02]  /*22de0*/  VIADD R187, R225.reuse, 0x68 ;  /* 0x00000068e1bb7836 */ /* 0x040fe40000000000 */
        /* <DEDUP_REMOVED lines=9> */
[----:B------:R-:W-:Y:S01]  /*22e80*/  VIADD R217, R225, 0x8 ;  /* 0x00000008e1d97836 */ /* 0x000fe20000000000 */
[----:B012---:R-:W-:Y:S06]  /*22e90*/  @P0 BRA `(.L_x_1837) ;  /* 0x0000000800040947 */ /* 0x007fec0003800000 */
[----:B------:R-:W-:Y:S02]  /*22ea0*/  ULDC UR4, c[0x0][0xac8] ;  /* 0x0002b20000047ab9 */ /* 0x000fe40000000800 */
[----:B------:R-:W-:Y:S02]  /*22eb0*/  ISETP.GE.AND P0, PT, R225, UR4, PT ;  /* 0x00000004e1007c0c */ /* 0x000fe4000bf06270 */
[----:B------:R-:W-:Y:S02]  /*22ec0*/  ISETP.GE.AND P5, PT, R191, UR4, PT ;  /* 0x00000004bf007c0c */ /* 0x000fe4000bfa6270 */
[----:B------:R-:W-:Y:S02]  /*22ed0*/  ISETP.GE.AND P4, PT, R189, UR4, PT ;  /* 0x00000004bd007c0c */ /* 0x000fe4000bf86270 */
[----:B------:R-:W-:-:S07]  /*22ee0*/  ISETP.GE.AND P3, PT, R187, UR4, PT ;  /* 0x00000004bb007c0c */ /* 0x000fce000bf66270 */
[----:B------:R-:W-:-:S04]  /*22ef0*/  @!P0 LEA R6, P1, R225, R20, 0x2 ;  /* 0x00000014e1068211 */ /* 0x000fc800078210ff */
[----:B------:R-:W-:-:S05]  /*22f00*/  @!P0 LEA.HI.X R7, R225, R10, R220, 0x2, P1 ;  /* 0x0000000ae1078211 */ /* 0x000fca00008f14dc */
        /* <DEDUP_REMOVED lines=55> */
[----:B------:R-:W-:Y:S02]  /*23280*/  @!P0 LEA.HI.X R7, R185, R10, R186, 0x2, P4 ;  /* 0x0000000ab9078211 */ /* 0x000fe400020f14ba */
[----:B------:R-:W-:Y:S02]  /*23290*/  ISETP.GE.AND P4, PT, R177, UR4, PT ;  /* 0x00000004b1007c0c */ /* 0x000fe4000bf86270 */
[-C--:B-1----:R-:W-:Y:S01]  /*232a0*/  @!P1 LEA R12, P5, R183, R20.reuse, 0x2 ;  /* 0x00000014b70c9211 */ /* 0x082fe200078a10ff */
[----:B------:R0:W-:Y:S01]  /*232b0*/  @!P0 ST.E.64 desc[UR60][R6.64], R80 ;  /* 0x0000005006008985 */ /* 0x0001e2000c101b3c */
[----:B--2---:R-:W-:Y:S02]  /*232c0*/  @!P2 LEA R14, P6, R181, R20, 0x2 ;  /* 0x00000014b50ea211 */ /* 0x004fe400078c10ff */
        /* <DEDUP_REMOVED lines=12> */
[----:B------:R-:W-:Y:S02]  /*23390*/  ISETP.GE.AND P0, PT, R169, UR4, PT ;  /* 0x00000004a9007c0c */ /* 0x000fe4000bf06270 */
[----:B--2---:R-:W-:Y:S01]  /*233a0*/  @!P5 LEA R14, P6, R175, R20, 0x2 ;  /* 0x00000014af0ed211 */ /* 0x004fe200078c10ff */
[----:B------:R1:W-:Y:S01]  /*233b0*/  @!P4 ST.E.64 desc[UR60][R12.64], R96 ;  /* 0x000000600c00c985 */ /* 0x0003e2000c101b3c */
[----:B------:R-:W-:Y:S02]  /*233c0*/  ISETP.GE.AND P4, PT, R165, UR4, PT ;  /* 0x00000004a5007c0c */ /* 0x000fe4000bf86270 */
[----:B------:R-:W-:Y:S02]  /*233d0*/  @!P5 LEA.HI.X R15, R175, R10, R176, 0x2, P6 ;  /* 0x0000000aaf0fd211 */ /* 0x000fe400030f14b0 */
[----:B0-----:R-:W-:-:S03]  /*233e0*/  @!P2 LEA R2, P6, R173, R20, 0x2 ;  /* 0x00000014ad02a211 */ /* 0x001fc600078c10ff */
[----:B------:R-:W-:Y:S01]  /*233f0*/  @!P5 ST.E.64 desc[UR60][R14.64], R100 ;  /* 0x000000640e00d985 */ /* 0x000fe2000c101b3c */
[----:B------:R-:W-:Y:S02]  /*23400*/  @!P1 LEA R6, P3, R171, R20, 0x2 ;  /* 0x00000014ab069211 */ /* 0x000fe400078610ff */
[----:B------:R-:W-:Y:S02]  /*23410*/  ISETP.GE.AND P5, PT, R167, UR4, PT ;  /* 0x00000004a7007c0c */ /* 0x000fe4000bfa6270 */
[----:B------:R-:W-:Y:S02]  /*23420*/  @!P2 LEA.HI.X R3, R173, R10, R174, 0x2, P6 ;  /* 0x0000000aad03a211 */ /* 0x000fe400030f14ae */
[----:B-1----:R-:W-:Y:S02]  /*23430*/  @!P0 LEA R12, P6, R169, R20, 0x2 ;  /* 0x00000014a90c8211 */ /* 0x002fe400078c10ff */
        /* <DEDUP_REMOVED lines=8> */
[----:B-1----:R-:W-:-:S02]  /*234c0*/  @!P4 LEA R6, P2, R165, R20, 0x2 ;  /* 0x00000014a506c211 */ /* 0x002fc400078410ff */
[----:B------:R-:W-:Y:S02]  /*234d0*/  @!P5 LEA.HI.X R3, R167, R10, R168, 0x2, P1 ;  /* 0x0000000aa703d211 */ /* 0x000fe400008f14a8 */
[----:B--2---:R-:W-:Y:S02]  /*234e0*/  @!P3 LEA R12, P6, R163, R20, 0x2 ;  /* 0x00000014a30cb211 */ /* 0x004fe400078c10ff */
        /* <DEDUP_REMOVED lines=10> */
[----:B------:R-:W-:Y:S02]  /*23590*/  @!P0 LEA.HI.X R3, R161, R10, R162, 0x2, P5 ;  /* 0x0000000aa1038211 */ /* 0x000fe400028f14a2 */
[----:B------:R-:W-:Y:S02]  /*235a0*/  ISETP.GE.AND P5, PT, R24, UR4, PT ;  /* 0x0000000418007c0c */ /* 0x000fe4000bfa6270 */
[C---:B-1----:R-:W-:Y:S01]  /*235b0*/  @!P1 LEA R6, P6, R159.reuse, R20, 0x2 ;  /* 0x000000149f069211 */ /* 0x042fe200078c10ff */
[----:B------:R0:W-:Y:S03]  /*235c0*/  @!P0 ST.E.64 desc[UR60][R2.64], R128 ;  /* 0x0000008002008985 */ /* 0x0001e6000c101b3c */
[----:B------:R-:W-:Y:S02]  /*235d0*/  @!P1 LEA.HI.X R7, R159, R10, R160, 0x2, P6 ;  /* 0x0000000a9f079211 */ /* 0x000fe400030f14a0 */
[----:B--2---:R-:W-:-:S03]  /*235e0*/  @!P3 LEA R12, P6, R155, R20, 0x2 ;  /* 0x000000149b0cb211 */ /* 0x004fc600078c10ff */
[----:B------:R1:W-:Y:S01]  /*235f0*/  @!P1 ST.E.64 desc[UR60][R6.64], R132 ;  /* 0x0000008406009985 */ /* 0x0003e2000c101b3c */
[----:B------:R-:W-:Y:S02]  /*23600*/  @!P3 LEA.HI.X R13, R155, R10, R156, 0x2, P6 ;  /* 0x0000000a9b0db211 */ /* 0x000fe400030f149c */
[----:B0-----:R-:W-:-:S04]  /*23610*/  @!P4 LEA R2, P0, R157, R20, 0x2 ;  /* 0x000000149d02c211 */ /* 0x001fc800078010ff */
[----:B------:R-:W-:Y:S02]  /*23620*/  @!P4 LEA.HI.X R3, R157, R10, R158, 0x2, P0 ;  /* 0x0000000a9d03c211 */ /* 0x000fe400000f149e */
[----:B-1----:R-:W-:-:S03]  /*23630*/  @!P2 LEA R6, P1, R93, R20, 0x2 ;  /* 0x000000145d06a211 */ /* 0x002fc600078210ff */
[----:B------:R0:W-:Y:S01]  /*23640*/  @!P4 ST.E.64 desc[UR60][R2.64], R136 ;  /* 0x000000880200c985 */ /* 0x0001e2000c101b3c */
[C---:B------:R-:W-:Y:S02]  /*23650*/  @!P5 LEA R20, P0, R24.reuse, R20, 0x2 ;  /* 0x000000141814d211 */ /* 0x040fe400078010ff */
[-C--:B------:R-:W-:Y:S01]  /*23660*/  @!P2 LEA.HI.X R7, R93, R10.reuse, R154, 0x2, P1 ;  /* 0x0000000a5d07a211 */ /* 0x080fe200008f149a */
[----:B------:R0:W-:Y:S01]  /*23670*/  @!P3 ST.E.64 desc[UR60][R12.64], R140 ;  /* 0x0000008c0c00b985 */ /* 0x0001e2000c101b3c */
[----:B------:R-:W-:-:S03]  /*23680*/  @!P5 LEA.HI.X R21, R24, R10, R92, 0x2, P0 ;  /* 0x0000000a1815d211 */ /* 0x000fc600000f145c */
[----:B------:R0:W-:Y:S04]  /*23690*/  @!P2 ST.E.64 desc[UR60][R6.64], R144 ;  /* 0x000000900600a985 */ /* 0x0001e8000c101b3c */
[----:B------:R0:W-:Y:S02]  /*236a0*/  @!P5 ST.E.64 desc[UR60][R20.64], R148 ;  /* 0x000000941400d985 */ /* 0x0001e4000c101b3c */
.L_x_1837:
[----:B------:R-:W-:Y:S05]  /*236b0*/  BSYNC B1 ;  /* 0x0000000000017941 */ /* 0x000fea0003800000 */
.L_x_1836:
[----:B------:R-:W-:Y:S01]  /*236c0*/  ISETP.GE.AND P0, PT, R11, R8, PT ;  /* 0x000000080b00720c */ /* 0x000fe20003f06270 */
[----:B------:R-:W1:Y:S04]  /*236d0*/  SHFL.IDX PT, R9, R9, 0x1, 0x1c1f ;  /* 0x003c1f0009097f89 */ /* 0x000e6800000e0000 */
[----:B------:R-:W2:Y:S08]  /*236e0*/  SHFL.IDX PT, R0, R0, 0x1, 0x1c1f ;  /* 0x003c1f0000007f89 */ /* 0x000eb000000e0000 */
[----:B------:R-:W-:Y:S05]  /*236f0*/  @P0 BRA `(.L_x_1835) ;  /* 0x0000001400900947 */ /* 0x000fea0003800000 */
[----:B------:R-:W-:Y:S02]  /*23700*/  ULDC UR4, c[0x0][0xac8] ;  /* 0x0002b20000047ab9 */ /* 0x000fe40000000800 */
[----:B------:R-:W-:Y:S02]  /*23710*/  ISETP.GE.AND P4, PT, R225, UR4, PT ;  /* 0x00000004e1007c0c */ /* 0x000fe4000bf86270 */
[----:B------:R-:W-:Y:S02]  /*23720*/  ISETP.GE.AND P2, PT, R217, UR4, PT ;  /* 0x00000004d9007c0c */ /* 0x000fe4000bf46270 */
[----:B------:R-:W-:Y:S02]  /*23730*/  ISETP.GE.AND P1, PT, R215, UR4, PT ;  /* 0x00000004d7007c0c */ /* 0x000fe4000bf26270 */
[----:B------:R-:W-:-:S07]  /*23740*/  ISETP.GE.AND P0, PT, R213, UR4, PT ;  /* 0x00000004d5007c0c */ /* 0x000fce000bf06270 */
[----:B0-2---:R-:W-:-:S04]  /*23750*/  @!P4 LEA R2, P3, R225, R0, 0x2 ;  /* 0x00000000e102c211 */ /* 0x005fc800078610ff */
[----:B-1----:R-:W-:Y:S02]  /*23760*/  @!P4 LEA.HI.X R3, R225, R9, R220, 0x2, P3 ;  /* 0x00000009e103c211 */ /* 0x002fe400018f14dc */
[----:B------:R-:W-:-:S03]  /*23770*/  ISETP.GE.AND P3, PT, R211, UR4, PT ;  /* 0x00000004d3007c0c */ /* 0x000fc6000bf66270 */
[----:B------:R0:W-:Y:S01]  /*23780*/  @!P4 ST.E.64 desc[UR60][R2.64], R4 ;  /* 0x000000040200c985 */ /* 0x0001e2000c101b3c */
[----:B------:R-:W-:Y:S02]  /*23790*/  ISETP.GE.AND P4, PT, R209, UR4, PT ;  /* 0x00000004d1007c0c */ /* 0x000fe4000bf86270 */
[-C--:B0-----:R-:W-:Y:S02]  /*237a0*/  @!P2 LEA R2, P6, R217, R0.reuse, 0x2 ;  /* 0x00000000d902a211 */ /* 0x081fe400078c10ff */
[-C--:B------:R-:W-:Y:S02]  /*237b0*/  @!P1 LEA R4, P5, R215, R0.reuse, 0x2 ;  /* 0x00000000d7049211 */ /* 0x080fe400078a10ff */
[-C--:B------:R-:W-:Y:S02]  /*237c0*/  @!P2 LEA.HI.X R3, R217, R9.reuse, R219, 0x2, P6 ;  /* 0x00000009d903a211 */ /* 0x080fe400030f14db */
[----:B------:R-:W-:Y:S02]  /*237d0*/  @!P0 LEA R6, P6, R213, R0, 0x2 ;  /* 0x00000000d5068211 */ /* 0x000fe400078c10ff */
        /* <DEDUP_REMOVED lines=9> */
[-C--:B------:R-:W-:Y:S02]  /*23870*/  @!P3 LEA.HI.X R3, R211, R9.reuse, R212, 0x2, P1 ;  /* 0x00000009d303b211 */ /* 0x080fe400008f14d4 */
[----:B------:R-:W-:Y:S02]  /*23880*/  ISETP.GE.AND P1, PT, R197, UR4, PT ;  /* 0x00000004c5007c0c */ /* 0x000fe4000bf26270 */
[----:B------:R-:W-:Y:S01]  /*23890*/  @!P4 LEA.HI.X R5, R209, R9, R210, 0x2, P2 ;  /* 0x00000009d105c211 */ /* 0x000fe200010f14d2 */
[----:B------:R0:W-:Y:S01]  /*238a0*/  @!P3 ST.E.64 desc[UR60][R2.64], R42 ;  /* 0x0000002a0200b985 */ /* 0x0001e2000c101b3c */
[----:B------:R-:W-:Y:S02]  /*238b0*/  ISETP.GE.AND P2, PT, R195, UR4, PT ;  /* 0x00000004c3007c0c */ /* 0x000fe4000bf46270 */
[----:B--2---:R-:W-:Y:S01]  /*238c0*/  @!P5 LEA R6, P6, R207, R0, 0x2 ;  /* 0x00000000cf06d211 */ /* 0x004fe200078c10ff */
[----:B------:R1:W-:Y:S01]  /*238d0*/  @!P4 ST.E.64 desc[UR60][R4.64], R46 ;  /* 0x0000002e0400c985 */ /* 0x0003e2000c101b3c */
[----:B------:R-:W-:-:S02]  /*238e0*/  ISETP.GE.AND P3, PT, R193, UR4, PT ;  /* 0x00000004c1007c0c */ /* 0x000fc4000bf66270 */
[----:B------:R-:W-:Y:S02]  /*238f0*/  @!P5 LEA.HI.X R7, R207, R9, R208, 0x2, P6 ;  /* 0x00000009cf07d211 */ /* 0x000fe400030f14d0 */
[----:B------:R-:W-:-:S03]  /*23900*/  ISETP.GE.AND P4, PT, R191, UR4, PT ;  /* 0x00000004bf007c0c */ /* 0x000fc6000bf86270 */
[----:B------:R2:W-:Y:S01]  /*23910*/  @!P5 ST.E.64 desc[UR60][R6.64], R50 ;  /* 0x000000320600d985 */ /* 0x0005e2000c101b3c */
[-C--:B0-----:R-:W-:Y:S02]  /*23920*/  @!P0 LEA R2, P6, R199, R0.reuse, 0x2 ;  /* 0x00000000c7028211 */ /* 0x081fe400078c10ff */
[-C--:B-1----:R-:W-:Y:S02]  /*23930*/  @!P1 LEA R4, P5, R197, R0.reuse, 0x2 ;  /* 0x00000000c5049211 */ /* 0x082fe400078a10ff */
[-C--:B------:R-:W-:Y:S02]  /*23940*/  @!P0 LEA.HI.X R3, R199, R9.reuse, R206, 0x2, P6 ;  /* 0x00000009c7038211 */ /* 0x080fe400030f14ce */
[----:B------:R-:W-:Y:S02]  /*23950*/  @!P1 LEA.HI.X R5, R197, R9, R198, 0x2, P5 ;  /* 0x00000009c5059211 */ /* 0x000fe400028f14c6 */
[----:B------:R-:W-:Y:S01]  /*23960*/  ISETP.GE.AND P5, PT, R189, UR4, PT ;  /* 0x00000004bd007c0c */ /* 0x000fe2000bfa6270 */
[----:B------:R0:W-:Y:S01]  /*23970*/  @!P0 ST.E.64 desc[UR60][R2.64], R54 ;  /* 0x0000003602008985 */ /* 0x0001e2000c101b3c */
[----:B--2---:R-:W-:-:S02]  /*23980*/  @!P2 LEA R6, P6, R195, R0, 0x2 ;  /* 0x00000000c306a211 */ /* 0x004fc400078c10ff */
[----:B------:R-:W-:Y:S01]  /*23990*/  ISETP.GE.AND P0, PT, R187, UR4, PT ;  /* 0x00000004bb007c0c */ /* 0x000fe2000bf06270 */
[----:B------:R1:W-:Y:S01]  /*239a0*/  @!P1 ST.E.64 desc[UR60][R4.64], R58 ;  /* 0x0000003a04009985 */ /* 0x0003e2000c101b3c */
        /* <DEDUP_REMOVED lines=9> */
[----:B--2---:R-:W-:-:S03]  /*23a40*/  @!P5 LEA R6, P6, R189, R0, 0x2 ;  /* 0x00000000bd06d211 */ /* 0x004fc600078c10ff */
[----:B------:R1:W-:Y:S01]  /*23a50*/  @!P4 ST.E.64 desc[UR60][R4.64], R70 ;  /* 0x000000460400c985 */ /* 0x0003e2000c101b3c */
[----:B------:R-:W-:-:S05]  /*23a60*/  @!P5 LEA.HI.X R7, R189, R9, R190, 0x2, P6 ;  /* 0x00000009bd07d211 */ /* 0x000fca00030f14be */
[----:B------:R2:W-:Y:S01]  /*23a70*/  @!P5 ST.E.64 desc[UR60][R6.64], R74 ;  /* 0x0000004a0600d985 */ /* 0x0005e2000c101b3c */
[----:B------:R-:W-:Y:S02]  /*23a80*/  ISETP.GE.AND P5, PT, R181, UR4, PT ;  /* 0x00000004b5007c0c */ /* 0x000fe4000bfa6270 */
[----:B0-----:R-:W-:-:S04]  /*23a90*/  @!P0 LEA R2, P4, R187, R0, 0x2 ;  /* 0x00000000bb028211 */ /* 0x001fc800078810ff */
[-C--:B------:R-:W-:Y:S02]  /*23aa0*/  @!P0 LEA.HI.X R3, R187, R9.reuse, R188, 0x2, P4 ;  /* 0x00000009bb038211 */ /* 0x080fe400020f14bc */
        /* <DEDUP_REMOVED lines=16> */
[-C--:B------:R-:W-:Y:S02]  /*23bb0*/  @!P4 LEA.HI.X R5, R179, R9.reuse, R180, 0x2, P0 ;  /* 0x00000009b305c211 */ /* 0x080fe400000f14b4 */
[----:B------:R-:W-:Y:S02]  /*23bc0*/  ISETP.GE.AND P0, PT, R171, UR4, PT ;  /* 0x00000004ab007c0c */ /* 0x000fe4000bf06270 */
[----:B--2---:R-:W-:Y:S01]  /*23bd0*/  @!P3 LEA R6, P6, R177, R0, 0x2 ;  /* 0x00000000b106b211 */ /* 0x004fe200078c10ff */
[----:B------:R1:W-:Y:S01]  /*23be0*/  @!P4 ST.E.64 desc[UR60][R4.64], R94 ;  /* 0x0000005e0400c985 */ /* 0x0003e2000c101b3c */
[----:B------:R-:W-:Y:S02]  /*23bf0*/  ISETP.GE.AND P4, PT, R167, UR4, PT ;  /* 0x00000004a7007c0c */ /* 0x000fe4000bf86270 */
[----:B------:R-:W-:-:S02]  /*23c00*/  @!P3 LEA.HI.X R7, R177, R9, R178, 0x2, P6 ;  /* 0x00000009b107b211 */ /* 0x000fc400030f14b2 */
[----:B0-----:R-:W-:-:S03]  /*23c10*/  @!P2 LEA R2, P6, R175, R0, 0x2 ;  /* 0x00000000af02a211 */ /* 0x001fc600078c10ff */
[----:B------:R0:W-:Y:S01]  /*23c20*/  @!P3 ST.E.64 desc[UR60][R6.64], R98 ;  /* 0x000000620600b985 */ /* 0x0001e2000c101b3c */
[----:B------:R-:W-:Y:S02]  /*23c30*/  @!P2 LEA.HI.X R3, R175, R9, R176, 0x2, P6 ;  /* 0x00000009af03a211 */ /* 0x000fe400030f14b0 */
[----:B-1----:R-:W-:-:S03]  /*23c40*/  @!P1 LEA R4, P3, R173, R0, 0x2 ;  /* 0x00000000ad049211 */ /* 0x002fc600078610ff */
[----:B------:R1:W-:Y:S01]  /*23c50*/  @!P2 ST.E.64 desc[UR60][R2.64], R102 ;  /* 0x000000660200a985 */ /* 0x0003e2000c101b3c */
[-C--:B------:R-:W-:Y:S02]  /*23c60*/  @!P1 LEA.HI.X R5, R173, R9.reuse, R174, 0x2, P3 ;  /* 0x00000009ad059211 */ /* 0x080fe400018f14ae */
[----:B------:R-:W-:Y:S02]  /*23c70*/  ISETP.GE.AND P3, PT, R165, UR4, PT ;  /* 0x00000004a5007c0c */ /* 0x000fe4000bf66270 */
[CC--:B0-----:R-:W-:Y:S01]  /*23c80*/  @!P0 LEA R6, P6, R171.reuse, R0.reuse, 0x2 ;  /* 0x00000000ab068211 */ /* 0x0c1fe200078c10ff */
[----:B------:R0:W-:Y:S03]  /*23c90*/  @!P1 ST.E.64 desc[UR60][R4.64], R106 ;  /* 0x0000006a04009985 */ /* 0x0001e6000c101b3c */
[----:B------:R-:W-:Y:S02]  /*23ca0*/  @!P0 LEA.HI.X R7, R171, R9, R172, 0x2, P6 ;  /* 0x00000009ab078211 */ /* 0x000fe400030f14ac */
[----:B-1----:R-:W-:-:S03]  /*23cb0*/  @!P5 LEA R2, P1, R169, R0, 0x2 ;  /* 0x00000000a902d211 */ /* 0x002fc600078210ff */
        /* <DEDUP_REMOVED lines=8> */
[-C--:B-1----:R-:W-:Y:S01]  /*23d40*/  @!P3 LEA R6, P6, R165, R0.reuse, 0x2 ;  /* 0x00000000a506b211 */ /* 0x082fe200078c10ff */
[----:B------:R1:W-:Y:S01]  /*23d50*/  @!P4 ST.E.64 desc[UR60][R4.64], R118 ;  /* 0x000000760400c985 */ /* 0x0003e2000c101b3c */
[----:B------:R-:W-:Y:S02]  /*23d60*/  ISETP.GE.AND P4, PT, R159, UR4, PT ;  /* 0x000000049f007c0c */ /* 0x000fe4000bf86270 */
[----:B------:R-:W-:Y:S02]  /*23d70*/  @!P3 LEA.HI.X R7, R165, R9, R166, 0x2, P6 ;  /* 0x00000009a507b211 */ /* 0x000fe400030f14a6 */
[----:B0-----:R-:W-:-:S03]  /*23d80*/  @!P1 LEA R2, P6, R161, R0, 0x2 ;  /* 0x00000000a1029211 */ /* 0x001fc600078c10ff */
[----:B------:R0:W-:Y:S01]  /*23d90*/  @!P3 ST.E.64 desc[UR60][R6.64], R122 ;  /* 0x0000007a0600b985 */ /* 0x0001e2000c101b3c */
[----:B------:R-:W-:Y:S02]  /*23da0*/  ISETP.GE.AND P3, PT, R157, UR4, PT ;  /* 0x000000049d007c0c */ /* 0x000fe4000bf66270 */
[----:B------:R-:W-:Y:S02]  /*23db0*/  @!P1 LEA.HI.X R3, R161, R9, R162, 0x2, P6 ;  /* 0x00000009a1039211 */ /* 0x000fe400030f14a2 */
[----:B-1----:R-:W-:-:S04]  /*23dc0*/  @!P0 LEA R4, P5, R163, R0, 0x2 ;  /* 0x00000000a3048211 */ /* 0x002fc800078a10ff */
[----:B------:R-:W-:Y:S02]  /*23dd0*/  @!P0 LEA.HI.X R5, R163, R9, R164, 0x2, P5 ;  /* 0x00000009a3058211 */ /* 0x000fe400028f14a4 */
[----:B------:R-:W-:-:S03]  /*23de0*/  ISETP.GE.AND P5, PT, R93, UR4, PT ;  /* 0x000000045d007c0c */ /* 0x000fc6000bfa6270 */
[----:B------:R1:W-:Y:S04]  /*23df0*/  @!P0 ST.E.64 desc[UR60][R4.64], R126 ;  /* 0x0000007e04008985 */ /* 0x0003e8000c101b3c */
[----:B------:R2:W-:Y:S01]  /*23e00*/  @!P1 ST.E.64 desc[UR60][R2.64], R130 ;  /* 0x0000008202009985 */ /* 0x0005e2000c101b3c */
[----:B0-----:R-:W-:-:S04]  /*23e10*/  @!P2 LEA R6, P1, R155, R0, 0x2 ;  /* 0x000000009b06a211 */ /* 0x001fc800078210ff */
[-C--:B------:R-:W-:Y:S02]  /*23e20*/  @!P2 LEA.HI.X R7, R155, R9.reuse, R156, 0x2, P1 ;  /* 0x000000099b07a211 */ /* 0x080fe400008f149c */
[-C--:B-1----:R-:W-:Y:S02]  /*23e30*/  @!P4 LEA R4, P0, R159, R0.reuse, 0x2 ;  /* 0x000000009f04c211 */ /* 0x082fe400078010ff */
[-C--:B--2---:R-:W-:Y:S02]  /*23e40*/  @!P3 LEA R2, P6, R157, R0.reuse, 0x2 ;  /* 0x000000009d02b211 */ /* 0x084fe400078c10ff */
[-C--:B------:R-:W-:Y:S02]  /*23e50*/  @!P4 LEA.HI.X R5, R159, R9.reuse, R160, 0x2, P0 ;  /* 0x000000099f05c211 */ /* 0x080fe400000f14a0 */
[----:B------:R-:W-:Y:S02]  /*23e60*/  @!P5 LEA R10, P0, R93, R0, 0x2 ;  /* 0x000000005d0ad211 */ /* 0x000fe400078010ff */
[-C--:B------:R-:W-:Y:S01]  /*23e70*/  @!P3 LEA.HI.X R3, R157, R9.reuse, R158, 0x2, P6 ;  /* 0x000000099d03b211 */ /* 0x080fe200030f149e */
[----:B------:R0:W-:Y:S01]  /*23e80*/  @!P4 ST.E.64 desc[UR60][R4.64], R134 ;  /* 0x000000860400c985 */ /* 0x0001e2000c101b3c */
[----:B------:R-:W-:-:S02]  /*23e90*/  @!P5 LEA.HI.X R11, R93, R9, R154, 0x2, P0 ;  /* 0x000000095d0bd211 */ /* 0x000fc400000f149a */
[----:B------:R-:W-:Y:S01]  /*23ea0*/  ISETP.GE.AND P0, PT, R24, UR4, PT ;  /* 0x0000000418007c0c */ /* 0x000fe2000bf06270 */
[----:B------:R0:W-:Y:S04]  /*23eb0*/  @!P3 ST.E.64 desc[UR60][R2.64], R138 ;  /* 0x0000008a0200b985 */ /* 0x0001e8000c101b3c */
[----:B------:R0:W-:Y:S04]  /*23ec0*/  @!P2 ST.E.64 desc[UR60][R6.64], R142 ;  /* 0x0000008e0600a985 */ /* 0x0001e8000c101b3c */
[----:B------:R0:W-:Y:S04]  /*23ed0*/  @!P5 ST.E.64 desc[UR60][R10.64], R146 ;  /* 0x000000920a00d985 */ /* 0x0001e8000c101b3c */
[----:B------:R-:W-:Y:S05]  /*23ee0*/  @P0 BRA `(.L_x_1835) ;  /* 0x0000000c00940947 */ /* 0x000fea0003800000 */
[----:B0-----:R-:W-:-:S04]  /*23ef0*/  LEA R2, P0, R24, R0, 0x2 ;  /* 0x0000000018027211 */ /* 0x001fc800078010ff */
[----:B------:R-:W-:-:S05]  /*23f00*/  LEA.HI.X R3, R24, R9, R92, 0x2, P0 ;  /* 0x0000000918037211 */ /* 0x000fca00000f145c */
[----:B------:R0:W-:Y:S01]  /*23f10*/  ST.E.64 desc[UR60][R2.64], R150 ;  /* 0x0000009602007985 */ /* 0x0001e2000c101b3c */
[----:B------:R-:W-:Y:S05]  /*23f20*/  BRA `(.L_x_1835) ;  /* 0x0000000c00847947 */ /* 0x000fea0003800000 */
.L_x_1826:
[----:B------:R-:W3:Y:S01]  /*23f30*/  LDL R8, [R1+0x8c] ;  /* 0x00008c0001087983 */ /* 0x000ee20000100800 */
[----:B------:R-:W-:Y:S01]  /*23f40*/  ULDC.64 UR4, c[0x0][0xc08] ;  /* 0x0003020000047ab9 */ /* 0x000fe20000000a00 */
[----:B------:R-:W3:Y:S01]  /*23f50*/  LDC.64 R2, c[0x0][0xc00] ;  /* 0x00030000ff027b82 */ /* 0x000ee20000000a00 */
[----:B------:R-:W-:Y:S01]  /*23f60*/  ISETP.NE.U32.AND P0, PT, RZ, UR4, PT ;  /* 0x00000004ff007c0c */ /* 0x000fe2000bf05070 */
[----:B------:R-:W4:Y:S01]  /*23f70*/  LDL R7, [R1+0x88] ;  /* 0x0000880001077983 */ /* 0x000f220000100800 */
[----:B------:R-:W-:Y:S02]  /*23f80*/  IMAD.MOV.U32 R15, RZ, RZ, RZ ;  /* 0x000000ffff0f7224 */ /* 0x000fe400078e00ff */
[----:B------:R-:W-:Y:S01]  /*23f90*/  ISETP.NE.AND.EX P1, PT, RZ, UR5, PT, P0 ;  /* 0x00000005ff007c0c */ /* 0x000fe2000bf25300 */
[----:B------:R-:W-:Y:S02]  /*23fa0*/  ULDC.64 UR4, c[0x0][0xc00] ;  /* 0x0003000000047ab9 */ /* 0x000fe40000000a00 */
[----:B------:R-:W-:-:S04]  /*23fb0*/  ISETP.NE.U32.AND P0, PT, RZ, UR4, PT ;  /* 0x00000004ff007c0c */ /* 0x000fc8000bf05070 */
[----:B------:R-:W-:-:S06]  /*23fc0*/  ISETP.NE.AND.EX P0, PT, RZ, UR5, PT, P0 ;  /* 0x00000005ff007c0c */ /* 0x000fcc000bf05300 */
[----:B------:R-:W1:Y:S01]  /*23fd0*/  @P1 LDC.64 R4, c[0x0][0xc08] ;  /* 0x00030200ff041b82 */ /* 0x000e620000000a00 */
[----:B------:R-:W-:Y:S02]  /*23fe0*/  ULDC UR4, c[0x0][0xa88] ;  /* 0x0002a20000047ab9 */ /* 0x000fe40000000800 */
[----:B0-----:R-:W-:Y:S01]  /*23ff0*/  IMAD.U32 R0, RZ, RZ, UR4 ;  /* 0x00000004ff007e24 */ /* 0x001fe2000f8e00ff */
[----:B------:R-:W0:Y:S01]  /*24000*/  S2R R35, SR_TID.X ;  /* 0x0000000000237919 */ /* 0x000e220000002100 */
[----:B---3--:R-:W-:-:S04]  /*24010*/  IMAD.WIDE R2, R8, 0x4, R2 ;  /* 0x0000000408027825 */ /* 0x008fc800078e0202 */
[----:B-1----:R-:W-:Y:S01]  /*24020*/  @P1 IMAD.WIDE R4, R8, 0x4, R4 ;  /* 0x0000000408041825 */ /* 0x002fe200078e0204 */
[----:B------:R1:W5:Y:S04]  /*24030*/  @P0 LDG.E R15, desc[UR60][R2.64] ;  /* 0x0000003c020f0981 */ /* 0x000368000c1e1900 */
[----:B------:R1:W5:Y:S01]  /*24040*/  @P1 LDG.E R0, desc[UR60][R4.64] ;  /* 0x0000003c04001981 */ /* 0x000362000c1e1900 */
[----:B----4-:R-:W-:Y:S02]  /*24050*/  ISETP.NE.AND P2, PT, R7, RZ, PT ;  /* 0x000000ff0700720c */ /* 0x010fe40003f45270 */
[----:B0-----:R-:W-:Y:S02]  /*24060*/  IADD3 R6, R35, -0x80, RZ ;  /* 0xffffff8023067810 */ /* 0x001fe40007ffe0ff */
[----:B------:R-:W-:-:S02]  /*24070*/  SHF.R.S32.HI R28, RZ, 0x1f, R8 ;  /* 0x0000001fff1c7819 */ /* 0x000fc40000011408 */
[----:B------:R-:W-:-:S07]  /*24080*/  ISETP.GT.AND P3, PT, R6, 0x7f, PT ;  /* 0x0000007f0600780c */ /* 0x000fce0003f64270 */
[----:B------:R-:W0:Y:S02]  /*24090*/  @!P2 LDC R7, c[0x0][0xad4] ;  /* 0x0002b500ff07ab82 */ /* 0x000e240000000800 */
[----:B0-----:R1:W-:Y:S01]  /*240a0*/  @!P2 STL [R1+0x88], R7 ;  /* 0x000088070100a387 */ /* 0x0013e20000100800 */
[----:B------:R-:W-:Y:S01]  /*240b0*/  ISETP.GT.AND P2, PT, R7, 0x1, PT ;  /* 0x000000010700780c */ /* 0x000fe20003f44270 */
[----:B------:R-:W-:-:S12]  /*240c0*/  @P1 BRA `(.L_x_1838) ;  /* 0x0000000000101947 */ /* 0x000fd80003800000 */
[----:B------:R-:W-:Y:S05]  /*240d0*/  @!P0 BRA `(.L_x_1838) ;  /* 0x00000000000c8947 */ /* 0x000fea0003800000 */
[----:B-1----:R-:W3:Y:S04]  /*240e0*/  LDG.E R5, desc[UR60][R2.64] ;  /* 0x0000003c02057981 */ /* 0x002ee8000c1e1900 */
[----:B-----5:R-:W3:Y:S02]  /*240f0*/  LDG.E R0, desc[UR60][R2.64+0x4] ;  /* 0x0000043c02007981 */ /* 0x020ee4000c1e1900 */
[----:B---3--:R-:W-:-:S07]  /*24100*/  IMAD.IADD R0, R0, 0x1, -R5 ;  /* 0x0000000100007824 */ /* 0x008fce00078e0a05 */
.L_x_1838:
[----:B------:R-:W-:Y:S01]  /*24110*/  BSSY B1, `(.L_x_1839) ;  /* 0x0000037000017945 */ /* 0x000fe20003800000 */
[----:B------:R-:W-:Y:S02]  /*24120*/  SEL R33, R8, RZ, !P0 ;  /* 0x000000ff08217207 */ /* 0x000fe40004000000 */
[----:B------:R-:W-:Y:S02]  /*24130*/  SEL R28, R28, RZ, !P0 ;  /* 0x000000ff1c1c7207 */ /* 0x000fe40004000000 */
[----:B--2--5:R-:W-:Y:S01]  /*24140*/  SHF.R.S32.HI R24, RZ, 0x1f, R15 ;  /* 0x0000001fff187819 */ /* 0x024fe2000001140f */
[----:B------:R-:W-:Y:S06]  /*24150*/  @P3 BRA `(.L_x_1840) ;  /* 0x0000000000c83947 */ /* 0x000fec0003800000 */
[----:B-1----:R-:W2:Y:S01]  /*24160*/  LDL R3, [R1+0x5c] ;  /* 0x00005c0001037983 */ /* 0x002ea20000100800 */
[----:B------:R-:W0:Y:S02]  /*24170*/  LDC R37, c[0x0][0xbe8] ;  /* 0x0002fa00ff257b82 */ /* 0x000e240000000800 */
[----:B0-----:R-:W-:Y:S01]  /*24180*/  IMAD R2, R0, R37, RZ ;  /* 0x0000002500027224 */ /* 0x001fe200078e02ff */
[----:B--2---:R-:W-:-:S04]  /*24190*/  IADD3 R35, R3, -0x80, R35 ;  /* 0xffffff8003237810 */ /* 0x004fc80007ffe023 */
[----:B------:R-:W-:-:S13]  /*241a0*/  ISETP.GE.AND P0, PT, R35, R2, PT ;  /* 0x000000022300720c */ /* 0x000fda0003f06270 */
[----:B------:R-:W-:Y:S05]  /*241b0*/  @P0 BRA `(.L_x_1840) ;  /* 0x0000000000b00947 */ /* 0x000fea0003800000 */
[----:B------:R-:W2:Y:S01]  /*241c0*/  LDL.LU R30, [R1+0x94] ;  /* 0x00009400011e7983 */ /* 0x000ea20000300800 */
[----:B------:R-:W-:Y:S01]  /*241d0*/  IMAD.MOV.U32 R20, RZ, RZ, 0x9b8 ;  /* 0x000009b8ff147424 */ /* 0x000fe200078e00ff */
[----:B------:R-:W-:Y:S01]  /*241e0*/  ISETP.GT.AND P0, PT, R7, 0x1, PT ;  /* 0x000000010700780c */ /* 0x000fe20003f04270 */
[----:B------:R-:W0:Y:S01]  /*241f0*/  LDC.64 R8, c[0x0][0xba8] ;  /* 0x0002ea00ff087b82 */ /* 0x000e220000000a00 */
[----:B------:R-:W-:Y:S01]  /*24200*/  ISETP.NE.AND P1, PT, R37, 0x1, PT ;  /* 0x000000012500780c */ /* 0x000fe20003f25270 */
[----:B------:R-:W-:Y:S01]  /*24210*/  IMAD.MOV.U32 R21, RZ, RZ, R35 ;  /* 0x000000ffff157224 */ /* 0x000fe200078e0023 */
[----:B------:R-:W-:-:S05]  /*24220*/  SEL R20, R20, 0x978, P0 ;  /* 0x0000097814147807 */ /* 0x000fca0000000000 */
[----:B------:R-:W1:Y:S08]  /*24230*/  LDC.64 R2, c[0x0][R20+0x220] ;  /* 0x0000880014027b82 */ /* 0x000e700000000a00 */
[----:B------:R-:W3:Y:S08]  /*24240*/  LDC.64 R10, c[0x0][R20+0x218] ;  /* 0x00008600140a7b82 */ /* 0x000ef00000000a00 */
[----:B------:R-:W4:Y:S08]  /*24250*/  LDC.64 R4, c[0x0][R20+0x228] ;  /* 0x00008a0014047b82 */ /* 0x000f300000000a00 */
[----:B------:R-:W5:Y:S08]  /*24260*/  @P1 LDC R14, c[0x0][0xbec] ;  /* 0x0002fb00ff0e1b82 */ /* 0x000f700000000800 */
[----:B------:R-:W4:Y:S08]  /*24270*/  LDC.64 R6, c[0x0][R20+0x210] ;  /* 0x0000840014067b82 */ /* 0x000f300000000a00 */
[----:B------:R-:W4:Y:S01]  /*24280*/  @P1 LDC R31, c[0x0][0xbf0] ;  /* 0x0002fc00ff1f1b82 */ /* 0x000f220000000800 */
[----:B-----5:R-:W-:-:S07]  /*24290*/  @P1 IMAD.HI.U32 R14, R35, R14, RZ ;  /* 0x0000000e230e1227 */ /* 0x020fce00078e00ff */
[----:B0-----:R-:W0:Y:S01]  /*242a0*/  @!P0 LDC R8, c[0x0][0xb50] ;  /* 0x0002d400ff088b82 */ /* 0x001e220000000800 */
[-C--:B-1----:R-:W-:Y:S02]  /*242b0*/  IMAD R3, R3, R33.reuse, RZ ;  /* 0x0000002103037224 */ /* 0x082fe400078e02ff */
[----:B------:R-:W-:-:S05]  /*242c0*/  IMAD.WIDE.U32 R12, R2, R33, RZ ;  /* 0x00000021020c7225 */ /* 0x000fca00078e00ff */
[----:B------:R-:W1:Y:S01]  /*242d0*/  @!P0 LDC R9, c[0x0][0xb54] ;  /* 0x0002d500ff098b82 */ /* 0x000e620000000800 */
[-C--:B---3--:R-:W-:Y:S02]  /*242e0*/  IMAD R29, R11, R226.reuse, RZ ;  /* 0x000000e20b1d7224 */ /* 0x088fe400078e02ff */
[----:B------:R-:W-:Y:S01]  /*242f0*/  IMAD.WIDE.U32 R10, R10, R226, RZ ;  /* 0x000000e20a0a7225 */ /* 0x000fe200078e00ff */
[----:B----4-:R-:W-:-:S03]  /*24300*/  @P1 SHF.R.U32.HI R21, RZ, R31, R14 ;  /* 0x0000001fff151219 */ /* 0x010fc6000001160e */
        /* <DEDUP_REMOVED lines=19> */
[----:B------:R-:W-:Y:S02]  /*24440*/  IMAD.MOV.U32 R3, RZ, RZ, -0x800000 ;  /* 0xff800000ff037424 */ /* 0x000fe400078e00ff */
[----:B------:R-:W-:-:S05]  /*24450*/  IMAD.IADD R2, R5, 0x1, R11 ;  /* 0x0000000105027824 */ /* 0x000fca00078e020b */
[----:B-1----:R-:W-:-:S05]  /*24460*/  LEA.HI.X R9, R4, R9, R2, 0x2, P0 ;  /* 0x0000000904097211 */ /* 0x002fca00000f1402 */
[----:B------:R0:W-:Y:S02]  /*24470*/  STG.E desc[UR60][R8.64], R3 ;  /* 0x0000000308007986 */ /* 0x0001e4000c10193c */
.L_x_1840:
[----:B------:R-:W-:Y:S05]  /*24480*/  BSYNC B1 ;  /* 0x0000000000017941 */ /* 0x000fea0003800000 */
.L_x_1839:
[----:B------:R-:W-:Y:S05]  /*24490*/  @P2 BRA `(.L_x_1835) ;  /* 0x0000000800282947 */ /* 0x000fea0003800000 */
[----:B-1----:R-:W2:Y:S01]  /*244a0*/  LDL R4, [R1+0x84] ;  /* 0x0000840001047983 */ /* 0x002ea20000100800 */
[----:B------:R-:W1:Y:S01]  /*244b0*/  LDC R11, c[0x0][0xbe8] ;  /* 0x0002fa00ff0b7b82 */ /* 0x000e620000000800 */
[----:B------:R-:W-:Y:S01]  /*244c0*/  ULDC.64 UR4, c[0x0][0xaa0] ;  /* 0x0002a80000047ab9 */ /* 0x000fe20000000a00 */
[----:B------:R-:W-:Y:S01]  /*244d0*/  ULDC.64 UR6, c[0x0][0xaf0] ;  /* 0x0002bc0000067ab9 */ /* 0x000fe20000000a00 */
[----:B------:R-:W3:Y:S04]  /*244e0*/  LDL.LU R10, [R1+0x5c] ;  /* 0x00005c00010a7983 */ /* 0x000ee80000300800 */
[----:B0-----:R-:W2:Y:S01]  /*244f0*/  LDL R8, [R1+0x10] ;  /* 0x0000100001087983 */ /* 0x001ea20000100800 */
[----:B------:R-:W-:-:S03]  /*24500*/  IMAD R2, R24, UR4, RZ ;  /* 0x0000000418027c24 */ /* 0x000fc6000f8e02ff */
[----:B------:R0:W5:Y:S01]  /*24510*/  LDL R14, [R1+0x8] ;  /* 0x00000800010e7983 */ /* 0x0001620000100800 */
[C---:B------:R-:W-:Y:S02]  /*24520*/  IMAD R5, R15.reuse, UR5, R2 ;  /* 0x000000050f057c24 */ /* 0x040fe4000f8e0202 */
[----:B------:R-:W-:Y:S01]  /*24530*/  IMAD.WIDE.U32 R2, R15, UR4, RZ ;  /* 0x000000040f027c25 */ /* 0x000fe2000f8e00ff */
[----:B------:R-:W-:Y:S01]  /*24540*/  ULDC.64 UR4, c[0x0][0xae8] ;  /* 0x0002ba0000047ab9 */ /* 0x000fe20000000a00 */
[----:B-1----:R-:W-:-:S13]  /*24550*/  ISETP.NE.AND P0, PT, R11, 0x1, PT ;  /* 0x000000010b00780c */ /* 0x002fda0003f05270 */
[----:B------:R-:W1:Y:S08]  /*24560*/  @P0 LDC R6, c[0x0][0xbec] ;  /* 0x0002fb00ff060b82 */ /* 0x000e700000000800 */
[----:B------:R-:W4:Y:S01]  /*24570*/  @P0 LDC R7, c[0x0][0xbf0] ;  /* 0x0002fc00ff070b82 */ /* 0x000f220000000800 */
[----:B------:R-:W-:Y:S02]  /*24580*/  IMAD.IADD R3, R3, 0x1, R5 ;  /* 0x0000000103037824 */ /* 0x000fe400078e0205 */
[----:B------:R-:W-:-:S04]  /*24590*/  IMAD.WIDE.U32 R2, R226, UR4, R2 ;  /* 0x00000004e2027c25 */ /* 0x000fc8000f8e0002 */
[----:B------:R-:W-:Y:S01]  /*245a0*/  IMAD R3, R226, UR5, R3 ;  /* 0x00000005e2037c24 */ /* 0x000fe2000f8e0203 */
[----:B------:R-:W-:Y:S01]  /*245b0*/  ULDC.64 UR4, c[0x0][0xae0] ;  /* 0x0002b80000047ab9 */ /* 0x000fe20000000a00 */
[----:B------:R-:W-:-:S04]  /*245c0*/  IMAD.WIDE.U32 R2, R33, UR6, R2 ;  /* 0x0000000621027c25 */ /* 0x000fc8000f8e0002 */
[----:B------:R-:W-:Y:S01]  /*245d0*/  IMAD R13, R0, R11, RZ ;  /* 0x0000000b000d7224 */ /* 0x000fe200078e02ff */
[----:B------:R-:W-:Y:S01]  /*245e0*/  BSSY B1, `(.L_x_1841) ;  /* 0x0000033000017945 */ /* 0x000fe20003800000 */
[----:B--2---:R-:W-:-:S05]  /*245f0*/  LEA R4, R4, R8, 0x5 ;  /* 0x0000000804047211 */ /* 0x004fca00078e28ff */
[----:B---3--:R-:W-:-:S04]  /*24600*/  IMAD.IADD R9, R10, 0x1, R4 ;  /* 0x000000010a097824 */ /* 0x008fc800078e0204 */
[----:B-1----:R-:W-:-:S04]  /*24610*/  @P0 IMAD.HI.U32 R4, R9, R6, RZ ;  /* 0x0000000609040227 */ /* 0x002fc800078e00ff */
[----:B------:R-:W-:Y:S01]  /*24620*/  IMAD.MOV.U32 R5, RZ, RZ, R9 ;  /* 0x000000ffff057224 */ /* 0x000fe200078e0009 */
[----:B----4-:R-:W-:Y:S01]  /*24630*/  @P0 SHF.R.U32.HI R5, RZ, R7, R4 ;  /* 0x00000007ff050219 */ /* 0x010fe20000011604 */
[----:B------:R-:W-:-:S03]  /*24640*/  IMAD R6, R28, UR6, RZ ;  /* 0x000000061c067c24 */ /* 0x000fc6000f8e02ff */
[--C-:B------:R-:W-:Y:S01]  /*24650*/  SHF.R.S32.HI R4, RZ, 0x1f, R5.reuse ;  /* 0x0000001fff047819 */ /* 0x100fe20000011405 */
[----:B------:R-:W-:Y:S02]  /*24660*/  IMAD R7, R33, UR7, R6 ;  /* 0x0000000721077c24 */ /* 0x000fe4000f8e0206 */
        /* <DEDUP_REMOVED lines=10> */
[----:B------:R-:W-:Y:S02]  /*24710*/  IMAD.IADD R12, R8, 0x1, R10 ;  /* 0x00000001080c7824 */ /* 0x000fe400078e020a */
[C---:B------:R-:W-:Y:S02]  /*24720*/  IMAD R5, R7.reuse, UR5, R4 ;  /* 0x0000000507057c24 */ /* 0x040fe4000f8e0204 */
[----:B------:R-:W-:Y:S01]  /*24730*/  IMAD.WIDE.U32 R2, R7, UR4, R2 ;  /* 0x0000000407027c25 */ /* 0x000fe2000f8e0002 */
[----:B------:R-:W-:Y:S01]  /*24740*/  ISETP.GE.AND P2, PT, R12, R13, PT ;  /* 0x0000000d0c00720c */ /* 0x000fe20003f46270 */
[----:B------:R-:W-:-:S02]  /*24750*/  ULDC.64 UR4, c[0x0][0xa80] ;  /* 0x0002a00000047ab9 */ /* 0x000fc40000000a00 */
[----:B------:R-:W-:Y:S01]  /*24760*/  VIADD R0, R12, 0x20 ;  /* 0x000000200c007836 */ /* 0x000fe20000000000 */
[----:B------:R-:W-:Y:S02]  /*24770*/  IADD3 R3, R3, R5, RZ ;  /* 0x0000000503037210 */ /* 0x000fe40007ffe0ff */
[----:B------:R-:W-:Y:S02]  /*24780*/  LEA R10, P3, R2, UR4, 0x1 ;  /* 0x00000004020a7c11 */ /* 0x000fe4000f8608ff */
[-C--:B------:R-:W-:Y:S01]  /*24790*/  ISETP.GE.AND P1, PT, R0, R13.reuse, PT ;  /* 0x0000000d0000720c */ /* 0x080fe20003f26270 */
[----:B------:R-:W-:Y:S01]  /*247a0*/  VIADD R0, R12, 0x40 ;  /* 0x000000400c007836 */ /* 0x000fe20000000000 */
[----:B------:R-:W-:Y:S01]  /*247b0*/  LEA.HI.X R11, R2, UR5, R3, 0x1, P3 ;  /* 0x00000005020b7c11 */ /* 0x000fe200098f0c03 */
[----:B------:R0:W1:Y:S03]  /*247c0*/  SHFL.IDX PT, R8, R10, RZ, 0x181f ;  /* 0x00181fff0a087589 */ /* 0x00006600000e0000 */
[----:B------:R-:W-:-:S02]  /*247d0*/  ISETP.GE.AND P0, PT, R0, R13, PT ;  /* 0x0000000d0000720c */ /* 0x000fc40003f06270 */
[----:B------:R0:W2:Y:S01]  /*247e0*/  SHFL.IDX PT, R0, R11, RZ, 0x181f ;  /* 0x00181fff0b007589 */ /* 0x0000a200000e0000 */
[----:B------:R-:W-:Y:S10]  /*247f0*/  @P2 BRA `(.L_x_1842) ;  /* 0x0000000000442947 */ /* 0x000ff40003800000 */
        /* <DEDUP_REMOVED lines=12> */
[----:B-----5:R-:W-:Y:S02]  /*248c0*/  @!P3 LEA.HI.X R7, R22, R0, R14, 0x1, P6 ;  /* 0x000000001607b211 */ /* 0x020fe400030f0c0e */
[----:B------:R-:W-:-:S03]  /*248d0*/  @!P2 LEA R8, P6, R23, R8, 0x1 ;  /* 0x000000081708a211 */ /* 0x000fc600078c08ff */
[----:B------:R3:W-:Y:S01]  /*248e0*/  @!P3 ST.E.128 desc[UR60][R6.64], RZ ;  /* 0x000000ff0600b985 */ /* 0x0007e2000c101d3c */
[----:B------:R-:W-:-:S05]  /*248f0*/  @!P2 LEA.HI.X R9, R23, R0, R229, 0x1, P6 ;  /* 0x000000001709a211 */ /* 0x000fca00030f0ce5 */
[----:B------:R3:W-:Y:S04]  /*24900*/  @!P2 ST.E.128 desc[UR60][R8.64], RZ ;  /* 0x000000ff0800a985 */ /* 0x0007e8000c101d3c */
.L_x_1842:
[----:B------:R-:W-:Y:S05]  /*24910*/  BSYNC B1 ;  /* 0x0000000000017941 */ /* 0x000fea0003800000 */
.L_x_1841:
        /* <DEDUP_REMOVED lines=9> */
[CC--:B-1----:R-:W-:Y:S02]  /*249b0*/  @!P4 LEA R2, P6, R18.reuse, R8.reuse, 0x1 ;  /* 0x000000081202c211 */ /* 0x0c2fe400078c08ff */
[C---:B------:R-:W-:Y:S02]  /*249c0*/  @!P3 LEA R4, P5, R201.reuse, R8, 0x1 ;  /* 0x00000008c904b211 */ /* 0x040fe400078a08ff */
[----:B----4-:R-:W-:Y:S02]  /*249d0*/  @!P4 LEA.HI.X R3, R18, R0, R19, 0x1, P6 ;  /* 0x000000001203c211 */ /* 0x010fe400030f0c13 */
[----:B------:R-:W-:Y:S02]  /*249e0*/  @!P2 LEA R6, P6, R22, R8, 0x1 ;  /* 0x000000081606a211 */ /* 0x000fe400078c08ff */
[----:B------:R-:W-:Y:S01]  /*249f0*/  @!P3 LEA.HI.X R5, R201, R0, R224, 0x1, P5 ;  /* 0x00000000c905b211 */ /* 0x000fe200028f0ce0 */
[----:B------:R3:W-:Y:S01]  /*24a00*/  @!P4 ST.E.128 desc[UR60][R2.64], RZ ;  /* 0x000000ff0200c985 */ /* 0x0007e2000c101d3c */
[----:B------:R-:W-:-:S02]  /*24a10*/  @!P1 LEA R8, P5, R23, R8, 0x1 ;  /* 0x0000000817089211 */ /* 0x000fc400078a08ff */
[-C--:B-----5:R-:W-:Y:S01]  /*24a20*/  @!P2 LEA.HI.X R7, R22, R0.reuse, R14, 0x1, P6 ;  /* 0x000000001607a211 */ /* 0x0a0fe200030f0c0e */
[----:B------:R3:W-:Y:S01]  /*24a30*/  @!P3 ST.E.128 desc[UR60][R4.64], RZ ;  /* 0x000000ff0400b985 */ /* 0x0007e2000c101d3c */
[----:B------:R-:W-:-:S03]  /*24a40*/  @!P1 LEA.HI.X R9, R23, R0, R229, 0x1, P5 ;  /* 0x0000000017099211 */ /* 0x000fc600028f0ce5 */
[----:B------:R3:W-:Y:S04]  /*24a50*/  @!P2 ST.E.128 desc[UR60][R6.64], RZ ;  /* 0x000000ff0600a985 */ /* 0x0007e8000c101d3c */
[----:B------:R3:W-:Y:S02]  /*24a60*/  @!P1 ST.E.128 desc[UR60][R8.64], RZ ;  /* 0x000000ff08009985 */ /* 0x0007e4000c101d3c */
.L_x_1844:
[----:B------:R-:W-:Y:S05]  /*24a70*/  BSYNC B1 ;  /* 0x0000000000017941 */ /* 0x000fea0003800000 */
.L_x_1843:
        /* <DEDUP_REMOVED lines=16> */
[----:B-----5:R-:W-:-:S02]  /*24b80*/  @!P1 LEA.HI.X R7, R22, R0, R14, 0x1, P4 ;  /* 0x0000000016079211 */ /* 0x020fc400020f0c0e */
[----:B------:R-:W-:Y:S01]  /*24b90*/  @!P0 LEA.HI.X R9, R23, R0, R229, 0x1, P6 ;  /* 0x0000000017098211 */ /* 0x000fe200030f0ce5 */
[----:B------:R3:W-:Y:S04]  /*24ba0*/  @!P2 ST.E.128 desc[UR60][R4.64], RZ ;  /* 0x000000ff0400a985 */ /* 0x0007e8000c101d3c */
[----:B------:R3:W-:Y:S04]  /*24bb0*/  @!P1 ST.E.128 desc[UR60][R6.64], RZ ;  /* 0x000000ff06009985 */ /* 0x0007e8000c101d3c */
[----:B------:R3:W-:Y:S02]  /*24bc0*/  @!P0 ST.E.128 desc[UR60][R8.64], RZ ;  /* 0x000000ff08008985 */ /* 0x0007e4000c101d3c */
.L_x_1846:
[----:B------:R-:W-:Y:S05]  /*24bd0*/  BSYNC B1 ;  /* 0x0000000000017941 */ /* 0x000fea0003800000 */
.L_x_1845:
        /* <DEDUP_REMOVED lines=10> */
[-C--:B--2---:R-:W-:Y:S02]  /*24c80*/  @!P3 LEA R2, P6, R18, R8.reuse, 0x1 ;  /* 0x000000081202b211 */ /* 0x084fe400078c08ff */
[-C--:B------:R-:W-:Y:S02]  /*24c90*/  @!P2 LEA R4, P5, R201, R8.reuse, 0x1 ;  /* 0x00000008c904a211 */ /* 0x080fe400078a08ff */
[-C--:B------:R-:W-:Y:S02]  /*24ca0*/  @!P1 LEA R6, P4, R22, R8.reuse, 0x1 ;  /* 0x0000000816069211 */ /* 0x080fe400078808ff */
[-C--:B0-----:R-:W-:Y:S02]  /*24cb0*/  @!P3 LEA.HI.X R3, R18, R11.reuse, R19, 0x1, P6 ;  /* 0x0000000b1203b211 */ /* 0x081fe400030f0c13 */
        /* <DEDUP_REMOVED lines=8> */
.L_x_1835:
[----:B------:R-:W-:Y:S05]  /*24d40*/  BSYNC B0 ;  /* 0x0000000000007941 */ /* 0x000fea0003800000 */
.L_x_1825:
[----:B------:R-:W-:Y:S02]  /*24d50*/  ULDC UR4, c[0x0][0xc3c] ;  /* 0x00030f0000047ab9 */ /* 0x000fe40000000800 */
[----:B------:R-:W-:-:S13]  /*24d60*/  ISETP.GE.AND P0, PT, R27, UR4, PT ;  /* 0x000000041b007c0c */ /* 0x000fda000bf06270 */
[----:B------:R-:W-:Y:S05]  /*24d70*/  @!P0 BRA `(.L_x_1847) ;  /* 0xfffffdc800e08947 */ /* 0x000fea000383ffff */
[----:B------:R-:W-:Y:S05]  /*24d80*/  BRA `(.L_x_1537) ;  /* 0x0000008400487947 */ /* 0x000fea0003800000 */
.L_x_1535:
        /* <DEDUP_REMOVED lines=16> */
.L_x_1848:
        /* <DEDUP_REMOVED lines=40> */
[----:B------:R-:W-:Y:S01]  /*25110*/  MOV R9, R4 ;  /* 0x0000000400097202 */ /* 0x000fe20000000f00 */
[----:B------:R-:W-:Y:S01]  /*25120*/  UMOV UR4, URZ ;  /* 0x0000003f00047c82 */ /* 0x000fe20008000000 */
[----:B------:R-:W-:-:S05]  /*25130*/  ULDC UR5, c[0x0][0xc38] ;  /* 0x00030e0000057ab9 */ /* 0x000fca0000000800 */
.L_x_1852:
[----:B------:R-:W0:Y:S01]  /*25140*/  LDC R2, c[0x0][0xc3c] ;  /* 0x00030f00ff027b82 */ /* 0x000e220000000800 */
[----:B------:R-:W-:Y:S01]  /*25150*/  UIADD3 UR4, UR4, 0x1f, URZ ;  /* 0x0000001f04047890 */ /* 0x000fe2000fffe03f */
[----:B------:R-:W-:Y:S02]  /*25160*/  ULDC UR7, c[0x0][0xc3c] ;  /* 0x00030f0000077ab9 */ /* 0x000fe40000000800 */
[----:B------:R-:W-:-:S03]  /*25170*/  IMAD.U32 R27, RZ, RZ, UR7 ;  /* 0x00000007ff1b7e24 */ /* 0x000fc6000f8e00ff */
[----:B0-----:R-:W-:-:S13]  /*25180*/  ISETP.LE.AND P6, PT, R2, UR4, PT ;  /* 0x0000000402007c0c */ /* 0x001fda000bfc3270 */
[----:B------:R-:W-:Y:S05]  /*25190*/  @P6 BRA `(.L_x_1851) ;  /* 0x0000000800a86947 */ /* 0x000fea0003800000 */
[----:B------:R-:W-:Y:S02]  /*251a0*/  VIADD R11, R6, UR4 ;  /* 0x00000004060b7c36 */ /* 0x000fe40008000000 */
[----:B------:R-:W-:Y:S02]  /*251b0*/  IMAD.MOV.U32 R7, RZ, RZ, RZ ;  /* 0x000000ffff077224 */ /* 0x000fe400078e00ff */
[----:B------:R-:W-:Y:S01]  /*251c0*/  IMAD.MOV.U32 R8, RZ, RZ, RZ ;  /* 0x000000ffff087224 */ /* 0x000fe200078e00ff */
[----:B------:R-:W-:-:S13]  /*251d0*/  ISETP.GE.OR P6, PT, R11, R2, !P0 ;  /* 0x000000020b00720c */ /* 0x000fda00047c6670 */
[----:B------:R-:W0:Y:S08]  /*251e0*/  @!P6 LDC.64 R4, c[0x0][0xc80] ;  /* 0x00032000ff04eb82 */ /* 0x000e300000000a00 */
[----:B------:R-:W1:Y:S01]  /*251f0*/  @!P6 LDC.64 R2, c[0x0][0xc78] ;  /* 0x00031e00ff02eb82 */ /* 0x000e620000000a00 */
[----:B0-----:R-:W-:-:S05]  /*25200*/  @!P6 IMAD.WIDE R4, R11, 0x4, R4 ;  /* 0x000000040b04e825 */ /* 0x001fca00078e0204 */
[----:B------:R-:W2:Y:S01]  /*25210*/  @!P6 LDG.E R7, desc[UR60][R4.64] ;  /* 0x0000003c0407e981 */ /* 0x000ea2000c1e1900 */
[----:B-1----:R-:W-:-:S05]  /*25220*/  @!P6 IMAD.WIDE R2, R11, 0x4, R2 ;  /* 0x000000040b02e825 */ /* 0x002fca00078e0202 */
[----:B------:R-:W2:Y:S02]  /*25230*/  @!P6 LDG.E R8, desc[UR60][R2.64] ;  /* 0x0000003c0208e981 */ /* 0x000ea4000c1e1900 */
[----:B--2---:R-:W-:-:S05]  /*25240*/  IMAD R13, R7, R8, RZ ;  /* 0x00000008070d7224 */ /* 0x004fca00078e02ff */
        /* <DEDUP_REMOVED lines=20> */
.L_x_1850:
        /* <DEDUP_REMOVED lines=11> */
[----:B------:R-:W-:-:S05]  /*25440*/  VIADD R3, R27, 0xffffffff ;  /* 0xffffffff1b037836 */ /* 0x000fca0000000000 */
[----:B------:R0:W1:Y:S02]  /*25450*/  SHFL.IDX PT, R24, R2, R3, 0x1f ;  /* 0x00001f0302187589 */ /* 0x00006400000e0000 */
.L_x_1853:
[----:B-1----:R-:W-:Y:S02]  /*25460*/  IMAD R24, R24, UR5, R5 ;  /* 0x0000000518187c24 */ /* 0x002fe4000f8e0205 */
[----:B------:R-:W-:-:S03]  /*25470*/  VIADD R27, R27, UR4 ;  /* 0x000000041b1b7c36 */ /* 0x000fc60008000000 */
[----:B------:R-:W-:Y:S01]  /*25480*/  IADD3 R4, -R24, UR6, RZ ;  /* 0x0000000618047c10 */ /* 0x000fe2000fffe1ff */
[----:B------:R-:W-:Y:S06]  /*25490*/  @!P1 BRA `(.L_x_1854) ;  /* 0x0000000000e89947 */ /* 0x000fec0003800000 */
[-C--:B--2---:R-:W-:Y:S02]  /*254a0*/  IABS R12, R7.reuse ;  /* 0x00000007000c7213 */ /* 0x084fe40000000000 */
[----:B------:R-:W-:Y:S02]  /*254b0*/  IABS R5, R8 ;  /* 0x0000000800057213 */ /* 0x000fe40000000000 */
[----:B------:R-:W1:Y:S01]  /*254c0*/  I2F.RP R9, R12 ;  /* 0x0000000c00097306 */ /* 0x000e620000209400 */
[----:B------:R-:W-:-:S07]  /*254d0*/  IABS R13, R7 ;  /* 0x00000007000d7213 */ /* 0x000fce0000000000 */
[----:B------:R-:W2:Y:S08]  /*254e0*/  I2F.RP R10, R5 ;  /* 0x00000005000a7306 */ /* 0x000eb00000209400 */
[----:B-1----:R-:W0:Y:S08]  /*254f0*/  MUFU.RCP R9, R9 ;  /* 0x0000000900097308 */ /* 0x002e300000001000 */
[----:B--2---:R-:W-:Y:S01]  /*25500*/  MUFU.RCP R10, R10 ;  /* 0x0000000a000a7308 */ /* 0x004fe20000001000 */
[----:B0-----:R-:W-:-:S02]  /*25510*/  IADD3 R2, R9, 0xffffffe, RZ ;  /* 0x0ffffffe09027810 */ /* 0x001fc40007ffe0ff */
[----:B------:R-:W-:-:S05]  /*25520*/  IABS R9, R4 ;  /* 0x0000000400097213 */ /* 0x000fca0000000000 */
        /* <DEDUP_REMOVED lines=8> */
[----:B------:R-:W-:Y:S02]  /*255b0*/  IADD3 R11, R10, 0xffffffe, RZ ;  /* 0x0ffffffe0a0b7810 */ /* 0x000fe40007ffe0ff */
[----:B------:R-:W-:Y:S02]  /*255c0*/  LOP3.LUT R9, R4, R7, RZ, 0x3c, !PT ;  /* 0x0000000704097212 */ /* 0x000fe400078e3cff */
[----:B------:R-:W-:Y:S02]  /*255d0*/  ISETP.GT.U32.AND P1, PT, R12, R3, PT ;  /* 0x000000030c00720c */ /* 0x000fe40003f24070 */
[----:B------:R-:W-:-:S11]  /*255e0*/  ISETP.GE.AND P2, PT, R9, RZ, PT ;  /* 0x000000ff0900720c */ /* 0x000fd60003f46270 */
[----:B------:R-:W-:Y:S02]  /*255f0*/  @!P1 IMAD.IADD R3, R3, 0x1, -R12 ;  /* 0x0000000103039824 */ /* 0x000fe400078e0a0c */
[----:B------:R-:W-:Y:S01]  /*25600*/  @!P1 VIADD R2, R2, 0x1 ;  /* 0x0000000102029836 */ /* 0x000fe20000000000 */
[----:B------:R-:W-:Y:S02]  /*25610*/  ISETP.NE.AND P1, PT, R7, RZ, PT ;  /* 0x000000ff0700720c */ /* 0x000fe40003f25270 */
[----:B------:R-:W-:Y:S02]  /*25620*/  ISETP.GE.U32.AND P0, PT, R3, R12, PT ;  /* 0x0000000c0300720c */ /* 0x000fe40003f06070 */
[----:B------:R-:W0:Y:S01]  /*25630*/  F2I.FTZ.U32.TRUNC.NTZ R3, R11 ;  /* 0x0000000b00037305 */ /* 0x000e22000021f000 */
[----:B------:R-:W-:-:S05]  /*25640*/  IABS R12, R8 ;  /* 0x00000008000c7213 */ /* 0x000fca0000000000 */
[----:B------:R-:W-:-:S05]  /*25650*/  IMAD.MOV R12, RZ, RZ, -R12 ;  /* 0x000000ffff0c7224 */ /* 0x000fca00078e0a0c */
[----:B------:R-:W-:-:S04]  /*25660*/  @P0 VIADD R2, R2, 0x1 ;  /* 0x0000000102020836 */ /* 0x000fc80000000000 */
[----:B------:R-:W-:Y:S02]  /*25670*/  IMAD.MOV.U32 R13, RZ, RZ, R2 ;  /* 0x000000ffff0d7224 */ /* 0x000fe400078e0002 */
[----:B0-----:R-:W-:-:S03]  /*25680*/  IMAD.MOV R2, RZ, RZ, -R3 ;  /* 0x000000ffff027224 */ /* 0x001fc600078e0a03 */
[----:B------:R-:W-:Y:S01]  /*25690*/  @!P2 IADD3 R13, -R13, RZ, RZ ;  /* 0x000000ff0d0da210 */ /* 0x000fe20007ffe1ff */
[----:B------:R-:W-:Y:S01]  /*256a0*/  IMAD R9, R2, R5, RZ ;  /* 0x0000000502097224 */ /* 0x000fe200078e02ff */
[----:B------:R-:W-:Y:S01]  /*256b0*/  @!P1 LOP3.LUT R13, RZ, R7, RZ, 0x33, !PT ;  /* 0x00000007ff0d9212 */ /* 0x000fe200078e33ff */
[----:B------:R-:W-:-:S03]  /*256c0*/  IMAD.MOV.U32 R2, RZ, RZ, RZ ;  /* 0x000000ffff027224 */ /* 0x000fc600078e00ff */
[----:B------:R-:W-:Y:S01]  /*256d0*/  IABS R10, R13 ;  /* 0x0000000d000a7213 */ /* 0x000fe20000000000 */
[----:B------:R-:W-:-:S04]  /*256e0*/  IMAD.HI.U32 R2, R3, R9, R2 ;  /* 0x0000000903027227 */ /* 0x000fc800078e0002 */
[----:B------:R-:W-:Y:S02]  /*256f0*/  IMAD.MOV.U32 R3, RZ, RZ, R10 ;  /* 0x000000ffff037224 */ /* 0x000fe400078e000a */
[----:B------:R-:W-:Y:S02]  /*25700*/  IMAD.MOV.U32 R10, RZ, RZ, R12 ;  /* 0x000000ffff0a7224 */ /* 0x000fe400078e000c */
[----:B------:R-:W-:-:S04]  /*25710*/  IMAD.HI.U32 R2, R2, R3, RZ ;  /* 0x0000000302027227 */ /* 0x000fc800078e00ff */
[----:B------:R-:W-:Y:S01]  /*25720*/  IMAD R10, R2, R10, R3 ;  /* 0x0000000a020a7224 */ /* 0x000fe200078e0203 */
[----:B------:R-:W-:-:S04]  /*25730*/  LOP3.LUT R3, R13, R8, RZ, 0x3c, !PT ;  /* 0x000000080d037212 */ /* 0x000fc800078e3cff */
[----:B------:R-:W-:Y:S02]  /*25740*/  ISETP.GT.U32.AND P1, PT, R5, R10, PT ;  /* 0x0000000a0500720c */ /* 0x000fe40003f24070 */
[----:B------:R-:W-:-:S11]  /*25750*/  ISETP.GE.AND P2, PT, R3, RZ, PT ;  /* 0x000000ff0300720c */ /* 0x000fd60003f46270 */
[-C--:B------:R-:W-:Y:S01]  /*25760*/  @!P1 IADD3 R10, R10, -R5.reuse, RZ ;  /* 0x800000050a0a9210 */ /* 0x080fe20007ffe0ff */
[----:B------:R-:W-:Y:S01]  /*25770*/  @!P1 VIADD R2, R2, 0x1 ;  /* 0x0000000102029836 */ /* 0x000fe20000000000 */
[----:B------:R-:W-:Y:S02]  /*25780*/  ISETP.NE.AND P1, PT, R8, RZ, PT ;  /* 0x000000ff0800720c */ /* 0x000fe40003f25270 */
[----:B------:R-:W-:Y:S02]  /*25790*/  ISETP.GE.U32.AND P0, PT, R10, R5, PT ;  /* 0x000000050a00720c */ /* 0x000fe40003f06070 */
[----:B------:R-:W-:-:S11]  /*257a0*/  IADD3 R5, -R13, RZ, RZ ;  /* 0x000000ff0d057210 */ /* 0x000fd60007ffe1ff */
[----:B------:R-:W-:-:S04]  /*257b0*/  @P0 VIADD R2, R2, 0x1 ;  /* 0x0000000102020836 */ /* 0x000fc80000000000 */
        /* <DEDUP_REMOVED lines=8> */
.L_x_1854:
[----:B0-----:R-:W0:Y:S02]  /*25840*/  LDC.64 R2, c[0x0][0xc90] ;  /* 0x00032400ff027b82 */ /* 0x001e240000000a00 */
[----:B0-----:R-:W-:-:S05]  /*25850*/  IMAD.WIDE R2, R27, 0x4, R2 ;  /* 0x000000041b027825 */ /* 0x001fca00078e0202 */
[----:B------:R0:W2:Y:S01]  /*25860*/  LDG.E R13, desc[UR60][R2.64] ;  /* 0x0000003c020d7981 */ /* 0x0000a2000c1e1900 */
[----:B------:R-:W-:Y:S02]  /*25870*/  IABS R15, R4 ;  /* 0x00000004000f7213 */ /* 0x000fe40000000000 */
[----:B0-----:R-:W-:Y:S01]  /*25880*/  MOV R2, RZ ;  /* 0x000000ff00027202 */ /* 0x001fe20000000f00 */
        /* <DEDUP_REMOVED lines=23> */
[----:B------:R-:W-:Y:S02]  /*25a00*/  IMAD R9, R13, R2, RZ ;  /* 0x000000020d097224 */ /* 0x000fe400078e02ff */
[----:B------:R-:W-:Y:S02]  /*25a10*/  IMAD.MOV R2, RZ, RZ, -R2 ;  /* 0x000000ffff027224 */ /* 0x000fe400078e0a02 */
[----:B------:R-:W-:Y:S02]  /*25a20*/  IMAD.MOV R8, RZ, RZ, -R9 ;  /* 0x000000ffff087224 */ /* 0x000fe400078e0a09 */
[----:B------:R-:W-:Y:S02]  /*25a30*/  IMAD R4, R5, R2, R4 ;  /* 0x0000000205047224 */ /* 0x000fe400078e0204 */
[----:B------:R-:W-:Y:S01]  /*25a40*/  IMAD.MOV.U32 R2, RZ, RZ, RZ ;  /* 0x000000ffff027224 */ /* 0x000fe200078e00ff */
[----:B------:R-:W-:Y:S02]  /*25a50*/  VIADDMNMX R8, R8, UR5, R13, PT ;  /* 0x0000000508087c46 */ /* 0x000fe4000b80010d */
[----:B------:R-:W-:-:S02]  /*25a60*/  IADD3 R9, R9, 0x1000000, R4 ;  /* 0x0100000009097810 */ /* 0x000fc40007ffe004 */
[-C--:B------:R-:W-:Y:S01]  /*25a70*/  IABS R12, R8.reuse ;  /* 0x00000008000c7213 */ /* 0x080fe20000000000 */
[----:B------:R-:W-:Y:S01]  /*25a80*/  IMAD.MOV R26, RZ, RZ, -R8 ;  /* 0x000000ffff1a7224 */ /* 0x000fe200078e0a08 */
[----:B------:R-:W-:Y:S02]  /*25a90*/  IABS R13, R8 ;  /* 0x00000008000d7213 */ /* 0x000fe40000000000 */
[----:B------:R-:W0:Y:S08]  /*25aa0*/  I2F.RP R10, R12 ;  /* 0x0000000c000a7306 */ /* 0x000e300000209400 */
[----:B0-----:R-:W0:Y:S02]  /*25ab0*/  MUFU.RCP R10, R10 ;  /* 0x0000000a000a7308 */ /* 0x001e240000001000 */
[----:B0-----:R-:W-:-:S06]  /*25ac0*/  VIADD R3, R10, 0xffffffe ;  /* 0x0ffffffe0a037836 */ /* 0x001fcc0000000000 */
[----:B------:R-:W0:Y:S02]  /*25ad0*/  F2I.FTZ.U32.TRUNC.NTZ R3, R3 ;  /* 0x0000000300037305 */ /* 0x000e24000021f000 */
[----:B0-----:R-:W-:-:S05]  /*25ae0*/  IMAD.MOV R11, RZ, RZ, -R3 ;  /* 0x000000ffff0b7224 */ /* 0x001fca00078e0a03 */
[----:B------:R-:W-:Y:S02]  /*25af0*/  MOV R5, R11 ;  /* 0x0000000b00057202 */ /* 0x000fe40000000f00 */
        /* <DEDUP_REMOVED lines=13> */
[----:B------:R-:W-:-:S06]  /*25bd0*/  @P0 IADD3 R2, R2, 0x1, RZ ;  /* 0x0000000102020810 */ /* 0x000fcc0007ffe0ff */
[----:B------:R-:W-:Y:S01]  /*25be0*/  @!P2 IMAD.MOV R2, RZ, RZ, -R2 ;  /* 0x000000ffff02a224 */ /* 0x000fe200078e0a02 */
[----:B------:R-:W-:-:S05]  /*25bf0*/  @!P1 LOP3.LUT R2, RZ, R8, RZ, 0x33, !PT ;  /* 0x00000008ff029212 */ /* 0x000fca00078e33ff */
[----:B------:R-:W-:-:S07]  /*25c00*/  IMAD R26, R2, R26, R9 ;  /* 0x0000001a021a7224 */ /* 0x000fce00078e0209 */
.L_x_1855:
[----:B------:R-:W-:-:S05]  /*25c10*/  LOP3.LUT R2, RZ, R2, RZ, 0x33, !PT ;  /* 0x00000002ff027212 */ /* 0x000fca00078e33ff */
[----:B------:R-:W-:Y:S01]  /*25c20*/  IMAD.IADD R25, R7, 0x1, R2 ;  /* 0x0000000107197824 */ /* 0x000fe200078e0202 */
[----:B------:R-:W-:Y:S06]  /*25c30*/  BRA `(.L_x_1856) ;  /* 0x00000000000c7947 */ /* 0x000fec0003800000 */
.L_x_1851:
[----:B------:R-:W-:Y:S01]  /*25c40*/  IMAD.MOV.U32 R25, RZ, RZ, RZ ;  /* 0x000000ffff197224 */ /* 0x000fe200078e00ff */
[----:B------:R-:W-:Y:S01]  /*25c50*/  MOV R24, UR6 ;  /* 0x0000000600187c02 */ /* 0x000fe20008000f00 */
[----:B------:R-:W-:-:S07]  /*25c60*/  IMAD.MOV.U32 R26, RZ, RZ, RZ ;  /* 0x000000ffff1a7224 */ /* 0x000fce00078e00ff */
.L_x_1856:
[----:B------:R-:W-:-:S13]  /*25c70*/  ISETP.NE.AND P0, PT, R6, RZ, PT ;  /* 0x000000ff0600720c */ /* 0x000fda0003f05270 */
[----:B------:R-:W0:Y:S01]  /*25c80*/  @!P0 S2R R3, SR_CgaCtaId ;  /* 0x0000000000038919 */ /* 0x000e220000008800 */
[----:B------:R-:W-:-:S04]  /*25c90*/  @!P0 MOV R2, 0x400 ;  /* 0x0000040000028802 */ /* 0x000fc80000000f00 */
[----:B0-----:R-:W-:-:S05]  /*25ca0*/  @!P0 LEA R2, R3, R2, 0x18 ;  /* 0x0000000203028211 */ /* 0x001fca00078ec0ff */
[----:B------:R1:W-:Y:S01]  /*25cb0*/  @!P0 STS.128 [R2+0x308d0], R24 ;  /* 0x0308d01802008388 */ /* 0x0003e20000000c00 */
[----:B------:R-:W-:Y:S06]  /*25cc0*/  BAR.ARV 0x5, 0x180 ;  /* 0x0146000000007b1d */ /* 0x000fec0000002000 */
.L_x_1849:
        /* <DEDUP_REMOVED lines=15> */
[----:B------:R-:W-:Y:S01]  /*25dc0*/  SHF.L.U32 R33, R4, 0x3, RZ ;  /* 0x0000000304217819 */ /* 0x000fe200000006ff */
[----:B------:R-:W-:Y:S01]  /*25dd0*/  IMAD.MOV.U32 R22, RZ, RZ, RZ ;  /* 0x000000ffff167224 */ /* 0x000fe200078e00ff */
[----:B------:R-:W-:Y:S01]  /*25de0*/  LOP3.LUT R36, R36, 0x38, RZ, 0xc0, !PT ;  /* 0x0000003824247812 */ /* 0x000fe200078ec0ff */
[----:B------:R-:W-:Y:S01]  /*25df0*/  ULDC.64 UR36, c[0x0][0x198] ;  /* 0x0000660000247ab9 */ /* 0x000fe20000000a00 */
[----:B------:R-:W-:Y:S01]  /*25e00*/  MOV R29, 0x1 ;  /* 0x00000001001d7802 */ /* 0x000fe20000000f00 */
[----:B------:R-:W-:Y:S01]  /*25e10*/  ULDC UR38, c[0x0][0xc] ;  /* 0x0000030000267ab9 */ /* 0x000fe20000000800 */
[----:B------:R-:W-:-:S02]  /*25e20*/  LOP3.LUT R37, R36, 0xc0, RZ, 0xfc, !PT ;  /* 0x000000c024257812 */ /* 0x000fc400078efcff */
[----:B--2---:R-:W-:Y:S02]  /*25e30*/  R2UR UR4, R2 ;  /* 0x00000000020472ca */ /* 0x004fe400000e0000 */
[----:B------:R-:W-:Y:S01]  /*25e40*/  LOP3.LUT R2, R3, 0x38, R0, 0x78, !PT ;  /* 0x0000003803027812 */ /* 0x000fe200078e7800 */
[----:B------:R-:W-:-:S03]  /*25e50*/  IMAD.SHL.U32 R0, R0, 0x10, RZ ;  /* 0x0000001000007824 */ /* 0x000fc600078e00ff */
[----:B------:R-:W-:Y:S02]  /*25e60*/  LOP3.LUT R33, R2, 0x200, R33, 0xf8, !PT ;  /* 0x0000020002217812 */ /* 0x000fe400078ef821 */
[----:B------:R-:W-:-:S04]  /*25e70*/  SHF.R.U32.HI R2, RZ, 0x3, R4 ;  /* 0x00000003ff027819 */ /* 0x000fc80000011604 */
[----:B------:R-:W-:Y:S01]  /*25e80*/  LOP3.LUT R0, R2, 0x70, R0, 0xf8, !PT ;  /* 0x0000007002007812 */ /* 0x000fe200078ef800 */
[----:B------:R-:W-:Y:S01]  /*25e90*/  ULOP3.LUT UR39, UR4, 0x2, URZ, 0xfc, !UPT ;  /* 0x0000000204277892 */ /* 0x000fe2000f8efc3f */
[C---:B------:R-:W-:Y:S02]  /*25ea0*/  LOP3.LUT R2, R36.reuse, 0x40, RZ, 0xfc, !PT ;  /* 0x0000004024027812 */ /* 0x040fe400078efcff */
[----:B------:R-:W-:Y:S01]  /*25eb0*/  UMOV UR4, 0x400 ;  /* 0x0000040000047882 */ /* 0x000fe20000000000 */
[----:B------:R-:W-:Y:S01]  /*25ec0*/  LOP3.LUT R0, R36, 0x80, RZ, 0xfc, !PT ;  /* 0x0000008024007812 */ /* 0x000fe200078efcff */
[----:B0-----:R-:W-:-:S06]  /*25ed0*/  ULEA UR4, UR5, UR4, 0x18 ;  /* 0x0000000405047291 */ /* 0x001fcc000f8ec03f */
[----:B------:R-:W-:-:S04]  /*25ee0*/  IMAD.U32 R17, RZ, RZ, UR4 ;  /* 0x00000004ff117e24 */ /* 0x000fc8000f8e00ff */
[----:B-1----:R-:W-:-:S07]  /*25ef0*/  IMAD R34, R33, 0x2, R17 ;  /* 0x0000000221227824 */ /* 0x002fce00078e0211 */
.L_x_1984:
[----:B------:R-:W-:Y:S05]  /*25f00*/  YIELD ;  /* 0x0000000000007946 */ /* 0x000fea0003800000 */
[----:B------:R-:W-:Y:S01]  /*25f10*/  ULDC.64 UR4, c[0x0][0xa28] ;  /* 0x00028a0000047ab9 */ /* 0x000fe20000000a00 */
[----:B------:R-:W-:Y:S01]  /*25f20*/  IMAD.MOV.U32 R11, RZ, RZ, RZ ;  /* 0x000000ffff0b7224 */ /* 0x000fe200078e00ff */
[----:B------:R-:W-:Y:S01]  /*25f30*/  ISETP.NE.U32.AND P0, PT, RZ, UR4, PT ;  /* 0x00000004ff007c0c */ /* 0x000fe2000bf05070 */
[----:B0-----:R-:W0:Y:S01]  /*25f40*/  LDC.64 R4, c[0x0][0xa00] ;  /* 0x00028000ff047b82 */ /* 0x001e220000000a00 */
[----:B------:R-:W-:Y:S02]  /*25f50*/  ULDC.64 UR6, c[0x0][0xa10] ;  /* 0x0002840000067ab9 */ /* 0x000fe40000000a00 */
[----:B------:R-:W-:Y:S01]  /*25f60*/  ISETP.NE.AND.EX P0, PT, RZ, UR5, PT, P0 ;  /* 0x00000005ff007c0c */ /* 0x000fe2000bf05300 */
[----:B------:R-:W-:-:S12]  /*25f70*/  ULDC.64 UR4, c[0x0][0xa18] ;  /* 0x0002860000047ab9 */ /* 0x000fd80000000a00 */
[----:B-1----:R-:W1:Y:S01]  /*25f80*/  @P0 LDC.64 R2, c[0x0][0xa28] ;  /* 0x00028a00ff020b82 */ /* 0x002e620000000a00 */
[----:B------:R-:W-:Y:S01]  /*25f90*/  ISETP.NE.U32.AND P1, PT, RZ, UR6, PT ;  /* 0x00000006ff007c0c */ /* 0x000fe2000bf25070 */
[----:B-1----:R-:W-:-:S05]  /*25fa0*/  @P0 IMAD.WIDE R2, R27, 0x4, R2 ;  /* 0x000000041b020825 */ /* 0x002fca00078e0202 */
[----:B------:R1:W2:Y:S01]  /*25fb0*/  @P0 LDG.E R11, desc[UR60][R2.64] ;  /* 0x0000003c020b0981 */ /* 0x0002a2000c1e1900 */
[----:B------:R-:W-:Y:S01]  /*25fc0*/  ISETP.NE.U32.AND P0, PT, RZ, UR4, PT ;  /* 0x00000004ff007c0c */ /* 0x000fe2000bf05070 */
[----:B------:R-:W-:Y:S01]  /*25fd0*/  IMAD.MOV.U32 R35, RZ, RZ, RZ ;  /* 0x000000ffff237224 */ /* 0x000fe200078e00ff */
[----:B------:R-:W-:Y:S01]  /*25fe0*/  ISETP.NE.AND.EX P1, PT, RZ, UR7, PT, P1 ;  /* 0x00000007ff007c0c */ /* 0x000fe2000bf25310 */
[----:B0-----:R-:W-:Y:S01]  /*25ff0*/  IMAD.WIDE R4, R27, 0x4, R4 ;  /* 0x000000041b047825 */ /* 0x001fe200078e0204 */
[----:B------:R-:W-:Y:S01]  /*26000*/  ISETP.NE.AND.EX P2, PT, RZ, UR5, PT, P0 ;  /* 0x00000005ff007c0c */ /* 0x000fe2000bf45300 */
[----:B------:R-:W-:Y:S01]  /*26010*/  ULDC.64 UR4, c[0x0][0xa00] ;  /* 0x0002800000047ab9 */ /* 0x000fe20000000a00 */
[----:B------:R-:W-:Y:S02]  /*26020*/  MOV R0, RZ ;  /* 0x000000ff00007202 */ /* 0x000fe40000000f00 */
[----:B------:R-:W-:Y:S01]  /*26030*/  ISETP.NE.U32.AND P0, PT, RZ, UR4, PT ;  /* 0x00000004ff007c0c */ /* 0x000fe2000bf05070 */
[----:B-1----:R-:W0:Y:S03]  /*26040*/  LDC.64 R2, c[0x0][0xa10] ;  /* 0x00028400ff027b82 */ /* 0x002e260000000a00 */
[----:B------:R-:W-:-:S05]  /*26050*/  ISETP.NE.AND.EX P0, PT, RZ, UR5, PT, P0 ;  /* 0x00000005ff007c0c */ /* 0x000fca000bf05300 */
[----:B------:R-:W1:Y:S08]  /*26060*/  @P2 LDC.64 R6, c[0x0][0xa18] ;  /* 0x00028600ff062b82 */ /* 0x000e700000000a00 */
[----:B------:R-:W5:Y:S01]  /*26070*/  @P0 LDG.E R35, desc[UR60][R4.64] ;  /* 0x0000003c04230981 */ /* 0x000f62000c1e1900 */
[----:B0-----:R-:W-:-:S05]  /*26080*/  IMAD.WIDE R2, R27, 0x4, R2 ;  /* 0x000000041b027825 */ /* 0x001fca00078e0202 */
[----:B------:R-:W5:Y:S01]  /*26090*/  @P1 LDG.E R0, desc[UR60][R2.64] ;  /* 0x0000003c02001981 */ /* 0x000f62000c1e1900 */
[----:B------:R-:W-:Y:S02]  /*260a0*/  ULDC UR4, c[0x0][0x288] ;  /* 0x0000a20000047ab9 */ /* 0x000fe40000000800 */
[----:B------:R-:W-:Y:S01]  /*260b0*/  IMAD.U32 R31, RZ, RZ, UR4 ;  /* 0x00000004ff1f7e24 */ /* 0x000fe2000f8e00ff */
[----:B------:R-:W-:Y:S02]  /*260c0*/  ULDC.64 UR4, c[0x0][0x418] ;  /* 0x0001060000047ab9 */ /* 0x000fe40000000a00 */
[----:B------:R-:W-:-:S03]  /*260d0*/  UISETP.NE.U32.AND UP0, UPT, UR4, URZ, UPT ;  /* 0x0000003f0400728c */ /* 0x000fc6000bf05070 */
[----:B------:R-:W-:Y:S01]  /*260e0*/  ULDC UR4, c[0x0][0x424] ;  /* 0x0001090000047ab9 */ /* 0x000fe20000000800 */
[----:B------:R-:W-:Y:S01]  /*260f0*/  UISETP.NE.AND.EX UP0, UPT, UR5, URZ, UPT, UP0 ;  /* 0x0000003f0500728c */ /* 0x000fe2000bf05300 */
[----:B-1----:R-:W-:Y:S02]  /*26100*/  @P2 IMAD.WIDE R6, R27, 0x4, R6 ;  /* 0x000000041b062825 */ /* 0x002fe400078e0206 */
[----:B------:R-:W-:Y:S01]  /*26110*/  ULDC UR5, c[0x0][0x2f0] ;  /* 0x0000bc0000057ab9 */ /* 0x000fe20000000800 */
[----:B------:R-:W-:Y:S02]  /*26120*/  USEL UR4, UR4, 0x1, UP0 ;  /* 0x0000000104047887 */ /* 0x000fe40008000000 */
[----:B------:R0:W5:Y:S02]  /*26130*/  @P2 LDG.E R31, desc[UR60][R6.64] ;  /* 0x0000003c061f2981 */ /* 0x000164000c1e1900 */
[----:B------:R-:W-:-:S03]  /*26140*/  UIMAD UR4, UR4, UR5, URZ ;  /* 0x00000005040472a4 */ /* 0x000fc6000f8e023f */
[----:B------:R-:W-:-:S03]  /*26150*/  ULDC UR5, c[0x0][0x348] ;  /* 0x0000d20000057ab9 */ /* 0x000fc60000000800 */
[----:B------:R-:W-:Y:S02]  /*26160*/  IMAD.U32 R8, RZ, RZ, UR4 ;  /* 0x00000004ff087e24 */ /* 0x000fe4000f8e00ff */
[----:B0-----:R-:W-:Y:S01]  /*26170*/  IMAD.U32 R7, RZ, RZ, UR5 ;  /* 0x00000005ff077e24 */ /* 0x001fe2000f8e00ff */
[----:B--2---:R0:W-:Y:S01]  /*26180*/  STL [R1+0x10], R11 ;  /* 0x0000100b01007387 */ /* 0x0041e20000100800 */
[----:B---3--:R-:W-:Y:S05]  /*26190*/  @P2 BRA `(.L_x_1858) ;  /* 0x0000000000102947 */ /* 0x008fea0003800000 */
[----:B------:R-:W-:Y:S05]  /*261a0*/  @!P0 BRA `(.L_x_1858) ;  /* 0x00000000000c8947 */ /* 0x000fea0003800000 */
[----:B------:R-:W2:Y:S04]  /*261b0*/  LDG.E R6, desc[UR60][R4.64] ;  /* 0x0000003c04067981 */ /* 0x000ea8000c1e1900 */
[----:B-----5:R-:W2:Y:S02]  /*261c0*/  LDG.E R31, desc[UR60][R4.64+0x4] ;  /* 0x0000043c041f7981 */ /* 0x020ea4000c1e1900 */
[----:B--2---:R-:W-:-:S07]  /*261d0*/  IMAD.IADD R31, R31, 0x1, -R6 ;  /* 0x000000011f1f7824 */ /* 0x004fce00078e0a06 */
.L_x_1858:
[----:B------:R-:W-:Y:S01]  /*261e0*/  ULDC.64 UR4, c[0x0][0xa20] ;  /* 0x0002880000047ab9 */ /* 0x000fe20000000a00 */
[C---:B------:R-:W-:Y:S02]  /*261f0*/  LOP3.LUT R4, R26.reuse, 0xff000000, RZ, 0xc0, !PT ;  /* 0xff0000001a047812 */ /* 0x040fe400078ec0ff */
[----:B------:R-:W-:Y:S02]  /*26200*/  ISETP.NE.U32.AND P0, PT, RZ, UR4, PT ;  /* 0x00000004ff007c0c */ /* 0x000fe4000bf05070 */
[----:B------:R-:W-:Y:S02]  /*26210*/  SHF.R.U32.HI R5, RZ, 0x8, R4 ;  /* 0x00000008ff057819 */ /* 0x000fe40000011604 */
[----:B------:R-:W-:Y:S02]  /*26220*/  ISETP.NE.AND.EX P0, PT, RZ, UR5, PT, P0 ;  /* 0x00000005ff007c0c */ /* 0x000fe4000bf05300 */
[C---:B------:R-:W-:Y:S02]  /*26230*/  LOP3.LUT R6, R26.reuse, 0xff0000, RZ, 0xc0, !PT ;  /* 0x00ff00001a067812 */ /* 0x040fe400078ec0ff */
[----:B------:R-:W-:-:S02]  /*26240*/  LOP3.LUT R26, R26, 0xffff, RZ, 0xc0, !PT ;  /* 0x0000ffff1a1a7812 */ /* 0x000fc400078ec0ff */
[----:B------:R-:W-:-:S07]  /*26250*/  LEA.HI R6, R6, R5, RZ, 0x10 ;  /* 0x0000000506067211 */ /* 0x000fce00078f80ff */
[----:B------:R-:W-:Y:S05]  /*26260*/  @!P0 BRA `(.L_x_1859) ;  /* 0x0000000000108947 */ /* 0x000fea0003800000 */
[----:B------:R-:W1:Y:S02]  /*26270*/  LDC.64 R4, c[0x0][0xa20] ;  /* 0x00028800ff047b82 */ /* 0x000e640000000a00 */
[----:B-1----:R-:W-:-:S05]  /*26280*/  IMAD.WIDE R4, R27, 0x4, R4 ;  /* 0x000000041b047825 */ /* 0x002fca00078e0204 */
[----:B------:R1:W5:Y:S01]  /*26290*/  LDG.E R8, desc[UR60][R4.64] ;  /* 0x0000003c04087981 */ /* 0x000362000c1e1900 */
[----:B------:R-:W-:Y:S05]  /*262a0*/  BRA `(.L_x_1860) ;  /* 0x0000000000247947 */ /* 0x000fea0003800000 */
.L_x_1859:
[----:B------:R-:W-:Y:S02]  /*262b0*/  ULDC.64 UR4, c[0x0][0xa08] ;  /* 0x0002820000047ab9 */ /* 0x000fe40000000a00 */
[----:B------:R-:W-:-:S04]  /*262c0*/  ISETP.NE.U32.AND P0, PT, RZ, UR4, PT ;  /* 0x00000004ff007c0c */ /* 0x000fc8000bf05070 */
[----:B------:R-:W-:-:S13]  /*262d0*/  ISETP.NE.AND.EX P0, PT, RZ, UR5, PT, P0 ;  /* 0x00000005ff007c0c */ /* 0x000fda000bf05300 */
[----:B------:R-:W-:Y:S05]  /*262e0*/  @!P0 BRA `(.L_x_1860) ;  /* 0x0000000000148947 */ /* 0x000fea0003800000 */
[----:B------:R-:W1:Y:S02]  /*262f0*/  LDC.64 R4, c[0x0][0xa08] ;  /* 0x00028200ff047b82 */ /* 0x000e640000000a00 */
[----:B-1----:R-:W-:-:S05]  /*26300*/  IMAD.WIDE R4, R27, 0x4, R4 ;  /* 0x000000041b047825 */ /* 0x002fca00078e0204 */
[----:B------:R-:W2:Y:S04]  /*26310*/  LDG.E R8, desc[UR60][R4.64] ;  /* 0x0000003c04087981 */ /* 0x000ea8000c1e1900 */
[----:B------:R-:W2:Y:S02]  /*26320*/  LDG.E R9, desc[UR60][R4.64+0x4] ;  /* 0x0000043c04097981 */ /* 0x000ea4000c1e1900 */
[----:B--2---:R-:W-:-:S07]  /*26330*/  IADD3 R8, -R8, R9, RZ ;  /* 0x0000000908087210 */ /* 0x004fce0007ffe1ff */
.L_x_1860:
[----:B------:R-:W2:Y:S01]  /*26340*/  @P1 LDG.E R10, desc[UR60][R2.64] ;  /* 0x0000003c020a1981 */ /* 0x000ea2000c1e1900 */
[----:B-1----:R-:W1:Y:S03]  /*26350*/  LDC R4, c[0x0][0x448] ;  /* 0x00011200ff047b82 */ /* 0x002e660000000800 */
[----:B------:R3:W2:Y:S01]  /*26360*/  @P1 LDG.E R5, desc[UR60][R2.64+0x4] ;  /* 0x0000043c02051981 */ /* 0x0006a2000c1e1900 */
[----:B-----5:R-:W-:Y:S02]  /*26370*/  IMAD.IADD R8, R8, 0x1, -R11 ;  /* 0x0000000108087824 */ /* 0x020fe400078e0a0b */
[----:B------:R-:W-:-:S04]  /*26380*/  IMAD.SHL.U32 R25, R25, 0x80, RZ ;  /* 0x0000008019197824 */ /* 0x000fc800078e00ff */
[----:B------:R-:W-:Y:S01]  /*26390*/  VIADD R9, R25, 0x7f ;  /* 0x0000007f19097836 */ /* 0x000fe20000000000 */
[----:B---3--:R-:W3:Y:S01]  /*263a0*/  LDC.64 R2, c[0x0][0x9e0] ;  /* 0x00027800ff027b82 */ /* 0x008ee20000000a00 */
[----:B-1----:R-:W-:-:S13]  /*263b0*/  ISETP.NE.AND P2, PT, R4, 0x1, PT ;  /* 0x000000010400780c */ /* 0x002fda0003f45270 */
[----:B------:R-:W1:Y:S01]  /*263c0*/  @P2 LDC R12, c[0x0][0x44c] ;  /* 0x00011300ff0c2b82 */ /* 0x000e620000000800 */
[----:B---3--:R-:W-:-:S07]  /*263d0*/  ISETP.GE.AND P3, PT, R3, 0x1, PT ;  /* 0x000000010300780c */ /* 0x008fce0003f66270 */
[----:B------:R-:W3:Y:S01]  /*263e0*/  @P2 LDC R4, c[0x0][0x450] ;  /* 0x00011400ff042b82 */ /* 0x000ee20000000800 */
[----:B--2---:R-:W-:Y:S02]  /*263f0*/  @P1 IMAD.IADD R7, R5, 0x1, -R10 ;  /* 0x0000000105071824 */ /* 0x004fe400078e0a0a */
[----:B-1----:R-:W-:-:S03]  /*26400*/  @P2 IMAD.HI.U32 R5, R9, R12, RZ ;  /* 0x0000000c09052227 */ /* 0x002fc600078e00ff */
[----:B0-----:R-:W-:Y:S02]  /*26410*/  IADD3 R11, R8, R7, RZ ;  /* 0x00000007080b7210 */ /* 0x001fe40007ffe0ff */
[----:B---3--:R-:W-:Y:S02]  /*26420*/  @P2 SHF.R.U32.HI R9, RZ, R4, R5 ;  /* 0x00000004ff092219 */ /* 0x008fe40000011605 */
[C---:B------:R-:W-:Y:S01]  /*26430*/  IADD3 R18, R11.reuse, 0x1, -R31 ;  /* 0x000000010b127810 */ /* 0x040fe20007ffe81f */
[----:B------:R0:W-:Y:S01]  /*26440*/  STL [R1+0x8], R11 ;  /* 0x0000080b01007387 */ /* 0x0001e20000100800 */
[----:B------:R-:W-:-:S03]  /*26450*/  VIADD R4, R11, 0x3f ;  /* 0x0000003f0b047836 */ /* 0x000fc60000000000 */
[----:B------:R-:W-:Y:S02]  /*26460*/  IMAD.IADD R9, R18, 0x1, R9 ;  /* 0x0000000112097824 */ /* 0x000fe400078e0209 */
[----:B------:R-:W-:Y:S02]  /*26470*/  SHF.R.S32.HI R5, RZ, 0x1f, R4 ;  /* 0x0000001fff057819 */ /* 0x000fe40000011404 */
[----:B------:R-:W-:Y:S02]  /*26480*/  IMAD.IADD R2, R9, 0x1, R2 ;  /* 0x0000000109027824 */ /* 0x000fe400078e0202 */
[----:B------:R-:W-:-:S04]  /*26490*/  LEA.HI R5, R5, R4, RZ, 0x6 ;  /* 0x0000000405057211 */ /* 0x000fc800078f30ff */
[----:B------:R-:W-:Y:S01]  /*264a0*/  SHF.R.S32.HI R19, RZ, 0x6, R5 ;  /* 0x00000006ff137819 */ /* 0x000fe20000011405 */
[----:B0-----:R-:W-:Y:S06]  /*264b0*/  @!P3 BRA `(.L_x_1861) ;  /* 0x000000000048b947 */ /* 0x001fec0003800000 */
[C---:B------:R-:W-:Y:S01]  /*264c0*/  ISETP.GT.AND P0, PT, R9.reuse, RZ, PT ;  /* 0x000000ff0900720c */ /* 0x040fe20003f04270 */
[----:B------:R-:W-:Y:S01]  /*264d0*/  BSSY B0, `(.L_x_1862) ;  /* 0x000000e000007945 */ /* 0x000fe20003800000 */
[----:B------:R-:W-:-:S11]  /*264e0*/  VIADD R10, R9, 0xffffffff ;  /* 0xffffffff090a7836 */ /* 0x000fd60000000000 */
[----:B------:R-:W-:Y:S05]  /*264f0*/  @P0 BRA `(.L_x_1863) ;  /* 0x00000000001c0947 */ /* 0x000fea0003800000 */
[----:B------:R-:W-:Y:S02]  /*26500*/  ISETP.NE.AND P0, PT, R3, 0x1, PT ;  /* 0x000000010300780c */ /* 0x000fe40003f05270 */
[----:B------:R-:W-:-:S11]  /*26510*/  IADD3 R9, -R9, RZ, RZ ;  /* 0x000000ff09097210 */ /* 0x000fd60007ffe1ff */
[----:B------:R-:W0:Y:S02]  /*26520*/  @P0 LDC.64 R4, c[0x0][0x9e8] ;  /* 0x00027a00ff040b82 */ /* 0x000e240000000a00 */
[----:B0-----:R-:W-:-:S05]  /*26530*/  @P0 IMAD.HI.U32 R4, R9, R4, RZ ;  /* 0x0000000409040227 */ /* 0x001fca00078e00ff */
[----:B------:R-:W-:-:S04]  /*26540*/  @P0 SHF.R.U32.HI R9, RZ, R5, R4 ;  /* 0x00000005ff090219 */ /* 0x000fc80000011604 */
[----:B------:R-:W-:Y:S01]  /*26550*/  LOP3.LUT R10, RZ, R9, RZ, 0x33, !PT ;  /* 0x00000009ff0a7212 */ /* 0x000fe200078e33ff */
[----:B------:R-:W-:Y:S06]  /*26560*/  BRA `(.L_x_1864) ;  /* 0x0000000000107947 */ /* 0x000fec0003800000 */
.L_x_1863:
[----:B------:R-:W-:-:S13]  /*26570*/  ISETP.NE.AND P0, PT, R3, 0x1, PT ;  /* 0x000000010300780c */ /* 0x000fda0003f05270 */
[----:B------:R-:W0:Y:S02]  /*26580*/  @P0 LDC.64 R4, c[0x0][0x9e8] ;  /* 0x00027a00ff040b82 */ /* 0x000e240000000a00 */
[----:B0-----:R-:W-:-:S05]  /*26590*/  @P0 IMAD.HI.U32 R4, R10, R4, RZ ;  /* 0x000000040a040227 */ /* 0x001fca00078e00ff */
[----:B------:R-:W-:-:S07]  /*265a0*/  @P0 SHF.R.U32.HI R10, RZ, R5, R4 ;  /* 0x00000005ff0a0219 */ /* 0x000fce0000011604 */
.L_x_1864:
[----:B------:R-:W-:Y:S05]  /*265b0*/  BSYNC B0 ;  /* 0x0000000000007941 */ /* 0x000fea0003800000 */
.L_x_1862:
[----:B------:R-:W-:-:S05]  /*265c0*/  IMAD R5, R10, R3, R3 ;  /* 0x000000030a057224 */ /* 0x000fca00078e0203 */
[----:B------:R-:W-:-:S07]  /*265d0*/  VIMNMX R2, R2, R5, PT ;  /* 0x0000000502027248 */ /* 0x000fce0003fe0100 */
.L_x_1861:
[----:B------:R-:W0:Y:S01]  /*265e0*/  @P2 LDC R4, c[0x0][0x44c] ;  /* 0x00011300ff042b82 */ /* 0x000e220000000800 */
[----:B------:R-:W-:Y:S01]  /*265f0*/  VIADD R2, R2, 0x3f ;  /* 0x0000003f02027836 */ /* 0x000fe20000000000 */
[----:B------:R-:W-:-:S06]  /*26600*/  ULDC UR4, c[0x0][0x9dc] ;  /* 0x0002770000047ab9 */ /* 0x000fcc0000000800 */
[----:B------:R-:W1:Y:S01]  /*26610*/  @P2 LDC R5, c[0x0][0x450] ;  /* 0x00011400ff052b82 */ /* 0x000e620000000800 */
[----:B0-----:R-:W-:-:S04]  /*26620*/  @P2 IMAD.HI.U32 R9, R25, R4, RZ ;  /* 0x0000000419092227 */ /* 0x001fc800078e00ff */
[----:B------:R-:W-:Y:S01]  /*26630*/  IMAD.MOV.U32 R4, RZ, RZ, R25 ;  /* 0x000000ffff047224 */ /* 0x000fe200078e0019 */
[----:B-1----:R-:W-:Y:S01]  /*26640*/  @P2 SHF.R.U32.HI R4, RZ, R5, R9 ;  /* 0x00000005ff042219 */ /* 0x002fe20000011609 */
[----:B------:R-:W-:Y:S01]  /*26650*/  IMAD.IADD R9, R11, 0x1, -R31 ;  /* 0x000000010b097824 */ /* 0x000fe200078e0a1f */
[----:B------:R-:W-:-:S03]  /*26660*/  SHF.R.S32.HI R5, RZ, 0x1f, R2 ;  /* 0x0000001fff057819 */ /* 0x000fc60000011402 */
[----:B------:R-:W-:Y:S01]  /*26670*/  IMAD.IADD R10, R9, 0x1, R4 ;  /* 0x00000001090a7824 */ /* 0x000fe200078e0204 */
[----:B------:R-:W-:-:S04]  /*26680*/  LEA.HI R5, R5, R2, RZ, 0x6 ;  /* 0x0000000205057211 */ /* 0x000fc800078f30ff */
[----:B------:R-:W-:Y:S02]  /*26690*/  SHF.R.S32.HI R11, RZ, 0x6, R5 ;  /* 0x00000006ff0b7819 */ /* 0x000fe40000011405 */
[----:B------:R-:W-:Y:S02]  /*266a0*/  IADD3 R2, R10, -UR4, RZ ;  /* 0x800000040a027c10 */ /* 0x000fe4000fffe0ff */
[----:B------:R-:W-:Y:S01]  /*266b0*/  VIMNMX R11, R19, R11, PT ;  /* 0x0000000b130b7248 */ /* 0x000fe20003fe0100 */
        /* <DEDUP_REMOVED lines=11> */
.L_x_1867:
[----:B------:R-:W-:-:S13]  /*26770*/  ISETP.NE.AND P0, PT, R3, 0x1, PT ;  /* 0x000000010300780c */ /* 0x000fda0003f05270 */
[----:B------:R-:W0:Y:S02]  /*26780*/  @P0 LDC.64 R4, c[0x0][0x9e8] ;  /* 0x00027a00ff040b82 */ /* 0x000e240000000a00 */
[----:B0-----:R-:W-:-:S05]  /*26790*/  @P0 IMAD.HI.U32 R4, R10, R4, RZ ;  /* 0x000000040a040227 */ /* 0x001fca00078e00ff */
[----:B------:R-:W-:-:S07]  /*267a0*/  @P0 SHF.R.U32.HI R10, RZ, R5, R4 ;  /* 0x00000005ff0a0219 */ /* 0x000fce0000011604 */
.L_x_1868:
[----:B------:R-:W-:Y:S05]  /*267b0*/  BSYNC B0 ;  /* 0x0000000000007941 */ /* 0x000fea0003800000 */
.L_x_1866:
[----:B------:R-:W-:-:S05]  /*267c0*/  IMAD R3, R10, R3, RZ ;  /* 0x000000030a037224 */ /* 0x000fca00078e02ff */
[----:B------:R-:W-:-:S07]  /*267d0*/  VIMNMX R2, R2, R3, !PT ;  /* 0x0000000302027248 */ /* 0x000fce0007fe0100 */
.L_x_1865:
[----:B------:R-:W-:Y:S01]  /*267e0*/  SHF.R.S32.HI R3, RZ, 0x1f, R2 ;  /* 0x0000001fff037819 */ /* 0x000fe20000011402 */
[----:B------:R-:W-:Y:S01]  /*267f0*/  BSSY B0, `(.L_x_1869) ;  /* 0x0000026000007945 */ /* 0x000fe20003800000 */
[----:B------:R-:W-:Y:S01]  /*26800*/  LOP3.LUT R10, R6, 0xff, RZ, 0xc0, !PT ;  /* 0x000000ff060a7812 */ /* 0x000fe200078ec0ff */
[----:B------:R-:W-:Y:S01]  /*26810*/  IMAD.MOV.U32 R14, RZ, RZ, RZ ;  /* 0x000000ffff0e7224 */ /* 0x000fe200078e00ff */
[----:B------:R-:W-:Y:S02]  /*26820*/  LEA.HI R3, R3, R2, RZ, 0x6 ;  /* 0x0000000203037211 */ /* 0x000fe400078f30ff */
[----:B------:R-:W-:Y:S02]  /*26830*/  SHF.R.U32.HI R6, RZ, 0x10, R6 ;  /* 0x00000010ff067819 */ /* 0x000fe40000011606 */
[----:B------:R-:W-:-:S04]  /*26840*/  SHF.R.S32.HI R3, RZ, 0x6, R3 ;  /* 0x00000006ff037819 */ /* 0x000fc80000011403 */
[----:B------:R-:W-:-:S04]  /*26850*/  VIMNMX R4, RZ, R3, !PT ;  /* 0x00000003ff047248 */ /* 0x000fc80007fe0100 */
[----:B------:R-:W-:-:S13]  /*26860*/  ISETP.GT.AND P0, PT, R11, R4, PT ;  /* 0x000000040b00720c */ /* 0x000fda0003f04270 */
[----:B------:R-:W-:Y:S05]  /*26870*/  @!P0 BRA `(.L_x_1870) ;  /* 0x0000000000748947 */ /* 0x000fea0003800000 */
[----:B------:R-:W-:Y:S01]  /*26880*/  ISETP.NE.AND P0, PT, R6, RZ, PT ;  /* 0x000000ff0600720c */ /* 0x000fe20003f05270 */
[----:B------:R-:W-:-:S03]  /*26890*/  ULDC UR4, c[0x0][0x9f0] ;  /* 0x00027c0000047ab9 */ /* 0x000fc60000000800 */
[----:B------:R-:W-:-:S04]  /*268a0*/  SEL R5, R6, UR4, P0 ;  /* 0x0000000406057c07 */ /* 0x000fc80008000000 */
[----:B------:R-:W-:Y:S02]  /*268b0*/  IABS R13, R5 ;  /* 0x00000005000d7213 */ /* 0x000fe40000000000 */
[----:B------:R-:W-:Y:S02]  /*268c0*/  IADD3 R12, R5, -0x1, R11 ;  /* 0xffffffff050c7810 */ /* 0x000fe40007ffe00b */
[----:B------:R-:W0:Y:S03]  /*268d0*/  I2F.RP R2, R13 ;  /* 0x0000000d00027306 */ /* 0x000e260000209400 */
[----:B------:R-:W-:-:S05]  /*268e0*/  IMAD.IADD R12, R12, 0x1, -R4 ;  /* 0x000000010c0c7824 */ /* 0x000fca00078e0a04 */
[----:B0-----:R-:W0:Y:S02]  /*268f0*/  MUFU.RCP R2, R2 ;  /* 0x0000000200027308 */ /* 0x001e240000001000 */
[----:B0-----:R-:W-:-:S06]  /*26900*/  VIADD R2, R2, 0xffffffe ;  /* 0x0ffffffe02027836 */ /* 0x001fcc0000000000 */
[----:B------:R0:W1:Y:S02]  /*26910*/  F2I.FTZ.U32.TRUNC.NTZ R3, R2 ;  /* 0x0000000200037305 */ /* 0x000064000021f000 */
[----:B0-----:R-:W-:-:S04]  /*26920*/  LOP3.LUT R2, R12, R5, RZ, 0x3c, !PT ;  /* 0x000000050c027212 */ /* 0x001fc800078e3cff */
[----:B------:R-:W-:Y:S01]  /*26930*/  ISETP.GE.AND P3, PT, R2, RZ, PT ;  /* 0x000000ff0200720c */ /* 0x000fe20003f66270 */
[----:B-1----:R-:W-:-:S04]  /*26940*/  IMAD.MOV R2, RZ, RZ, -R3 ;  /* 0x000000ffff027224 */ /* 0x002fc800078e0a03 */
[----:B------:R-:W-:Y:S01]  /*26950*/  IMAD R14, R2, R13, RZ ;  /* 0x0000000d020e7224 */ /* 0x000fe200078e02ff */
[----:B------:R-:W-:-:S05]  /*26960*/  MOV R2, RZ ;  /* 0x000000ff00027202 */ /* 0x000fca0000000f00 */
        /* <DEDUP_REMOVED lines=11> */
[----:B------:R-:W-:-:S05]  /*26a20*/  @P0 VIADD R14, R14, 0x1 ;  /* 0x000000010e0e0836 */ /* 0x000fca0000000000 */
[----:B------:R-:W-:Y:S02]  /*26a30*/  @!P3 IADD3 R14, -R14, RZ, RZ ;  /* 0x000000ff0e0eb210 */ /* 0x000fe40007ffe1ff */
[----:B------:R-:W-:-:S07]  /*26a40*/  @!P2 LOP3.LUT R14, RZ, R5, RZ, 0x33, !PT ;  /* 0x00000005ff0ea212 */ /* 0x000fce00078e33ff */
.L_x_1870:
[----:B------:R-:W-:Y:S05]  /*26a50*/  BSYNC B0 ;  /* 0x0000000000007941 */ /* 0x000fea0003800000 */
.L_x_1869:
[-C--:B------:R-:W-:Y:S01]  /*26a60*/  IMAD R4, R10, R14.reuse, R4 ;  /* 0x0000000e0a047224 */ /* 0x080fe200078e0204 */
[----:B------:R-:W-:Y:S04]  /*26a70*/  BSSY B0, `(.L_x_1871) ;  /* 0x0000190000007945 */ /* 0x000fe80003800000 */
[C---:B------:R-:W-:Y:S01]  /*26a80*/  VIADDMNMX R11, R4.reuse, R14, R11, PT ;  /* 0x0000000e040b7246 */ /* 0x040fe2000380010b */
[----:B------:R-:W-:-:S04]  /*26a90*/  IMAD R4, R4, 0x40, -R8 ;  /* 0x0000004004047824 */ /* 0x000fc800078e0a08 */
[----:B------:R-:W-:Y:S01]  /*26aa0*/  IMAD R8, R11, 0x40, -R8 ;  /* 0x000000400b087824 */ /* 0x000fe200078e0a08 */
[----:B------:R-:W-:-:S04]  /*26ab0*/  VIMNMX R4, RZ, R4, !PT ;  /* 0x00000004ff047248 */ /* 0x000fc80007fe0100 */
[----:B------:R-:W-:-:S04]  /*26ac0*/  VIMNMX R7, R8, R7, PT ;  /* 0x0000000708077248 */ /* 0x000fc80003fe0100 */
[----:B------:R-:W-:Y:S02]  /*26ad0*/  ISETP.GT.AND P0, PT, R7, R4, PT ;  /* 0x000000040700720c */ /* 0x000fe40003f04270 */
[----:B------:R-:W-:-:S11]  /*26ae0*/  SHF.R.U32.HI R4, RZ, 0x6, R4 ;  /* 0x00000006ff047819 */ /* 0x000fd60000011604 */
[----:B------:R-:W-:-:S05]  /*26af0*/  @P0 VIADD R2, R7, 0x3f ;  /* 0x0000003f07020836 */ /* 0x000fca0000000000 */
[----:B------:R-:W-:-:S04]  /*26b00*/  @P0 SHF.R.S32.HI R3, RZ, 0x1f, R2 ;  /* 0x0000001fff030819 */ /* 0x000fc80000011402 */
[----:B------:R-:W-:Y:S01]  /*26b10*/  @P0 LEA.HI R3, R3, R2, RZ, 0x6 ;  /* 0x0000000203030211 */ /* 0x000fe200078f30ff */
[----:B------:R-:W-:-:S03]  /*26b20*/  IMAD.MOV.U32 R2, RZ, RZ, R4 ;  /* 0x000000ffff027224 */ /* 0x000fc600078e0004 */
[----:B------:R-:W-:Y:S02]  /*26b30*/  @P0 SHF.R.S32.HI R2, RZ, 0x6, R3 ;  /* 0x00000006ff020819 */ /* 0x000fe40000011403 */
        /* <DEDUP_REMOVED lines=10> */
.L_x_2076:
[----:B-1----:R-:W-:Y:S02]  /*26be0*/  ISETP.NE.AND P0, PT, R14, RZ, PT ;  /* 0x000000ff0e00720c */ /* 0x002fe40003f05270 */
[----:B------:R-:W-:-:S11]  /*26bf0*/  PLOP3.LUT P6, PT, PT, PT, PT, 0x8, 0x0 ;  /* 0x000000000000781c */ /* 0x000fd60003fce170 */
[----:B------:R-:W-:Y:S05]  /*26c00*/  @P0 BRA `(.L_x_1874) ;  /* 0x00000000000c0947 */ /* 0x000fea0003800000 */
[----:B------:R-:W-:-:S03]  /*26c10*/  UMOV UR4, 0xffffffff ;  /* 0xffffffff00047882 */ /* 0x000fc60000000000 */
[----:B------:R-:W-:Y:S05]  /*26c20*/  BRA.DIV UR4, `(.L_x_1875) ;  /* 0x0000008204507947 */ /* 0x000fea000b800000 */
[----:B------:R-:W-:-:S13]  /*26c30*/  ELECT P6, URZ, PT ;  /* 0x00000000003f782f */ /* 0x000fda00038c0000 */
.L_x_1874:
[----:B0-----:R-:W2:Y:S01]  /*26c40*/  LDL R3, [R1+0x2c] ;  /* 0x00002c0001037983 */ /* 0x001ea20000100800 */
[----:B------:R-:W-:Y:S01]  /*26c50*/  BSSY B1, `(.L_x_1876) ;  /* 0x0000008000017945 */ /* 0x000fe20003800000 */
[----:B--2---:R-:W-:-:S04]  /*26c60*/  IADD3 R3, R3, 0x1, RZ ;  /* 0x0000000103037810 */ /* 0x004fc80007ffe0ff */
[----:B------:R-:W-:-:S04]  /*26c70*/  LEA.HI R7, R3, R3, RZ, 0x1 ;  /* 0x0000000303077211 */ /* 0x000fc800078f08ff */
[----:B------:R-:W-:-:S05]  /*26c80*/  LOP3.LUT R7, R7, 0xfffffffe, RZ, 0xc0, !PT ;  /* 0xfffffffe07077812 */ /* 0x000fca00078ec0ff */
[----:B------:R-:W-:-:S05]  /*26c90*/  IMAD.IADD R7, R3, 0x1, -R7 ;  /* 0x0000000103077824 */ /* 0x000fca00078e0a07 */
[----:B------:R-:W-:-:S04]  /*26ca0*/  SHF.L.U32 R8, R7, 0x1f, RZ ;  /* 0x0000001f07087819 */ /* 0x000fc800000006ff */
[----:B------:R-:W0:Y:S02]  /*26cb0*/  SYNCS.PHASECHK.TRANS64.TRYWAIT P0, [R17+URZ+0x30820], R8 ;  /* 0x03082008110075a7 */ /* 0x000e24000800017f */
[----:B0-----:R-:W-:Y:S05]  /*26cc0*/  @!P0 BRA `(.L_x_1877) ;  /* 0x0000008000488947 */ /* 0x001fea0003800000 */
.L_x_2079:
[----:B------:R-:W-:Y:S05]  /*26cd0*/  BSYNC B1 ;  /* 0x0000000000017941 */ /* 0x000fea0003800000 */
.L_x_1876:
        /* <DEDUP_REMOVED lines=10> */
.L_x_2080:
[----:B------:R-:W-:Y:S05]  /*26d80*/  BSYNC B2 ;  /* 0x0000000000027941 */ /* 0x000fea0003800000 */
.L_x_1880:
[----:B------:R-:W-:Y:S04]  /*26d90*/  BSSY B2, `(.L_x_1882) ;  /* 0x0000009000027945 */ /* 0x000fe80003800000 */
        /* <DEDUP_REMOVED lines=8> */
.L_x_1883:
[----:B------:R-:W-:Y:S05]  /*26e20*/  BSYNC B2 ;  /* 0x0000000000027941 */ /* 0x000fea0003800000 */
.L_x_1882:
[----:B------:R-:W-:Y:S01]  /*26e30*/  IMAD.MOV.U32 R15, RZ, RZ, RZ ;  /* 0x000000ffff0f7224 */ /* 0x000fe200078e00ff */
[----:B0-----:R-:W-:Y:S01]  /*26e40*/  LEA R8, R2, R0, 0x6 ;  /* 0x0000000002087211 */ /* 0x001fe200078e30ff */
[C---:B------:R-:W-:Y:S01]  /*26e50*/  IMAD R7, R28.reuse, 0x8000, R17 ;  /* 0x000080001c077824 */ /* 0x040fe200078e0211 */
[----:B------:R-:W-:Y:S01]  /*26e60*/  UIADD3 UR4, UP0, UR36, 0x570, URZ ;  /* 0x0000057024047890 */ /* 0x000fe2000ff1e03f */
[----:B------:R-:W-:Y:S01]  /*26e70*/  PLOP3.LUT P0, PT, PT, PT, PT, 0x80, 0x0 ;  /* 0x000000000000781c */ /* 0x000fe20003f0f070 */
[----:B------:R-:W-:Y:S01]  /*26e80*/  IMAD.SHL.U32 R14, R28, 0x4000, RZ ;  /* 0x000040001c0e7824 */ /* 0x000fe200078e00ff */
[----:B------:R-:W-:Y:S01]  /*26e90*/  R2UR UR10, R15 ;  /* 0x000000000f0a72ca */ /* 0x000fe200000e0000 */
[----:B------:R-:W-:Y:S01]  /*26ea0*/  VIADD R8, R8, 0xffffffc0 ;  /* 0xffffffc008087836 */ /* 0x000fe20000000000 */
[----:B------:R-:W-:Y:S01]  /*26eb0*/  IADD3 R13, R7, 0x20400, RZ ;  /* 0x00020400070d7810 */ /* 0x000fe20007ffe0ff */
[----:B------:R-:W-:Y:S01]  /*26ec0*/  VIADD R3, R12, 0x30890 ;  /* 0x000308900c037836 */ /* 0x000fe20000000000 */
[----:B------:R-:W-:Y:S01]  /*26ed0*/  UIADD3.X UR5, URZ, UR37, URZ, UP0, !UPT ;  /* 0x000000253f057290 */ /* 0x000fe200087fe43f */
[----:B------:R-:W-:Y:S01]  /*26ee0*/  UMOV UR6, 0x0 ;  /* 0x0000000000067882 */ /* 0x000fe20000000000 */
[----:B------:R-:W-:-:S10]  /*26ef0*/  UMOV UR7, 0x12f00000 ;  /* 0x12f0000000077882 */ /* 0x000fd40000000000 */
.L_x_1884:
        /* <DEDUP_REMOVED lines=16> */
.L_x_1885:
        /* <DEDUP_REMOVED lines=16> */
.L_x_1886:
        /* <DEDUP_REMOVED lines=16> */
.L_x_1887:
        /* <DEDUP_REMOVED lines=13> */
.L_x_2081:
[----:B------:R-:W-:Y:S05]  /*272d0*/  BSYNC B2 ;  /* 0x0000000000027941 */ /* 0x000fea0003800000 */
.L_x_1888:
[----:B------:R-:W-:Y:S01]  /*272e0*/  BSSY B2, `(.L_x_1890) ;  /* 0x000000b000027945 */ /* 0x000fe20003800000 */
[----:B------:R-:W-:Y:S02]  /*272f0*/  IMAD.MOV.U32 R20, RZ, RZ, 0x0 ;  /* 0x00000000ff147424 */ /* 0x000fe400078e00ff */
[----:B------:R-:W-:Y:S01]  /*27300*/  IMAD.MOV.U32 R21, RZ, RZ, 0x12f00000 ;  /* 0x12f00000ff157424 */ /* 0x000fe200078e00ff */
[----:B------:R-:W-:Y:S06]  /*27310*/  @P1 BRA `(.L_x_1891) ;  /* 0x00000000001c1947 */ /* 0x000fec0003800000 */
[----:B------:R-:W2:Y:S01]  /*27320*/  S2R R7, SR_TID.X ;  /* 0x0000000000077919 */ /* 0x000ea20000002100 */
[----:B------:R-:W-:-:S04]  /*27330*/  IMAD.MOV.U32 R3, RZ, RZ, 0x8000 ;  /* 0x00008000ff037424 */ /* 0x000fc800078e00ff */
[----:B------:R3:W-:Y:S01]  /*27340*/  SYNCS.ARRIVE.TRANS64 RZ, [R12+URZ+0x308b0], R3 ;  /* 0x0308b0030cff79a7 */ /* 0x0007e2000800003f */
[----:B--2---:R-:W-:-:S04]  /*27350*/  LOP3.LUT R7, R7, 0x1f, RZ, 0xc0, !PT ;  /* 0x0000001f07077812 */ /* 0x004fc800078ec0ff */
[----:B------:R-:W-:-:S13]  /*27360*/  ISETP.NE.AND P0, PT, R7, RZ, PT ;  /* 0x000000ff0700720c */ /* 0x000fda0003f05270 */
[----:B---3--:R-:W-:Y:S05]  /*27370*/  @!P0 BRA `(.L_x_1891) ;  /* 0x0000000000048947 */ /* 0x008fea0003800000 */
[----:B------:R-:W-:Y:S01]  /*27380*/  BPT.TRAP 0x1 ;  /* 0x000000040000795c */ /* 0x000fe20000300000 */
.L_x_1891:
[----:B------:R-:W-:Y:S05]  /*27390*/  BSYNC B2 ;  /* 0x0000000000027941 */ /* 0x000fea0003800000 */
.L_x_1890:
[----:B------:R-:W-:Y:S01]  /*273a0*/  R2UR UR10, R15 ;  /* 0x000000000f0a72ca */ /* 0x000fe200000e0000 */
[----:B------:R-:W-:Y:S01]  /*273b0*/  UIADD3 UR4, UP0, UR36, 0x670, URZ ;  /* 0x0000067024047890 */ /* 0x000fe2000ff1e03f */
[----:B------:R-:W-:Y:S01]  /*273c0*/  R2UR UR6, R20 ;  /* 0x00000000140672ca */ /* 0x000fe200000e0000 */
[----:B01----:R-:W-:Y:S01]  /*273d0*/  VIADD R12, R12, 0x308b0 ;  /* 0x000308b00c0c7836 */ /* 0x003fe20000000000 */
[----:B------:R-:W-:Y:S01]  /*273e0*/  R2UR UR7, R21 ;  /* 0x00000000150772ca */ /* 0x000fe200000e0000 */
[----:B------:R-:W-:Y:S01]  /*273f0*/  UIADD3.X UR5, URZ, UR37, URZ, UP0, !UPT ;  /* 0x000000253f057290 */ /* 0x000fe200087fe43f */
[----:B------:R-:W-:Y:S02]  /*27400*/  LEA R14, R14, R17, 0x1 ;  /* 0x000000110e0e7211 */ /* 0x000fe400078e08ff */
[----:B------:R-:W-:-:S03]  /*27410*/  PLOP3.LUT P0, PT, PT, PT, PT, 0x80, 0x0 ;  /* 0x000000000000781c */ /* 0x000fc60003f0f070 */
[----:B------:R-:W-:-:S10]  /*27420*/  VIADD R3, R14, 0x400 ;  /* 0x000004000e037836 */ /* 0x000fd40000000000 */
.L_x_1892:
        /* <DEDUP_REMOVED lines=15> */
.L_x_1893:
        /* <DEDUP_REMOVED lines=15> */
.L_x_1894:
        /* <DEDUP_REMOVED lines=15> */
.L_x_1895:
        /* <DEDUP_REMOVED lines=10> */
.L_x_1879:
[----:B------:R-:W-:Y:S05]  /*277a0*/  BSYNC B1 ;  /* 0x0000000000017941 */ /* 0x000fea0003800000 */
.L_x_1878:
[----:B0-----:R-:W-:Y:S01]  /*277b0*/  VIADD R8, R2, 0xfffffffe ;  /* 0xfffffffe02087836 */ /* 0x001fe20000000000 */
        /* <DEDUP_REMOVED lines=8> */
.L_x_1914:
[----:B------:R-:W-:Y:S05]  /*27840*/  YIELD ;  /* 0x0000000000007946 */ /* 0x000fea0003800000 */
[----:B------:R-:W-:Y:S04]  /*27850*/  BSSY B1, `(.L_x_1896) ;  /* 0x00000a9000017945 */ /* 0x000fe80003800000 */
[----:B------:R-:W-:Y:S05]  /*27860*/  @!P6 BRA `(.L_x_1897) ;  /* 0x00000008009ce947 */ /* 0x000fea0003800000 */
[----:B------:R-:W-:Y:S01]  /*27870*/  IMAD R7, R28, 0x8, R17 ;  /* 0x000000081c077824 */ /* 0x000fe200078e0211 */
[----:B------:R-:W-:Y:S01]  /*27880*/  SHF.L.U32 R3, R30, 0x1f, RZ ;  /* 0x0000001f1e037819 */ /* 0x000fe200000006ff */
[----:B------:R-:W0:Y:S01]  /*27890*/  S2R R2, SR_TID.X ;  /* 0x0000000000027919 */ /* 0x000e220000002100 */
[----:B------:R-:W-:Y:S02]  /*278a0*/  BSSY B2, `(.L_x_1898) ;  /* 0x0000005000027945 */ /* 0x000fe40003800000 */
[----:B------:R-:W1:Y:S01]  /*278b0*/  SYNCS.PHASECHK.TRANS64.TRYWAIT P1, [R7+URZ+0x308a0], R3 ;  /* 0x0308a003070075a7 */ /* 0x000e62000802017f */
[----:B0-----:R-:W-:-:S04]  /*278c0*/  LOP3.LUT R2, R2, 0x7f, RZ, 0xc0, !PT ;  /* 0x0000007f02027812 */ /* 0x001fc800078ec0ff */
[----:B------:R-:W-:Y:S01]  /*278d0*/  ISETP.NE.AND P2, PT, R2, RZ, PT ;  /* 0x000000ff0200720c */ /* 0x000fe20003f45270 */
[----:B-1----:R-:W-:-:S12]  /*278e0*/  @!P1 BRA `(.L_x_1899) ;  /* 0x00000074007c9947 */ /* 0x002fd80003800000 */
.L_x_2082:
[----:B------:R-:W-:Y:S05]  /*278f0*/  BSYNC B2 ;  /* 0x0000000000027941 */ /* 0x000fea0003800000 */
.L_x_1898:
[----:B------:R-:W-:Y:S04]  /*27900*/  BSSY B2, `(.L_x_1900) ;  /* 0x0000009000027945 */ /* 0x000fe80003800000 */
[----:B------:R-:W-:Y:S05]  /*27910*/  @P2 BRA `(.L_x_1901) ;  /* 0x00000000001c2947 */ /* 0x000fea0003800000 */
[----:B------:R-:W1:Y:S01]  /*27920*/  S2R R11, SR_TID.X ;  /* 0x00000000000b7919 */ /* 0x000e620000002100 */
[----:B------:R-:W-:-:S04]  /*27930*/  IMAD.MOV.U32 R2, RZ, RZ, 0x8000 ;  /* 0x00008000ff027424 */ /* 0x000fc800078e00ff */
[----:B------:R2:W-:Y:S01]  /*27940*/  SYNCS.ARRIVE.TRANS64 RZ, [R7+URZ+0x30890], R2 ;  /* 0x0308900207ff79a7 */ /* 0x0005e2000800003f */
[----:B-1----:R-:W-:-:S04]  /*27950*/  LOP3.LUT R11, R11, 0x1f, RZ, 0xc0, !PT ;  /* 0x0000001f0b0b7812 */ /* 0x002fc800078ec0ff */
[----:B------:R-:W-:-:S13]  /*27960*/  ISETP.NE.AND P1, PT, R11, RZ, PT ;  /* 0x000000ff0b00720c */ /* 0x000fda0003f25270 */
[----:B--2---:R-:W-:Y:S05]  /*27970*/  @!P1 BRA `(.L_x_1901) ;  /* 0x0000000000049947 */ /* 0x004fea0003800000 */
[----:B------:R-:W-:Y:S01]  /*27980*/  BPT.TRAP 0x1 ;  /* 0x000000040000795c */ /* 0x000fe20000300000 */
.L_x_1901:
[----:B------:R-:W-:Y:S05]  /*27990*/  BSYNC B2 ;  /* 0x0000000000027941 */ /* 0x000fea0003800000 */
.L_x_1900:
[----:B------:R-:W-:Y:S01]  /*279a0*/  MOV R14, RZ ;  /* 0x000000ff000e7202 */ /* 0x000fe20000000f00 */
[----:B------:R-:W-:Y:S01]  /*279b0*/  IMAD R11, R28, 0x8000, R17 ;  /* 0x000080001c0b7824 */ /* 0x000fe200078e0211 */
[----:B------:R-:W-:Y:S01]  /*279c0*/  UIADD3 UR4, UP0, UR36, 0x570, URZ ;  /* 0x0000057024047890 */ /* 0x000fe2000ff1e03f */
[----:B------:R-:W-:Y:S01]  /*279d0*/  PLOP3.LUT P1, PT, PT, PT, PT, 0x80, 0x0 ;  /* 0x000000000000781c */ /* 0x000fe20003f2f070 */
[----:B------:R-:W-:Y:S01]  /*279e0*/  IMAD R12, R8, 0x40, R0 ;  /* 0x00000040080c7824 */ /* 0x000fe200078e0200 */
[----:B------:R-:W-:Y:S01]  /*279f0*/  R2UR UR10, R14 ;  /* 0x000000000e0a72ca */ /* 0x000fe200000e0000 */
[----:B------:R-:W-:Y:S01]  /*27a00*/  VIADD R2, R7, 0x30890 ;  /* 0x0003089007027836 */ /* 0x000fe20000000000 */
[----:B------:R-:W-:Y:S01]  /*27a10*/  UIADD3.X UR5, URZ, UR37, URZ, UP0, !UPT ;  /* 0x000000253f057290 */ /* 0x000fe200087fe43f */
[----:B------:R-:W-:Y:S01]  /*27a20*/  VIADD R13, R11, 0x20400 ;  /* 0x000204000b0d7836 */ /* 0x000fe20000000000 */
[----:B------:R-:W-:Y:S01]  /*27a30*/  UMOV UR6, 0x0 ;  /* 0x0000000000067882 */ /* 0x000fe20000000000 */
[----:B------:R-:W-:-:S10]  /*27a40*/  UMOV UR7, 0x12f00000 ;  /* 0x12f0000000077882 */ /* 0x000fd40000000000 */
.L_x_1902:
        /* <DEDUP_REMOVED lines=10> */
[----:B------:R-:W-:Y:S01]  /*27af0*/  MOV R21, 0x40 ;  /* 0x0000004000157802 */ /* 0x000fe20000000f00 */
[----:B------:R-:W-:Y:S01]  /*27b00*/  VIADD R13, R11, 0x22400 ;  /* 0x000224000b0d7836 */ /* 0x000fe20000000000 */
[----:B------:R-:W-:Y:S01]  /*27b10*/  PLOP3.LUT P1, PT, PT, PT, PT, 0x80, 0x0 ;  /* 0x000000000000781c */ /* 0x000fe20003f2f070 */
[----:B------:R-:W-:Y:S01]  /*27b20*/  UMOV UR6, 0x0 ;  /* 0x0000000000067882 */ /* 0x000fe20000000000 */
[----:B------:R-:W-:Y:S01]  /*27b30*/  R2UR UR10, R21 ;  /* 0x00000000150a72ca */ /* 0x000fe200000e0000 */
[----:B------:R-:W-:-:S14]  /*27b40*/  UMOV UR7, 0x12f00000 ;  /* 0x12f0000000077882 */ /* 0x000fdc0000000000 */
.L_x_1903:
        /* <DEDUP_REMOVED lines=10> */
[----:B------:R-:W-:Y:S01]  /*27bf0*/  IMAD.MOV.U32 R20, RZ, RZ, 0x80 ;  /* 0x00000080ff147424 */ /* 0x000fe200078e00ff */
[----:B------:R-:W-:Y:S01]  /*27c00*/  PLOP3.LUT P1, PT, PT, PT, PT, 0x80, 0x0 ;  /* 0x000000000000781c */ /* 0x000fe20003f2f070 */
[----:B------:R-:W-:Y:S01]  /*27c10*/  VIADD R13, R11, 0x24400 ;  /* 0x000244000b0d7836 */ /* 0x000fe20000000000 */
[----:B------:R-:W-:Y:S01]  /*27c20*/  UMOV UR6, 0x0 ;  /* 0x0000000000067882 */ /* 0x000fe20000000000 */
[----:B------:R-:W-:Y:S01]  /*27c30*/  UMOV UR7, 0x12f00000 ;  /* 0x12f0000000077882 */ /* 0x000fe20000000000 */
[----:B------:R-:W-:-:S15]  /*27c40*/  R2UR UR10, R20 ;  /* 0x00000000140a72ca */ /* 0x000fde00000e0000 */
.L_x_1904:
        /* <DEDUP_REMOVED lines=12> */
[----:B------:R-:W-:Y:S01]  /*27d10*/  UMOV UR6, 0x0 ;  /* 0x0000000000067882 */ /* 0x000fe20000000000 */
[----:B------:R-:W-:Y:S01]  /*27d20*/  IADD3 R13, R11, 0x26400, RZ ;  /* 0x000264000b0d7810 */ /* 0x000fe20007ffe0ff */
[----:B------:R-:W-:Y:S01]  /*27d30*/  UMOV UR7, 0x12f00000 ;  /* 0x12f0000000077882 */ /* 0x000fe20000000000 */
[----:B------:R-:W-:-:S15]  /*27d40*/  R2UR UR10, R15 ;  /* 0x000000000f0a72ca */ /* 0x000fde00000e0000 */
.L_x_1905:
        /* <DEDUP_REMOVED lines=10> */
[----:B------:R-:W1:Y:S01]  /*27df0*/  SYNCS.PHASECHK.TRANS64.TRYWAIT P1, [R7+URZ+0x308c0], R3 ;  /* 0x0308c003070075a7 */ /* 0x000e62000802017f */
[----:B------:R-:W-:Y:S04]  /*27e00*/  BSSY B2, `(.L_x_1906) ;  /* 0x0000002000027945 */ /* 0x000fe80003800000 */
[----:B-1----:R-:W-:Y:S05]  /*27e10*/  @!P1 BRA `(.L_x_1907) ;  /* 0x0000007000449947 */ /* 0x002fea0003800000 */
.L_x_2083:
[----:B------:R-:W-:Y:S05]  /*27e20*/  BSYNC B2 ;  /* 0x0000000000027941 */ /* 0x000fea0003800000 */
.L_x_1906:
[----:B------:R-:W-:Y:S01]  /*27e30*/  BSSY B2, `(.L_x_1908) ;  /* 0x000000b000027945 */ /* 0x000fe20003800000 */
[----:B------:R-:W-:Y:S02]  /*27e40*/  IMAD.MOV.U32 R2, RZ, RZ, 0x0 ;  /* 0x00000000ff027424 */ /* 0x000fe400078e00ff */
[----:B01----:R-:W-:Y:S01]  /*27e50*/  IMAD.MOV.U32 R3, RZ, RZ, 0x12f00000 ;  /* 0x12f00000ff037424 */ /* 0x003fe200078e00ff */
[----:B------:R-:W-:Y:S06]  /*27e60*/  @P2 BRA `(.L_x_1909) ;  /* 0x00000000001c2947 */ /* 0x000fec0003800000 */
[----:B------:R-:W0:Y:S01]  /*27e70*/  S2R R23, SR_TID.X ;  /* 0x0000000000177919 */ /* 0x000e220000002100 */
[----:B------:R-:W-:-:S04]  /*27e80*/  IMAD.MOV.U32 R13, RZ, RZ, 0x8000 ;  /* 0x00008000ff0d7424 */ /* 0x000fc800078e00ff */
[----:B------:R1:W-:Y:S01]  /*27e90*/  SYNCS.ARRIVE.TRANS64 RZ, [R7+URZ+0x308b0], R13 ;  /* 0x0308b00d07ff79a7 */ /* 0x0003e2000800003f */
[----:B0-----:R-:W-:-:S04]  /*27ea0*/  LOP3.LUT R23, R23, 0x1f, RZ, 0xc0, !PT ;  /* 0x0000001f17177812 */ /* 0x001fc800078ec0ff */
[----:B------:R-:W-:-:S13]  /*27eb0*/  ISETP.NE.AND P1, PT, R23, RZ, PT ;  /* 0x000000ff1700720c */ /* 0x000fda0003f25270 */
[----:B-1----:R-:W-:Y:S05]  /*27ec0*/  @!P1 BRA `(.L_x_1909) ;  /* 0x0000000000049947 */ /* 0x002fea0003800000 */
[----:B------:R-:W-:Y:S01]  /*27ed0*/  BPT.TRAP 0x1 ;  /* 0x000000040000795c */ /* 0x000fe20000300000 */
.L_x_1909:
[----:B------:R-:W-:Y:S05]  /*27ee0*/  BSYNC B2 ;  /* 0x0000000000027941 */ /* 0x000fea0003800000 */
.L_x_1908:
[----:B------:R-:W-:Y:S01]  /*27ef0*/  R2UR UR10, R14 ;  /* 0x000000000e0a72ca */ /* 0x000fe200000e0000 */
[----:B------:R-:W-:Y:S01]  /*27f00*/  UIADD3 UR4, UP0, UR36, 0x670, URZ ;  /* 0x0000067024047890 */ /* 0x000fe2000ff1e03f */
[----:B------:R-:W-:Y:S01]  /*27f10*/  R2UR UR6, R2 ;  /* 0x00000000020672ca */ /* 0x000fe200000e0000 */
[----:B------:R-:W-:Y:S01]  /*27f20*/  VIADD R7, R7, 0x308b0 ;  /* 0x000308b007077836 */ /* 0x000fe20000000000 */
[----:B------:R-:W-:Y:S01]  /*27f30*/  R2UR UR7, R3 ;  /* 0x00000000030772ca */ /* 0x000fe200000e0000 */
[----:B------:R-:W-:Y:S01]  /*27f40*/  UIADD3.X UR5, URZ, UR37, URZ, UP0, !UPT ;  /* 0x000000253f057290 */ /* 0x000fe200087fe43f */
[----:B------:R-:W-:Y:S02]  /*27f50*/  PLOP3.LUT P1, PT, PT, PT, PT, 0x80, 0x0 ;  /* 0x000000000000781c */ /* 0x000fe40003f2f070 */
[----:B------:R-:W-:-:S11]  /*27f60*/  IADD3 R13, R11, 0x400, RZ ;  /* 0x000004000b0d7810 */ /* 0x000fd60007ffe0ff */
.L_x_1910:
        /* <DEDUP_REMOVED lines=15> */
.L_x_1911:
        /* <DEDUP_REMOVED lines=15> */
.L_x_1912:
        /* <DEDUP_REMOVED lines=15> */
.L_x_1913:
        /* <DEDUP_REMOVED lines=10> */
.L_x_1897:
[----:B------:R-:W-:Y:S05]  /*282e0*/  BSYNC B1 ;  /* 0x0000000000017941 */ /* 0x000fea0003800000 */
.L_x_1896:
        /* <DEDUP_REMOVED lines=8> */
.L_x_1872:
[----:B------:R-:W-:Y:S05]  /*28370*/  BSYNC B0 ;  /* 0x0000000000007941 */ /* 0x000fea0003800000 */
.L_x_1871:
[----:B------:R-:W0:Y:S01]  /*28380*/  LDC R0, c[0x0][0x448] ;  /* 0x00011200ff007b82 */ /* 0x000e220000000800 */
[----:B------:R-:W-:Y:S01]  /*28390*/  VIADD R7, R25, 0x7f ;  /* 0x0000007f19077836 */ /* 0x000fe20000000000 */
[----:B------:R-:W-:Y:S06]  /*283a0*/  @!P0 WARPSYNC.ALL ;  /* 0x0000000000008948 */ /* 0x000fec0003800000 */
[----:B------:R-:W-:Y:S01]  /*283b0*/  @!P0 BAR.SYNC.DEFER_BLOCKING 0xc, 0x180 ;  /* 0x0306000000008b1d */ /* 0x000fe20000010000 */
[----:B0-----:R-:W-:-:S13]  /*283c0*/  ISETP.NE.AND P1, PT, R0, 0x1, PT ;  /* 0x000000010000780c */ /* 0x001fda0003f25270 */
[----:B------:R-:W0:Y:S08]  /*283d0*/  @P1 LDC R0, c[0x0][0x44c] ;  /* 0x00011300ff001b82 */ /* 0x000e300000000800 */
[----:B------:R-:W1:Y:S01]  /*283e0*/  @P1 LDC R3, c[0x0][0x450] ;  /* 0x00011400ff031b82 */ /* 0x000e620000000800 */
[----:B0-----:R-:W-:-:S05]  /*283f0*/  @P1 IMAD.HI.U32 R0, R7, R0, RZ ;  /* 0x0000000007001227 */ /* 0x001fca00078e00ff */
[----:B-1----:R-:W-:Y:S02]  /*28400*/  @P1 SHF.R.U32.HI R7, RZ, R3, R0 ;  /* 0x00000003ff071219 */ /* 0x002fe40000011600 */
[----:B------:R-:W0:Y:S03]  /*28410*/  LDC.64 R2, c[0x0][0x9e0] ;  /* 0x00027800ff027b82 */ /* 0x000e260000000a00 */
[----:B------:R-:W-:Y:S01]  /*28420*/  IMAD.IADD R7, R18, 0x1, R7 ;  /* 0x0000000112077824 */ /* 0x000fe200078e0207 */
[----:B0-----:R-:W-:-:S03]  /*28430*/  ISETP.GE.AND P2, PT, R3, 0x1, PT ;  /* 0x000000010300780c */ /* 0x001fc60003f46270 */
[----:B------:R-:W-:-:S10]  /*28440*/  IMAD.IADD R2, R7, 0x1, R2 ;  /* 0x0000000107027824 */ /* 0x000fd400078e0202 */
[----:B------:R-:W-:Y:S05]  /*28450*/  @!P2 BRA `(.L_x_1915) ;  /* 0x000000000048a947 */ /* 0x000fea0003800000 */
        /* <DEDUP_REMOVED lines=11> */
.L_x_1917:
[----:B------:R-:W-:-:S13]  /*28510*/  ISETP.NE.AND P0, PT, R3, 0x1, PT ;  /* 0x000000010300780c */ /* 0x000fda0003f05270 */
[----:B------:R-:W0:Y:S02]  /*28520*/  @P0 LDC.64 R4, c[0x0][0x9e8] ;  /* 0x00027a00ff040b82 */ /* 0x000e240000000a00 */
[----:B0-----:R-:W-:-:S05]  /*28530*/  @P0 IMAD.HI.U32 R4, R0, R4, RZ ;  /* 0x0000000400040227 */ /* 0x001fca00078e00ff */
[----:B------:R-:W-:-:S07]  /*28540*/  @P0 SHF.R.U32.HI R0, RZ, R5, R4 ;  /* 0x00000005ff000219 */ /* 0x000fce0000011604 */
.L_x_1918:
[----:B------:R-:W-:Y:S05]  /*28550*/  BSYNC B0 ;  /* 0x0000000000007941 */ /* 0x000fea0003800000 */
.L_x_1916:
[----:B------:R-:W-:-:S05]  /*28560*/  IMAD R5, R0, R3, R3 ;  /* 0x0000000300057224 */ /* 0x000fca00078e0203 */
[----:B------:R-:W-:-:S07]  /*28570*/  VIMNMX R2, R2, R5, PT ;  /* 0x0000000502027248 */ /* 0x000fce0003fe0100 */
.L_x_1915:
[----:B------:R-:W0:Y:S01]  /*28580*/  @P1 LDC R4, c[0x0][0x44c] ;  /* 0x00011300ff041b82 */ /* 0x000e220000000800 */
[----:B------:R-:W-:Y:S01]  /*28590*/  VIADD R2, R2, 0x3f ;  /* 0x0000003f02027836 */ /* 0x000fe20000000000 */
[----:B------:R-:W-:-:S04]  /*285a0*/  ULDC UR4, c[0x0][0x9dc] ;  /* 0x0002770000047ab9 */ /* 0x000fc80000000800 */
[----:B------:R-:W-:Y:S02]  /*285b0*/  SHF.R.S32.HI R5, RZ, 0x1f, R2 ;  /* 0x0000001fff057819 */ /* 0x000fe40000011402 */
[----:B------:R-:W1:Y:S02]  /*285c0*/  @P1 LDC R0, c[0x0][0x450] ;  /* 0x00011400ff001b82 */ /* 0x000e640000000800 */
[----:B------:R-:W-:Y:S01]  /*285d0*/  LEA.HI R5, R5, R2, RZ, 0x6 ;  /* 0x0000000205057211 */ /* 0x000fe200078f30ff */
[----:B------:R-:W-:Y:S02]  /*285e0*/  IMAD.MOV.U32 R2, RZ, RZ, R25 ;  /* 0x000000ffff027224 */ /* 0x000fe400078e0019 */
        /* <DEDUP_REMOVED lines=17> */
.L_x_1921:
[----:B------:R-:W-:-:S13]  /*28700*/  ISETP.NE.AND P0, PT, R3, 0x1, PT ;  /* 0x000000010300780c */ /* 0x000fda0003f05270 */
[----:B------:R-:W0:Y:S02]  /*28710*/  @P0 LDC.64 R4, c[0x0][0x9e8] ;  /* 0x00027a00ff040b82 */ /* 0x000e240000000a00 */
[----:B0-----:R-:W-:-:S05]  /*28720*/  @P0 IMAD.HI.U32 R4, R2, R4, RZ ;  /* 0x0000000402040227 */ /* 0x001fca00078e00ff */
[----:B------:R-:W-:-:S07]  /*28730*/  @P0 SHF.R.U32.HI R2, RZ, R5, R4 ;  /* 0x00000005ff020219 */ /* 0x000fce0000011604 */
.L_x_1922:
[----:B------:R-:W-:Y:S05]  /*28740*/  BSYNC B0 ;  /* 0x0000000000007941 */ /* 0x000fea0003800000 */
.L_x_1920:
[----:B------:R-:W-:-:S05]  /*28750*/  IMAD R3, R2, R3, RZ ;  /* 0x0000000302037224 */ /* 0x000fca00078e02ff */
[----:B------:R-:W-:-:S07]  /*28760*/  VIMNMX R0, R0, R3, !PT ;  /* 0x0000000300007248 */ /* 0x000fce0007fe0100 */
.L_x_1919:
[----:B------:R-:W-:Y:S01]  /*28770*/  ISETP.NE.AND P1, PT, R6, RZ, PT ;  /* 0x000000ff0600720c */ /* 0x000fe20003f25270 */
[----:B------:R-:W-:Y:S01]  /*28780*/  BSSY B0, `(.L_x_1923) ;  /* 0x0000024000007945 */ /* 0x000fe20003800000 */
[----:B------:R-:W-:-:S04]  /*28790*/  SHF.R.S32.HI R3, RZ, 0x1f, R0 ;  /* 0x0000001fff037819 */ /* 0x000fc80000011400 */
[----:B------:R-:W-:-:S04]  /*287a0*/  LEA.HI R3, R3, R0, RZ, 0x6 ;  /* 0x0000000003037211 */ /* 0x000fc800078f30ff */
[----:B------:R-:W-:Y:S02]  /*287b0*/  SHF.R.S32.HI R0, RZ, 0x6, R3 ;  /* 0x00000006ff007819 */ /* 0x000fe40000011403 */
[----:B------:R-:W-:Y:S01]  /*287c0*/  MOV R3, RZ ;  /* 0x000000ff00037202 */ /* 0x000fe20000000f00 */
[----:B------:R-:W0:Y:S01]  /*287d0*/  @!P1 LDC R6, c[0x0][0x9f0] ;  /* 0x00027c00ff069b82 */ /* 0x000e220000000800 */
[----:B------:R-:W-:-:S04]  /*287e0*/  VIMNMX R0, RZ, R0, !PT ;  /* 0x00000000ff007248 */ /* 0x000fc80007fe0100 */
[----:B------:R-:W-:-:S13]  /*287f0*/  ISETP.GT.AND P0, PT, R19, R0, PT ;  /* 0x000000001300720c */ /* 0x000fda0003f04270 */
[----:B------:R-:W-:Y:S05]  /*28800*/  @!P0 BRA `(.L_x_1924) ;  /* 0x00000000006c8947 */ /* 0x000fea0003800000 */
[-C--:B0-----:R-:W-:Y:S01]  /*28810*/  IABS R4, R6.reuse ;  /* 0x0000000600047213 */ /* 0x081fe20000000000 */
[----:B------:R-:W-:Y:S01]  /*28820*/  IMAD.MOV.U32 R2, RZ, RZ, RZ ;  /* 0x000000ffff027224 */ /* 0x000fe200078e00ff */
[----:B------:R-:W-:Y:S02]  /*28830*/  IABS R8, R6 ;  /* 0x0000000600087213 */ /* 0x000fe40000000000 */
[----:B------:R-:W0:Y:S08]  /*28840*/  I2F.RP R5, R4 ;  /* 0x0000000400057306 */ /* 0x000e300000209400 */
[----:B0-----:R-:W0:Y:S02]  /*28850*/  MUFU.RCP R5, R5 ;  /* 0x0000000500057308 */ /* 0x001e240000001000 */
[----:B0-----:R-:W-:-:S06]  /*28860*/  VIADD R7, R5, 0xffffffe ;  /* 0x0ffffffe05077836 */ /* 0x001fcc0000000000 */
[----:B------:R0:W1:Y:S02]  /*28870*/  F2I.FTZ.U32.TRUNC.NTZ R3, R7 ;  /* 0x0000000700037305 */ /* 0x000064000021f000 */
[----:B0-----:R-:W-:Y:S01]  /*28880*/  IADD3 R7, RZ, -R8, RZ ;  /* 0x80000008ff077210 */ /* 0x001fe20007ffe0ff */
[----:B-1----:R-:W-:-:S04]  /*28890*/  IMAD.MOV R9, RZ, RZ, -R3 ;  /* 0x000000ffff097224 */ /* 0x002fc800078e0a03 */
[----:B------:R-:W-:-:S04]  /*288a0*/  IMAD R9, R9, R4, RZ ;  /* 0x0000000409097224 */ /* 0x000fc800078e02ff */
[----:B------:R-:W-:Y:S01]  /*288b0*/  IMAD.HI.U32 R2, R3, R9, R2 ;  /* 0x0000000903027227 */ /* 0x000fe200078e0002 */
[----:B------:R-:W-:-:S05]  /*288c0*/  IADD3 R3, R6, -0x1, R19 ;  /* 0xffffffff06037810 */ /* 0x000fca0007ffe013 */
[----:B------:R-:W-:-:S05]  /*288d0*/  IMAD.IADD R3, R3, 0x1, -R0 ;  /* 0x0000000103037824 */ /* 0x000fca00078e0a00 */
[----:B------:R-:W-:Y:S02]  /*288e0*/  IABS R5, R3 ;  /* 0x0000000300057213 */ /* 0x000fe40000000000 */
[----:B------:R-:W-:-:S03]  /*288f0*/  LOP3.LUT R3, R3, R6, RZ, 0x3c, !PT ;  /* 0x0000000603037212 */ /* 0x000fc600078e3cff */
[----:B------:R-:W-:Y:S01]  /*28900*/  IMAD.HI.U32 R2, R2, R5, RZ ;  /* 0x0000000502027227 */ /* 0x000fe200078e00ff */
[----:B------:R-:W-:-:S03]  /*28910*/  ISETP.GE.AND P2, PT, R3, RZ, PT ;  /* 0x000000ff0300720c */ /* 0x000fc60003f46270 */
        /* <DEDUP_REMOVED lines=8> */
[----:B------:R-:W-:-:S04]  /*289a0*/  @!P1 LOP3.LUT R2, RZ, R6, RZ, 0x33, !PT ;  /* 0x00000006ff029212 */ /* 0x000fc800078e33ff */
[----:B------:R-:W-:-:S07]  /*289b0*/  MOV R3, R2 ;  /* 0x0000000200037202 */ /* 0x000fce0000000f00 */
.L_x_1924:
[----:B------:R-:W-:Y:S05]  /*289c0*/  BSYNC B0 ;  /* 0x0000000000007941 */ /* 0x000fea0003800000 */
.L_x_1923:
[-C--:B------:R-:W-:Y:S01]  /*289d0*/  IMAD R0, R10, R3.reuse, R0 ;  /* 0x000000030a007224 */ /* 0x080fe200078e0200 */
        /* <DEDUP_REMOVED lines=13> */
[----:B------:R-:W1:Y:S02]  /*28ab0*/  FLO.U32 R0, UR4 ;  /* 0x0000000400007d00 */ /* 0x000e6400080e0000 */
        /* <DEDUP_REMOVED lines=9> */
.L_x_1926:
        /* <DEDUP_REMOVED lines=9> */
[----:B------:R-:W-:Y:S01]  /*28be0*/  MOV R7, UR9 ;  /* 0x0000000900077c02 */ /* 0x000fe20008000f00 */
[----:B------:R-:W1:Y:S01]  /*28bf0*/  LDC.64 R2, c[0x4][R2] ;  /* 0x0100000002027b82 */ /* 0x000e620000000a00 */
[----:B------:R-:W-:Y:S01]  /*28c00*/  IMAD.U32 R5, RZ, RZ, UR7 ;  /* 0x00000007ff057e24 */ /* 0x000fe2000f8e00ff */
[----:B------:R-:W-:Y:S01]  /*28c10*/  MOV R13, RZ ;  /* 0x000000ff000d7202 */ /* 0x000fe20000000f00 */
[----:B0-----:R-:W-:Y:S02]  /*28c20*/  IMAD.U32 R6, RZ, RZ, UR8 ;  /* 0x00000008ff067e24 */ /* 0x001fe4000f8e00ff */
[----:B------:R-:W-:-:S02]  /*28c30*/  IMAD.U32 R10, RZ, RZ, UR4 ;  /* 0x00000004ff0a7e24 */ /* 0x000fc4000f8e00ff */
[----:B------:R-:W-:Y:S02]  /*28c40*/  IMAD.U32 R11, RZ, RZ, UR5 ;  /* 0x00000005ff0b7e24 */ /* 0x000fe4000f8e00ff */
[----:B------:R-:W-:Y:S02]  /*28c50*/  IMAD.MOV.U32 R8, RZ, RZ, 0x70 ;  /* 0x00000070ff087424 */ /* 0x000fe400078e00ff */
[----:B------:R-:W-:-:S07]  /*28c60*/  IMAD.MOV.U32 R12, RZ, RZ, 0x1 ;  /* 0x00000001ff0c7424 */ /* 0x000fce00078e00ff */
[----:B------:R-:W-:-:S07]  /*28c70*/  LEPC R20, `(.L_x_1929) ;  /* 0x000000001014794e */ /* 0x000fce0000000000 */
[----:B-1----:R-:W-:Y:S05]  /*28c80*/  CALL.ABS.NOINC R2 ;  /* 0x0000000002007343 */ /* 0x002fea0003c00000 */
.L_x_1929:
[----:B------:R-:W-:Y:S05]  /*28c90*/  BSYNC B6 ;  /* 0x0000000000067941 */ /* 0x000fea0003800000 */
.L_x_1928:
        /* <DEDUP_REMOVED lines=12> */
[----:B------:R-:W-:Y:S01]  /*28d60*/  MOV R13, RZ ;  /* 0x000000ff000d7202 */ /* 0x000fe20000000f00 */
[----:B0-----:R-:W-:Y:S02]  /*28d70*/  IMAD.U32 R6, RZ, RZ, UR8 ;  /* 0x00000008ff067e24 */ /* 0x001fe4000f8e00ff */
[----:B------:R-:W-:-:S02]  /*28d80*/  IMAD.U32 R10, RZ, RZ, UR4 ;  /* 0x00000004ff0a7e24 */ /* 0x000fc4000f8e00ff */
[----:B------:R-:W-:Y:S02]  /*28d90*/  IMAD.U32 R11, RZ, RZ, UR5 ;  /* 0x00000005ff0b7e24 */ /* 0x000fe4000f8e00ff */
[----:B------:R-:W-:Y:S02]  /*28da0*/  IMAD.MOV.U32 R8, RZ, RZ, 0x70 ;  /* 0x00000070ff087424 */ /* 0x000fe400078e00ff */
[----:B-1----:R-:W-:-:S07]  /*28db0*/  IMAD.MOV.U32 R12, RZ, RZ, 0x1 ;  /* 0x00000001ff0c7424 */ /* 0x002fce00078e00ff */
[----:B------:R-:W-:-:S07]  /*28dc0*/  LEPC R20, `(.L_x_1932) ;  /* 0x000000001014794e */ /* 0x000fce0000000000 */
[----:B--2---:R-:W-:Y:S05]  /*28dd0*/  CALL.ABS.NOINC R2 ;  /* 0x0000000002007343 */ /* 0x004fea0003c00000 */
.L_x_1932:
        /* <DEDUP_REMOVED lines=15> */
.L_x_1931:
[----:B------:R-:W-:Y:S05]  /*28ed0*/  BSYNC B6 ;  /* 0x0000000000067941 */ /* 0x000fea0003800000 */
.L_x_1930:
[----:B------:R-:W-:Y:S01]  /*28ee0*/  ULDC.64 UR4, c[0x0][0x9f8] ;  /* 0x00027e0000047ab9 */ /* 0x000fe20000000a00 */
[----:B------:R-:W2:Y:S01]  /*28ef0*/  LDL R20, [R1+0x8] ;  /* 0x0000080001147983 */ /* 0x000ea20000100800 */
[----:B------:R-:W-:Y:S01]  /*28f00*/  ISETP.NE.U32.AND P0, PT, RZ, UR4, PT ;  /* 0x00000004ff007c0c */ /* 0x000fe2000bf05070 */
[----:B------:R-:W1:Y:S02]  /*28f10*/  LDC R5, c[0x0][0x430] ;  /* 0x00010c00ff057b82 */ /* 0x000e640000000800 */
[----:B------:R-:W3:Y:S01]  /*28f20*/  LDL R19, [R1+0x10] ;  /* 0x0000100001137983 */ /* 0x000ee20000100800 */
[----:B------:R-:W-:Y:S02]  /*28f30*/  ISETP.NE.AND.EX P0, PT, RZ, UR5, PT, P0 ;  /* 0x00000005ff007c0c */ /* 0x000fe4000bf05300 */
[----:B------:R-:W-:Y:S01]  /*28f40*/  MOV R32, R27 ;  /* 0x0000001b00207202 */ /* 0x000fe20000000f00 */
[----:B------:R-:W4:Y:S01]  /*28f50*/  S2R R18, SR_TID.X ;  /* 0x0000000000127919 */ /* 0x000f220000002100 */
[----:B------:R-:W-:Y:S01]  /*28f60*/  VIADD R7, R23, 0xffffffff ;  /* 0xffffffff17077836 */ /* 0x000fe20000000000 */
[----:B------:R-:W-:Y:S01]  /*28f70*/  LOP3.LUT R16, R16, 0xfffffffe, RZ, 0xc0, !PT ;  /* 0xfffffffe10107812 */ /* 0x000fe200078ec0ff */
[----:B------:R-:W-:-:S07]  /*28f80*/  ULDC UR4, c[0x0][0x2f4] ;  /* 0x0000bd0000047ab9 */ /* 0x000fce0000000800 */
[----:B------:R-:W0:Y:S01]  /*28f90*/  @P0 LDC.64 R2, c[0x0][0x9f8] ;  /* 0x00027e00ff020b82 */ /* 0x000e220000000a00 */
[----:B----4-:R-:W-:Y:S01]  /*28fa0*/  LOP3.LUT R18, R18, 0x7f, RZ, 0xc0, !PT ;  /* 0x0000007f12127812 */ /* 0x010fe200078ec0ff */
[----:B0-----:R-:W-:-:S05]  /*28fb0*/  @P0 IMAD.WIDE R2, R27, 0x4, R2 ;  /* 0x000000041b020825 */ /* 0x001fca00078e0202 */
[----:B------:R0:W4:Y:S01]  /*28fc0*/  @P0 LDG.E R32, desc[UR60][R2.64] ;  /* 0x0000003c02200981 */ /* 0x000122000c1e1900 */
[----:B------:R-:W-:Y:S02]  /*28fd0*/  SHF.R.U32.HI R21, RZ, 0x3, R18 ;  /* 0x00000003ff157819 */ /* 0x000fe40000011612 */
[----:B-1----:R-:W-:Y:S01]  /*28fe0*/  ISETP.NE.AND P1, PT, R5, 0x1, PT ;  /* 0x000000010500780c */ /* 0x002fe20003f25270 */
[----:B------:R-:W1:-:S12]  /*28ff0*/  S2R R18, SR_TID.X ;  /* 0x0000000000127919 */ /* 0x000e580000002100 */
[----:B------:R-:W0:Y:S08]  /*29000*/  @P1 LDC R9, c[0x0][0x434] ;  /* 0x00010d00ff091b82 */ /* 0x000e300000000800 */
[----:B------:R-:W0:Y:S01]  /*29010*/  @P1 LDC R6, c[0x0][0x438] ;  /* 0x00010e00ff061b82 */ /* 0x000e220000000800 */
[----:B-1----:R-:W-:-:S05]  /*29020*/  IMAD.SHL.U32 R18, R18, 0x10, RZ ;  /* 0x0000001012127824 */ /* 0x002fca00078e00ff */
[----:B------:R-:W-:-:S05]  /*29030*/  LOP3.LUT R18, R21, 0x70, R18, 0xf8, !PT ;  /* 0x0000007015127812 */ /* 0x000fca00078ef812 */
[----:B------:R-:W-:Y:S01]  /*29040*/  IMAD R0, R7, 0x40, R18 ;  /* 0x0000004007007824 */ /* 0x000fe200078e0212 */
[----:B------:R-:W-:-:S04]  /*29050*/  LOP3.LUT R10, R36, 0x40, RZ, 0xfc, !PT ;  /* 0x00000040240a7812 */ /* 0x000fc800078efcff */
[----:B------:R-:W-:Y:S01]  /*29060*/  ISETP.GE.AND P3, PT, R10, UR4, PT ;  /* 0x000000040a007c0c */ /* 0x000fe2000bf66270 */
[----:B------:R-:W-:Y:S01]  /*29070*/  UMOV UR5, 0xffffffff ;  /* 0xffffffff00057882 */ /* 0x000fe20000000000 */
[----:B--2---:R-:W-:-:S04]  /*29080*/  ISETP.GE.AND P0, PT, R0, R20, PT ;  /* 0x000000140000720c */ /* 0x004fc80003f06270 */
[----:B------:R-:W-:Y:S01]  /*29090*/  ISETP.GT.U32.OR P0, PT, R18, 0x3f, P0 ;  /* 0x0000003f1200780c */ /* 0x000fe20000704470 */
[----:B---3--:R-:W-:-:S04]  /*290a0*/  IMAD.IADD R0, R0, 0x1, R19 ;  /* 0x0000000100007824 */ /* 0x008fc800078e0213 */
[----:B0-----:R-:W-:Y:S01]  /*290b0*/  @P1 IMAD.HI.U32 R9, R0, R9, RZ ;  /* 0x0000000900091227 */ /* 0x001fe200078e00ff */
[----:B------:R-:W-:-:S04]  /*290c0*/  MOV R4, R0 ;  /* 0x0000000000047202 */ /* 0x000fc80000000f00 */
[----:B------:R-:W-:-:S03]  /*290d0*/  @P1 SHF.R.U32.HI R4, RZ, R6, R9 ;  /* 0x00000006ff041219 */ /* 0x000fc60000011609 */
[----:B------:R-:W0:Y:S02]  /*290e0*/  @!P0 LDC.64 R2, c[0x0][0x428] ;  /* 0x00010a00ff028b82 */ /* 0x000e240000000a00 */
[----:B------:R-:W-:-:S04]  /*290f0*/  IMAD.MOV R6, RZ, RZ, -R4 ;  /* 0x000000ffff067224 */ /* 0x000fc800078e0a04 */
[----:B------:R-:W-:Y:S01]  /*29100*/  IMAD R0, R5, R6, R0 ;  /* 0x0000000605007224 */ /* 0x000fe200078e0200 */
[----:B------:R-:W-:Y:S02]  /*29110*/  @!P0 SHF.R.S32.HI R5, RZ, 0x1f, R4 ;  /* 0x0000001fff058819 */ /* 0x000fe40000011404 */
[----:B----4-:R-:W-:Y:S01]  /*29120*/  SHF.R.S32.HI R8, RZ, 0x1f, R32 ;  /* 0x0000001fff087819 */ /* 0x010fe20000011420 */
[----:B0-----:R-:W-:-:S04]  /*29130*/  @!P0 IMAD.WIDE.U32 R4, R32, R2, R4 ;  /* 0x0000000220048225 */ /* 0x001fc800078e0004 */
[----:B------:R-:W-:Y:S01]  /*29140*/  @!P0 IMAD R6, R8, R2, RZ ;  /* 0x0000000208068224 */ /* 0x000fe200078e02ff */
[----:B------:R0:W-:Y:S03]  /*29150*/  STL [R1+0x14], R8 ;  /* 0x0000140801007387 */ /* 0x0001e60000100800 */
[----:B------:R-:W-:Y:S02]  /*29160*/  @!P0 IMAD R6, R32, R3, R6 ;  /* 0x0000000320068224 */ /* 0x000fe400078e0206 */
[----:B------:R-:W1:Y:S02]  /*29170*/  @!P0 LDC.64 R2, c[0x0][0x418] ;  /* 0x00010600ff028b82 */ /* 0x000e640000000a00 */
[----:B------:R-:W-:Y:S02]  /*29180*/  @!P0 IMAD.IADD R6, R5, 0x1, R6 ;  /* 0x0000000105068824 */ /* 0x000fe400078e0206 */
[----:B------:R-:W-:Y:S01]  /*29190*/  IMAD.MOV.U32 R5, RZ, RZ, RZ ;  /* 0x000000ffff057224 */ /* 0x000fe200078e00ff */
[----:B-1----:R-:W-:-:S04]  /*291a0*/  @!P0 LEA R2, P1, R4, R2, 0x2 ;  /* 0x0000000204028211 */ /* 0x002fc800078210ff */
[----:B------:R-:W-:Y:S01]  /*291b0*/  @!P0 LEA.HI.X R3, R4, R3, R6, 0x2, P1 ;  /* 0x0000000304038211 */ /* 0x000fe200008f1406 */
[----:B------:R-:W-:-:S04]  /*291c0*/  IMAD.U32 R4, RZ, RZ, UR39 ;  /* 0x00000027ff047e24 */ /* 0x000fc8000f8e00ff */
[----:B------:R1:W5:Y:S01]  /*291d0*/  @!P0 LDG.E R5, desc[UR60][R2.64] ;  /* 0x0000003c02058981 */ /* 0x000362000c1e1900 */
[----:B------:R-:W-:Y:S02]  /*291e0*/  ISETP.GT.U32.AND P0, PT, R18, 0x3f, PT ;  /* 0x0000003f1200780c */ /* 0x000fe40003f04070 */
[----:B------:R-:W-:Y:S02]  /*291f0*/  ISETP.NE.AND P2, PT, R4, 0x3, PT ;  /* 0x000000030400780c */ /* 0x000fe40003f45270 */
[----:B0-----:R-:W-:-:S04]  /*29200*/  LOP3.LUT R8, R36, 0x80, RZ, 0xfc, !PT ;  /* 0x0000008024087812 */ /* 0x001fc800078efcff */
[----:B------:R-:W-:-:S05]  /*29210*/  ISETP.GE.AND P1, PT, R8, UR4, PT ;  /* 0x0000000408007c0c */ /* 0x000fca000bf26270 */
[----:B------:R-:W-:Y:S02]  /*29220*/  @P0 LOP3.LUT R16, R16, 0x1, RZ, 0xfc, !PT ;  /* 0x0000000110100812 */ /* 0x000fe400078efcff */
[----:B------:R-:W-:Y:S02]  /*29230*/  ISETP.GE.AND P0, PT, R36, UR4, PT ;  /* 0x0000000424007c0c */ /* 0x000fe4000bf06270 */
[----:B------:R-:W-:-:S04]  /*29240*/  LOP3.LUT R16, R16, 0xffffffdf, RZ, 0xc0, !PT ;  /* 0xffffffdf10107812 */ /* 0x000fc800078ec0ff */
[----:B------:R-:W-:-:S04]  /*29250*/  @P2 LOP3.LUT R16, R16, 0x20, RZ, 0xfc, !PT ;  /* 0x0000002010102812 */ /* 0x000fc800078efcff */
[----:B------:R-:W-:-:S04]  /*29260*/  LOP3.LUT R16, R16, 0xffffffef, RZ, 0xc0, !PT ;  /* 0xffffffef10107812 */ /* 0x000fc800078ec0ff */
        /* <DEDUP_REMOVED lines=8> */
[----:B-1----:R-:W-:Y:S06]  /*292f0*/  BRA.DIV UR5, `(.L_x_1933) ;  /* 0x0000005e05207947 */ /* 0x002fec000b800000 */
.L_x_2086:
[----:B------:R-:W-:Y:S01]  /*29300*/  MOV R23, R7 ;  /* 0x0000000700177202 */ /* 0x000fe20000000f00 */
[----:B------:R-:W-:Y:S06]  /*29310*/  @!P2 BRA `(.L_x_1934) ;  /* 0x000000000004a947 */ /* 0x000fec0003800000 */
[----:B------:R-:W-:Y:S01]  /*29320*/  BPT.TRAP 0x1 ;  /* 0x000000040000795c */ /* 0x000fe20000300000 */
.L_x_1934:
[----:B------:R-:W-:Y:S01]  /*29330*/  SHF.R.S32.HI R6, RZ, 0x1f, R0 ;  /* 0x0000001fff067819 */ /* 0x000fe20000011400 */
[----:B------:R-:W-:Y:S01]  /*29340*/  ULDC.64 UR4, c[0x0][0x328] ;  /* 0x0000ca0000047ab9 */ /* 0x000fe20000000a00 */
[----:B-----5:R-:W-:Y:S01]  /*29350*/  SHF.R.S32.HI R8, RZ, 0x1f, R5 ;  /* 0x0000001fff087819 */ /* 0x020fe20000011405 */
[----:B------:R-:W-:Y:S01]  /*29360*/  ULDC.64 UR6, c[0x0][0x318] ;  /* 0x0000c60000067ab9 */ /* 0x000fe20000000a00 */
[----:B------:R-:W-:Y:S01]  /*29370*/  BSSY B0, `(.L_x_1935) ;  /* 0x0000013000007945 */ /* 0x000fe20003800000 */
        /* <DEDUP_REMOVED lines=18> */
.L_x_2087:
[----:B------:R-:W-:Y:S05]  /*294a0*/  BSYNC B0 ;  /* 0x0000000000007941 */ /* 0x000fea0003800000 */
.L_x_1935:
[----:B------:R-:W2:Y:S01]  /*294b0*/  LDL R10, [R1+0x8] ;  /* 0x00000800010a7983 */ /* 0x000ea20000100800 */
[----:B------:R-:W-:Y:S01]  /*294c0*/  ULDC.64 UR4, c[0x0][0x300] ;  /* 0x0000c00000047ab9 */ /* 0x000fe20000000a00 */
[----:B------:R-:W-:Y:S01]  /*294d0*/  ULDC.64 UR6, c[0x0][0x2e8] ;  /* 0x0000ba0000067ab9 */ /* 0x000fe20000000a00 */
[----:B------:R-:W-:Y:S01]  /*294e0*/  IMAD R6, R6, UR4, RZ ;  /* 0x0000000406067c24 */ /* 0x000fe2000f8e02ff */
[----:B------:R-:W1:Y:S01]  /*294f0*/  S2R R9, SR_TID.X ;  /* 0x0000000000097919 */ /* 0x000e620000002100 */
[----:B0-----:R-:W-:Y:S01]  /*29500*/  IMAD.WIDE.U32 R2, R0, UR4, RZ ;  /* 0x0000000400027c25 */ /* 0x001fe2000f8e00ff */
[C---:B------:R-:W-:Y:S02]  /*29510*/  LOP3.LUT P5, RZ, R16.reuse, 0x10, RZ, 0xc0, !PT ;  /* 0x0000001010ff7812 */ /* 0x040fe400078ac0ff */
[----:B------:R-:W-:Y:S01]  /*29520*/  LOP3.LUT P4, RZ, R16, 0x8, RZ, 0xc0, !PT ;  /* 0x0000000810ff7812 */ /* 0x000fe2000788c0ff */
        /* <DEDUP_REMOVED lines=8> */
[----:B------:R-:W-:-:S04]  /*295b0*/  ULDC.64 UR4, c[0x0][0x308] ;  /* 0x0000c20000047ab9 */ /* 0x000fc80000000a00 */
[----:B------:R-:W-:-:S03]  /*295c0*/  IADD3 R3, R3, R8, RZ ;  /* 0x0000000803037210 */ /* 0x000fc60007ffe0ff */
[----:B------:R-:W-:Y:S01]  /*295d0*/  IMAD.WIDE.U32 R2, R26, UR4, R2 ;  /* 0x000000041a027c25 */ /* 0x000fe2000f8e0002 */
[----:B------:R-:W-:-:S03]  /*295e0*/  UMOV UR4, 0xffffffff ;  /* 0xffffffff00047882 */ /* 0x000fc60000000000 */
[----:B------:R-:W-:Y:S01]  /*295f0*/  IMAD R6, R26, UR5, R3 ;  /* 0x000000051a067c24 */ /* 0x000fe2000f8e0203 */
[C---:B------:R-:W-:Y:S02]  /*29600*/  LEA R0, P0, R2.reuse, UR6, 0x1 ;  /* 0x0000000602007c11 */ /* 0x040fe4000f8008ff */
[----:B-1----:R-:W-:Y:S02]  /*29610*/  LOP3.LUT R9, R9, 0x7f, RZ, 0xc0, !PT ;  /* 0x0000007f09097812 */ /* 0x002fe400078ec0ff */
[----:B------:R-:W-:Y:S02]  /*29620*/  LEA.HI.X R6, R2, UR7, R6, 0x1, P0 ;  /* 0x0000000702067c11 */ /* 0x000fe400080f0c06 */
[----:B------:R-:W-:Y:S01]  /*29630*/  SHF.R.U32.HI R9, RZ, 0x3, R9 ;  /* 0x00000003ff097819 */ /* 0x000fe20000011609 */
[----:B--2---:R-:W-:Y:S02]  /*29640*/  IMAD R5, R7, -0x40, R10 ;  /* 0xffffffc007057824 */ /* 0x004fe400078e020a */
[----:B------:R-:W-:-:S02]  /*29650*/  IMAD R7, R22, 0x4000, R33 ;  /* 0x0000400016077824 */ /* 0x000fc400078e0221 */
        /* <DEDUP_REMOVED lines=19> */
[----:B0-----:R-:W-:-:S04]  /*29790*/  @P0 LEA R2, P1, R36, R2, 0x1 ;  /* 0x0000000224020211 */ /* 0x001fc800078208ff */
[----:B------:R-:W-:Y:S02]  /*297a0*/  @P0 IADD3.X R3, RZ, R8, RZ, P1, !PT ;  /* 0x00000008ff030210 */ /* 0x000fe40000ffe4ff */
        /* <DEDUP_REMOVED lines=16> */
.L_x_2097:
[----:B------:R-:W-:-:S13]  /*298b0*/  ISETP.GE.AND P0, PT, R5, 0x31, PT ;  /* 0x000000310500780c */ /* 0x000fda0003f06270 */
[----:B0-----:R-:W-:Y:S02]  /*298c0*/  @P0 LEA R2, P1, R36, R0, 0x1 ;  /* 0x0000000024020211 */ /* 0x001fe400078208ff */
[----:B------:R-:W-:-:S03]  /*298d0*/  @P0 LEA R7, R7, R17, 0x1 ;  /* 0x0000001107070211 */ /* 0x000fc600078e08ff */
        /* <DEDUP_REMOVED lines=10> */
.L_x_1938:
        /* <DEDUP_REMOVED lines=10> */
.L_x_1939:
[----:B------:R1:W-:Y:S02]  /*29a20*/  SYNCS.ARRIVE.TRANS64.A1T0 RZ, [R4+URZ+0x30830], RZ ;  /* 0x030830ff04ff79a7 */ /* 0x0003e4000810003f */
[----:B------:R-:W-:Y:S05]  /*29a30*/  WARPSYNC.ALL ;  /* 0x0000000000007948 */ /* 0x000fea0003800000 */
[----:B------:R-:W-:Y:S01]  /*29a40*/  ULDC.64 UR4, c[0x0][0xa00] ;  /* 0x0002800000047ab9 */ /* 0x000fe20000000a00 */
[----:B0-----:R-:W-:Y:S01]  /*29a50*/  VIADD R2, R17, 0x10400 ;  /* 0x0001040011027836 */ /* 0x001fe20000000000 */
[----:B------:R-:W-:Y:S01]  /*29a60*/  BAR.SYNC.DEFER_BLOCKING 0x8, 0x180 ;  /* 0x0206000000007b1d */ /* 0x000fe20000010000 */
[----:B------:R-:W-:Y:S02]  /*29a70*/  ISETP.NE.U32.AND P0, PT, RZ, UR4, PT ;  /* 0x00000004ff007c0c */ /* 0x000fe4000bf05070 */
[----:B------:R-:W-:-:S02]  /*29a80*/  SHF.R.S32.HI R0, RZ, 0x1f, R27 ;  /* 0x0000001fff007819 */ /* 0x000fc4000001141b */
[----:B------:R-:W-:Y:S01]  /*29a90*/  ISETP.NE.AND.EX P0, PT, RZ, UR5, PT, P0 ;  /* 0x00000005ff007c0c */ /* 0x000fe2000bf05300 */
[----:B------:R-:W-:Y:S01]  /*29aa0*/  ULDC.64 UR4, c[0x0][0x298] ;  /* 0x0000a60000047ab9 */ /* 0x000fe20000000a00 */
[----:B------:R-:W-:Y:S01]  /*29ab0*/  LOP3.LUT P1, RZ, R2, 0x3ff, RZ, 0xc0, !PT ;  /* 0x000003ff02ff7812 */ /* 0x000fe2000782c0ff */
[----:B------:R-:W-:Y:S01]  /*29ac0*/  BSSY B6, `(.L_x_1940) ;  /* 0x000001c000067945 */ /* 0x000fe20003800000 */
[----:B------:R-:W-:Y:S02]  /*29ad0*/  SEL R0, R0, RZ, !P0 ;  /* 0x000000ff00007207 */ /* 0x000fe40004000000 */
[----:B------:R-:W-:-:S03]  /*29ae0*/  SEL R2, R27, RZ, !P0 ;  /* 0x000000ff1b027207 */ /* 0x000fc60004000000 */
[----:B------:R0:W-:Y:S04]  /*29af0*/  STL [R1+0x30], R0 ;  /* 0x0000300001007387 */ /* 0x0001e80000100800 */
[----:B------:R2:W-:Y:S01]  /*29b00*/  STL [R1+0x18], R2 ;  /* 0x0000180201007387 */ /* 0x0005e20000100800 */
[----:B0-----:R-:W-:Y:S01]  /*29b10*/  SHF.R.S32.HI R0, RZ, 0x1f, R35 ;  /* 0x0000001fff007819 */ /* 0x001fe20000011423 */
[----:B--2---:R-:W-:-:S04]  /*29b20*/  IMAD.WIDE.U32 R2, R35, UR4, RZ ;  /* 0x0000000423027c25 */ /* 0x004fc8000f8e00ff */
[----:B------:R-:W-:Y:S01]  /*29b30*/  IMAD R0, R0, UR4, RZ ;  /* 0x0000000400007c24 */ /* 0x000fe2000f8e02ff */
[----:B------:R0:W-:Y:S03]  /*29b40*/  STL.64 [R1+0x20], R2 ;  /* 0x0000200201007387 */ /* 0x0001e60000100a00 */
[----:B------:R-:W-:-:S04]  /*29b50*/  IMAD R0, R35, UR5, R0 ;  /* 0x0000000523007c24 */ /* 0x000fc8000f8e0200 */
[----:B------:R-:W-:Y:S01]  /*29b60*/  IMAD.IADD R35, R3, 0x1, R0 ;  /* 0x0000000103237824 */ /* 0x000fe200078e0200 */
[----:B------:R-:W-:Y:S06]  /*29b70*/  @!P1 BRA `(.L_x_1941) ;  /* 0x0000000000409947 */ /* 0x000fec0003800000 */
[----:B0-----:R-:W-:Y:S01]  /*29b80*/  MOV R2, 0x0 ;  /* 0x0000000000027802 */ /* 0x001fe20000000f00 */
[----:B------:R-:W-:Y:S01]  /*29b90*/  ULDC.64 UR4, c[0x4][0xa8] ;  /* 0x01002a0000047ab9 */ /* 0x000fe20000000a00 */
[----:B------:R-:W-:Y:S01]  /*29ba0*/  ULDC.64 UR6, c[0x4][0xb0] ;  /* 0x01002c0000067ab9 */ /* 0x000fe20000000a00 */
[----:B------:R-:W-:Y:S01]  /*29bb0*/  ULDC.64 UR8, c[0x4][0x20] ;  /* 0x0100080000087ab9 */ /* 0x000fe20000000a00 */
[----:B-1----:R-:W-:Y:S01]  /*29bc0*/  IMAD.U32 R4, RZ, RZ, UR4 ;  /* 0x00000004ff047e24 */ /* 0x002fe2000f8e00ff */
[----:B------:R-:W-:Y:S01]  /*29bd0*/  MOV R6, UR6 ;  /* 0x0000000600067c02 */ /* 0x000fe20008000f00 */
        /* <DEDUP_REMOVED lines=10> */
.L_x_1941:
[----:B------:R-:W-:Y:S05]  /*29c80*/  BSYNC B6 ;  /* 0x0000000000067941 */ /* 0x000fea0003800000 */
.L_x_1940:
[----:B------:R-:W2:Y:S01]  /*29c90*/  LDL.LU R20, [R1+0x30] ;  /* 0x0000300001147983 */ /* 0x000ea20000300800 */
[----:B------:R-:W-:Y:S01]  /*29ca0*/  ULDC.64 UR4, c[0x0][0x2d8] ;  /* 0x0000b60000047ab9 */ /* 0x000fe20000000a00 */
[----:B------:R-:W3:Y:S02]  /*29cb0*/  LDC R7, c[0x0][0x448] ;  /* 0x00011200ff077b82 */ /* 0x000ee40000000800 */
[----:B------:R-:W4:Y:S04]  /*29cc0*/  LDL.LU R21, [R1+0x18] ;  /* 0x0000180001157983 */ /* 0x000f280000300800 */
[----:B0-----:R-:W5:Y:S01]  /*29cd0*/  LDL.LU.64 R2, [R1+0x20] ;  /* 0x0000200001027983 */ /* 0x001f620000300a00 */
[C---:B------:R-:W-:Y:S02]  /*29ce0*/  LOP3.LUT R9, R36.reuse, 0x40, RZ, 0xfc, !PT ;  /* 0x0000004024097812 */ /* 0x040fe400078efcff */
[----:B------:R-:W-:-:S02]  /*29cf0*/  LOP3.LUT R8, R36, 0x80, RZ, 0xfc, !PT ;  /* 0x0000008024087812 */ /* 0x000fc400078efcff */
[----:B---3--:R-:W-:-:S13]  /*29d00*/  ISETP.NE.AND P0, PT, R7, 0x1, PT ;  /* 0x000000010700780c */ /* 0x008fda0003f05270 */
[----:B------:R-:W0:Y:S01]  /*29d10*/  @P0 LDC R6, c[0x0][0x44c] ;  /* 0x00011300ff060b82 */ /* 0x000e220000000800 */
[----:B-----5:R-:W-:Y:S02]  /*29d20*/  IMAD.MOV.U32 R3, RZ, RZ, R35 ;  /* 0x000000ffff037224 */ /* 0x020fe400078e0023 */
[----:B------:R-:W-:-:S04]  /*29d30*/  IMAD.WIDE.U32 R2, R26, UR4, R2 ;  /* 0x000000041a027c25 */ /* 0x000fc8000f8e0002 */
[----:B------:R-:W-:Y:S01]  /*29d40*/  IMAD R3, R26, UR5, R3 ;  /* 0x000000051a037c24 */ /* 0x000fe2000f8e0203 */
[----:B------:R-:W-:Y:S02]  /*29d50*/  ULDC.64 UR4, c[0x0][0x2e0] ;  /* 0x0000b80000047ab9 */ /* 0x000fe40000000a00 */
[----:B--2---:R-:W-:Y:S02]  /*29d60*/  IMAD R0, R20, UR4, RZ ;  /* 0x0000000414007c24 */ /* 0x004fe4000f8e02ff */
[----:B------:R-:W2:Y:S01]  /*29d70*/  S2R R20, SR_TID.X ;  /* 0x0000000000147919 */ /* 0x000ea20000002100 */
[----:B----4-:R-:W-:-:S04]  /*29d80*/  IMAD.WIDE.U32 R2, R21, UR4, R2 ;  /* 0x0000000415027c25 */ /* 0x010fc8000f8e0002 */
[----:B------:R-:W-:Y:S01]  /*29d90*/  IMAD R0, R21, UR5, R0 ;  /* 0x0000000515007c24 */ /* 0x000fe2000f8e0200 */
[----:B------:R-:W-:-:S03]  /*29da0*/  ULDC.64 UR4, c[0x0][0x2d0] ;  /* 0x0000b40000047ab9 */ /* 0x000fc60000000a00 */
[----:B------:R-:W-:Y:S02]  /*29db0*/  IMAD.IADD R3, R3, 0x1, R0 ;  /* 0x0000000103037824 */ /* 0x000fe400078e0200 */
[----:B------:R-:W3:Y:S01]  /*29dc0*/  @P0 LDC R0, c[0x0][0x450] ;  /* 0x00011400ff000b82 */ /* 0x000ee20000000800 */
[----:B--2---:R-:W-:-:S04]  /*29dd0*/  LOP3.LUT R20, R20, 0x7f, RZ, 0xc0, !PT ;  /* 0x0000007f14147812 */ /* 0x004fc800078ec0ff */
[----:B------:R-:W-:Y:S02]  /*29de0*/  SHF.R.U32.HI R21, RZ, 0x3, R20 ;  /* 0x00000003ff157819 */ /* 0x000fe40000011614 */
[----:B------:R-:W2:Y:S02]  /*29df0*/  S2R R20, SR_TID.X ;  /* 0x0000000000147919 */ /* 0x000ea40000002100 */
[----:B--2---:R-:W-:-:S05]  /*29e00*/  IMAD.SHL.U32 R20, R20, 0x10, RZ ;  /* 0x0000001014147824 */ /* 0x004fca00078e00ff */
[----:B------:R-:W-:-:S04]  /*29e10*/  LOP3.LUT R20, R21, 0x70, R20, 0xf8, !PT ;  /* 0x0000007015147812 */ /* 0x000fc800078ef814 */
[----:B------:R-:W-:Y:S02]  /*29e20*/  IADD3 R5, R20, R25, RZ ;  /* 0x0000001914057210 */ /* 0x000fe40007ffe0ff */
[----:B------:R-:W2:Y:S03]  /*29e30*/  S2R R20, SR_TID.X ;  /* 0x0000000000147919 */ /* 0x000ea60000002100 */
[----:B0-----:R-:W-:-:S04]  /*29e40*/  @P0 IMAD.HI.U32 R6, R5, R6, RZ ;  /* 0x0000000605060227 */ /* 0x001fc800078e00ff */
[----:B-1----:R-:W-:Y:S01]  /*29e50*/  IMAD.MOV.U32 R4, RZ, RZ, R5 ;  /* 0x000000ffff047224 */ /* 0x002fe200078e0005 */
[----:B---3--:R-:W-:-:S05]  /*29e60*/  @P0 SHF.R.U32.HI R4, RZ, R0, R6 ;  /* 0x00000000ff040219 */ /* 0x008fca0000011606 */
[----:B------:R-:W-:Y:S02]  /*29e70*/  IMAD.MOV R0, RZ, RZ, -R4 ;  /* 0x000000ffff007224 */ /* 0x000fe400078e0a04 */
[----:B------:R-:W-:-:S04]  /*29e80*/  IMAD.WIDE.U32 R2, R4, UR4, R2 ;  /* 0x0000000404027c25 */ /* 0x000fc8000f8e0002 */
[----:B------:R-:W-:Y:S01]  /*29e90*/  IMAD R0, R7, R0, R5 ;  /* 0x0000000007007224 */ /* 0x000fe200078e0205 */
[----:B------:R-:W-:-:S05]  /*29ea0*/  SHF.R.S32.HI R5, RZ, 0x1f, R4 ;  /* 0x0000001fff057819 */ /* 0x000fca0000011404 */
[----:B------:R-:W-:-:S04]  /*29eb0*/  IMAD R5, R5, UR4, RZ ;  /* 0x0000000405057c24 */ /* 0x000fc8000f8e02ff */
[----:B------:R-:W-:Y:S01]  /*29ec0*/  IMAD R5, R4, UR5, R5 ;  /* 0x0000000504057c24 */ /* 0x000fe2000f8e0205 */
[----:B------:R-:W-:Y:S01]  /*29ed0*/  SHF.R.S32.HI R4, RZ, 0x1f, R0 ;  /* 0x0000001fff047819 */ /* 0x000fe20000011400 */
[----:B------:R-:W-:Y:S01]  /*29ee0*/  ULDC.64 UR4, c[0x0][0x2c8] ;  /* 0x0000b20000047ab9 */ /* 0x000fe20000000a00 */
[----:B--2---:R-:W-:Y:S01]  /*29ef0*/  LOP3.LUT R20, R20, 0x7f, RZ, 0xc0, !PT ;  /* 0x0000007f14147812 */ /* 0x004fe200078ec0ff */
[----:B------:R-:W-:Y:S02]  /*29f00*/  IMAD.IADD R3, R3, 0x1, R5 ;  /* 0x0000000103037824 */ /* 0x000fe400078e0205 */
[----:B------:R-:W-:Y:S02]  /*29f10*/  IMAD R4, R4, UR4, RZ ;  /* 0x0000000404047c24 */ /* 0x000fe4000f8e02ff */
[----:B------:R-:W-:-:S04]  /*29f20*/  IMAD.WIDE.U32 R2, R0, UR4, R2 ;  /* 0x0000000400027c25 */ /* 0x000fc8000f8e0002 */
[----:B------:R-:W-:Y:S01]  /*29f30*/  IMAD R5, R0, UR5, R4 ;  /* 0x0000000500057c24 */ /* 0x000fe2000f8e0204 */
[----:B------:R-:W-:Y:S02]  /*29f40*/  ULDC.64 UR4, c[0x0][0x280] ;  /* 0x0000a00000047ab9 */ /* 0x000fe40000000a00 */
[----:B------:R-:W-:Y:S01]  /*29f50*/  LEA R4, P0, R2, UR4, 0x1 ;  /* 0x0000000402047c11 */ /* 0x000fe2000f8008ff */
[----:B------:R-:W-:Y:S01]  /*29f60*/  IMAD.IADD R0, R3, 0x1, R5 ;  /* 0x0000000103007824 */ /* 0x000fe200078e0205 */
[----:B------:R-:W-:Y:S02]  /*29f70*/  ULDC UR4, c[0x0][0x2b8] ;  /* 0x0000ae0000047ab9 */ /* 0x000fe40000000800 */
[----:B------:R-:W-:Y:S02]  /*29f80*/  ISETP.GE.AND P4, PT, R36, UR4, PT ;  /* 0x0000000424007c0c */ /* 0x000fe4000bf86270 */
[----:B------:R-:W-:Y:S01]  /*29f90*/  LEA.HI.X R0, R2, UR5, R0, 0x1, P0 ;  /* 0x0000000502007c11 */ /* 0x000fe200080f0c00 */
[----:B------:R-:W-:Y:S01]  /*29fa0*/  UMOV UR5, 0xffffffff ;  /* 0xffffffff00057882 */ /* 0x000fe20000000000 */
[----:B------:R-:W-:-:S02]  /*29fb0*/  ISETP.GE.AND P3, PT, R9, UR4, PT ;  /* 0x0000000409007c0c */ /* 0x000fc4000bf66270 */
[----:B------:R-:W-:Y:S02]  /*29fc0*/  ISETP.GE.AND P2, PT, R8, UR4, PT ;  /* 0x0000000408007c0c */ /* 0x000fe4000bf46270 */
[----:B------:R-:W-:Y:S02]  /*29fd0*/  ISETP.GE.AND P1, PT, R37, UR4, PT ;  /* 0x0000000425007c0c */ /* 0x000fe4000bf26270 */
[----:B------:R-:W-:Y:S01]  /*29fe0*/  SHF.R.U32.HI R8, RZ, 0x3, R20 ;  /* 0x00000003ff087819 */ /* 0x000fe20000011614 */
[----:B------:R-:W-:Y:S10]  /*29ff0*/  BRA.DIV UR5, `(.L_x_1942) ;  /* 0x0000005605907947 */ /* 0x000ff4000b800000 */
[----:B------:R-:W0:Y:S01]  /*2a000*/  SHFL.IDX PT, R3, R4, RZ, 0x181f ;  /* 0x00181fff04037589 */ /* 0x000e2200000e0000 */
[----:B------:R-:W-:Y:S01]  /*2a010*/  IMAD R5, R31, R7, RZ ;  /* 0x000000071f057224 */ /* 0x000fe200078e02ff */
[----:B------:R-:W-:Y:S02]  /*2a020*/  IADD3 R25, R8, R25, RZ ;  /* 0x0000001908197210 */ /* 0x000fe40007ffe0ff */
[----:B------:R-:W1:Y:S02]  /*2a030*/  SHFL.IDX PT, R2, R0, RZ, 0x181f ;  /* 0x00181fff00027589 */ /* 0x000e6400000e0000 */
[----:B------:R-:W-:Y:S02]  /*2a040*/  ISETP.GE.AND P0, PT, R25, R5, PT ;  /* 0x000000051900720c */ /* 0x000fe40003f06270 */
[----:B------:R-:W-:Y:S11]  /*2a050*/  SHFL.IDX PT, R14, R4, 0x7, 0x181f ;  /* 0x00f81f00040e7f89 */ /* 0x000ff600000e0000 */
[----:B0-----:R-:W-:-:S05]  /*2a060*/  @!P0 LEA R6, P5, R36, R3, 0x1 ;  /* 0x0000000324068211 */ /* 0x001fca00078a08ff */
[----:B-1----:R-:W-:Y:S02]  /*2a070*/  @!P0 IMAD.X R3, RZ, RZ, R2, P5 ;  /* 0x000000ffff038224 */ /* 0x002fe400028e0602 */
[----:B------:R-:W-:Y:S02]  /*2a080*/  @!P0 IMAD.MOV.U32 R2, RZ, RZ, R6 ;  /* 0x000000ffff028224 */ /* 0x000fe400078e0006 */
[----:B------:R-:W-:-:S03]  /*2a090*/  VIADD R6, R25, 0x10 ;  /* 0x0000001019067836 */ /* 0x000fc60000000000 */
        /* <DEDUP_REMOVED lines=33> */
[----:B------:R-:W-:Y:S01]  /*2a2b0*/  @!P0 IMAD.MOV.U32 R2, RZ, RZ, R6 ;  /* 0x000000ffff028224 */ /* 0x000fe200078e0006 */
[----:B------:R-:W-:Y:S01]  /*2a2c0*/  IADD3 R6, R25, 0x40, RZ ;  /* 0x0000004019067810 */ /* 0x000fe20007ffe0ff */
        /* <DEDUP_REMOVED lines=34> */
[----:B------:R-:W-:Y:S02]  /*2a4f0*/  @!P0 MOV R2, R6 ;  /* 0x0000000600028202 */ /* 0x000fe40000000f00 */
[----:B------:R0:W1:Y:S01]  /*2a500*/  SHFL.IDX PT, R6, R0, 0x7, 0x181f ;  /* 0x00f81f0000067f89 */ /* 0x00006200000e0000 */
[----:B------:R-:W-:-:S05]  /*2a510*/  @!P0 IMAD.MOV.U32 R3, RZ, RZ, R7 ;  /* 0x000000ffff038224 */ /* 0x000fca00078e0007 */
[----:B------:R0:W-:Y:S04]  /*2a520*/  @!P0 LDGSTS.E.BYPASS.LTC128B.128 [R34+0x13400], desc[UR60][R2.64], !P4 ;  /* 0x1340000002228fae */ /* 0x0001e8000e101d7c */
[----:B------:R0:W-:Y:S04]  /*2a530*/  @!P0 LDGSTS.E.BYPASS.LTC128B.128 [R34+0x17400], desc[UR60][R2.64+0x80], !P3 ;  /* 0x1740008002228fae */ /* 0x0001e8000d901d7c */
[----:B------:R0:W-:Y:S04]  /*2a540*/  @!P0 LDGSTS.E.BYPASS.LTC128B.128 [R34+0x1b400], desc[UR60][R2.64+0x100], !P2 ;  /* 0x1b40010002228fae */ /* 0x0001e8000d101d7c */
[----:B------:R0:W-:Y:S02]  /*2a550*/  @!P0 LDGSTS.E.BYPASS.LTC128B.128 [R34+0x1f400], desc[UR60][R2.64+0x180], !P1 ;  /* 0x1f40018002228fae */ /* 0x0001e4000c901d7c */
.L_x_2114:
[----:B0-----:R-:W-:Y:S01]  /*2a560*/  VIADD R0, R25, 0x70 ;  /* 0x0000007019007836 */ /* 0x001fe20000000000 */
[----:B------:R-:W-:Y:S04]  /*2a570*/  BSSY B0, `(.L_x_1943) ;  /* 0x000000c000007945 */ /* 0x000fe80003800000 */
[----:B------:R-:W-:-:S13]  /*2a580*/  ISETP.GE.AND P0, PT, R0, R5, PT ;  /* 0x000000050000720c */ /* 0x000fda0003f06270 */
[----:B------:R-:W-:Y:S05]  /*2a590*/  @P0 BRA `(.L_x_1944) ;  /* 0x0000000000240947 */ /* 0x000fea0003800000 */
[----:B------:R-:W-:-:S05]  /*2a5a0*/  LEA R2, P0, R36, R14, 0x1 ;  /* 0x0000000e24027211 */ /* 0x000fca00078008ff */
        /* <DEDUP_REMOVED lines=8> */
.L_x_1944:
[----:B------:R-:W-:Y:S05]  /*2a630*/  BSYNC B0 ;  /* 0x0000000000007941 */ /* 0x000fea0003800000 */
.L_x_1943:
[----:B------:R-:W-:Y:S01]  /*2a640*/  NOP ;  /* 0x0000000000007918 */ /* 0x000fe20000000000 */
[----:B------:R-:W-:-:S13]  /*2a650*/  PLOP3.LUT P0, PT, PT, PT, PT, 0x80, 0x0 ;  /* 0x000000000000781c */ /* 0x000fda0003f0f070 */
.L_x_1945:
        /* <DEDUP_REMOVED lines=8> */
[----:B--2---:R-:W-:Y:S02]  /*2a6e0*/  VIADD R3, R3, 0x1 ;  /* 0x0000000103037836 */ /* 0x004fe40000000000 */
[----:B---3--:R-:W-:-:S03]  /*2a6f0*/  VIADD R7, R2, 0xfffffffe ;  /* 0xfffffffe02077836 */ /* 0x008fc60000000000 */
[----:B------:R0:W-:Y:S01]  /*2a700*/  STL [R1+0x2c], R3 ;  /* 0x00002c0301007387 */ /* 0x0001e20000100800 */
[----:B------:R-:W-:-:S04]  /*2a710*/  LEA.HI R0, R3, R3, RZ, 0x1 ;  /* 0x0000000303007211 */ /* 0x000fc800078f08ff */
[----:B------:R-:W-:-:S04]  /*2a720*/  LOP3.LUT R0, R0, 0xfffffffe, RZ, 0xc0, !PT ;  /* 0xfffffffe00007812 */ /* 0x000fc800078ec0ff */
[----:B------:R-:W-:-:S04]  /*2a730*/  IADD3 R0, R3, -R0, RZ ;  /* 0x8000000003007210 */ /* 0x000fc80007ffe0ff */
[----:B------:R-:W-:Y:S01]  /*2a740*/  SHF.L.U32 R0, R0, 0x1f, RZ ;  /* 0x0000001f00007819 */ /* 0x000fe200000006ff */
[----:B------:R-:W-:Y:S01]  /*2a750*/  NOP ;  /* 0x0000000000007918 */ /* 0x000fe20000000000 */
[----:B------:R0:W-:Y:S01]  /*2a760*/  SYNCS.ARRIVE.TRANS64.A1T0 RZ, [R17+URZ+0x30800], RZ ;  /* 0x030800ff11ff79a7 */ /* 0x0001e2000810003f */
[----:B------:R-:W-:Y:S01]  /*2a770*/  BSSY B0, `(.L_x_1946) ;  /* 0x0000003000007945 */ /* 0x000fe20003800000 */
[----:B------:R-:W2:Y:S03]  /*2a780*/  SYNCS.PHASECHK.TRANS64.TRYWAIT P0, [R17+URZ+0x30820], R0 ;  /* 0x03082000110075a7 */ /* 0x000ea6000800017f */
[----:B0-2---:R-:W-:Y:S05]  /*2a790*/  @!P0 BRA `(.L_x_1947) ;  /* 0x00000058007c8947 */ /* 0x005fea0003800000 */
.L_x_2115:
[----:B------:R-:W-:Y:S05]  /*2a7a0*/  BSYNC B0 ;  /* 0x0000000000007941 */ /* 0x000fea0003800000 */
.L_x_1946:
        /* <DEDUP_REMOVED lines=8> */
[----:B------:R-:W-:Y:S01]  /*2a830*/  ISETP.GE.AND P4, PT, R36, UR4, PT ;  /* 0x0000000424007c0c */ /* 0x000fe2000bf86270 */
[----:B------:R-:W-:Y:S01]  /*2a840*/  IMAD.MOV.U32 R10, RZ, RZ, R29 ;  /* 0x000000ffff0a7224 */ /* 0x000fe200078e001d */
[----:B------:R-:W-:Y:S01]  /*2a850*/  ISETP.GE.AND P3, PT, R3, UR4, PT ;  /* 0x0000000403007c0c */ /* 0x000fe2000bf66270 */
[----:B------:R-:W-:Y:S01]  /*2a860*/  IMAD.MOV.U32 R31, RZ, RZ, R23 ;  /* 0x000000ffff1f7224 */ /* 0x000fe200078e0017 */
[----:B------:R-:W-:Y:S02]  /*2a870*/  ISETP.GE.AND P2, PT, R2, UR4, PT ;  /* 0x0000000402007c0c */ /* 0x000fe4000bf46270 */
[----:B------:R-:W-:-:S13]  /*2a880*/  ISETP.GE.AND P1, PT, R37, UR4, PT ;  /* 0x0000000425007c0c */ /* 0x000fda000bf26270 */
.L_x_1962:
[----:B0-----:R-:W2:Y:S01]  /*2a890*/  LDL R0, [R1+0x10] ;  /* 0x0000100001007983 */ /* 0x001ea20000100800 */
[----:B------:R-:W0:Y:S03]  /*2a8a0*/  LDC R12, c[0x0][0x430] ;  /* 0x00010c00ff0c7b82 */ /* 0x000e260000000800 */
[----:B------:R-:W3:Y:S01]  /*2a8b0*/  LDL R8, [R1+0x14] ;  /* 0x0000140001087983 */ /* 0x000ee20000100800 */
[----:B------:R-:W1:Y:S01]  /*2a8c0*/  S2R R2, SR_TID.X ;  /* 0x0000000000027919 */ /* 0x000e620000002100 */
[----:B------:R-:W4:Y:S01]  /*2a8d0*/  S2R R4, SR_TID.X ;  /* 0x0000000000047919 */ /* 0x000f220000002100 */
[----:B0-----:R-:W-:-:S13]  /*2a8e0*/  ISETP.NE.AND P0, PT, R12, 0x1, PT ;  /* 0x000000010c00780c */ /* 0x001fda0003f05270 */
[----:B------:R-:W0:Y:S01]  /*2a8f0*/  @P0 LDC R3, c[0x0][0x434] ;  /* 0x00010d00ff030b82 */ /* 0x000e220000000800 */
[----:B-1----:R-:W-:-:S04]  /*2a900*/  LOP3.LUT R2, R2, 0x7f, RZ, 0xc0, !PT ;  /* 0x0000007f02027812 */ /* 0x002fc800078ec0ff */
[----:B------:R-:W-:Y:S02]  /*2a910*/  SHF.R.U32.HI R2, RZ, 0x3, R2 ;  /* 0x00000003ff027819 */ /* 0x000fe40000011602 */
[----:B----4-:R-:W-:-:S04]  /*2a920*/  SHF.L.U32 R4, R4, 0x4, RZ ;  /* 0x0000000404047819 */ /* 0x010fc800000006ff */
[----:B------:R-:W-:Y:S02]  /*2a930*/  LOP3.LUT R4, R2, 0x70, R4, 0xf8, !PT ;  /* 0x0000007002047812 */ /* 0x000fe400078ef804 */
[----:B------:R-:W1:Y:S02]  /*2a940*/  @P0 LDC R2, c[0x0][0x438] ;  /* 0x00010e00ff020b82 */ /* 0x000e640000000800 */
[----:B------:R-:W-:Y:S01]  /*2a950*/  ISETP.GT.U32.AND P6, PT, R4, 0x3f, PT ;  /* 0x0000003f0400780c */ /* 0x000fe20003fc4070 */
[----:B--2---:R-:W-:-:S04]  /*2a960*/  IMAD R0, R7, 0x40, R0 ;  /* 0x0000004007007824 */ /* 0x004fc800078e0200 */
[----:B------:R-:W-:-:S08]  /*2a970*/  IMAD.IADD R0, R4, 0x1, R0 ;  /* 0x0000000104007824 */ /* 0x000fd000078e0200 */
[----:B------:R-:W2:Y:S01]  /*2a980*/  @!P6 LDC.64 R4, c[0x0][0x428] ;  /* 0x00010a00ff04eb82 */ /* 0x000ea20000000a00 */
        /* <DEDUP_REMOVED lines=8> */
[----:B------:R-:W-:-:S05]  /*2aa10*/  @!P6 IMAD R5, R32, R5, R4 ;  /* 0x000000052005e224 */ /* 0x000fca00078e0204 */
[----:B------:R-:W-:Y:S01]  /*2aa20*/  @!P6 IADD3 R3, R5, R3, RZ ;  /* 0x000000030503e210 */ /* 0x000fe20007ffe0ff */
[----:B------:R-:W-:-:S04]  /*2aa30*/  IMAD.MOV R5, RZ, RZ, -R11 ;  /* 0x000000ffff057224 */ /* 0x000fc800078e0a0b */
[----:B------:R-:W-:Y:S02]  /*2aa40*/  IMAD R5, R12, R5, R0 ;  /* 0x000000050c057224 */ /* 0x000fe400078e0200 */
[----:B------:R-:W-:Y:S01]  /*2aa50*/  IMAD.MOV.U32 R0, RZ, RZ, RZ ;  /* 0x000000ffff007224 */ /* 0x000fe200078e00ff */
[----:B0-----:R-:W-:-:S04]  /*2aa60*/  @!P6 LEA R8, P0, R2, R8, 0x2 ;  /* 0x000000080208e211 */ /* 0x001fc800078010ff */
[----:B------:R-:W-:-:S05]  /*2aa70*/  @!P6 LEA.HI.X R9, R2, R9, R3, 0x2, P0 ;  /* 0x000000090209e211 */ /* 0x000fca00000f1403 */
[----:B------:R0:W5:Y:S01]  /*2aa80*/  @!P6 LDG.E R0, desc[UR60][R8.64] ;  /* 0x0000003c0800e981 */ /* 0x000162000c1e1900 */
[----:B------:R-:W-:Y:S01]  /*2aa90*/  LOP3.LUT P5, RZ, R16, 0x20, RZ, 0xc0, !PT ;  /* 0x0000002010ff7812 */ /* 0x000fe200078ac0ff */
[----:B------:R-:W-:-:S05]  /*2aaa0*/  VIADD R22, R6, 0x1 ;  /* 0x0000000106167836 */ /* 0x000fca0000000000 */
[C---:B------:R-:W-:Y:S01]  /*2aab0*/  ISETP.NE.AND P0, PT, R22.reuse, 0x2, PT ;  /* 0x000000021600780c */ /* 0x040fe20003f05270 */
[----:B------:R-:W-:Y:S05]  /*2aac0*/  YIELD ;  /* 0x0000000000007946 */ /* 0x000fea0003800000 */
[----:B------:R-:W-:Y:S01]  /*2aad0*/  SEL R29, RZ, 0x1, P0 ;  /* 0x00000001ff1d7807 */ /* 0x000fe20000000000 */
[----:B------:R-:W-:Y:S01]  /*2aae0*/  IMAD.MOV.U32 R23, RZ, RZ, R7 ;  /* 0x000000ffff177224 */ /* 0x000fe200078e0007 */
[----:B------:R-:W-:Y:S02]  /*2aaf0*/  SEL R22, R22, RZ, P0 ;  /* 0x000000ff16167207 */ /* 0x000fe40000000000 */
[----:B------:R-:W-:Y:S01]  /*2ab00*/  LOP3.LUT R29, R10, R29, RZ, 0x3c, !PT ;  /* 0x0000001d0a1d7212 */ /* 0x000fe200078e3cff */
[----:B0-----:R-:W-:Y:S06]  /*2ab10*/  @!P5 BRA `(.L_x_1950) ;  /* 0x000000000004d947 */ /* 0x001fec0003800000 */
[----:B------:R-:W-:Y:S01]  /*2ab20*/  BPT.TRAP 0x1 ;  /* 0x000000040000795c */ /* 0x000fe20000300000 */
.L_x_1950:
[----:B------:R-:W-:Y:S01]  /*2ab30*/  LEA R7, R22, R17, 0x3 ;  /* 0x0000001116077211 */ /* 0x000fe200078e18ff */
[----:B------:R-:W-:Y:S01]  /*2ab40*/  BSSY B1, `(.L_x_1951) ;  /* 0x0000004000017945 */ /* 0x000fe20003800000 */
[----:B------:R-:W-:-:S04]  /*2ab50*/  SHF.L.U32 R2, R29, 0x1f, RZ ;  /* 0x0000001f1d027819 */ /* 0x000fc800000006ff */
[----:B------:R-:W0:Y:S02]  /*2ab60*/  SYNCS.PHASECHK.TRANS64.TRYWAIT P0, [R7+URZ+0x30840], R2 ;  /* 0x03084002070075a7 */ /* 0x000e24000800017f */
[----:B0-----:R-:W-:Y:S05]  /*2ab70*/  @!P0 BRA `(.L_x_1952) ;  /* 0x0000005400988947 */ /* 0x001fea0003800000 */
.L_x_2116:
[----:B------:R-:W-:Y:S05]  /*2ab80*/  BSYNC B1 ;  /* 0x0000000000017941 */ /* 0x000fea0003800000 */
.L_x_1951:
[----:B------:R-:W-:Y:S01]  /*2ab90*/  SHF.R.S32.HI R20, RZ, 0x1f, R5 ;  /* 0x0000001fff147819 */ /* 0x000fe20000011405 */
[----:B------:R-:W-:Y:S01]  /*2aba0*/  ULDC.64 UR4, c[0x0][0x300] ;  /* 0x0000c00000047ab9 */ /* 0x000fe20000000a00 */
[----:B-----5:R-:W-:Y:S01]  /*2abb0*/  SHF.R.S32.HI R25, RZ, 0x1f, R0 ;  /* 0x0000001fff197819 */ /* 0x020fe20000011400 */
[C---:B0-----:R-:W-:Y:S01]  /*2abc0*/  IMAD.WIDE.U32 R2, R5.reuse, UR4, RZ ;  /* 0x0000000405027c25 */ /* 0x041fe2000f8e00ff */
        /* <DEDUP_REMOVED lines=21> */
[----:B------:R-:W1:Y:S01]  /*2ad20*/  SHFL.IDX PT, R3, R21, RZ, 0x181f ;  /* 0x00181fff15037589 */ /* 0x000e6200000e0000 */
        /* <DEDUP_REMOVED lines=8> */
[----:B0-----:R-:W-:-:S04]  /*2adb0*/  IADD3 R2, P0, R2, R4, RZ ;  /* 0x0000000402027210 */ /* 0x001fc80007f1e0ff */
[----:B-1----:R-:W-:-:S05]  /*2adc0*/  IADD3.X R3, RZ, R3, RZ, P0, !PT ;  /* 0x00000003ff037210 */ /* 0x002fca00007fe4ff */
        /* <DEDUP_REMOVED lines=23> */
.L_x_2126:
        /* <DEDUP_REMOVED lines=17> */
.L_x_1954:
        /* <DEDUP_REMOVED lines=10> */
.L_x_1955:
[----:B------:R2:W-:Y:S01]  /*2b0f0*/  SYNCS.ARRIVE.TRANS64.A1T0 RZ, [R7+URZ+0x30830], RZ ;  /* 0x030830ff07ff79a7 */ /* 0x0005e2000810003f */
[----:B------:R-:W-:Y:S05]  /*2b100*/  @!P6 BRA `(.L_x_1956) ;  /* 0x000000000004e947 */ /* 0x000fea0003800000 */
[----:B------:R-:W-:Y:S01]  /*2b110*/  BPT.TRAP 0x1 ;  /* 0x000000040000795c */ /* 0x000fe20000300000 */
.L_x_1956:
[----:B-1----:R-:W-:Y:S01]  /*2b120*/  SHF.L.U32 R2, R10, 0x1f, RZ ;  /* 0x0000001f0a027819 */ /* 0x002fe200000006ff */
[----:B------:R-:W-:Y:S01]  /*2b130*/  BSSY B1, `(.L_x_1957) ;  /* 0x0000004000017945 */ /* 0x000fe20003800000 */
[----:B--2---:R-:W-:-:S04]  /*2b140*/  LEA R7, R6, R17, 0x3 ;  /* 0x0000001106077211 */ /* 0x004fc800078e18ff */
[----:B------:R-:W1:Y:S02]  /*2b150*/  SYNCS.PHASECHK.TRANS64.TRYWAIT P0, [R7+URZ+0x30860], R2 ;  /* 0x03086002070075a7 */ /* 0x000e64000800017f */
[----:B-1----:R-:W-:Y:S05]  /*2b160*/  @!P0 BRA `(.L_x_1958) ;  /* 0x0000005400a48947 */ /* 0x002fea0003800000 */
.L_x_2127:
[----:B------:R-:W-:Y:S05]  /*2b170*/  BSYNC B1 ;  /* 0x0000000000017941 */ /* 0x000fea0003800000 */
.L_x_1957:
[----:B0-----:R-:W2:Y:S01]  /*2b180*/  LDL R8, [R1+0x8] ;  /* 0x0000080001087983 */ /* 0x001ea20000100800 */
        /* <DEDUP_REMOVED lines=48> */
.L_x_2137:
[----:B-1----:R-:W-:Y:S01]  /*2b490*/  IADD3 R2, P0, R2, R4, RZ ;  /* 0x0000000402027210 */ /* 0x002fe20007f1e0ff */
        /* <DEDUP_REMOVED lines=27> */
[----:B0-----:R-:W-:-:S04]  /*2b650*/  LEA R18, P0, R2, UR6, 0x1 ;  /* 0x0000000602127c11 */ /* 0x001fc8000f8008ff */
[----:B------:R-:W-:Y:S02]  /*2b660*/  LEA.HI.X R19, R2, UR7, R3, 0x1, P0 ;  /* 0x0000000702137c11 */ /* 0x000fe400080f0c03 */
[----:B------:R-:W-:-:S13]  /*2b670*/  PLOP3.LUT P0, PT, PT, PT, PT, 0x80, 0x0 ;  /* 0x000000000000781c */ /* 0x000fda0003f0f070 */
.L_x_1960:
        /* <DEDUP_REMOVED lines=10> */
.L_x_1961:
[----:B------:R-:W2:Y:S01]  /*2b720*/  LDL R0, [R1+0xc] ;  /* 0x00000c0001007983 */ /* 0x000ea20000100800 */
[----:B------:R0:W-:Y:S01]  /*2b730*/  SYNCS.ARRIVE.TRANS64.A1T0 RZ, [R7+URZ+0x30850], RZ ;  /* 0x030850ff07ff79a7 */ /* 0x0001e2000810003f */
[----:B------:R-:W-:Y:S02]  /*2b740*/  IMAD.MOV.U32 R6, RZ, RZ, R22 ;  /* 0x000000ffff067224 */ /* 0x000fe400078e0016 */
[----:B------:R-:W-:Y:S02]  /*2b750*/  IMAD.MOV.U32 R10, RZ, RZ, R29 ;  /* 0x000000ffff0a7224 */ /* 0x000fe400078e001d */
[----:B------:R-:W-:Y:S01]  /*2b760*/  IMAD.MOV.U32 R31, RZ, RZ, R23 ;  /* 0x000000ffff1f7224 */ /* 0x000fe200078e0017 */
[C---:B0-----:R-:W-:Y:S02]  /*2b770*/  IADD3 R7, R23.reuse, -0x1, RZ ;  /* 0xffffffff17077810 */ /* 0x041fe40007ffe0ff */
[----:B--2---:R-:W-:-:S13]  /*2b780*/  ISETP.GT.AND P0, PT, R23, R0, PT ;  /* 0x000000001700720c */ /* 0x004fda0003f04270 */
[----:B------:R-:W-:Y:S05]  /*2b790*/  @P0 BRA `(.L_x_1962) ;  /* 0xfffffff0003c0947 */ /* 0x000fea000383ffff */
.L_x_1949:
[----:B------:R-:W-:Y:S05]  /*2b7a0*/  BSYNC B0 ;  /* 0x0000000000007941 */ /* 0x000fea0003800000 */
.L_x_1948:
        /* <DEDUP_REMOVED lines=17> */
.L_x_1964:
[----:B------:R-:W-:Y:S05]  /*2b8c0*/  BSYNC B0 ;  /* 0x0000000000007941 */ /* 0x000fea0003800000 */
.L_x_1963:
[----:B------:R-:W-:-:S13]  /*2b8d0*/  LOP3.LUT P0, RZ, R16, 0x20, RZ, 0xc0, !PT ;  /* 0x0000002010ff7812 */ /* 0x000fda000780c0ff */
[----:B------:R-:W-:Y:S05]  /*2b8e0*/  @!P0 BRA `(.L_x_1965) ;  /* 0x0000000000048947 */ /* 0x000fea0003800000 */
[----:B------:R-:W-:Y:S01]  /*2b8f0*/  BPT.TRAP 0x1 ;  /* 0x000000040000795c */ /* 0x000fe20000300000 */
.L_x_1965:
[----:B------:R-:W2:Y:S01]  /*2b900*/  LDL.LU R0, [R1+0x8] ;  /* 0x0000080001007983 */ /* 0x000ea20000300800 */
[----:B------:R-:W-:Y:S01]  /*2b910*/  IMAD R4, R22, 0x8, R17 ;  /* 0x0000000816047824 */ /* 0x000fe200078e0211 */
[----:B------:R-:W-:Y:S01]  /*2b920*/  SHF.L.U32 R3, R29, 0x1f, RZ ;  /* 0x0000001f1d037819 */ /* 0x000fe200000006ff */
[----:B------:R-:W-:Y:S03]  /*2b930*/  BSSY B0, `(.L_x_1966) ;  /* 0x0000004000007945 */ /* 0x000fe60003800000 */
[----:B------:R-:W0:Y:S01]  /*2b940*/  SYNCS.PHASECHK.TRANS64.TRYWAIT P0, [R4+URZ+0x30860], R3 ;  /* 0x03086003040075a7 */ /* 0x000e22000800017f */
[----:B--2---:R-:W-:Y:S01]  /*2b950*/  IMAD R5, R23, -0x40, R0 ;  /* 0xffffffc017057824 */ /* 0x004fe200078e0200 */
[----:B0-----:R-:W-:Y:S06]  /*2b960*/  @!P0 BRA `(.L_x_1967) ;  /* 0x0000005400348947 */ /* 0x001fec0003800000 */
.L_x_2138:
[----:B------:R-:W-:Y:S05]  /*2b970*/  BSYNC B0 ;  /* 0x0000000000007941 */ /* 0x000fea0003800000 */
.L_x_1966:
[----:B------:R-:W2:Y:S01]  /*2b980*/  S2R R0, SR_TID.X ;  /* 0x0000000000007919 */ /* 0x000ea20000002100 */
[----:B------:R-:W-:Y:S01]  /*2b990*/  UMOV UR4, 0xffffffff ;  /* 0xffffffff00047882 */ /* 0x000fe20000000000 */
[----:B--2---:R-:W-:-:S04]  /*2b9a0*/  LOP3.LUT R0, R0, 0x7f, RZ, 0xc0, !PT ;  /* 0x0000007f00007812 */ /* 0x004fc800078ec0ff */
[----:B------:R-:W-:-:S04]  /*2b9b0*/  SHF.R.U32.HI R0, RZ, 0x3, R0 ;  /* 0x00000003ff007819 */ /* 0x000fc80000011600 */
[----:B------:R-:W-:Y:S01]  /*2b9c0*/  IADD3 R5, -R0, R5, RZ ;  /* 0x0000000500057210 */ /* 0x000fe20007ffe1ff */
[----:B------:R-:W-:Y:S01]  /*2b9d0*/  IMAD R0, R22, 0x4000, R33 ;  /* 0x0000400016007824 */ /* 0x000fe200078e0221 */
[----:B------:R-:W-:Y:S06]  /*2b9e0*/  BRA.DIV UR4, `(.L_x_1968) ;  /* 0x0000005604287947 */ /* 0x000fec000b800000 */
[----:B------:R-:W1:Y:S01]  /*2b9f0*/  SHFL.IDX PT, R14, R18, RZ, 0x181f ;  /* 0x00181fff120e7589 */ /* 0x000e6200000e0000 */
[----:B------:R-:W-:Y:S01]  /*2ba00*/  ULDC UR4, c[0x0][0x2f4] ;  /* 0x0000bd0000047ab9 */ /* 0x000fe20000000800 */
[C---:B------:R-:W-:Y:S01]  /*2ba10*/  IMAD.SHL.U32 R8, R36.reuse, 0x2, RZ ;  /* 0x0000000224087824 */ /* 0x040fe200078e00ff */
[C---:B------:R-:W-:Y:S01]  /*2ba20*/  ISETP.GE.AND P3, PT, R36.reuse, UR4, PT ;  /* 0x0000000424007c0c */ /* 0x040fe2000bf66270 */
[----:B0-----:R-:W0:Y:S01]  /*2ba30*/  SHFL.IDX PT, R3, R19, RZ, 0x181f ;  /* 0x00181fff13037589 */ /* 0x001e2200000e0000 */
[----:B------:R-:W-:Y:S01]  /*2ba40*/  LOP3.LUT R2, R36, 0x40, RZ, 0xfc, !PT ;  /* 0x0000004024027812 */ /* 0x000fe200078efcff */
[----:B------:R-:W-:Y:S01]  /*2ba50*/  IMAD R0, R0, 0x2, R17 ;  /* 0x0000000200007824 */ /* 0x000fe200078e0211 */
[----:B------:R-:W-:Y:S02]  /*2ba60*/  ISETP.LT.OR P4, PT, R5, 0x1, P3 ;  /* 0x000000010500780c */ /* 0x000fe40001f81670 */
[----:B------:R-:W-:Y:S02]  /*2ba70*/  ISETP.GE.AND P2, PT, R2, UR4, PT ;  /* 0x0000000402007c0c */ /* 0x000fe4000bf46270 */
[----:B------:R-:W-:-:S04]  /*2ba80*/  LOP3.LUT R2, R36, 0x80, RZ, 0xfc, !PT ;  /* 0x0000008024027812 */ /* 0x000fc800078efcff */
        /* <DEDUP_REMOVED lines=26> */
[----:B-1----:R-:W-:Y:S02]  /*2bc30*/  IADD3 R2, P4, R14, R8, RZ ;  /* 0x000000080e027210 */ /* 0x002fe40007f9e0ff */
[----:B------:R1:W3:Y:S03]  /*2bc40*/  SHFL.IDX PT, R14, R18, 0x3, 0x181f ;  /* 0x00781f00120e7f89 */ /* 0x0002e600000e0000 */
        /* <DEDUP_REMOVED lines=9> */
.L_x_2148:
        /* <DEDUP_REMOVED lines=15> */
.L_x_1969:
        /* <DEDUP_REMOVED lines=10> */
.L_x_1970:
[----:B------:R1:W-:Y:S01]  /*2be70*/  SYNCS.ARRIVE.TRANS64.A1T0 RZ, [R4+URZ+0x30850], RZ ;  /* 0x030850ff04ff79a7 */ /* 0x0003e2000810003f */
[----:B------:R-:W-:-:S05]  /*2be80*/  VIADD R22, R22, 0x1 ;  /* 0x0000000116167836 */ /* 0x000fca0000000000 */
[----:B------:R-:W-:-:S04]  /*2be90*/  ISETP.NE.AND P0, PT, R22, 0x2, PT ;  /* 0x000000021600780c */ /* 0x000fc80003f05270 */
[----:B0-----:R-:W-:Y:S02]  /*2bea0*/  SEL R0, RZ, 0x1, P0 ;  /* 0x00000001ff007807 */ /* 0x001fe40000000000 */
[----:B------:R-:W-:Y:S02]  /*2beb0*/  SEL R22, R22, RZ, P0 ;  /* 0x000000ff16167207 */ /* 0x000fe40000000000 */
[----:B-1----:R-:W-:-:S07]  /*2bec0*/  LOP3.LUT R29, R29, R0, RZ, 0x3c, !PT ;  /* 0x000000001d1d7212 */ /* 0x002fce00078e3cff */
.L_x_1927:
[----:B------:R-:W-:Y:S05]  /*2bed0*/  BSYNC B7 ;  /* 0x0000000000077941 */ /* 0x000fea0003800000 */
.L_x_1925:
[----:B------:R-:W-:-:S13]  /*2bee0*/  LOP3.LUT P0, RZ, R16, 0x40, RZ, 0xc0, !PT ;  /* 0x0000004010ff7812 */ /* 0x000fda000780c0ff */
[----:B------:R-:W-:Y:S05]  /*2bef0*/  @!P0 BRA `(.L_x_1971) ;  /* 0x0000000000248947 */ /* 0x000fea0003800000 */
[----:B------:R-:W-:Y:S05]  /*2bf00*/  WARPSYNC.ALL ;  /* 0x0000000000007948 */ /* 0x000fea0003800000 */
[----:B------:R-:W1:Y:S08]  /*2bf10*/  S2UR UR5, SR_CgaCtaId ;  /* 0x00000000000579c3 */ /* 0x000e700000008800 */
[----:B------:R-:W-:Y:S06]  /*2bf20*/  BAR.SYNC.DEFER_BLOCKING 0x5, 0x180 ;  /* 0x0146000000007b1d */ /* 0x000fec0000010000 */
[----:B------:R-:W-:-:S02]  /*2bf30*/  UMOV UR4, 0x400 ;  /* 0x0000040000047882 */ /* 0x000fc40000000000 */
[----:B-1----:R-:W-:-:S06]  /*2bf40*/  ULEA UR4, UR5, UR4, 0x18 ;  /* 0x0000000405047291 */ /* 0x002fcc000f8ec03f */
[----:B------:R-:W-:-:S05]  /*2bf50*/  IMAD.U32 R17, RZ, RZ, UR4 ;  /* 0x00000004ff117e24 */ /* 0x000fca000f8e00ff */
[----:B------:R1:W2:Y:S01]  /*2bf60*/  LDS.128 R24, [R17+0x308d0] ;  /* 0x0308d00011187984 */ /* 0x0002a20000000c00 */
[----:B------:R-:W-:Y:S06]  /*2bf70*/  BAR.ARV 0x4, 0x180 ;  /* 0x0106000000007b1d */ /* 0x000fec0000002000 */
[----:B------:R-:W-:Y:S05]  /*2bf80*/  BRA `(.L_x_1972) ;  /* 0x0000000c00d47947 */ /* 0x000fea0003800000 */
.L_x_1971:
[----:B------:R-:W1:Y:S01]  /*2bf90*/  S2R R10, SR_TID.X ;  /* 0x00000000000a7919 */ /* 0x000e620000002100 */
[----:B------:R-:W-:Y:S01]  /*2bfa0*/  UMOV UR4, 0xffffffff ;  /* 0xffffffff00047882 */ /* 0x000fe20000000000 */
[----:B-1----:R-:W-:-:S04]  /*2bfb0*/  LOP3.LUT R10, R10, 0x1f, RZ, 0xc0, !PT ;  /* 0x0000001f0a0a7812 */ /* 0x002fc800078ec0ff */
[----:B------:R-:W-:Y:S01]  /*2bfc0*/  ISETP.NE.AND P0, PT, R10, 0x1f, PT ;  /* 0x0000001f0a00780c */ /* 0x000fe20003f05270 */
[----:B------:R-:W-:-:S12]  /*2bfd0*/  BRA.DIV UR4, `(.L_x_1973) ;  /* 0x0000005604507947 */ /* 0x000fd8000b800000 */
[----:B------:R-:W-:Y:S01]  /*2bfe0*/  IADD3 R9, R27, R10, RZ ;  /* 0x0000000a1b097210 */ /* 0x000fe20007ffe0ff */
[----:B------:R-:W-:-:S03]  /*2bff0*/  ULDC UR4, c[0x0][0xc3c] ;  /* 0x00030f0000047ab9 */ /* 0x000fc60000000800 */
        /* <DEDUP_REMOVED lines=8> */
[C---:B------:R-:W-:Y:S01]  /*2c080*/  ISETP.GE.U32.AND P2, PT, R10.reuse, 0x2, PT ;  /* 0x000000020a00780c */ /* 0x040fe20003f46070 */
[----:B------:R-:W-:Y:S01]  /*2c090*/  IMAD.MOV.U32 R8, RZ, RZ, RZ ;  /* 0x000000ffff087224 */ /* 0x000fe200078e00ff */
[C---:B------:R-:W-:Y:S01]  /*2c0a0*/  ISETP.GE.U32.AND P3, PT, R10.reuse, 0x4, PT ;  /* 0x000000040a00780c */ /* 0x040fe20003f66070 */
[----:B------:R-:W-:Y:S01]  /*2c0b0*/  SHFL.IDX PT, R0, R24, RZ, 0x1f ;  /* 0x00001fff18007589 */ /* 0x000fe200000e0000 */
[C---:B------:R-:W-:Y:S02]  /*2c0c0*/  ISETP.GE.U32.AND P4, PT, R10.reuse, 0x8, PT ;  /* 0x000000080a00780c */ /* 0x040fe40003f86070 */
[----:B------:R-:W-:Y:S01]  /*2c0d0*/  ISETP.GE.U32.AND P5, PT, R10, 0x10, PT ;  /* 0x000000100a00780c */ /* 0x000fe20003fa6070 */
[----:B0-----:R0:W-:Y:S02]  /*2c0e0*/  SHFL.IDX PT, R6, R24, 0x1, 0x1f ;  /* 0x00201f0018067f89 */ /* 0x0011e400000e0000 */
[----:B0-----:R-:W-:Y:S01]  /*2c0f0*/  MOV R24, RZ ;  /* 0x000000ff00187202 */ /* 0x001fe20000000f00 */
[----:B---3--:R-:W-:-:S02]  /*2c100*/  @!P1 IMAD.MOV.U32 R25, RZ, RZ, R7 ;  /* 0x000000ffff199224 */ /* 0x008fc400078e0007 */
[----:B--2---:R-:W-:Y:S01]  /*2c110*/  @!P1 IMAD.MOV.U32 R8, RZ, RZ, R4 ;  /* 0x000000ffff089224 */ /* 0x004fe200078e0004 */
[----:B------:R-:W-:-:S03]  /*2c120*/  ISETP.NE.AND P1, PT, R10, RZ, PT ;  /* 0x000000ff0a00720c */ /* 0x000fc60003f25270 */
[----:B------:R-:W-:-:S05]  /*2c130*/  IMAD R13, R8, R25, RZ ;  /* 0x00000019080d7224 */ /* 0x000fca00078e02ff */
        /* <DEDUP_REMOVED lines=16> */
.L_x_2158:
[----:B------:R-:W-:Y:S02]  /*2c240*/  ULDC UR4, c[0x0][0xc38] ;  /* 0x00030e0000047ab9 */ /* 0x000fe40000000800 */
[----:B------:R-:W-:-:S04]  /*2c250*/  IMAD.U32 R4, RZ, RZ, UR4 ;  /* 0x00000004ff047e24 */ /* 0x000fc8000f8e00ff */
[----:B-1----:R-:W-:-:S04]  /*2c260*/  IMAD R5, R14, R4, RZ ;  /* 0x000000040e057224 */ /* 0x002fc800078e02ff */
[----:B------:R-:W-:-:S05]  /*2c270*/  IMAD.IADD R6, R6, 0x1, R5 ;  /* 0x0000000106067824 */ /* 0x000fca00078e0205 */
[----:B------:R-:W-:-:S13]  /*2c280*/  ISETP.GT.AND P6, PT, R6, R0, PT ;  /* 0x000000000600720c */ /* 0x000fda0003fc4270 */
[----:B------:R-:W-:Y:S05]  /*2c290*/  @P6 BRA `(.L_x_1974) ;  /* 0x0000000000a46947 */ /* 0x000fea0003800000 */
.L_x_1977:
[----:B------:R-:W1:Y:S01]  /*2c2a0*/  LDC R2, c[0x0][0xc3c] ;  /* 0x00030f00ff027b82 */ /* 0x000e620000000800 */
[----:B------:R-:W-:-:S05]  /*2c2b0*/  VIADD R27, R27, 0x1f ;  /* 0x0000001f1b1b7836 */ /* 0x000fca0000000000 */
[----:B-1----:R-:W-:-:S13]  /*2c2c0*/  ISETP.GE.AND P6, PT, R27, R2, PT ;  /* 0x000000021b00720c */ /* 0x002fda0003fc6270 */
[----:B------:R-:W-:Y:S05]  /*2c2d0*/  @P6 BRA `(.L_x_1975) ;  /* 0x0000000800bc6947 */ /* 0x000fea0003800000 */
[----:B0-----:R-:W0:Y:S01]  /*2c2e0*/  S2R R3, SR_TID.X ;  /* 0x0000000000037919 */ /* 0x001e220000002100 */
[----:B------:R-:W-:Y:S02]  /*2c2f0*/  MOV R25, RZ ;  /* 0x000000ff00197202 */ /* 0x000fe40000000f00 */
[----:B0-----:R-:W-:-:S05]  /*2c300*/  LOP3.LUT R3, R3, 0x1f, RZ, 0xc0, !PT ;  /* 0x0000001f03037812 */ /* 0x001fca00078ec0ff */
[----:B------:R-:W-:-:S05]  /*2c310*/  IMAD.IADD R7, R27, 0x1, R3 ;  /* 0x000000011b077824 */ /* 0x000fca00078e0203 */
[----:B------:R-:W-:-:S13]  /*2c320*/  ISETP.GE.OR P6, PT, R7, R2, !P0 ;  /* 0x000000020700720c */ /* 0x000fda00047c6670 */
[----:B------:R-:W0:Y:S08]  /*2c330*/  @!P6 LDC.64 R2, c[0x0][0xc80] ;  /* 0x00032000ff02eb82 */ /* 0x000e300000000a00 */
[----:B------:R-:W1:Y:S01]  /*2c340*/  @!P6 LDC.64 R4, c[0x0][0xc78] ;  /* 0x00031e00ff04eb82 */ /* 0x000e620000000a00 */
[----:B------:R-:W-:Y:S02]  /*2c350*/  IMAD.MOV.U32 R8, RZ, RZ, RZ ;  /* 0x000000ffff087224 */ /* 0x000fe400078e00ff */
[----:B0-----:R-:W-:-:S05]  /*2c360*/  @!P6 IMAD.WIDE R2, R7, 0x4, R2 ;  /* 0x000000040702e825 */ /* 0x001fca00078e0202 */
[----:B------:R1:W2:Y:S02]  /*2c370*/  @!P6 LDG.E R25, desc[UR60][R2.64] ;  /* 0x0000003c0219e981 */ /* 0x0002a4000c1e1900 */
[----:B-1----:R-:W-:-:S05]  /*2c380*/  @!P6 IMAD.WIDE R2, R7, 0x4, R4 ;  /* 0x000000040702e825 */ /* 0x002fca00078e0204 */
        /* <DEDUP_REMOVED lines=19> */
[----:B------:R0:W1:Y:S02]  /*2c4c0*/  SHFL.IDX PT, R14, R3, 0x1f, 0x1f ;  /* 0x03e01f00030e7f89 */ /* 0x00006400000e0000 */
.L_x_2166:
[----:B------:R-:W-:Y:S02]  /*2c4d0*/  ULDC UR4, c[0x0][0xc38] ;  /* 0x00030e0000047ab9 */ /* 0x000fe40000000800 */
[----:B------:R-:W-:-:S04]  /*2c4e0*/  IMAD.U32 R4, RZ, RZ, UR4 ;  /* 0x00000004ff047e24 */ /* 0x000fc8000f8e00ff */
[----:B-1----:R-:W-:-:S04]  /*2c4f0*/  IMAD R5, R14, R4, RZ ;  /* 0x000000040e057224 */ /* 0x002fc800078e02ff */
[----:B------:R-:W-:-:S05]  /*2c500*/  IMAD.IADD R6, R5, 0x1, R6 ;  /* 0x0000000105067824 */ /* 0x000fca00078e0206 */
[----:B------:R-:W-:-:S13]  /*2c510*/  ISETP.GT.AND P6, PT, R6, R0, PT ;  /* 0x000000000600720c */ /* 0x000fda0003fc4270 */
[----:B------:R-:W-:Y:S05]  /*2c520*/  @!P6 BRA `(.L_x_1977) ;  /* 0xfffffffc005ce947 */ /* 0x000fea000383ffff */
.L_x_1974:
        /* <DEDUP_REMOVED lines=8> */
[----:B------:R-:W-:-:S03]  /*2c5b0*/  IADD3 R27, R12, R27, RZ ;  /* 0x0000001b0c1b7210 */ /* 0x000fc60007ffe0ff */
[----:B------:R1:W3:Y:S04]  /*2c5c0*/  SHFL.IDX PT, R8, R8, R12, 0x1f ;  /* 0x00001f0c08087589 */ /* 0x0002e800000e0000 */
.L_x_2171:
[----:B------:R-:W-:-:S13]  /*2c5d0*/  ISETP.NE.AND P0, PT, R2, RZ, PT ;  /* 0x000000ff0200720c */ /* 0x000fda0003f05270 */
[----:B------:R-:W-:Y:S05]  /*2c5e0*/  @!P0 BRA `(.L_x_1979) ;  /* 0x0000000000108947 */ /* 0x000fea0003800000 */
[----:B------:R-:W-:Y:S01]  /*2c5f0*/  UMOV UR4, 0xffffffff ;  /* 0xffffffff00047882 */ /* 0x000fe20000000000 */
[----:B-1----:R-:W-:Y:S02]  /*2c600*/  VIADD R12, R12, 0xffffffff ;  /* 0xffffffff0c0c7836 */ /* 0x002fe40000000000 */
[----:B------:R-:W-:Y:S05]  /*2c610*/  BRA.DIV UR4, `(.L_x_1980) ;  /* 0x0000005a040c7947 */ /* 0x000fea000b800000 */
[----:B------:R4:W1:Y:S02]  /*2c620*/  SHFL.IDX PT, R24, R3, R12, 0x1f ;  /* 0x00001f0c03187589 */ /* 0x00086400000e0000 */
.L_x_1979:
[----:B---3--:R-:W-:Y:S01]  /*2c630*/  ISETP.NE.AND P0, PT, R8, 0x1, PT ;  /* 0x000000010800780c */ /* 0x008fe20003f05270 */
[----:B-1----:R-:W-:-:S04]  /*2c640*/  IMAD R24, R24, R4, R5 ;  /* 0x0000000418187224 */ /* 0x002fc800078e0205 */
[----:B------:R-:W-:-:S08]  /*2c650*/  IMAD.IADD R0, R0, 0x1, -R24 ;  /* 0x0000000100007824 */ /* 0x000fd000078e0a18 */
[----:B------:R-:W-:Y:S05]  /*2c660*/  @!P0 BRA `(.L_x_1981) ;  /* 0x0000000000dc8947 */ /* 0x000fea0003800000 */
[----:B--2---:R-:W-:Y:S02]  /*2c670*/  IABS R4, R25 ;  /* 0x0000001900047213 */ /* 0x004fe40000000000 */
[----:B------:R-:W-:Y:S02]  /*2c680*/  IABS R5, R8 ;  /* 0x0000000800057213 */ /* 0x000fe40000000000 */
[----:B------:R-:W1:Y:S08]  /*2c690*/  I2F.RP R6, R4 ;  /* 0x0000000400067306 */ /* 0x000e700000209400 */
[----:B------:R-:W2:Y:S08]  /*2c6a0*/  I2F.RP R9, R5 ;  /* 0x0000000500097306 */ /* 0x000eb00000209400 */
[----:B-1----:R-:W1:Y:S08]  /*2c6b0*/  MUFU.RCP R6, R6 ;  /* 0x0000000600067308 */ /* 0x002e700000001000 */
[----:B--2---:R-:W-:Y:S01]  /*2c6c0*/  MUFU.RCP R9, R9 ;  /* 0x0000000900097308 */ /* 0x004fe20000001000 */
[----:B-1----:R-:W-:-:S07]  /*2c6d0*/  VIADD R2, R6, 0xffffffe ;  /* 0x0ffffffe06027836 */ /* 0x002fce0000000000 */
[----:B0---4-:R0:W1:Y:S02]  /*2c6e0*/  F2I.FTZ.U32.TRUNC.NTZ R3, R2 ;  /* 0x0000000200037305 */ /* 0x011064000021f000 */
[----:B0-----:R-:W-:Y:S01]  /*2c6f0*/  MOV R2, RZ ;  /* 0x000000ff00027202 */ /* 0x001fe20000000f00 */
[----:B-1----:R-:W-:-:S04]  /*2c700*/  IMAD.MOV R7, RZ, RZ, -R3 ;  /* 0x000000ffff077224 */ /* 0x002fc800078e0a03 */
[----:B------:R-:W-:-:S04]  /*2c710*/  IMAD R7, R7, R4, RZ ;  /* 0x0000000407077224 */ /* 0x000fc800078e02ff */
[----:B------:R-:W-:Y:S01]  /*2c720*/  IMAD.HI.U32 R3, R3, R7, R2 ;  /* 0x0000000703037227 */ /* 0x000fe200078e0002 */
[----:B------:R-:W-:Y:S02]  /*2c730*/  IABS R7, R0 ;  /* 0x0000000000077213 */ /* 0x000fe40000000000 */
[----:B------:R-:W-:-:S03]  /*2c740*/  IABS R2, R25 ;  /* 0x0000001900027213 */ /* 0x000fc60000000000 */
[----:B------:R-:W-:-:S04]  /*2c750*/  IMAD.HI.U32 R6, R3, R7, RZ ;  /* 0x0000000703067227 */ /* 0x000fc800078e00ff */
[----:B------:R-:W-:Y:S02]  /*2c760*/  IMAD.MOV R2, RZ, RZ, -R2 ;  /* 0x000000ffff027224 */ /* 0x000fe400078e0a02 */
        /* <DEDUP_REMOVED lines=9> */
[----:B------:R-:W-:Y:S02]  /*2c800*/  MOV R2, RZ ;  /* 0x000000ff00027202 */ /* 0x000fe40000000f00 */
[----:B------:R-:W-:-:S03]  /*2c810*/  ISETP.NE.AND P1, PT, R25, RZ, PT ;  /* 0x000000ff1900720c */ /* 0x000fc60003f25270 */
        /* <DEDUP_REMOVED lines=12> */
[-C--:B------:R-:W-:Y:S01]  /*2c8e0*/  @!P1 IADD3 R2, R2, -R5.reuse, RZ ;  /* 0x8000000502029210 */ /* 0x080fe20007ffe0ff */
        /* <DEDUP_REMOVED lines=9> */
[----:B------:R-:W-:-:S04]  /*2c980*/  @!P1 LOP3.LUT R4, RZ, R8, RZ, 0x33, !PT ;  /* 0x00000008ff049212 */ /* 0x000fc800078e33ff */
[----:B------:R-:W-:Y:S01]  /*2c990*/  LEA R3, R8, R4, 0x18 ;  /* 0x0000000408037211 */ /* 0x000fe200078ec0ff */
[----:B------:R-:W-:-:S04]  /*2c9a0*/  IMAD.MOV R5, RZ, RZ, -R4 ;  /* 0x000000ffff057224 */ /* 0x000fc800078e0a04 */
[----:B------:R-:W-:-:S04]  /*2c9b0*/  IMAD R8, R8, R5, R6 ;  /* 0x0000000508087224 */ /* 0x000fc800078e0206 */
[----:B------:R-:W-:Y:S01]  /*2c9c0*/  IMAD R26, R8, 0x10000, R3 ;  /* 0x00010000081a7824 */ /* 0x000fe200078e0203 */
[----:B------:R-:W-:Y:S06]  /*2c9d0*/  BRA `(.L_x_1982) ;  /* 0x0000000000f07947 */ /* 0x000fec0003800000 */
.L_x_1981:
[----:B0---4-:R-:W0:Y:S02]  /*2c9e0*/  LDC.64 R2, c[0x0][0xc90] ;  /* 0x00032400ff027b82 */ /* 0x011e240000000a00 */
[----:B0-----:R-:W-:-:S05]  /*2c9f0*/  IMAD.WIDE R2, R27, 0x4, R2 ;  /* 0x000000041b027825 */ /* 0x001fca00078e0202 */
[----:B------:R0:W2:Y:S02]  /*2ca00*/  LDG.E R7, desc[UR60][R2.64] ;  /* 0x0000003c02077981 */ /* 0x0000a4000c1e1900 */
[----:B0-----:R-:W-:Y:S01]  /*2ca10*/  MOV R2, RZ ;  /* 0x000000ff00027202 */ /* 0x001fe20000000f00 */
        /* <DEDUP_REMOVED lines=27> */
[----:B------:R-:W-:Y:S01]  /*2cbd0*/  IMAD R5, R5, R2, R0 ;  /* 0x0000000205057224 */ /* 0x000fe200078e0200 */
[----:B------:R-:W-:Y:S02]  /*2cbe0*/  MOV R2, RZ ;  /* 0x000000ff00027202 */ /* 0x000fe40000000f00 */
[----:B------:R-:W-:-:S04]  /*2cbf0*/  VIADDMNMX R4, R3, R4, R7, PT ;  /* 0x0000000403047246 */ /* 0x000fc80003800107 */
[----:B------:R-:W-:-:S04]  /*2cc00*/  IABS R7, R4 ;  /* 0x0000000400077213 */ /* 0x000fc80000000000 */
[----:B------:R-:W0:Y:S08]  /*2cc10*/  I2F.RP R8, R7 ;  /* 0x0000000700087306 */ /* 0x000e300000209400 */
[----:B0-----:R-:W0:Y:S02]  /*2cc20*/  MUFU.RCP R8, R8 ;  /* 0x0000000800087308 */ /* 0x001e240000001000 */
[----:B0-----:R-:W-:-:S06]  /*2cc30*/  VIADD R3, R8, 0xffffffe ;  /* 0x0ffffffe08037836 */ /* 0x001fcc0000000000 */
[----:B------:R-:W0:Y:S02]  /*2cc40*/  F2I.FTZ.U32.TRUNC.NTZ R3, R3 ;  /* 0x0000000300037305 */ /* 0x000e24000021f000 */
[----:B0-----:R-:W-:-:S04]  /*2cc50*/  IMAD.MOV R0, RZ, RZ, -R3 ;  /* 0x000000ffff007224 */ /* 0x001fc800078e0a03 */
[----:B------:R-:W-:Y:S01]  /*2cc60*/  IMAD R9, R0, R7, RZ ;  /* 0x0000000700097224 */ /* 0x000fe200078e02ff */
[----:B------:R-:W-:-:S03]  /*2cc70*/  IABS R0, R4 ;  /* 0x0000000400007213 */ /* 0x000fc60000000000 */
        /* <DEDUP_REMOVED lines=10> */
[----:B------:R-:W-:Y:S02]  /*2cd20*/  LOP3.LUT R0, R5, R4, RZ, 0x3c, !PT ;  /* 0x0000000405007212 */ /* 0x000fe400078e3cff */
[----:B------:R-:W-:Y:S02]  /*2cd30*/  IADD3 R5, R6, 0x1000000, R5 ;  /* 0x0100000006057810 */ /* 0x000fe40007ffe005 */
[----:B------:R-:W-:-:S07]  /*2cd40*/  ISETP.GE.AND P2, PT, R0, RZ, PT ;  /* 0x000000ff0000720c */ /* 0x000fce0003f46270 */
[----:B------:R-:W-:-:S06]  /*2cd50*/  @P0 VIADD R2, R2, 0x1 ;  /* 0x0000000102020836 */ /* 0x000fcc0000000000 */
[----:B------:R-:W-:Y:S02]  /*2cd60*/  @!P2 IADD3 R2, -R2, RZ, RZ ;  /* 0x000000ff0202a210 */ /* 0x000fe40007ffe1ff */
[----:B------:R-:W-:Y:S01]  /*2cd70*/  @!P1 LOP3.LUT R2, RZ, R4, RZ, 0x33, !PT ;  /* 0x00000004ff029212 */ /* 0x000fe200078e33ff */
[----:B------:R-:W-:-:S04]  /*2cd80*/  IMAD.MOV R4, RZ, RZ, -R4 ;  /* 0x000000ffff047224 */ /* 0x000fc800078e0a04 */
[----:B------:R-:W-:-:S07]  /*2cd90*/  IMAD R26, R2, R4, R5 ;  /* 0x00000004021a7224 */ /* 0x000fce00078e0205 */
.L_x_1982:
[----:B------:R-:W-:-:S05]  /*2cda0*/  LOP3.LUT R2, RZ, R2, RZ, 0x33, !PT ;  /* 0x00000002ff027212 */ /* 0x000fca00078e33ff */
[----:B------:R-:W-:Y:S01]  /*2cdb0*/  IMAD.IADD R25, R25, 0x1, R2 ;  /* 0x0000000119197824 */ /* 0x000fe200078e0202 */
[----:B------:R-:W-:Y:S06]  /*2cdc0*/  BRA `(.L_x_1983) ;  /* 0x00000000001c7947 */ /* 0x000fec0003800000 */
.L_x_1975:
[----:B------:R-:W-:Y:S01]  /*2cdd0*/  UMOV UR4, URZ ;  /* 0x0000003f00047c82 */ /* 0x000fe20008000000 */
[----:B------:R-:W-:Y:S01]  /*2cde0*/  UMOV UR5, URZ ;  /* 0x0000003f00057c82 */ /* 0x000fe20008000000 */
[----:B------:R-:W-:Y:S01]  /*2cdf0*/  ULDC UR6, c[0x0][0xc3c] ;  /* 0x00030f0000067ab9 */ /* 0x000fe20000000800 */
[----:B------:R-:W-:Y:S01]  /*2ce00*/  IMAD.MOV.U32 R24, RZ, RZ, R0 ;  /* 0x000000ffff187224 */ /* 0x000fe200078e0000 */
[----:B------:R-:W-:Y:S01]  /*2ce10*/  MOV R26, UR5 ;  /* 0x00000005001a7c02 */ /* 0x000fe20008000f00 */
[----:B------:R-:W-:Y:S02]  /*2ce20*/  IMAD.U32 R25, RZ, RZ, UR4 ;  /* 0x00000004ff197e24 */ /* 0x000fe4000f8e00ff */
[----:B------:R-:W-:-:S07]  /*2ce30*/  IMAD.U32 R27, RZ, RZ, UR6 ;  /* 0x00000006ff1b7e24 */ /* 0x000fce000f8e00ff */
.L_x_1983:
[----:B------:R-:W1:Y:S01]  /*2ce40*/  S2R R0, SR_TID.X ;  /* 0x0000000000007919 */ /* 0x000e620000002100 */
[----:B------:R-:W-:Y:S05]  /*2ce50*/  WARPSYNC.ALL ;  /* 0x0000000000007948 */ /* 0x000fea0003800000 */
[----:B------:R-:W-:Y:S01]  /*2ce60*/  BAR.SYNC.DEFER_BLOCKING 0x4, 0x180 ;  /* 0x0106000000007b1d */ /* 0x000fe20000010000 */
[----:B-1----:R-:W-:-:S04]  /*2ce70*/  LOP3.LUT R0, R0, 0x1f, RZ, 0xc0, !PT ;  /* 0x0000001f00007812 */ /* 0x002fc800078ec0ff */
[----:B------:R-:W-:-:S13]  /*2ce80*/  ISETP.NE.AND P0, PT, R0, RZ, PT ;  /* 0x000000ff0000720c */ /* 0x000fda0003f05270 */
[----:B0-----:R-:W0:Y:S01]  /*2ce90*/  @!P0 S2R R3, SR_CgaCtaId ;  /* 0x0000000000038919 */ /* 0x001e220000008800 */
[----:B------:R-:W-:-:S04]  /*2cea0*/  @!P0 MOV R0, 0x400 ;  /* 0x0000040000008802 */ /* 0x000fc80000000f00 */
[----:B0-----:R-:W-:-:S05]  /*2ceb0*/  @!P0 LEA R17, R3, R0, 0x18 ;  /* 0x0000000003118211 */ /* 0x001fca00078ec0ff */
[----:B------:R3:W-:Y:S01]  /*2cec0*/  @!P0 STS.128 [R17+0x308d0], R24 ;  /* 0x0308d01811008388 */ /* 0x0007e20000000c00 */
[----:B------:R-:W-:Y:S06]  /*2ced0*/  BAR.ARV 0x5, 0x180 ;  /* 0x0146000000007b1d */ /* 0x000fec0000002000 */
.L_x_1972:
[----:B------:R-:W-:Y:S02]  /*2cee0*/  ULDC UR4, c[0x0][0xc3c] ;  /* 0x00030f0000047ab9 */ /* 0x000fe40000000800 */
[----:B--2---:R-:W-:-:S13]  /*2cef0*/  ISETP.GE.AND P0, PT, R27, UR4, PT ;  /* 0x000000041b007c0c */ /* 0x004fda000bf06270 */
[----:B------:R-:W-:Y:S05]  /*2cf00*/  @!P0 BRA `(.L_x_1984) ;  /* 0xffffff8c00fc8947 */ /* 0x000fea000383ffff */
[----:B------:R-:W-:Y:S05]  /*2cf10*/  BSYNC B8 ;  /* 0x0000000000087941 */ /* 0x000fea0003800000 */
.L_x_1857:
[----:B------:R-:W2:Y:S01]  /*2cf20*/  LDL.LU R0, [R1+0x2c] ;  /* 0x00002c0001007983 */ /* 0x000ea20000300800 */
[----:B------:R-:W-:Y:S01]  /*2cf30*/  BSSY B0, `(.L_x_1985) ;  /* 0x000000b000007945 */ /* 0x000fe20003800000 */
[----:B------:R-:W4:Y:S01]  /*2cf40*/  S2R R5, SR_CgaCtaId ;  /* 0x0000000000057919 */ /* 0x000f220000008800 */
[----:B--2---:R-:W-:-:S05]  /*2cf50*/  VIADD R0, R0, 0x1 ;  /* 0x0000000100007836 */ /* 0x004fca0000000000 */
        /* <DEDUP_REMOVED lines=8> */
.L_x_2174:
[----:B------:R-:W-:Y:S05]  /*2cfe0*/  BSYNC B0 ;  /* 0x0000000000007941 */ /* 0x000fea0003800000 */
.L_x_1985:
[----:B------:R-:W-:-:S03]  /*2cff0*/  UMOV UR4, 0xffffffff ;  /* 0xffffffff00047882 */ /* 0x000fc60000000000 */
[----:B------:R-:W-:Y:S05]  /*2d000*/  BRA.DIV UR4, `(.L_x_1987) ;  /* 0x0000004e04cc7947 */ /* 0x000fea000b800000 */
[----:B-1----:R-:W1:Y:S02]  /*2d010*/  S2R R0, SR_TID.X ;  /* 0x0000000000007919 */ /* 0x002e640000002100 */
[----:B-1----:R-:W-:-:S04]  /*2d020*/  SHF.R.U32.HI R0, RZ, 0x5, R0 ;  /* 0x00000005ff007819 */ /* 0x002fc80000011600 */
[----:B------:R-:W-:-:S05]  /*2d030*/  LOP3.LUT R0, R0, 0x3, RZ, 0xc0, !PT ;  /* 0x0000000300007812 */ /* 0x000fca00078ec0ff */
[----:B------:R1:W2:Y:S02]  /*2d040*/  SHFL.IDX PT, R14, R0, RZ, 0x1f ;  /* 0x00001fff000e7589 */ /* 0x0002a400000e0000 */
.L_x_2177:
[----:B--2---:R-:W-:-:S13]  /*2d050*/  ISETP.NE.AND P0, PT, R14, RZ, PT ;  /* 0x000000ff0e00720c */ /* 0x004fda0003f05270 */
[----:B------:R-:W-:Y:S05]  /*2d060*/  @P0 BRA `(.L_x_1537) ;  /* 0x0000000000900947 */ /* 0x000fea0003800000 */
[----:B------:R-:W-:-:S03]  /*2d070*/  UMOV UR4, 0xffffffff ;  /* 0xffffffff00047882 */ /* 0x000fc60000000000 */
[----:B------:R-:W-:Y:S05]  /*2d080*/  BRA.DIV UR4, `(.L_x_1988) ;  /* 0x0000004e04e07947 */ /* 0x000fea000b800000 */
[----:B------:R-:W-:-:S13]  /*2d090*/  ELECT P6, URZ, PT ;  /* 0x00000000003f782f */ /* 0x000fda00038c0000 */
.L_x_2180:
        /* <DEDUP_REMOVED lines=8> */
.L_x_1989:
[C---:B------:R-:W-:Y:S01]  /*2d120*/  LEA R3, R22.reuse, R5, 0x3 ;  /* 0x0000000516037211 */ /* 0x040fe200078e18ff */
[----:B------:R-:W-:Y:S01]  /*2d130*/  VIADD R22, R22, 0x1 ;  /* 0x0000000116167836 */ /* 0x000fe20000000000 */
[----:B------:R-:W-:-:S04]  /*2d140*/  SHF.L.U32 R2, R29, 0x1f, RZ ;  /* 0x0000001f1d027819 */ /* 0x000fc800000006ff */
[----:B------:R-:W1:Y:S01]  /*2d150*/  SYNCS.PHASECHK.TRANS64.TRYWAIT P1, [R3+URZ+0x30840], R2 ;  /* 0x03084002030075a7 */ /* 0x000e62000802017f */
[----:B------:R-:W-:-:S04]  /*2d160*/  ISETP.NE.AND P2, PT, R22, 0x2, PT ;  /* 0x000000021600780c */ /* 0x000fc80003f45270 */
[----:B------:R-:W-:Y:S01]  /*2d170*/  SEL R0, RZ, 0x1, P2 ;  /* 0x00000001ff007807 */ /* 0x000fe20001000000 */
[----:B-1----:R-:W-:Y:S08]  /*2d180*/  @!P1 BRA `(.L_x_1990) ;  /* 0x0000004c00c09947 */ /* 0x002ff00003800000 */
.L_x_2181:
[----:B------:R-:W-:Y:S02]  /*2d190*/  SEL R22, R22, RZ, P2 ;  /* 0x000000ff16167207 */ /* 0x000fe40001000000 */
[----:B------:R-:W-:Y:S01]  /*2d1a0*/  LOP3.LUT R0, R29, R0, RZ, 0x3c, !PT ;  /* 0x000000001d007212 */ /* 0x000fe200078e3cff */
[----:B------:R-:W-:Y:S06]  /*2d1b0*/  @!P0 BRA `(.L_x_1991) ;  /* 0x0000000000048947 */ /* 0x000fec0003800000 */
[----:B------:R-:W-:Y:S01]  /*2d1c0*/  BPT.TRAP 0x1 ;  /* 0x000000040000795c */ /* 0x000fe20000300000 */
.L_x_1991:
[----:B------:R-:W-:Y:S01]  /*2d1d0*/  IMAD R5, R22, 0x8, R5 ;  /* 0x0000000816057824 */ /* 0x000fe200078e0205 */
[----:B------:R-:W-:-:S04]  /*2d1e0*/  SHF.L.U32 R0, R0, 0x1f, RZ ;  /* 0x0000001f00007819 */ /* 0x000fc800000006ff */
[----:B------:R-:W2:Y:S02]  /*2d1f0*/  SYNCS.PHASECHK.TRANS64.TRYWAIT P1, [R5+URZ+0x30840], R0 ;  /* 0x03084000050075a7 */ /* 0x000ea4000802017f */
[----:B--2---:R-:W-:Y:S05]  /*2d200*/  @!P1 BRA `(.L_x_1992) ;  /* 0x0000004c00b49947 */ /* 0x004fea0003800000 */
.L_x_2182:
[----:B------:R-:W-:Y:S05]  /*2d210*/  @!P0 BRA `(.L_x_1993) ;  /* 0x0000000000048947 */ /* 0x000fea0003800000 */
[----:B------:R-:W-:Y:S01]  /*2d220*/  BPT.TRAP 0x1 ;  /* 0x000000040000795c */ /* 0x000fe20000300000 */
.L_x_1993:
[----:B------:R-:W4:Y:S02]  /*2d230*/  SYNCS.PHASECHK.TRANS64.TRYWAIT P1, [R3+URZ+0x30860], R2 ;  /* 0x03086002030075a7 */ /* 0x000f24000802017f */
[----:B----4-:R-:W-:Y:S05]  /*2d240*/  @!P1 BRA `(.L_x_1994) ;  /* 0x0000004c00b89947 */ /* 0x010fea0003800000 */
.L_x_2183:
[----:B------:R-:W-:Y:S05]  /*2d250*/  @!P0 BRA `(.L_x_1995) ;  /* 0x0000000000048947 */ /* 0x000fea0003800000 */
[----:B------:R-:W-:Y:S01]  /*2d260*/  BPT.TRAP 0x1 ;  /* 0x000000040000795c */ /* 0x000fe20000300000 */
.L_x_1995:
[----:B------:R0:W0:Y:S02]  /*2d270*/  SYNCS.PHASECHK.TRANS64.TRYWAIT P0, [R5+URZ+0x30860], R0 ;  /* 0x03086000050075a7 */ /* 0x000024000800017f */
[----:B0-----:R-:W-:Y:S05]  /*2d280*/  @!P0 NANOSLEEP.SYNCS 0x989680 ;  /* 0x009896800000895d */ /* 0x001fea0003900000 */
[----:B------:R-:W0:Y:S02]  /*2d290*/  @!P0 SYNCS.PHASECHK.TRANS64 P0, [R5+URZ+0x30860], R0 ;  /* 0x03086000050085a7 */ /* 0x000e24000800007f */
[----:B0-----:R-:W-:Y:S05]  /*2d2a0*/  @!P0 BRA `(.L_x_1995) ;  /* 0xfffffffc00f08947 */ /* 0x001fea000383ffff */
.L_x_1537:
[----:B------:R-:W-:Y:S05]  /*2d2b0*/  BSYNC B9 ;  /* 0x0000000000097941 */ /* 0x000fea0003800000 */
.L_x_1534:
[----:B------:R-:W-:Y:S05]  /*2d2c0*/  EXIT ;  /* 0x000000000000794d */ /* 0x000fea0003800000 */
.L_x_1565:
[----:B0-----:R0:W1:Y:S02]  /*2d2d0*/  SYNCS.PHASECHK.TRANS64.TRYWAIT P6, [R88+URZ+0x30890], R100 ;  /* 0x03089064580075a7 */ /* 0x00106400080c017f */
[----:B-1----:R-:W-:Y:S05]  /*2d2e0*/  @!P6 NANOSLEEP.SYNCS 0x989680 ;  /* 0x009896800000e95d */ /* 0x002fea0003900000 */
[----:B------:R-:W1:Y:S02]  /*2d2f0*/  @!P6 SYNCS.PHASECHK.TRANS64 P6, [R88+URZ+0x30890], R100 ;  /* 0x030890645800e5a7 */ /* 0x000e6400080c007f */
[----:B-1----:R-:W-:Y:S05]  /*2d300*/  @!P6 BRA `(.L_x_1565) ;  /* 0xfffffffc00f0e947 */ /* 0x002fea000383ffff */
[----:B------:R-:W-:Y:S05]  /*2d310*/  BRA `(.L_x_1996) ;  /* 0xfffffd6800807947 */ /* 0x000fea000383ffff */
.L_x_1566:
        /* <DEDUP_REMOVED lines=8> */
.L_x_1998:
[----:B------:R-:W-:Y:S05]  /*2d3a0*/  BSYNC B1 ;  /* 0x0000000000017941 */ /* 0x000fea0003800000 */
.L_x_1997:
[----:B------:R-:W-:Y:S01]  /*2d3b0*/  IMAD.MOV.U32 R13, RZ, RZ, R104 ;  /* 0x000000ffff0d7224 */ /* 0x000fe200078e0068 */
[----:B------:R-:W-:Y:S01]  /*2d3c0*/  MOV R11, 0x181f ;  /* 0x0000181f000b7802 */ /* 0x000fe20000000f00 */
[----:B------:R-:W-:Y:S02]  /*2d3d0*/  IMAD.MOV.U32 R12, RZ, RZ, RZ ;  /* 0x000000ffff0c7224 */ /* 0x000fe400078e00ff */
[----:B------:R-:W-:Y:S02]  /*2d3e0*/  IMAD.MOV.U32 R15, RZ, RZ, -0x1 ;  /* 0xffffffffff0f7424 */ /* 0x000fe400078e00ff */
[----:B------:R-:W-:-:S07]  /*2d3f0*/  IMAD.MOV.U32 R72, RZ, RZ, R14 ;  /* 0x000000ffff487224 */ /* 0x000fce00078e000e */
[----:B------:R-:W-:Y:S05]  /*2d400*/  WARPSYNC.COLLECTIVE R15, `(.L_x_1999) ;  /* 0x000000000f087348 */ /* 0x000fea0003c00000 */
[----:B------:R0:W1:Y:S02]  /*2d410*/  SHFL.IDX P6, R14, R13, R12, R11 ;  /* 0x0000000c0d0e7389 */ /* 0x00006400000c000b */
[----:B01----:R-:W-:Y:S01]  /*2d420*/  ENDCOLLECTIVE ;  /* 0x000000000000791b */ /* 0x003fe20003800000 */
.L_x_1999:
[----:B------:R-:W-:Y:S01]  /*2d430*/  IMAD.MOV.U32 R11, RZ, RZ, R14 ;  /* 0x000000ffff0b7224 */ /* 0x000fe200078e000e */
[----:B------:R-:W-:Y:S06]  /*2d440*/  BRA `(.L_x_2000) ;  /* 0xfffffd6800487947 */ /* 0x000fec000383ffff */
.L_x_1583:
[----:B------:R-:W-:Y:S01]  /*2d450*/  BSSY B1, `(.L_x_2001) ;  /* 0x0000008000017945 */ /* 0x000fe20003800000 */
[----:B0---4-:R-:W-:Y:S01]  /*2d460*/  IMAD.MOV.U32 R13, RZ, RZ, R105 ;  /* 0x000000ffff0d7224 */ /* 0x011fe200078e0069 */
[----:B---3--:R-:W-:Y:S01]  /*2d470*/  MOV R11, 0x181f ;  /* 0x0000181f000b7802 */ /* 0x008fe20000000f00 */
[----:B------:R-:W-:Y:S02]  /*2d480*/  IMAD.MOV.U32 R12, RZ, RZ, 0x1 ;  /* 0x00000001ff0c7424 */ /* 0x000fe400078e00ff */
[----:B------:R-:W-:-:S07]  /*2d490*/  IMAD.MOV.U32 R15, RZ, RZ, -0x1 ;  /* 0xffffffffff0f7424 */ /* 0x000fce00078e00ff */
[----:B-12---:R-:W-:Y:S05]  /*2d4a0*/  WARPSYNC.COLLECTIVE R15, `(.L_x_2002) ;  /* 0x000000000f087348 */ /* 0x006fea0003c00000 */
[----:B------:R0:W3:Y:S02]  /*2d4b0*/  SHFL.IDX P6, R14, R13, R12, R11 ;  /* 0x0000000c0d0e7389 */ /* 0x0000e400000c000b */
[----:B0123--:R-:W-:Y:S01]  /*2d4c0*/  ENDCOLLECTIVE ;  /* 0x000000000000791b */ /* 0x00ffe20003800000 */
.L_x_2002:
[----:B------:R-:W-:Y:S05]  /*2d4d0*/  BSYNC B1 ;  /* 0x0000000000017941 */ /* 0x000fea0003800000 */
.L_x_2001:
        /* <DEDUP_REMOVED lines=8> */
.L_x_2003:
[----:B------:R-:W-:Y:S01]  /*2d560*/  IMAD.MOV.U32 R104, RZ, RZ, R14 ;  /* 0x000000ffff687224 */ /* 0x000fe200078e000e */
[----:B------:R-:W-:Y:S06]  /*2d570*/  BRA `(.L_x_2004) ;  /* 0xfffffd74008c7947 */ /* 0x000fec000383ffff */
.L_x_1605:
[----:B0-----:R0:W1:Y:S02]  /*2d580*/  SYNCS.PHASECHK.TRANS64.TRYWAIT P6, [R88+URZ+0x30890], R100 ;  /* 0x03089064580075a7 */ /* 0x00106400080c017f */
[----:B-1----:R-:W-:Y:S05]  /*2d590*/  @!P6 NANOSLEEP.SYNCS 0x989680 ;  /* 0x009896800000e95d */ /* 0x002fea0003900000 */
[----:B------:R-:W1:Y:S02]  /*2d5a0*/  @!P6 SYNCS.PHASECHK.TRANS64 P6, [R88+URZ+0x30890], R100 ;  /* 0x030890645800e5a7 */ /* 0x000e6400080c007f */
[----:B-1----:R-:W-:Y:S05]  /*2d5b0*/  @!P6 BRA `(.L_x_1605) ;  /* 0xfffffffc00f0e947 */ /* 0x002fea000383ffff */
[----:B------:R-:W-:Y:S05]  /*2d5c0*/  BRA `(.L_x_2005) ;  /* 0xfffffd8c00107947 */ /* 0x000fea000383ffff */
.L_x_1606:
        /* <DEDUP_REMOVED lines=8> */
.L_x_2007:
[----:B------:R-:W-:Y:S05]  /*2d650*/  BSYNC B1 ;  /* 0x0000000000017941 */ /* 0x000fea0003800000 */
.L_x_2006:
        /* <DEDUP_REMOVED lines=8> */
.L_x_2008:
[----:B------:R-:W-:Y:S01]  /*2d6e0*/  IMAD.MOV.U32 R11, RZ, RZ, R14 ;  /* 0x000000ffff0b7224 */ /* 0x000fe200078e000e */
[----:B------:R-:W-:Y:S06]  /*2d6f0*/  BRA `(.L_x_2009) ;  /* 0xfffffd8800dc7947 */ /* 0x000fec000383ffff */
.L_x_1615:
        /* <DEDUP_REMOVED lines=8> */
.L_x_2011:
[----:B------:R-:W-:Y:S05]  /*2d780*/  BSYNC B1 ;  /* 0x0000000000017941 */ /* 0x000fea0003800000 */
.L_x_2010:
        /* <DEDUP_REMOVED lines=8> */
.L_x_2012:
[----:B------:R-:W-:Y:S01]  /*2d810*/  IMAD.MOV.U32 R104, RZ, RZ, R14 ;  /* 0x000000ffff687224 */ /* 0x000fe200078e000e */
[----:B------:R-:W-:Y:S06]  /*2d820*/  BRA `(.L_x_2013) ;  /* 0xfffffd9800887947 */ /* 0x000fec000383ffff */
.L_x_1624:
[----:B0-----:R0:W1:Y:S02]  /*2d830*/  SYNCS.PHASECHK.TRANS64.TRYWAIT P0, [R88+URZ+0x30890], R100 ;  /* 0x03089064580075a7 */ /* 0x001064000800017f */
[----:B-1----:R-:W-:Y:S05]  /*2d840*/  @!P0 NANOSLEEP.SYNCS 0x989680 ;  /* 0x009896800000895d */ /* 0x002fea0003900000 */
[----:B------:R-:W1:Y:S02]  /*2d850*/  @!P0 SYNCS.PHASECHK.TRANS64 P0, [R88+URZ+0x30890], R100 ;  /* 0x03089064580085a7 */ /* 0x000e64000800007f */
[----:B-1----:R-:W-:Y:S05]  /*2d860*/  @!P0 BRA `(.L_x_1624) ;  /* 0xfffffffc00f08947 */ /* 0x002fea000383ffff */
[----:B------:R-:W-:Y:S05]  /*2d870*/  BRA `(.L_x_2014) ;  /* 0xfffffda8007c7947 */ /* 0x000fea000383ffff */
.L_x_1625:
        /* <DEDUP_REMOVED lines=8> */
.L_x_2016:
[----:B------:R-:W-:Y:S05]  /*2d900*/  BSYNC B1 ;  /* 0x0000000000017941 */ /* 0x000fea0003800000 */
.L_x_2015:
        /* <DEDUP_REMOVED lines=8> */
.L_x_2017:
[----:B------:R-:W-:Y:S01]  /*2d990*/  IMAD.MOV.U32 R39, RZ, RZ, R14 ;  /* 0x000000ffff277224 */ /* 0x000fe200078e000e */
[----:B------:R-:W-:Y:S06]  /*2d9a0*/  BRA `(.L_x_2018) ;  /* 0xfffffda8009c7947 */ /* 0x000fec000383ffff */
.L_x_1628:
[----:B------:R-:W-:Y:S01]  /*2d9b0*/  BSSY B1, `(.L_x_2019) ;  /* 0x0000008000017945 */ /* 0x000fe20003800000 */
[----:B----4-:R-:W-:Y:S01]  /*2d9c0*/  IMAD.MOV.U32 R13, RZ, RZ, R41 ;  /* 0x000000ffff0d7224 */ /* 0x010fe200078e0029 */
[----:B------:R-:W-:Y:S01]  /*2d9d0*/  MOV R11, 0x181f ;  /* 0x0000181f000b7802 */ /* 0x000fe20000000f00 */
[----:B------:R-:W-:Y:S02]  /*2d9e0*/  IMAD.MOV.U32 R12, RZ, RZ, 0x1 ;  /* 0x00000001ff0c7424 */ /* 0x000fe400078e00ff */
[----:B------:R-:W-:-:S07]  /*2d9f0*/  IMAD.MOV.U32 R15, RZ, RZ, -0x1 ;  /* 0xffffffffff0f7424 */ /* 0x000fce00078e00ff */
[----:B0123--:R-:W-:Y:S05]  /*2da00*/  WARPSYNC.COLLECTIVE R15, `(.L_x_2020) ;  /* 0x000000000f087348 */ /* 0x00ffea0003c00000 */
[----:B------:R4:W0:Y:S02]  /*2da10*/  SHFL.IDX P6, R14, R13, R12, R11 ;  /* 0x0000000c0d0e7389 */ /* 0x00082400000c000b */
[----:B01234-:R-:W-:Y:S01]  /*2da20*/  ENDCOLLECTIVE ;  /* 0x000000000000791b */ /* 0x01ffe20003800000 */
.L_x_2020:
[----:B------:R-:W-:Y:S05]  /*2da30*/  BSYNC B1 ;  /* 0x0000000000017941 */ /* 0x000fea0003800000 */
.L_x_2019:
        /* <DEDUP_REMOVED lines=8> */
.L_x_2021:
[----:B------:R-:W-:Y:S01]  /*2dac0*/  IMAD.MOV.U32 R39, RZ, RZ, R14 ;  /* 0x000000ffff277224 */ /* 0x000fe200078e000e */
[----:B------:R-:W-:Y:S06]  /*2dad0*/  BRA `(.L_x_2022) ;  /* 0xfffffda800c47947 */ /* 0x000fec000383ffff */
.L_x_1632:
[----:B------:R0:W0:Y:S02]  /*2dae0*/  SYNCS.PHASECHK.TRANS64.TRYWAIT P4, [R88+URZ+0x308b0], R100 ;  /* 0x0308b064580075a7 */ /* 0x000024000808017f */
[----:B0-----:R-:W-:Y:S05]  /*2daf0*/  @!P4 NANOSLEEP.SYNCS 0x989680 ;  /* 0x009896800000c95d */ /* 0x001fea0003900000 */
[----:B------:R-:W0:Y:S02]  /*2db00*/  @!P4 SYNCS.PHASECHK.TRANS64 P4, [R88+URZ+0x308b0], R100 ;  /* 0x0308b0645800c5a7 */ /* 0x000e24000808007f */
[----:B0-----:R-:W-:Y:S05]  /*2db10*/  @!P4 BRA `(.L_x_1632) ;  /* 0xfffffffc00f0c947 */ /* 0x001fea000383ffff */
[----:B------:R-:W-:Y:S05]  /*2db20*/  BRA `(.L_x_2023) ;  /* 0xfffffdac00687947 */ /* 0x000fea000383ffff */
.L_x_1662:
        /* <DEDUP_REMOVED lines=8> */
.L_x_2025:
[----:B------:R-:W-:Y:S05]  /*2dbb0*/  BSYNC B1 ;  /* 0x0000000000017941 */ /* 0x000fea0003800000 */
.L_x_2024:
        /* <DEDUP_REMOVED lines=8> */
.L_x_2026:
[----:B------:R-:W-:Y:S02]  /*2dc40*/  IMAD.MOV.U32 R13, RZ, RZ, R33 ;  /* 0x000000ffff0d7224 */ /* 0x000fe400078e0021 */
[----:B------:R-:W-:-:S07]  /*2dc50*/  IMAD.MOV.U32 R8, RZ, RZ, R14 ;  /* 0x000000ffff087224 */ /* 0x000fce00078e000e */
[----:B------:R-:W-:Y:S05]  /*2dc60*/  WARPSYNC.COLLECTIVE R15, `(.L_x_2027) ;  /* 0x000000000f087348 */ /* 0x000fea0003c00000 */
[----:B------:R0:W1:Y:S02]  /*2dc70*/  SHFL.IDX P6, R14, R13, R12, R11 ;  /* 0x0000000c0d0e7389 */ /* 0x00006400000c000b */
[----:B01----:R-:W-:Y:S01]  /*2dc80*/  ENDCOLLECTIVE ;  /* 0x000000000000791b */ /* 0x003fe20003800000 */
.L_x_2027:
[----:B------:R-:W-:Y:S01]  /*2dc90*/  MOV R13, R31 ;  /* 0x0000001f000d7202 */ /* 0x000fe20000000f00 */
[----:B------:R-:W-:-:S07]  /*2dca0*/  IMAD.MOV.U32 R26, RZ, RZ, R14 ;  /* 0x000000ffff1a7224 */ /* 0x000fce00078e000e */
[----:B------:R-:W-:Y:S05]  /*2dcb0*/  WARPSYNC.COLLECTIVE R15, `(.L_x_2028) ;  /* 0x000000000f087348 */ /* 0x000fea0003c00000 */
[----:B------:R0:W1:Y:S02]  /*2dcc0*/  SHFL.IDX P6, R14, R13, R12, R11 ;  /* 0x0000000c0d0e7389 */ /* 0x00006400000c000b */
[----:B01----:R-:W-:Y:S01]  /*2dcd0*/  ENDCOLLECTIVE ;  /* 0x000000000000791b */ /* 0x003fe20003800000 */
.L_x_2028:
[----:B------:R-:W-:Y:S01]  /*2dce0*/  IMAD.MOV.U32 R5, RZ, RZ, R14 ;  /* 0x000000ffff057224 */ /* 0x000fe200078e000e */
[----:B------:R-:W-:Y:S06]  /*2dcf0*/  BRA `(.L_x_2029) ;  /* 0xfffffdc400307947 */ /* 0x000fec000383ffff */
.L_x_1665:
[----:B------:R-:W-:Y:S01]  /*2dd00*/  BSSY B1, `(.L_x_2030) ;  /* 0x0000008000017945 */ /* 0x000fe20003800000 */
[----:B------:R-:W-:Y:S01]  /*2dd10*/  IMAD.MOV.U32 R13, RZ, RZ, R32 ;  /* 0x000000ffff0d7224 */ /* 0x000fe200078e0020 */
[----:B------:R-:W-:Y:S01]  /*2dd20*/  MOV R15, 0xffffffff ;  /* 0xffffffff000f7802 */ /* 0x000fe20000000f00 */
[----:B------:R-:W-:Y:S02]  /*2dd30*/  IMAD.MOV.U32 R12, RZ, RZ, 0x1 ;  /* 0x00000001ff0c7424 */ /* 0x000fe400078e00ff */
[----:B------:R-:W-:-:S07]  /*2dd40*/  IMAD.MOV.U32 R11, RZ, RZ, 0x181f ;  /* 0x0000181fff0b7424 */ /* 0x000fce00078e00ff */
[----:B0-23--:R-:W-:Y:S05]  /*2dd50*/  WARPSYNC.COLLECTIVE R15, `(.L_x_2031) ;  /* 0x000000000f087348 */ /* 0x00dfea0003c00000 */
[----:B------:R1:W4:Y:S02]  /*2dd60*/  SHFL.IDX P6, R14, R13, R12, R11 ;  /* 0x0000000c0d0e7389 */ /* 0x00032400000c000b */
[----:B01234-:R-:W-:Y:S01]  /*2dd70*/  ENDCOLLECTIVE ;  /* 0x000000000000791b */ /* 0x01ffe20003800000 */
.L_x_2031:
[----:B------:R-:W-:Y:S05]  /*2dd80*/  BSYNC B1 ;  /* 0x0000000000017941 */ /* 0x000fea0003800000 */
.L_x_2030:
[----:B------:R-:W-:Y:S01]  /*2dd90*/  IMAD.MOV.U32 R13, RZ, RZ, R30 ;  /* 0x000000ffff0d7224 */ /* 0x000fe200078e001e */
[----:B------:R-:W-:Y:S01]  /*2dda0*/  MOV R15, 0xffffffff ;  /* 0xffffffff000f7802 */ /* 0x000fe20000000f00 */
[----:B------:R-:W-:Y:S02]  /*2ddb0*/  IMAD.MOV.U32 R12, RZ, RZ, 0x1 ;  /* 0x00000001ff0c7424 */ /* 0x000fe400078e00ff */
[----:B------:R-:W-:Y:S02]  /*2ddc0*/  IMAD.MOV.U32 R11, RZ, RZ, 0x181f ;  /* 0x0000181fff0b7424 */ /* 0x000fe400078e00ff */
[----:B------:R-:W-:-:S07]  /*2ddd0*/  IMAD.MOV.U32 R9, RZ, RZ, R14 ;  /* 0x000000ffff097224 */ /* 0x000fce00078e000e */
[----:B------:R-:W-:Y:S05]  /*2dde0*/  WARPSYNC.COLLECTIVE R15, `(.L_x_2032) ;  /* 0x000000000f087348 */ /* 0x000fea0003c00000 */
[----:B------:R0:W1:Y:S02]  /*2ddf0*/  SHFL.IDX P6, R14, R13, R12, R11 ;  /* 0x0000000c0d0e7389 */ /* 0x00006400000c000b */
[----:B01----:R-:W-:Y:S01]  /*2de00*/  ENDCOLLECTIVE ;  /* 0x000000000000791b */ /* 0x003fe20003800000 */
.L_x_2032:
[----:B------:R-:W-:Y:S02]  /*2de10*/  IMAD.MOV.U32 R13, RZ, RZ, R33 ;  /* 0x000000ffff0d7224 */ /* 0x000fe400078e0021 */
[----:B------:R-:W-:-:S07]  /*2de20*/  IMAD.MOV.U32 R8, RZ, RZ, R14 ;  /* 0x000000ffff087224 */ /* 0x000fce00078e000e */
[----:B------:R-:W-:Y:S05]  /*2de30*/  WARPSYNC.COLLECTIVE R15, `(.L_x_2033) ;  /* 0x000000000f087348 */ /* 0x000fea0003c00000 */
[----:B------:R0:W1:Y:S02]  /*2de40*/  SHFL.IDX P6, R14, R13, R12, R11 ;  /* 0x0000000c0d0e7389 */ /* 0x00006400000c000b */
[----:B01----:R-:W-:Y:S01]  /*2de50*/  ENDCOLLECTIVE ;  /* 0x000000000000791b */ /* 0x003fe20003800000 */
.L_x_2033:
[----:B------:R-:W-:Y:S02]  /*2de60*/  IMAD.MOV.U32 R13, RZ, RZ, R31 ;  /* 0x000000ffff0d7224 */ /* 0x000fe400078e001f */
[----:B------:R-:W-:-:S07]  /*2de70*/  IMAD.MOV.U32 R26, RZ, RZ, R14 ;  /* 0x000000ffff1a7224 */ /* 0x000fce00078e000e */
[----:B------:R-:W-:Y:S05]  /*2de80*/  WARPSYNC.COLLECTIVE R15, `(.L_x_2034) ;  /* 0x000000000f087348 */ /* 0x000fea0003c00000 */
[----:B------:R0:W1:Y:S02]  /*2de90*/  SHFL.IDX P6, R14, R13, R12, R11 ;  /* 0x0000000c0d0e7389 */ /* 0x00006400000c000b */
[----:B01----:R-:W-:Y:S01]  /*2dea0*/  ENDCOLLECTIVE ;  /* 0x000000000000791b */ /* 0x003fe20003800000 */
.L_x_2034:
[----:B------:R-:W-:Y:S01]  /*2deb0*/  MOV R5, R14 ;  /* 0x0000000e00057202 */ /* 0x000fe20000000f00 */
[----:B------:R-:W-:Y:S06]  /*2dec0*/  BRA `(.L_x_2035) ;  /* 0xfffffdc800507947 */ /* 0x000fec000383ffff */
.L_x_1668:
[----:B------:R-:W-:Y:S01]  /*2ded0*/  BSSY B1, `(.L_x_2036) ;  /* 0x0000008000017945 */ /* 0x000fe20003800000 */
[----:B------:R-:W-:Y:S02]  /*2dee0*/  IMAD.MOV.U32 R13, RZ, RZ, R32 ;  /* 0x000000ffff0d7224 */ /* 0x000fe400078e0020 */
[----:B------:R-:W-:Y:S02]  /*2def0*/  IMAD.MOV.U32 R12, RZ, RZ, 0x2 ;  /* 0x00000002ff0c7424 */ /* 0x000fe400078e00ff */
[----:B------:R-:W-:Y:S02]  /*2df00*/  IMAD.MOV.U32 R11, RZ, RZ, 0x181f ;  /* 0x0000181fff0b7424 */ /* 0x000fe400078e00ff */
[----:B------:R-:W-:-:S07]  /*2df10*/  IMAD.MOV.U32 R15, RZ, RZ, -0x1 ;  /* 0xffffffffff0f7424 */ /* 0x000fce00078e00ff */
[----:B-1-34-:R-:W-:Y:S05]  /*2df20*/  WARPSYNC.COLLECTIVE R15, `(.L_x_2037) ;  /* 0x000000000f087348 */ /* 0x01afea0003c00000 */
[----:B------:R0:W2:Y:S02]  /*2df30*/  SHFL.IDX P6, R14, R13, R12, R11 ;  /* 0x0000000c0d0e7389 */ /* 0x0000a400000c000b */
[----:B01234-:R-:W-:Y:S01]  /*2df40*/  ENDCOLLECTIVE ;  /* 0x000000000000791b */ /* 0x01ffe20003800000 */
.L_x_2037:
[----:B------:R-:W-:Y:S05]  /*2df50*/  BSYNC B1 ;  /* 0x0000000000017941 */ /* 0x000fea0003800000 */
.L_x_2036:
[----:B------:R-:W-:Y:S01]  /*2df60*/  IMAD.MOV.U32 R13, RZ, RZ, R30 ;  /* 0x000000ffff0d7224 */ /* 0x000fe200078e001e */
[----:B------:R-:W-:Y:S01]  /*2df70*/  MOV R9, R14 ;  /* 0x0000000e00097202 */ /* 0x000fe20000000f00 */
[----:B------:R-:W-:Y:S02]  /*2df80*/  IMAD.MOV.U32 R12, RZ, RZ, 0x2 ;  /* 0x00000002ff0c7424 */ /* 0x000fe400078e00ff */
[----:B------:R-:W-:Y:S02]  /*2df90*/  IMAD.MOV.U32 R11, RZ, RZ, 0x181f ;  /* 0x0000181fff0b7424 */ /* 0x000fe400078e00ff */
[----:B------:R-:W-:-:S07]  /*2dfa0*/  IMAD.MOV.U32 R15, RZ, RZ, -0x1 ;  /* 0xffffffffff0f7424 */ /* 0x000fce00078e00ff */
[----:B------:R-:W-:Y:S05]  /*2dfb0*/  WARPSYNC.COLLECTIVE R15, `(.L_x_2038) ;  /* 0x000000000f087348 */ /* 0x000fea0003c00000 */
[----:B------:R0:W1:Y:S02]  /*2dfc0*/  SHFL.IDX P6, R14, R13, R12, R11 ;  /* 0x0000000c0d0e7389 */ /* 0x00006400000c000b */
[----:B01----:R-:W-:Y:S01]  /*2dfd0*/  ENDCOLLECTIVE ;  /* 0x000000000000791b */ /* 0x003fe20003800000 */
.L_x_2038:
[----:B------:R-:W-:Y:S01]  /*2dfe0*/  IMAD.MOV.U32 R13, RZ, RZ, R33 ;  /* 0x000000ffff0d7224 */ /* 0x000fe200078e0021 */
[----:B------:R-:W-:-:S07]  /*2dff0*/  MOV R8, R14 ;  /* 0x0000000e00087202 */ /* 0x000fce0000000f00 */
[----:B------:R-:W-:Y:S05]  /*2e000*/  WARPSYNC.COLLECTIVE R15, `(.L_x_2039) ;  /* 0x000000000f087348 */ /* 0x000fea0003c00000 */
[----:B------:R0:W1:Y:S02]  /*2e010*/  SHFL.IDX P6, R14, R13, R12, R11 ;  /* 0x0000000c0d0e7389 */ /* 0x00006400000c000b */
[----:B01----:R-:W-:Y:S01]  /*2e020*/  ENDCOLLECTIVE ;  /* 0x000000000000791b */ /* 0x003fe20003800000 */
.L_x_2039:
[----:B------:R-:W-:Y:S02]  /*2e030*/  IMAD.MOV.U32 R13, RZ, RZ, R31 ;  /* 0x000000ffff0d7224 */ /* 0x000fe400078e001f */
[----:B------:R-:W-:-:S07]  /*2e040*/  IMAD.MOV.U32 R78, RZ, RZ, R14 ;  /* 0x000000ffff4e7224 */ /* 0x000fce00078e000e */
[----:B------:R-:W-:Y:S05]  /*2e050*/  WARPSYNC.COLLECTIVE R15, `(.L_x_2040) ;  /* 0x000000000f087348 */ /* 0x000fea0003c00000 */
[----:B------:R0:W1:Y:S02]  /*2e060*/  SHFL.IDX P6, R14, R13, R12, R11 ;  /* 0x0000000c0d0e7389 */ /* 0x00006400000c000b */
[----:B01----:R-:W-:Y:S01]  /*2e070*/  ENDCOLLECTIVE ;  /* 0x000000000000791b */ /* 0x003fe20003800000 */
.L_x_2040:
[----:B------:R-:W-:Y:S01]  /*2e080*/  IMAD.MOV.U32 R5, RZ, RZ, R14 ;  /* 0x000000ffff057224 */ /* 0x000fe200078e000e */
[----:B------:R-:W-:Y:S06]  /*2e090*/  BRA `(.L_x_2041) ;  /* 0xfffffdcc00487947 */ /* 0x000fec000383ffff */
.L_x_1671:
[----:B------:R-:W-:Y:S01]  /*2e0a0*/  BSSY B1, `(.L_x_2042) ;  /* 0x0000008000017945 */ /* 0x000fe20003800000 */
[----:B------:R-:W-:Y:S01]  /*2e0b0*/  MOV R13, R32 ;  /* 0x00000020000d7202 */ /* 0x000fe20000000f00 */
[----:B------:R-:W-:Y:S02]  /*2e0c0*/  IMAD.MOV.U32 R12, RZ, RZ, 0x3 ;  /* 0x00000003ff0c7424 */ /* 0x000fe400078e00ff */
[----:B------:R-:W-:Y:S02]  /*2e0d0*/  IMAD.MOV.U32 R11, RZ, RZ, 0x181f ;  /* 0x0000181fff0b7424 */ /* 0x000fe400078e00ff */
[----:B------:R-:W-:-:S07]  /*2e0e0*/  IMAD.MOV.U32 R15, RZ, RZ, -0x1 ;  /* 0xffffffffff0f7424 */ /* 0x000fce00078e00ff */
[----:B-1--4-:R-:W-:Y:S05]  /*2e0f0*/  WARPSYNC.COLLECTIVE R15, `(.L_x_2043) ;  /* 0x000000000f087348 */ /* 0x012fea0003c00000 */
[----:B------:R0:W2:Y:S02]  /*2e100*/  SHFL.IDX P6, R14, R13, R12, R11 ;  /* 0x0000000c0d0e7389 */ /* 0x0000a400000c000b */
[----:B012-4-:R-:W-:Y:S01]  /*2e110*/  ENDCOLLECTIVE ;  /* 0x000000000000791b */ /* 0x017fe20003800000 */
.L_x_2043:
[----:B------:R-:W-:Y:S05]  /*2e120*/  BSYNC B1 ;  /* 0x0000000000017941 */ /* 0x000fea0003800000 */
.L_x_2042:
[----:B------:R-:W-:Y:S01]  /*2e130*/  MOV R13, R30 ;  /* 0x0000001e000d7202 */ /* 0x000fe20000000f00 */
[----:B------:R-:W-:Y:S02]  /*2e140*/  IMAD.MOV.U32 R12, RZ, RZ, 0x3 ;  /* 0x00000003ff0c7424 */ /* 0x000fe400078e00ff */
[----:B------:R-:W-:Y:S02]  /*2e150*/  IMAD.MOV.U32 R11, RZ, RZ, 0x181f ;  /* 0x0000181fff0b7424 */ /* 0x000fe400078e00ff */
[----:B------:R-:W-:Y:S02]  /*2e160*/  IMAD.MOV.U32 R15, RZ, RZ, -0x1 ;  /* 0xffffffffff0f7424 */ /* 0x000fe400078e00ff */
[----:B------:R-:W-:-:S07]  /*2e170*/  IMAD.MOV.U32 R78, RZ, RZ, R14 ;  /* 0x000000ffff4e7224 */ /* 0x000fce00078e000e */
[----:B------:R-:W-:Y:S05]  /*2e180*/  WARPSYNC.COLLECTIVE R15, `(.L_x_2044) ;  /* 0x000000000f087348 */ /* 0x000fea0003c00000 */
[----:B------:R0:W1:Y:S02]  /*2e190*/  SHFL.IDX P6, R14, R13, R12, R11 ;  /* 0x0000000c0d0e7389 */ /* 0x00006400000c000b */
[----:B01----:R-:W-:Y:S01]  /*2e1a0*/  ENDCOLLECTIVE ;  /* 0x000000000000791b */ /* 0x003fe20003800000 */
.L_x_2044:
[----:B------:R-:W-:Y:S01]  /*2e1b0*/  MOV R13, R33 ;  /* 0x00000021000d7202 */ /* 0x000fe20000000f00 */
[----:B------:R-:W-:-:S07]  /*2e1c0*/  IMAD.MOV.U32 R80, RZ, RZ, R14 ;  /* 0x000000ffff507224 */ /* 0x000fce00078e000e */
[----:B------:R-:W-:Y:S05]  /*2e1d0*/  WARPSYNC.COLLECTIVE R15, `(.L_x_2045) ;  /* 0x000000000f087348 */ /* 0x000fea0003c00000 */
[----:B------:R0:W1:Y:S02]  /*2e1e0*/  SHFL.IDX P6, R14, R13, R12, R11 ;  /* 0x0000000c0d0e7389 */ /* 0x00006400000c000b */
[----:B01----:R-:W-:Y:S01]  /*2e1f0*/  ENDCOLLECTIVE ;  /* 0x000000000000791b */ /* 0x003fe20003800000 */
.L_x_2045:
[----:B------:R-:W-:Y:S02]  /*2e200*/  IMAD.MOV.U32 R13, RZ, RZ, R31 ;  /* 0x000000ffff0d7224 */ /* 0x000fe400078e001f */
[----:B------:R-:W-:-:S07]  /*2e210*/  IMAD.MOV.U32 R79, RZ, RZ, R14 ;  /* 0x000000ffff4f7224 */ /* 0x000fce00078e000e */
[----:B------:R-:W-:Y:S05]  /*2e220*/  WARPSYNC.COLLECTIVE R15, `(.L_x_2046) ;  /* 0x000000000f087348 */ /* 0x000fea0003c00000 */
[----:B------:R0:W1:Y:S02]  /*2e230*/  SHFL.IDX P6, R14, R13, R12, R11 ;  /* 0x0000000c0d0e7389 */ /* 0x00006400000c000b */
[----:B01----:R-:W-:Y:S01]  /*2e240*/  ENDCOLLECTIVE ;  /* 0x000000000000791b */ /* 0x003fe20003800000 */
.L_x_2046:
[----:B------:R-:W-:Y:S01]  /*2e250*/  IMAD.MOV.U32 R12, RZ, RZ, R14 ;  /* 0x000000ffff0c7224 */ /* 0x000fe200078e000e */
[----:B------:R-:W-:Y:S06]  /*2e260*/  BRA `(.L_x_2047) ;  /* 0xfffffdd000487947 */ /* 0x000fec000383ffff */
.L_x_1675:
[----:B0-----:R0:W1:Y:S02]  /*2e270*/  SYNCS.PHASECHK.TRANS64.TRYWAIT P0, [R17+URZ+0x30800], R0 ;  /* 0x03080000110075a7 */ /* 0x001064000800017f */
[----:B-1----:R-:W-:Y:S05]  /*2e280*/  @!P0 NANOSLEEP.SYNCS 0x989680 ;  /* 0x009896800000895d */ /* 0x002fea0003900000 */
[----:B------:R-:W1:Y:S02]  /*2e290*/  @!P0 SYNCS.PHASECHK.TRANS64 P0, [R17+URZ+0x30800], R0 ;  /* 0x03080000110085a7 */ /* 0x000e64000800007f */
[----:B-1----:R-:W-:Y:S05]  /*2e2a0*/  @!P0 BRA `(.L_x_1675) ;  /* 0xfffffffc00f08947 */ /* 0x002fea000383ffff */
[----:B------:R-:W-:Y:S05]  /*2e2b0*/  BRA `(.L_x_2048) ;  /* 0xfffffdd400507947 */ /* 0x000fea000383ffff */
.L_x_1707:
        /* <DEDUP_REMOVED lines=8> */
.L_x_2050:
[----:B------:R-:W-:Y:S05]  /*2e340*/  BSYNC B1 ;  /* 0x0000000000017941 */ /* 0x000fea0003800000 */
.L_x_2049:
        /* <DEDUP_REMOVED lines=8> */
.L_x_2051:
[----:B------:R-:W-:Y:S02]  /*2e3d0*/  IMAD.MOV.U32 R13, RZ, RZ, R72 ;  /* 0x000000ffff0d7224 */ /* 0x000fe400078e0048 */
[----:B------:R-:W-:-:S07]  /*2e3e0*/  IMAD.MOV.U32 R6, RZ, RZ, R14 ;  /* 0x000000ffff067224 */ /* 0x000fce00078e000e */
[----:B------:R-:W-:Y:S05]  /*2e3f0*/  WARPSYNC.COLLECTIVE R15, `(.L_x_2052) ;  /* 0x000000000f087348 */ /* 0x000fea0003c00000 */
[----:B------:R0:W1:Y:S02]  /*2e400*/  SHFL.IDX P6, R14, R13, R12, R11 ;  /* 0x0000000c0d0e7389 */ /* 0x00006400000c000b */
[----:B01----:R-:W-:Y:S01]  /*2e410*/  ENDCOLLECTIVE ;  /* 0x000000000000791b */ /* 0x003fe20003800000 */
.L_x_2052:
[----:B------:R-:W-:Y:S01]  /*2e420*/  IMAD.MOV.U32 R13, RZ, RZ, R3 ;  /* 0x000000ffff0d7224 */ /* 0x000fe200078e0003 */
[----:B------:R-:W-:-:S07]  /*2e430*/  MOV R9, R14 ;  /* 0x0000000e00097202 */ /* 0x000fce0000000f00 */
[----:B------:R-:W-:Y:S05]  /*2e440*/  WARPSYNC.COLLECTIVE R15, `(.L_x_2053) ;  /* 0x000000000f087348 */ /* 0x000fea0003c00000 */
[----:B------:R0:W1:Y:S02]  /*2e450*/  SHFL.IDX P6, R14, R13, R12, R11 ;  /* 0x0000000c0d0e7389 */ /* 0x00006400000c000b */
[----:B01----:R-:W-:Y:S01]  /*2e460*/  ENDCOLLECTIVE ;  /* 0x000000000000791b */ /* 0x003fe20003800000 */
.L_x_2053:
[----:B------:R-:W-:Y:S05]  /*2e470*/  BRA `(.L_x_2054) ;  /* 0xfffffe0400c87947 */ /* 0x000fea000383ffff */
.L_x_1710:
[----:B------:R-:W-:Y:S01]  /*2e480*/  BSSY B1, `(.L_x_2055) ;  /* 0x0000008000017945 */ /* 0x000fe20003800000 */
[----:B------:R-:W-:Y:S01]  /*2e490*/  IMAD.MOV.U32 R13, RZ, RZ, R21 ;  /* 0x000000ffff0d7224 */ /* 0x000fe200078e0015 */
[----:B------:R-:W-:Y:S01]  /*2e4a0*/  MOV R15, 0xffffffff ;  /* 0xffffffff000f7802 */ /* 0x000fe20000000f00 */
[----:B------:R-:W-:Y:S02]  /*2e4b0*/  IMAD.MOV.U32 R12, RZ, RZ, 0x1 ;  /* 0x00000001ff0c7424 */ /* 0x000fe400078e00ff */
[----:B------:R-:W-:-:S07]  /*2e4c0*/  IMAD.MOV.U32 R11, RZ, RZ, 0x181f ;  /* 0x0000181fff0b7424 */ /* 0x000fce00078e00ff */
[----:B0--34-:R-:W-:Y:S05]  /*2e4d0*/  WARPSYNC.COLLECTIVE R15, `(.L_x_2056) ;  /* 0x000000000f087348 */ /* 0x019fea0003c00000 */
[----:B----4-:R1:W2:Y:S02]  /*2e4e0*/  SHFL.IDX P6, R14, R13, R12, R11 ;  /* 0x0000000c0d0e7389 */ /* 0x0102a400000c000b */
[----:B0123--:R-:W-:Y:S01]  /*2e4f0*/  ENDCOLLECTIVE ;  /* 0x000000000000791b */ /* 0x00ffe20003800000 */
.L_x_2056:
[----:B------:R-:W-:Y:S05]  /*2e500*/  BSYNC B1 ;  /* 0x0000000000017941 */ /* 0x000fea0003800000 */
.L_x_2055:
        /* <DEDUP_REMOVED lines=8> */
.L_x_2057:
[----:B------:R-:W-:Y:S02]  /*2e590*/  IMAD.MOV.U32 R13, RZ, RZ, R72 ;  /* 0x000000ffff0d7224 */ /* 0x000fe400078e0048 */
[----:B------:R-:W-:-:S07]  /*2e5a0*/  IMAD.MOV.U32 R6, RZ, RZ, R14 ;  /* 0x000000ffff067224 */ /* 0x000fce00078e000e */
[----:B------:R-:W-:Y:S05]  /*2e5b0*/  WARPSYNC.COLLECTIVE R15, `(.L_x_2058) ;  /* 0x000000000f087348 */ /* 0x000fea0003c00000 */
[----:B------:R0:W1:Y:S02]  /*2e5c0*/  SHFL.IDX P6, R14, R13, R12, R11 ;  /* 0x0000000c0d0e7389 */ /* 0x00006400000c000b */
[----:B01----:R-:W-:Y:S01]  /*2e5d0*/  ENDCOLLECTIVE ;  /* 0x000000000000791b */ /* 0x003fe20003800000 */
.L_x_2058:
[----:B------:R-:W-:Y:S02]  /*2e5e0*/  IMAD.MOV.U32 R13, RZ, RZ, R3 ;  /* 0x000000ffff0d7224 */ /* 0x000fe400078e0003 */
[----:B------:R-:W-:-:S07]  /*2e5f0*/  IMAD.MOV.U32 R9, RZ, RZ, R14 ;  /* 0x000000ffff097224 */ /* 0x000fce00078e000e */
[----:B------:R-:W-:Y:S05]  /*2e600*/  WARPSYNC.COLLECTIVE R15, `(.L_x_2059) ;  /* 0x000000000f087348 */ /* 0x000fea0003c00000 */
[----:B------:R0:W1:Y:S02]  /*2e610*/  SHFL.IDX P6, R14, R13, R12, R11 ;  /* 0x0000000c0d0e7389 */ /* 0x00006400000c000b */
[----:B01----:R-:W-:Y:S01]  /*2e620*/  ENDCOLLECTIVE ;  /* 0x000000000000791b */ /* 0x003fe20003800000 */
.L_x_2059:
[----:B------:R-:W-:Y:S05]  /*2e630*/  BRA `(.L_x_2060) ;  /* 0xfffffe08008c7947 */ /* 0x000fea000383ffff */
.L_x_1713:
[----:B------:R-:W-:Y:S01]  /*2e640*/  BSSY B1, `(.L_x_2061) ;  /* 0x0000008000017945 */ /* 0x000fe20003800000 */
[----:B------:R-:W-:Y:S01]  /*2e650*/  MOV R13, R21 ;  /* 0x00000015000d7202 */ /* 0x000fe20000000f00 */
[----:B------:R-:W-:Y:S02]  /*2e660*/  IMAD.MOV.U32 R12, RZ, RZ, 0x2 ;  /* 0x00000002ff0c7424 */ /* 0x000fe400078e00ff */
[----:B------:R-:W-:Y:S02]  /*2e670*/  IMAD.MOV.U32 R11, RZ, RZ, 0x181f ;  /* 0x0000181fff0b7424 */ /* 0x000fe400078e00ff */
[----:B------:R-:W-:-:S07]  /*2e680*/  IMAD.MOV.U32 R15, RZ, RZ, -0x1 ;  /* 0xffffffffff0f7424 */ /* 0x000fce00078e00ff */
[----:B-1-34-:R-:W-:Y:S05]  /*2e690*/  WARPSYNC.COLLECTIVE R15, `(.L_x_2062) ;  /* 0x000000000f087348 */ /* 0x01afea0003c00000 */
[----:B----4-:R0:W2:Y:S02]  /*2e6a0*/  SHFL.IDX P6, R14, R13, R12, R11 ;  /* 0x0000000c0d0e7389 */ /* 0x0100a400000c000b */
[----:B0123--:R-:W-:Y:S01]  /*2e6b0*/  ENDCOLLECTIVE ;  /* 0x000000000000791b */ /* 0x00ffe20003800000 */
.L_x_2062:
[----:B------:R-:W-:Y:S05]  /*2e6c0*/  BSYNC B1 ;  /* 0x0000000000017941 */ /* 0x000fea0003800000 */
.L_x_2061:
        /* <DEDUP_REMOVED lines=8> */
.L_x_2063:
[----:B------:R-:W-:Y:S01]  /*2e750*/  MOV R13, R72 ;  /* 0x00000048000d7202 */ /* 0x000fe20000000f00 */
[----:B------:R-:W-:-:S07]  /*2e760*/  IMAD.MOV.U32 R6, RZ, RZ, R14 ;  /* 0x000000ffff067224 */ /* 0x000fce00078e000e */
[----:B------:R-:W-:Y:S05]  /*2e770*/  WARPSYNC.COLLECTIVE R15, `(.L_x_2064) ;  /* 0x000000000f087348 */ /* 0x000fea0003c00000 */
[----:B------:R0:W1:Y:S02]  /*2e780*/  SHFL.IDX P6, R14, R13, R12, R11 ;  /* 0x0000000c0d0e7389 */ /* 0x00006400000c000b */
[----:B01----:R-:W-:Y:S01]  /*2e790*/  ENDCOLLECTIVE ;  /* 0x000000000000791b */ /* 0x003fe20003800000 */
.L_x_2064:
[----:B------:R-:W-:Y:S02]  /*2e7a0*/  IMAD.MOV.U32 R13, RZ, RZ, R3 ;  /* 0x000000ffff0d7224 */ /* 0x000fe400078e0003 */
[----:B------:R-:W-:-:S07]  /*2e7b0*/  IMAD.MOV.U32 R9, RZ, RZ, R14 ;  /* 0x000000ffff097224 */ /* 0x000fce00078e000e */
[----:B------:R-:W-:Y:S05]  /*2e7c0*/  WARPSYNC.COLLECTIVE R15, `(.L_x_2065) ;  /* 0x000000000f087348 */ /* 0x000fea0003c00000 */
[----:B------:R0:W1:Y:S02]  /*2e7d0*/  SHFL.IDX P6, R14, R13, R12, R11 ;  /* 0x0000000c0d0e7389 */ /* 0x00006400000c000b */
[----:B01----:R-:W-:Y:S01]  /*2e7e0*/  ENDCOLLECTIVE ;  /* 0x000000000000791b */ /* 0x003fe20003800000 */
.L_x_2065:
[----:B------:R-:W-:Y:S05]  /*2e7f0*/  BRA `(.L_x_2066) ;  /* 0xfffffe0c00307947 */ /* 0x000fea000383ffff */
.L_x_1716:
[----:B------:R-:W-:Y:S01]  /*2e800*/  BSSY B1, `(.L_x_2067) ;  /* 0x0000008000017945 */ /* 0x000fe20003800000 */
[----:B------:R-:W-:Y:S01]  /*2e810*/  IMAD.MOV.U32 R13, RZ, RZ, R21 ;  /* 0x000000ffff0d7224 */ /* 0x000fe200078e0015 */
[----:B------:R-:W-:Y:S01]  /*2e820*/  MOV R11, 0x181f ;  /* 0x0000181f000b7802 */ /* 0x000fe20000000f00 */
[----:B------:R-:W-:Y:S02]  /*2e830*/  IMAD.MOV.U32 R12, RZ, RZ, 0x3 ;  /* 0x00000003ff0c7424 */ /* 0x000fe400078e00ff */
[----:B------:R-:W-:-:S07]  /*2e840*/  IMAD.MOV.U32 R15, RZ, RZ, -0x1 ;  /* 0xffffffffff0f7424 */ /* 0x000fce00078e00ff */
[----:B-1-34-:R-:W-:Y:S05]  /*2e850*/  WARPSYNC.COLLECTIVE R15, `(.L_x_2068) ;  /* 0x000000000f087348 */ /* 0x01afea0003c00000 */
[----:B----4-:R0:W2:Y:S02]  /*2e860*/  SHFL.IDX P6, R14, R13, R12, R11 ;  /* 0x0000000c0d0e7389 */ /* 0x0100a400000c000b */
[----:B0123--:R-:W-:Y:S01]  /*2e870*/  ENDCOLLECTIVE ;  /* 0x000000000000791b */ /* 0x00ffe20003800000 */
.L_x_2068:
[----:B------:R-:W-:Y:S05]  /*2e880*/  BSYNC B1 ;  /* 0x0000000000017941 */ /* 0x000fea0003800000 */
.L_x_2067:
        /* <DEDUP_REMOVED lines=8> */
.L_x_2069:
[----:B------:R-:W-:Y:S02]  /*2e910*/  IMAD.MOV.U32 R13, RZ, RZ, R72 ;  /* 0x000000ffff0d7224 */ /* 0x000fe400078e0048 */
[----:B------:R-:W-:-:S07]  /*2e920*/  IMAD.MOV.U32 R20, RZ, RZ, R14 ;  /* 0x000000ffff147224 */ /* 0x000fce00078e000e */
[----:B------:R-:W-:Y:S05]  /*2e930*/  WARPSYNC.COLLECTIVE R15, `(.L_x_2070) ;  /* 0x000000000f087348 */ /* 0x000fea0003c00000 */
[----:B------:R0:W1:Y:S02]  /*2e940*/  SHFL.IDX P6, R14, R13, R12, R11 ;  /* 0x0000000c0d0e7389 */ /* 0x00006400000c000b */
[----:B01----:R-:W-:Y:S01]  /*2e950*/  ENDCOLLECTIVE ;  /* 0x000000000000791b */ /* 0x003fe20003800000 */
.L_x_2070:
[----:B------:R-:W-:Y:S01]  /*2e960*/  MOV R13, R3 ;  /* 0x00000003000d7202 */ /* 0x000fe20000000f00 */
[----:B------:R-:W-:-:S07]  /*2e970*/  IMAD.MOV.U32 R77, RZ, RZ, R14 ;  /* 0x000000ffff4d7224 */ /* 0x000fce00078e000e */
[----:B------:R-:W-:Y:S05]  /*2e980*/  WARPSYNC.COLLECTIVE R15, `(.L_x_2071) ;  /* 0x000000000f087348 */ /* 0x000fea0003c00000 */
[----:B------:R0:W1:Y:S02]  /*2e990*/  SHFL.IDX P6, R14, R13, R12, R11 ;  /* 0x0000000c0d0e7389 */ /* 0x00006400000c000b */
[----:B01----:R-:W-:Y:S01]  /*2e9a0*/  ENDCOLLECTIVE ;  /* 0x000000000000791b */ /* 0x003fe20003800000 */
.L_x_2071:
[----:B------:R-:W-:Y:S01]  /*2e9b0*/  IMAD.MOV.U32 R3, RZ, RZ, R14 ;  /* 0x000000ffff037224 */ /* 0x000fe200078e000e */
[----:B------:R-:W-:Y:S06]  /*2e9c0*/  BRA `(.L_x_2072) ;  /* 0xfffffe0c00d87947 */ /* 0x000fec000383ffff */
.L_x_1720:
[----:B---3--:R3:W4:Y:S02]  /*2e9d0*/  SYNCS.PHASECHK.TRANS64.TRYWAIT P0, [R17+URZ+0x30800], R0 ;  /* 0x03080000110075a7 */ /* 0x008724000800017f */
[----:B----4-:R-:W-:Y:S05]  /*2e9e0*/  @!P0 NANOSLEEP.SYNCS 0x989680 ;  /* 0x009896800000895d */ /* 0x010fea0003900000 */
[----:B------:R-:W4:Y:S02]  /*2e9f0*/  @!P0 SYNCS.PHASECHK.TRANS64 P0, [R17+URZ+0x30800], R0 ;  /* 0x03080000110085a7 */ /* 0x000f24000800007f */
[----:B----4-:R-:W-:Y:S05]  /*2ea00*/  @!P0 BRA `(.L_x_1720) ;  /* 0xfffffffc00f08947 */ /* 0x010fea000383ffff */
[----:B------:R-:W-:Y:S05]  /*2ea10*/  BRA `(.L_x_2073) ;  /* 0xfffffe1000807947 */ /* 0x000fea000383ffff */
.L_x_1738:
[----:B-1----:R1:W3:Y:S02]  /*2ea20*/  SYNCS.PHASECHK.TRANS64.TRYWAIT P1, [R0+URZ+0x30830], R5 ;  /* 0x03083005000075a7 */ /* 0x0022e4000802017f */
[----:B---3--:R-:W-:Y:S05]  /*2ea30*/  @!P1 NANOSLEEP.SYNCS 0x989680 ;  /* 0x009896800000995d */ /* 0x008fea0003900000 */
[----:B------:R-:W3:Y:S02]  /*2ea40*/  @!P1 SYNCS.PHASECHK.TRANS64 P1, [R0+URZ+0x30830], R5 ;  /* 0x03083005000095a7 */ /* 0x000ee4000802007f */
[----:B---3--:R-:W-:Y:S05]  /*2ea50*/  @!P1 BRA `(.L_x_1738) ;  /* 0xfffffffc00f09947 */ /* 0x008fea000383ffff */
[----:B------:R-:W-:Y:S05]  /*2ea60*/  BRA `(.L_x_1737) ;  /* 0xfffffe4800907947 */ /* 0x000fea000383ffff */
.L_x_1759:
[----:B-1----:R1:W2:Y:S02]  /*2ea70*/  SYNCS.PHASECHK.TRANS64.TRYWAIT P1, [R2+URZ+0x30830], R152 ;  /* 0x03083098020075a7 */ /* 0x0022a4000802017f */
[----:B--2---:R-:W-:Y:S05]  /*2ea80*/  @!P1 NANOSLEEP.SYNCS 0x989680 ;  /* 0x009896800000995d */ /* 0x004fea0003900000 */
[----:B------:R-:W2:Y:S02]  /*2ea90*/  @!P1 SYNCS.PHASECHK.TRANS64 P1, [R2+URZ+0x30830], R152 ;  /* 0x03083098020095a7 */ /* 0x000ea4000802007f */
[----:B--2---:R-:W-:Y:S05]  /*2eaa0*/  @!P1 BRA `(.L_x_1759) ;  /* 0xfffffffc00f09947 */ /* 0x004fea000383ffff */
[----:B------:R-:W-:Y:S05]  /*2eab0*/  BRA `(.L_x_1758) ;  /* 0xfffffe7800207947 */ /* 0x000fea000383ffff */
.L_x_1764:
[----:B-1----:R1:W2:Y:S02]  /*2eac0*/  SYNCS.PHASECHK.TRANS64.TRYWAIT P1, [R218+URZ+0x30850], R0 ;  /* 0x03085000da0075a7 */ /* 0x0022a4000802017f */
[----:B--2---:R-:W-:Y:S05]  /*2ead0*/  @!P1 NANOSLEEP.SYNCS 0x989680 ;  /* 0x009896800000995d */ /* 0x004fea0003900000 */
[----:B------:R-:W2:Y:S02]  /*2eae0*/  @!P1 SYNCS.PHASECHK.TRANS64 P1, [R218+URZ+0x30850], R0 ;  /* 0x03085000da0095a7 */ /* 0x000ea4000802007f */
[----:B--2---:R-:W-:Y:S05]  /*2eaf0*/  @!P1 BRA `(.L_x_1764) ;  /* 0xfffffffc00f09947 */ /* 0x004fea000383ffff */
[----:B------:R-:W-:Y:S05]  /*2eb00*/  BRA `(.L_x_1763) ;  /* 0xfffffe8800a47947 */ /* 0x000fea000383ffff */
.L_x_1787:
[----:B-1----:R1:W2:Y:S02]  /*2eb10*/  SYNCS.PHASECHK.TRANS64.TRYWAIT P1, [R222+URZ+0x30830], R2 ;  /* 0x03083002de0075a7 */ /* 0x0022a4000802017f */
[----:B--2---:R-:W-:Y:S05]  /*2eb20*/  @!P1 NANOSLEEP.SYNCS 0x989680 ;  /* 0x009896800000995d */ /* 0x004fea0003900000 */
[----:B------:R-:W2:Y:S02]  /*2eb30*/  @!P1 SYNCS.PHASECHK.TRANS64 P1, [R222+URZ+0x30830], R2 ;  /* 0x03083002de0095a7 */ /* 0x000ea4000802007f */
[----:B--2---:R-:W-:Y:S05]  /*2eb40*/  @!P1 BRA `(.L_x_1787) ;  /* 0xfffffffc00f09947 */ /* 0x004fea000383ffff */
[----:B------:R-:W-:Y:S05]  /*2eb50*/  BRA `(.L_x_1786) ;  /* 0xfffffeac00507947 */ /* 0x000fea000383ffff */
.L_x_1792:
[----:B-1----:R1:W2:Y:S02]  /*2eb60*/  SYNCS.PHASECHK.TRANS64.TRYWAIT P1, [R11+URZ+0x30850], R0 ;  /* 0x030850000b0075a7 */ /* 0x0022a4000802017f */
[----:B--2---:R-:W-:Y:S05]  /*2eb70*/  @!P1 NANOSLEEP.SYNCS 0x989680 ;  /* 0x009896800000995d */ /* 0x004fea0003900000 */
[----:B------:R-:W2:Y:S02]  /*2eb80*/  @!P1 SYNCS.PHASECHK.TRANS64 P1, [R11+URZ+0x30850], R0 ;  /* 0x030850000b0095a7 */ /* 0x000ea4000802007f */
[----:B--2---:R-:W-:Y:S05]  /*2eb90*/  @!P1 BRA `(.L_x_1792) ;  /* 0xfffffffc00f09947 */ /* 0x004fea000383ffff */
[----:B------:R-:W-:Y:S05]  /*2eba0*/  BRA `(.L_x_1791) ;  /* 0xfffffebc00d87947 */ /* 0x000fea000383ffff */
.L_x_1802:
[----:B-1----:R1:W2:Y:S02]  /*2ebb0*/  SYNCS.PHASECHK.TRANS64.TRYWAIT P1, [R4+URZ+0x30830], R2 ;  /* 0x03083002040075a7 */ /* 0x0022a4000802017f */
[----:B--2---:R-:W-:Y:S05]  /*2ebc0*/  @!P1 NANOSLEEP.SYNCS 0x989680 ;  /* 0x009896800000995d */ /* 0x004fea0003900000 */
[----:B------:R-:W2:Y:S02]  /*2ebd0*/  @!P1 SYNCS.PHASECHK.TRANS64 P1, [R4+URZ+0x30830], R2 ;  /* 0x03083002040095a7 */ /* 0x000ea4000802007f */
[----:B--2---:R-:W-:Y:S05]  /*2ebe0*/  @!P1 BRA `(.L_x_1802) ;  /* 0xfffffffc00f09947 */ /* 0x004fea000383ffff */
[----:B------:R-:W-:Y:S05]  /*2ebf0*/  BRA `(.L_x_1801) ;  /* 0xfffffed000b47947 */ /* 0x000fea000383ffff */
.L_x_1807:
[----:B-1----:R1:W2:Y:S02]  /*2ec00*/  SYNCS.PHASECHK.TRANS64.TRYWAIT P1, [R222+URZ+0x30850], R0 ;  /* 0x03085000de0075a7 */ /* 0x0022a4000802017f */
[----:B--2---:R-:W-:Y:S05]  /*2ec10*/  @!P1 NANOSLEEP.SYNCS 0x989680 ;  /* 0x009896800000995d */ /* 0x004fea0003900000 */
[----:B------:R-:W2:Y:S02]  /*2ec20*/  @!P1 SYNCS.PHASECHK.TRANS64 P1, [R222+URZ+0x30850], R0 ;  /* 0x03085000de0095a7 */ /* 0x000ea4000802007f */
[----:B--2---:R-:W-:Y:S05]  /*2ec30*/  @!P1 BRA `(.L_x_1807) ;  /* 0xfffffffc00f09947 */ /* 0x004fea000383ffff */
[----:B------:R-:W-:Y:S05]  /*2ec40*/  BRA `(.L_x_1806) ;  /* 0xfffffee400407947 */ /* 0x000fea000383ffff */
.L_x_1823:
[----:B-1----:R1:W2:Y:S02]  /*2ec50*/  SYNCS.PHASECHK.TRANS64.TRYWAIT P1, [R5+URZ+0x30850], R0 ;  /* 0x03085000050075a7 */ /* 0x0022a4000802017f */
[----:B--2---:R-:W-:Y:S05]  /*2ec60*/  @!P1 NANOSLEEP.SYNCS 0x989680 ;  /* 0x009896800000995d */ /* 0x004fea0003900000 */
[----:B------:R-:W2:Y:S02]  /*2ec70*/  @!P1 SYNCS.PHASECHK.TRANS64 P1, [R5+URZ+0x30850], R0 ;  /* 0x03085000050095a7 */ /* 0x000ea4000802007f */
[----:B--2---:R-:W-:Y:S05]  /*2ec80*/  @!P1 BRA `(.L_x_1823) ;  /* 0xfffffffc00f09947 */ /* 0x004fea000383ffff */
[----:B------:R-:W-:Y:S05]  /*2ec90*/  BRA `(.L_x_1822) ;  /* 0xffffff0800e47947 */ /* 0x000fea000383ffff */
.L_x_1873:
[----:B------:R-:W0:Y:S01]  /*2eca0*/  S2R R12, SR_TID.X ;  /* 0x00000000000c7919 */ /* 0x000e220000002100 */
[----:B------:R-:W-:Y:S01]  /*2ecb0*/  BSSY B1, `(.L_x_2074) ;  /* 0x000000a000017945 */ /* 0x000fe20003800000 */
[----:B------:R-:W-:Y:S01]  /*2ecc0*/  IMAD.MOV.U32 R11, RZ, RZ, 0x1f ;  /* 0x0000001fff0b7424 */ /* 0x000fe200078e00ff */
[----:B------:R-:W-:Y:S02]  /*2ecd0*/  MOV R15, 0xffffffff ;  /* 0xffffffff000f7802 */ /* 0x000fe40000000f00 */
[----:B0-----:R-:W-:-:S04]  /*2ece0*/  SHF.R.U32.HI R12, RZ, 0x5, R12 ;  /* 0x00000005ff0c7819 */ /* 0x001fc8000001160c */
[----:B------:R-:W-:-:S05]  /*2ecf0*/  LOP3.LUT R12, R12, 0x3, RZ, 0xc0, !PT ;  /* 0x000000030c0c7812 */ /* 0x000fca00078ec0ff */
[----:B------:R-:W-:Y:S02]  /*2ed00*/  IMAD.MOV.U32 R13, RZ, RZ, R12 ;  /* 0x000000ffff0d7224 */ /* 0x000fe400078e000c */
[----:B------:R-:W-:-:S07]  /*2ed10*/  IMAD.MOV.U32 R12, RZ, RZ, RZ ;  /* 0x000000ffff0c7224 */ /* 0x000fce00078e00ff */
[----:B------:R-:W-:Y:S05]  /*2ed20*/  WARPSYNC.COLLECTIVE R15, `(.L_x_2075) ;  /* 0x000000000f087348 */ /* 0x000fea0003c00000 */
[----:B------:R0:W1:Y:S02]  /*2ed30*/  SHFL.IDX P6, R14, R13, R12, R11 ;  /* 0x0000000c0d0e7389 */ /* 0x00006400000c000b */
[----:B01----:R-:W-:Y:S01]  /*2ed40*/  ENDCOLLECTIVE ;  /* 0x000000000000791b */ /* 0x003fe20003800000 */
.L_x_2075:
[----:B------:R-:W-:Y:S05]  /*2ed50*/  BSYNC B1 ;  /* 0x0000000000017941 */ /* 0x000fea0003800000 */
.L_x_2074:
[----:B------:R-:W-:Y:S05]  /*2ed60*/  BRA `(.L_x_2076) ;  /* 0xffffff7c009c7947 */ /* 0x000fea000383ffff */
.L_x_1875:
[----:B------:R-:W-:Y:S01]  /*2ed70*/  BSSY B1, `(.L_x_2077) ;  /* 0x0000006000017945 */ /* 0x000fe20003800000 */
[----:B------:R-:W-:-:S07]  /*2ed80*/  IMAD.MOV.U32 R15, RZ, RZ, -0x1 ;  /* 0xffffffffff0f7424 */ /* 0x000fce00078e00ff */
[----:B0-----:R-:W-:Y:S05]  /*2ed90*/  WARPSYNC.COLLECTIVE R15, `(.L_x_2078) ;  /* 0x000000000f0c7348 */ /* 0x001fea0003c00000 */
[----:B------:R-:W-:Y:S02]  /*2eda0*/  ELECT P6, UR62, PT ;  /* 0x00000000003e782f */ /* 0x000fe400038c0000 */
[----:B------:R-:W-:Y:S01]  /*2edb0*/  MOV R14, UR62 ;  /* 0x0000003e000e7c02 */ /* 0x000fe20008000f00 */
[----:B0-----:R-:W-:Y:S10]  /*2edc0*/  ENDCOLLECTIVE ;  /* 0x000000000000791b */ /* 0x001ff40003800000 */
.L_x_2078:
[----:B------:R-:W-:Y:S05]  /*2edd0*/  BSYNC B1 ;  /* 0x0000000000017941 */ /* 0x000fea0003800000 */
.L_x_2077:
[----:B------:R-:W-:Y:S05]  /*2ede0*/  BRA `(.L_x_1874) ;  /* 0xffffff7c00947947 */ /* 0x000fea000383ffff */
.L_x_1877:
[----:B0-----:R0:W1:Y:S02]  /*2edf0*/  SYNCS.PHASECHK.TRANS64.TRYWAIT P0, [R17+URZ+0x30820], R8 ;  /* 0x03082008110075a7 */ /* 0x001064000800017f */
[----:B-1----:R-:W-:Y:S05]  /*2ee00*/  @!P0 NANOSLEEP.SYNCS 0x989680 ;  /* 0x009896800000895d */ /* 0x002fea0003900000 */
[----:B------:R-:W1:Y:S02]  /*2ee10*/  @!P0 SYNCS.PHASECHK.TRANS64 P0, [R17+URZ+0x30820], R8 ;  /* 0x03082008110085a7 */ /* 0x000e64000800007f */
[----:B-1----:R-:W-:Y:S05]  /*2ee20*/  @!P0 BRA `(.L_x_1877) ;  /* 0xfffffffc00f08947 */ /* 0x002fea000383ffff */
[----:B------:R-:W-:Y:S05]  /*2ee30*/  BRA `(.L_x_2079) ;  /* 0xffffff7c00a47947 */ /* 0x000fea000383ffff */
.L_x_1881:
[----:B-1----:R1:W2:Y:S02]  /*2ee40*/  SYNCS.PHASECHK.TRANS64.TRYWAIT P0, [R12+URZ+0x308a0], R11 ;  /* 0x0308a00b0c0075a7 */ /* 0x0022a4000800017f */
[----:B--2---:R-:W-:Y:S05]  /*2ee50*/  @!P0 NANOSLEEP.SYNCS 0x989680 ;  /* 0x009896800000895d */ /* 0x004fea0003900000 */
[----:B------:R-:W2:Y:S02]  /*2ee60*/  @!P0 SYNCS.PHASECHK.TRANS64 P0, [R12+URZ+0x308a0], R11 ;  /* 0x0308a00b0c0085a7 */ /* 0x000ea4000800007f */
[----:B--2---:R-:W-:Y:S05]  /*2ee70*/  @!P0 BRA `(.L_x_1881) ;  /* 0xfffffffc00f08947 */ /* 0x004fea000383ffff */
[----:B------:R-:W-:Y:S05]  /*2ee80*/  BRA `(.L_x_2080) ;  /* 0xffffff7c00bc7947 */ /* 0x000fea000383ffff */
.L_x_1889:
[----:B0-----:R0:W2:Y:S02]  /*2ee90*/  SYNCS.PHASECHK.TRANS64.TRYWAIT P0, [R12+URZ+0x308c0], R11 ;  /* 0x0308c00b0c0075a7 */ /* 0x0010a4000800017f */
[----:B--2---:R-:W-:Y:S05]  /*2eea0*/  @!P0 NANOSLEEP.SYNCS 0x989680 ;  /* 0x009896800000895d */ /* 0x004fea0003900000 */
[----:B------:R-:W2:Y:S02]  /*2eeb0*/  @!P0 SYNCS.PHASECHK.TRANS64 P0, [R12+URZ+0x308c0], R11 ;  /* 0x0308c00b0c0085a7 */ /* 0x000ea4000800007f */
[----:B--2---:R-:W-:Y:S05]  /*2eec0*/  @!P0 BRA `(.L_x_1889) ;  /* 0xfffffffc00f08947 */ /* 0x004fea000383ffff */
[----:B------:R-:W-:Y:S05]  /*2eed0*/  BRA `(.L_x_2081) ;  /* 0xffffff8000fc7947 */ /* 0x000fea000383ffff */
.L_x_1899:
[----:B0-----:R0:W1:Y:S02]  /*2eee0*/  SYNCS.PHASECHK.TRANS64.TRYWAIT P1, [R7+URZ+0x308a0], R3 ;  /* 0x0308a003070075a7 */ /* 0x001064000802017f */
[----:B-1----:R-:W-:Y:S05]  /*2eef0*/  @!P1 NANOSLEEP.SYNCS 0x989680 ;  /* 0x009896800000995d */ /* 0x002fea0003900000 */
[----:B------:R-:W1:Y:S02]  /*2ef00*/  @!P1 SYNCS.PHASECHK.TRANS64 P1, [R7+URZ+0x308a0], R3 ;  /* 0x0308a003070095a7 */ /* 0x000e64000802007f */
[----:B-1----:R-:W-:Y:S05]  /*2ef10*/  @!P1 BRA `(.L_x_1899) ;  /* 0xfffffffc00f09947 */ /* 0x002fea000383ffff */
[----:B------:R-:W-:Y:S05]  /*2ef20*/  BRA `(.L_x_2082) ;  /* 0xffffff8800707947 */ /* 0x000fea000383ffff */
.L_x_1907:
[----:B-1----:R1:W2:Y:S02]  /*2ef30*/  SYNCS.PHASECHK.TRANS64.TRYWAIT P1, [R7+URZ+0x308c0], R3 ;  /* 0x0308c003070075a7 */ /* 0x0022a4000802017f */
[----:B--2---:R-:W-:Y:S05]  /*2ef40*/  @!P1 NANOSLEEP.SYNCS 0x989680 ;  /* 0x009896800000995d */ /* 0x004fea0003900000 */
[----:B------:R-:W2:Y:S02]  /*2ef50*/  @!P1 SYNCS.PHASECHK.TRANS64 P1, [R7+URZ+0x308c0], R3 ;  /* 0x0308c003070095a7 */ /* 0x000ea4000802007f */
[----:B--2---:R-:W-:Y:S05]  /*2ef60*/  @!P1 BRA `(.L_x_1907) ;  /* 0xfffffffc00f09947 */ /* 0x004fea000383ffff */
[----:B------:R-:W-:Y:S05]  /*2ef70*/  BRA `(.L_x_2083) ;  /* 0xffffff8c00a87947 */ /* 0x000fea000383ffff */
.L_x_1933:
[----:B------:R-:W0:Y:S01]  /*2ef80*/  S2R R8, SR_TID.X ;  /* 0x0000000000087919 */ /* 0x000e220000002100 */
[----:B------:R-:W-:Y:S01]  /*2ef90*/  BSSY B0, `(.L_x_2084) ;  /* 0x000000a000007945 */ /* 0x000fe20003800000 */
[----:B------:R-:W-:Y:S01]  /*2efa0*/  IMAD.MOV.U32 R12, RZ, RZ, RZ ;  /* 0x000000ffff0c7224 */ /* 0x000fe200078e00ff */
[----:B------:R-:W-:Y:S01]  /*2efb0*/  MOV R15, 0xffffffff ;  /* 0xffffffff000f7802 */ /* 0x000fe20000000f00 */
[----:B------:R-:W-:Y:S01]  /*2efc0*/  IMAD.MOV.U32 R11, RZ, RZ, 0x1f ;  /* 0x0000001fff0b7424 */ /* 0x000fe200078e00ff */
[----:B0-----:R-:W-:-:S04]  /*2efd0*/  SHF.R.U32.HI R8, RZ, 0x5, R8 ;  /* 0x00000005ff087819 */ /* 0x001fc80000011608 */
[----:B------:R-:W-:-:S05]  /*2efe0*/  LOP3.LUT R8, R8, 0x3, RZ, 0xc0, !PT ;  /* 0x0000000308087812 */ /* 0x000fca00078ec0ff */
[----:B------:R-:W-:-:S07]  /*2eff0*/  IMAD.MOV.U32 R13, RZ, RZ, R8 ;  /* 0x000000ffff0d7224 */ /* 0x000fce00078e0008 */
[----:B-----5:R-:W-:Y:S05]  /*2f000*/  WARPSYNC.COLLECTIVE R15, `(.L_x_2085) ;  /* 0x000000000f087348 */ /* 0x020fea0003c00000 */
[----:B------:R0:W1:Y:S02]  /*2f010*/  SHFL.IDX P6, R14, R13, R12, R11 ;  /* 0x0000000c0d0e7389 */ /* 0x00006400000c000b */
[----:B01---5:R-:W-:Y:S01]  /*2f020*/  ENDCOLLECTIVE ;  /* 0x000000000000791b */ /* 0x023fe20003800000 */
.L_x_2085:
[----:B------:R-:W-:Y:S05]  /*2f030*/  BSYNC B0 ;  /* 0x0000000000007941 */ /* 0x000fea0003800000 */
.L_x_2084:
[----:B------:R-:W-:Y:S05]  /*2f040*/  BRA `(.L_x_2086) ;  /* 0xffffffa000ac7947 */ /* 0x000fea000383ffff */
.L_x_1936:
[----:B0-----:R0:W1:Y:S02]  /*2f050*/  SYNCS.PHASECHK.TRANS64.TRYWAIT P0, [R4+URZ+0x30840], R2 ;  /* 0x03084002040075a7 */ /* 0x001064000800017f */
[----:B-1----:R-:W-:Y:S05]  /*2f060*/  @!P0 NANOSLEEP.SYNCS 0x989680 ;  /* 0x009896800000895d */ /* 0x002fea0003900000 */
[----:B------:R-:W1:Y:S02]  /*2f070*/  @!P0 SYNCS.PHASECHK.TRANS64 P0, [R4+URZ+0x30840], R2 ;  /* 0x03084002040085a7 */ /* 0x000e64000800007f */
[----:B-1----:R-:W-:Y:S05]  /*2f080*/  @!P0 BRA `(.L_x_1936) ;  /* 0xfffffffc00f08947 */ /* 0x002fea000383ffff */
[----:B------:R-:W-:Y:S05]  /*2f090*/  BRA `(.L_x_2087) ;  /* 0xffffffa400007947 */ /* 0x000fea000383ffff */
.L_x_1937:
        /* <DEDUP_REMOVED lines=8> */
.L_x_2089:
[----:B------:R-:W-:Y:S05]  /*2f120*/  BSYNC B0 ;  /* 0x0000000000007941 */ /* 0x000fea0003800000 */
.L_x_2088:
[----:B------:R-:W-:Y:S01]  /*2f130*/  IMAD.MOV.U32 R13, RZ, RZ, R0 ;  /* 0x000000ffff0d7224 */ /* 0x000fe200078e0000 */
[----:B------:R-:W-:Y:S01]  /*2f140*/  MOV R2, R14 ;  /* 0x0000000e00027202 */ /* 0x000fe20000000f00 */
[----:B------:R-:W-:Y:S02]  /*2f150*/  IMAD.MOV.U32 R12, RZ, RZ, RZ ;  /* 0x000000ffff0c7224 */ /* 0x000fe400078e00ff */
[----:B------:R-:W-:Y:S02]  /*2f160*/  IMAD.MOV.U32 R11, RZ, RZ, 0x181f ;  /* 0x0000181fff0b7424 */ /* 0x000fe400078e00ff */
[----:B------:R-:W-:Y:S02]  /*2f170*/  IMAD.MOV.U32 R15, RZ, RZ, -0x1 ;  /* 0xffffffffff0f7424 */ /* 0x000fe400078e00ff */
[----:B------:R-:W-:-:S07]  /*2f180*/  @P0 IMAD R9, R7, 0x2, R17 ;  /* 0x0000000207090824 */ /* 0x000fce00078e0211 */
[----:B------:R-:W-:Y:S05]  /*2f190*/  WARPSYNC.COLLECTIVE R15, `(.L_x_2090) ;  /* 0x000000000f087348 */ /* 0x000fea0003c00000 */
[----:B------:R0:W1:Y:S02]  /*2f1a0*/  SHFL.IDX P6, R14, R13, R12, R11 ;  /* 0x0000000c0d0e7389 */ /* 0x00006400000c000b */
[----:B01----:R-:W-:Y:S01]  /*2f1b0*/  ENDCOLLECTIVE ;  /* 0x000000000000791b */ /* 0x003fe20003800000 */
.L_x_2090:
[----:B------:R-:W-:Y:S02]  /*2f1c0*/  IMAD.MOV.U32 R13, RZ, RZ, R6 ;  /* 0x000000ffff0d7224 */ /* 0x000fe400078e0006 */
[----:B------:R-:W-:Y:S01]  /*2f1d0*/  IMAD.MOV.U32 R12, RZ, RZ, 0x1 ;  /* 0x00000001ff0c7424 */ /* 0x000fe200078e00ff */
[----:B------:R-:W-:-:S07]  /*2f1e0*/  MOV R3, R14 ;  /* 0x0000000e00037202 */ /* 0x000fce0000000f00 */
[----:B------:R-:W-:Y:S05]  /*2f1f0*/  WARPSYNC.COLLECTIVE R15, `(.L_x_2091) ;  /* 0x000000000f087348 */ /* 0x000fea0003c00000 */
[----:B------:R0:W1:Y:S02]  /*2f200*/  SHFL.IDX P6, R14, R13, R12, R11 ;  /* 0x0000000c0d0e7389 */ /* 0x00006400000c000b */
[----:B01----:R-:W-:Y:S01]  /*2f210*/  ENDCOLLECTIVE ;  /* 0x000000000000791b */ /* 0x003fe20003800000 */
.L_x_2091:
[----:B------:R-:W-:-:S05]  /*2f220*/  @P0 LEA R3, P1, R36, R3, 0x1 ;  /* 0x0000000324030211 */ /* 0x000fca00078208ff */
[----:B------:R-:W-:-:S05]  /*2f230*/  @P0 IMAD.X R2, RZ, RZ, R2, P1 ;  /* 0x000000ffff020224 */ /* 0x000fca00008e0602 */
[----:B------:R-:W-:Y:S01]  /*2f240*/  @P0 LOP3.LUT R3, R3, R2, RZ, 0x3c, !PT ;  /* 0x0000000203030212 */ /* 0x000fe200078e3cff */
[----:B------:R-:W-:-:S03]  /*2f250*/  IMAD.MOV.U32 R13, RZ, RZ, R0 ;  /* 0x000000ffff0d7224 */ /* 0x000fc600078e0000 */
[----:B------:R-:W-:-:S04]  /*2f260*/  @P0 LOP3.LUT R2, R3, R2, RZ, 0x3c, !PT ;  /* 0x0000000203020212 */ /* 0x000fc800078e3cff */
[----:B------:R-:W-:Y:S02]  /*2f270*/  @P0 LOP3.LUT R3, R3, R2, RZ, 0x3c, !PT ;  /* 0x0000000203030212 */ /* 0x000fe400078e3cff */
[----:B------:R-:W-:-:S03]  /*2f280*/  MOV R8, R14 ;  /* 0x0000000e00087202 */ /* 0x000fc60000000f00 */
[----:B------:R-:W-:Y:S01]  /*2f290*/  @!PT LDS RZ, [RZ] ;  /* 0x00000000fffff984 */ /* 0x000fe20000000800 */
[----:B------:R-:W-:Y:S01]  /*2f2a0*/  @!PT LDS RZ, [RZ] ;  /* 0x00000000fffff984 */ /* 0x000fe20000000800 */
[----:B------:R-:W-:Y:S01]  /*2f2b0*/  @!PT LDS RZ, [RZ] ;  /* 0x00000000fffff984 */ /* 0x000fe20000000800 */
[----:B------:R0:W-:Y:S04]  /*2f2c0*/  @P0 LDGSTS.E.BYPASS.LTC128B.128 [R9+0x20400], desc[UR60][R2.64], !P5 ;  /* 0x2040000002090fae */ /* 0x0001e8000e901d7c */
[----:B0-----:R-:W-:Y:S05]  /*2f2d0*/  WARPSYNC.COLLECTIVE R15, `(.L_x_2092) ;  /* 0x000000000f087348 */ /* 0x001fea0003c00000 */
[----:B------:R1:W2:Y:S02]  /*2f2e0*/  SHFL.IDX P6, R14, R13, R12, R11 ;  /* 0x0000000c0d0e7389 */ /* 0x0002a400000c000b */
[----:B012---:R-:W-:Y:S01]  /*2f2f0*/  ENDCOLLECTIVE ;  /* 0x000000000000791b */ /* 0x007fe20003800000 */
.L_x_2092:
[----:B------:R-:W-:Y:S01]  /*2f300*/  @!PT LDS RZ, [RZ] ;  /* 0x00000000fffff984 */ /* 0x000fe20000000800 */
[----:B------:R-:W-:Y:S01]  /*2f310*/  @!PT LDS RZ, [RZ] ;  /* 0x00000000fffff984 */ /* 0x000fe20000000800 */
[----:B------:R-:W-:Y:S01]  /*2f320*/  @!PT LDS RZ, [RZ] ;  /* 0x00000000fffff984 */ /* 0x000fe20000000800 */
[----:B------:R-:W-:Y:S04]  /*2f330*/  @P0 LDGSTS.E.BYPASS.LTC128B.128 [R9+0x22400], desc[UR60][R2.64+0x80], !P4 ;  /* 0x2240008002090fae */ /* 0x000fe8000e101d7c */
[----:B------:R-:W-:Y:S04]  /*2f340*/  @P0 LDGSTS.E.BYPASS.LTC128B.128 [R9+0x24400], desc[UR60][R2.64+0x100], !P3 ;  /* 0x2440010002090fae */ /* 0x000fe8000d901d7c */
[----:B------:R0:W-:Y:S01]  /*2f350*/  @P0 LDGSTS.E.BYPASS.LTC128B.128 [R9+0x26400], desc[UR60][R2.64+0x180], !P2 ;  /* 0x2640018002090fae */ /* 0x0001e2000d101d7c */
[----:B------:R-:W-:Y:S01]  /*2f360*/  ISETP.GE.AND P0, PT, R5, 0x11, PT ;  /* 0x000000110500780c */ /* 0x000fe20003f06270 */
[----:B------:R-:W-:Y:S01]  /*2f370*/  IMAD.MOV.U32 R12, RZ, RZ, 0x2 ;  /* 0x00000002ff0c7424 */ /* 0x000fe200078e00ff */
[----:B------:R-:W-:Y:S01]  /*2f380*/  MOV R13, R6 ;  /* 0x00000006000d7202 */ /* 0x000fe20000000f00 */
[----:B0-----:R-:W-:-:S10]  /*2f390*/  IMAD.MOV.U32 R2, RZ, RZ, R14 ;  /* 0x000000ffff027224 */ /* 0x001fd400078e000e */
[----:B------:R-:W-:Y:S05]  /*2f3a0*/  WARPSYNC.COLLECTIVE R15, `(.L_x_2093) ;  /* 0x000000000f087348 */ /* 0x000fea0003c00000 */
[----:B------:R0:W1:Y:S02]  /*2f3b0*/  SHFL.IDX P6, R14, R13, R12, R11 ;  /* 0x0000000c0d0e7389 */ /* 0x00006400000c000b */
[----:B01----:R-:W-:Y:S01]  /*2f3c0*/  ENDCOLLECTIVE ;  /* 0x000000000000791b */ /* 0x003fe20003800000 */
.L_x_2093:
        /* <DEDUP_REMOVED lines=16> */
.L_x_2094:
[----:B------:R-:W-:Y:S02]  /*2f4d0*/  @P0 IMAD R9, R7, 0x2, R17 ;  /* 0x0000000207090824 */ /* 0x000fe400078e0211 */
[----:B------:R-:W-:Y:S02]  /*2f4e0*/  IMAD.MOV.U32 R13, RZ, RZ, R6 ;  /* 0x000000ffff0d7224 */ /* 0x000fe400078e0006 */
[----:B------:R-:W-:Y:S02]  /*2f4f0*/  IMAD.MOV.U32 R12, RZ, RZ, 0x3 ;  /* 0x00000003ff0c7424 */ /* 0x000fe400078e00ff */
[----:B------:R-:W-:-:S07]  /*2f500*/  IMAD.MOV.U32 R2, RZ, RZ, R14 ;  /* 0x000000ffff027224 */ /* 0x000fce00078e000e */
[----:B------:R-:W-:Y:S05]  /*2f510*/  WARPSYNC.COLLECTIVE R15, `(.L_x_2095) ;  /* 0x000000000f087348 */ /* 0x000fea0003c00000 */
[----:B------:R0:W1:Y:S02]  /*2f520*/  SHFL.IDX P6, R14, R13, R12, R11 ;  /* 0x0000000c0d0e7389 */ /* 0x00006400000c000b */
[----:B01----:R-:W-:Y:S01]  /*2f530*/  ENDCOLLECTIVE ;  /* 0x000000000000791b */ /* 0x003fe20003800000 */
.L_x_2095:
[----:B------:R-:W-:-:S04]  /*2f540*/  @P0 LEA R2, P1, R36, R2, 0x1 ;  /* 0x0000000224020211 */ /* 0x000fc800078208ff */
[----:B------:R-:W-:-:S05]  /*2f550*/  @P0 IADD3.X R3, RZ, R8, RZ, P1, !PT ;  /* 0x00000008ff030210 */ /* 0x000fca0000ffe4ff */
[----:B------:R-:W-:Y:S01]  /*2f560*/  @!PT LDS RZ, [RZ] ;  /* 0x00000000fffff984 */ /* 0x000fe20000000800 */
[----:B------:R-:W-:Y:S01]  /*2f570*/  @!PT LDS RZ, [RZ] ;  /* 0x00000000fffff984 */ /* 0x000fe20000000800 */
[----:B------:R-:W-:Y:S01]  /*2f580*/  @!PT LDS RZ, [RZ] ;  /* 0x00000000fffff984 */ /* 0x000fe20000000800 */
[----:B------:R0:W-:Y:S01]  /*2f590*/  @P0 LDGSTS.E.BYPASS.LTC128B.128 [R9+0x21400], desc[UR60][R2.64], !P5 ;  /* 0x2140000002090fae */ /* 0x0001e2000e901d7c */
[----:B------:R-:W-:-:S03]  /*2f5a0*/  MOV R13, R0 ;  /* 0x00000000000d7202 */ /* 0x000fc60000000f00 */
[----:B------:R0:W-:Y:S04]  /*2f5b0*/  @P0 LDGSTS.E.BYPASS.LTC128B.128 [R9+0x23400], desc[UR60][R2.64+0x80], !P4 ;  /* 0x2340008002090fae */ /* 0x0001e8000e101d7c */
[----:B------:R0:W-:Y:S01]  /*2f5c0*/  @P0 LDGSTS.E.BYPASS.LTC128B.128 [R9+0x25400], desc[UR60][R2.64+0x100], !P3 ;  /* 0x2540010002090fae */ /* 0x0001e2000d901d7c */
[----:B------:R-:W-:-:S03]  /*2f5d0*/  IMAD.MOV.U32 R8, RZ, RZ, R14 ;  /* 0x000000ffff087224 */ /* 0x000fc600078e000e */
[----:B------:R0:W-:Y:S04]  /*2f5e0*/  @P0 LDGSTS.E.BYPASS.LTC128B.128 [R9+0x27400], desc[UR60][R2.64+0x180], !P2 ;  /* 0x2740018002090fae */ /* 0x0001e8000d101d7c */
[----:B0-----:R-:W-:Y:S05]  /*2f5f0*/  WARPSYNC.COLLECTIVE R15, `(.L_x_2096) ;  /* 0x000000000f087348 */ /* 0x001fea0003c00000 */
[----:B------:R1:W2:Y:S02]  /*2f600*/  SHFL.IDX P6, R14, R13, R12, R11 ;  /* 0x0000000c0d0e7389 */ /* 0x0002a400000c000b */
[----:B012---:R-:W-:Y:S01]  /*2f610*/  ENDCOLLECTIVE ;  /* 0x000000000000791b */ /* 0x007fe20003800000 */
.L_x_2096:
[----:B------:R-:W-:Y:S01]  /*2f620*/  IMAD.MOV.U32 R0, RZ, RZ, R14 ;  /* 0x000000ffff007224 */ /* 0x000fe200078e000e */
[----:B------:R-:W-:Y:S06]  /*2f630*/  BRA `(.L_x_2097) ;  /* 0xffffffa0009c7947 */ /* 0x000fec000383ffff */
.L_x_1942:
[----:B------:R-:W-:Y:S01]  /*2f640*/  IMAD.MOV.U32 R13, RZ, RZ, R0 ;  /* 0x000000ffff0d7224 */ /* 0x000fe200078e0000 */
[----:B------:R-:W-:Y:S01]  /*2f650*/  MOV R15, 0xffffffff ;  /* 0xffffffff000f7802 */ /* 0x000fe20000000f00 */
[----:B------:R-:W-:Y:S02]  /*2f660*/  IMAD.MOV.U32 R12, RZ, RZ, RZ ;  /* 0x000000ffff0c7224 */ /* 0x000fe400078e00ff */
[----:B------:R-:W-:Y:S02]  /*2f670*/  IMAD.MOV.U32 R11, RZ, RZ, 0x181f ;  /* 0x0000181fff0b7424 */ /* 0x000fe400078e00ff */
[----:B------:R-:W-:Y:S02]  /*2f680*/  IMAD R5, R31, R7, RZ ;  /* 0x000000071f057224 */ /* 0x000fe400078e02ff */
[----:B------:R-:W-:-:S07]  /*2f690*/  IMAD.IADD R25, R8, 0x1, R25 ;  /* 0x0000000108197824 */ /* 0x000fce00078e0219 */
[----:B------:R-:W-:Y:S05]  /*2f6a0*/  WARPSYNC.COLLECTIVE R15, `(.L_x_2098) ;  /* 0x000000000f087348 */ /* 0x000fea0003c00000 */
[----:B------:R0:W1:Y:S02]  /*2f6b0*/  SHFL.IDX P6, R14, R13, R12, R11 ;  /* 0x0000000c0d0e7389 */ /* 0x00006400000c000b */
[----:B01----:R-:W-:Y:S01]  /*2f6c0*/  ENDCOLLECTIVE ;  /* 0x000000000000791b */ /* 0x003fe20003800000 */
.L_x_2098:
[----:B------:R-:W-:Y:S01]  /*2f6d0*/  ISETP.GE.AND P0, PT, R25, R5, PT ;  /* 0x000000051900720c */ /* 0x000fe20003f06270 */
[----:B------:R-:W-:Y:S02]  /*2f6e0*/  IMAD.MOV.U32 R13, RZ, RZ, R4 ;  /* 0x000000ffff0d7224 */ /* 0x000fe400078e0004 */
[----:B------:R-:W-:-:S10]  /*2f6f0*/  IMAD.MOV.U32 R2, RZ, RZ, R14 ;  /* 0x000000ffff027224 */ /* 0x000fd400078e000e */
[----:B------:R-:W-:Y:S05]  /*2f700*/  WARPSYNC.COLLECTIVE R15, `(.L_x_2099) ;  /* 0x000000000f087348 */ /* 0x000fea0003c00000 */
[----:B------:R0:W1:Y:S02]  /*2f710*/  SHFL.IDX P6, R14, R13, R12, R11 ;  /* 0x0000000c0d0e7389 */ /* 0x00006400000c000b */
[----:B01----:R-:W-:Y:S01]  /*2f720*/  ENDCOLLECTIVE ;  /* 0x000000000000791b */ /* 0x003fe20003800000 */
.L_x_2099:
[----:B------:R-:W-:Y:S02]  /*2f730*/  IMAD.MOV.U32 R13, RZ, RZ, R0 ;  /* 0x000000ffff0d7224 */ /* 0x000fe400078e0000 */
[----:B------:R-:W-:Y:S02]  /*2f740*/  IMAD.MOV.U32 R12, RZ, RZ, 0x1 ;  /* 0x00000001ff0c7424 */ /* 0x000fe400078e00ff */
[----:B------:R-:W-:-:S07]  /*2f750*/  IMAD.MOV.U32 R3, RZ, RZ, R14 ;  /* 0x000000ffff037224 */ /* 0x000fce00078e000e */
[----:B------:R-:W-:Y:S05]  /*2f760*/  WARPSYNC.COLLECTIVE R15, `(.L_x_2100) ;  /* 0x000000000f087348 */ /* 0x000fea0003c00000 */
[----:B------:R0:W1:Y:S02]  /*2f770*/  SHFL.IDX P6, R14, R13, R12, R11 ;  /* 0x0000000c0d0e7389 */ /* 0x00006400000c000b */
[----:B01----:R-:W-:Y:S01]  /*2f780*/  ENDCOLLECTIVE ;  /* 0x000000000000791b */ /* 0x003fe20003800000 */
.L_x_2100:
[----:B------:R-:W-:-:S04]  /*2f790*/  @!P0 LEA R6, P5, R36, R3, 0x1 ;  /* 0x0000000324068211 */ /* 0x000fc800078a08ff */
[----:B------:R-:W-:Y:S01]  /*2f7a0*/  @!P0 IADD3.X R3, RZ, R2, RZ, P5, !PT ;  /* 0x00000002ff038210 */ /* 0x000fe20002ffe4ff */
[----:B------:R-:W-:Y:S02]  /*2f7b0*/  @!P0 IMAD.MOV.U32 R2, RZ, RZ, R6 ;  /* 0x000000ffff028224 */ /* 0x000fe400078e0006 */
[----:B------:R-:W-:-:S03]  /*2f7c0*/  VIADD R6, R25, 0x10 ;  /* 0x0000001019067836 */ /* 0x000fc60000000000 */
[----:B------:R-:W-:Y:S01]  /*2f7d0*/  @!PT LDS RZ, [RZ] ;  /* 0x00000000fffff984 */ /* 0x000fe20000000800 */
[----:B------:R-:W-:Y:S01]  /*2f7e0*/  @!PT LDS RZ, [RZ] ;  /* 0x00000000fffff984 */ /* 0x000fe20000000800 */
[----:B------:R-:W-:Y:S01]  /*2f7f0*/  @!PT LDS RZ, [RZ] ;  /* 0x00000000fffff984 */ /* 0x000fe20000000800 */
[----:B------:R-:W-:Y:S01]  /*2f800*/  @!P0 LDGSTS.E.BYPASS.LTC128B.128 [R34+0x10400], desc[UR60][R2.64], !P4 ;  /* 0x1040000002228fae */ /* 0x000fe2000e101d7c */
[----:B------:R-:W-:-:S03]  /*2f810*/  IMAD.MOV.U32 R13, RZ, RZ, R4 ;  /* 0x000000ffff0d7224 */ /* 0x000fc600078e0004 */
[----:B------:R-:W-:Y:S04]  /*2f820*/  @!P0 LDGSTS.E.BYPASS.LTC128B.128 [R34+0x14400], desc[UR60][R2.64+0x80], !P3 ;  /* 0x1440008002228fae */ /* 0x000fe8000d901d7c */
[----:B------:R-:W-:Y:S04]  /*2f830*/  @!P0 LDGSTS.E.BYPASS.LTC128B.128 [R34+0x18400], desc[UR60][R2.64+0x100], !P2 ;  /* 0x1840010002228fae */ /* 0x000fe8000d101d7c */
[----:B------:R0:W-:Y:S01]  /*2f840*/  @!P0 LDGSTS.E.BYPASS.LTC128B.128 [R34+0x1c400], desc[UR60][R2.64+0x180], !P1 ;  /* 0x1c40018002228fae */ /* 0x0001e2000c901d7c */
[----:B------:R-:W-:Y:S02]  /*2f850*/  ISETP.GE.AND P0, PT, R6, R5, PT ;  /* 0x000000050600720c */ /* 0x000fe40003f06270 */
[----:B0-----:R-:W-:-:S11]  /*2f860*/  MOV R2, R14 ;  /* 0x0000000e00027202 */ /* 0x001fd60000000f00 */
[----:B------:R-:W-:Y:S05]  /*2f870*/  WARPSYNC.COLLECTIVE R15, `(.L_x_2101) ;  /* 0x000000000f087348 */ /* 0x000fea0003c00000 */
[----:B------:R0:W1:Y:S02]  /*2f880*/  SHFL.IDX P6, R14, R13, R12, R11 ;  /* 0x0000000c0d0e7389 */ /* 0x00006400000c000b */
[----:B01----:R-:W-:Y:S01]  /*2f890*/  ENDCOLLECTIVE ;  /* 0x000000000000791b */ /* 0x003fe20003800000 */
.L_x_2101:
[----:B------:R-:W-:Y:S02]  /*2f8a0*/  IMAD.MOV.U32 R13, RZ, RZ, R0 ;  /* 0x000000ffff0d7224 */ /* 0x000fe400078e0000 */
[----:B------:R-:W-:Y:S02]  /*2f8b0*/  IMAD.MOV.U32 R12, RZ, RZ, 0x2 ;  /* 0x00000002ff0c7424 */ /* 0x000fe400078e00ff */
[----:B------:R-:W-:-:S07]  /*2f8c0*/  IMAD.MOV.U32 R3, RZ, RZ, R14 ;  /* 0x000000ffff037224 */ /* 0x000fce00078e000e */
[----:B------:R-:W-:Y:S05]  /*2f8d0*/  WARPSYNC.COLLECTIVE R15, `(.L_x_2102) ;  /* 0x000000000f087348 */ /* 0x000fea0003c00000 */
[----:B------:R0:W1:Y:S02]  /*2f8e0*/  SHFL.IDX P6, R14, R13, R12, R11 ;  /* 0x0000000c0d0e7389 */ /* 0x00006400000c000b */
[----:B01----:R-:W-:Y:S01]  /*2f8f0*/  ENDCOLLECTIVE ;  /* 0x000000000000791b */ /* 0x003fe20003800000 */
.L_x_2102:
[----:B------:R-:W-:-:S05]  /*2f900*/  @!P0 LEA R6, P5, R36, R3, 0x1 ;  /* 0x0000000324068211 */ /* 0x000fca00078a08ff */
[----:B------:R-:W-:Y:S02]  /*2f910*/  @!P0 IMAD.X R7, RZ, RZ, R2, P5 ;  /* 0x000000ffff078224 */ /* 0x000fe400028e0602 */
[----:B------:R-:W-:Y:S02]  /*2f920*/  @!P0 IMAD.MOV.U32 R2, RZ, RZ, R6 ;  /* 0x000000ffff028224 */ /* 0x000fe400078e0006 */
[----:B------:R-:W-:Y:S01]  /*2f930*/  VIADD R6, R25, 0x20 ;  /* 0x0000002019067836 */ /* 0x000fe20000000000 */
[----:B------:R-:W-:Y:S02]  /*2f940*/  @!P0 MOV R3, R7 ;  /* 0x0000000700038202 */ /* 0x000fe40000000f00 */
[----:B------:R-:W-:-:S03]  /*2f950*/  MOV R13, R4 ;  /* 0x00000004000d7202 */ /* 0x000fc60000000f00 */
[----:B------:R-:W-:Y:S01]  /*2f960*/  @!PT LDS RZ, [RZ] ;  /* 0x00000000fffff984 */ /* 0x000fe20000000800 */
[----:B------:R-:W-:Y:S01]  /*2f970*/  @!PT LDS RZ, [RZ] ;  /* 0x00000000fffff984 */ /* 0x000fe20000000800 */
[----:B------:R-:W-:Y:S01]  /*2f980*/  @!PT LDS RZ, [RZ] ;  /* 0x00000000fffff984 */ /* 0x000fe20000000800 */
[----:B------:R-:W-:Y:S04]  /*2f990*/  @!P0 LDGSTS.E.BYPASS.LTC128B.128 [R34+0x10c00], desc[UR60][R2.64], !P4 ;  /* 0x10c0000002228fae */ /* 0x000fe8000e101d7c */
[----:B------:R-:W-:Y:S04]  /*2f9a0*/  @!P0 LDGSTS.E.BYPASS.LTC128B.128 [R34+0x14c00], desc[UR60][R2.64+0x80], !P3 ;  /* 0x14c0008002228fae */ /* 0x000fe8000d901d7c */
[----:B------:R-:W-:Y:S04]  /*2f9b0*/  @!P0 LDGSTS.E.BYPASS.LTC128B.128 [R34+0x18c00], desc[UR60][R2.64+0x100], !P2 ;  /* 0x18c0010002228fae */ /* 0x000fe8000d101d7c */
[----:B------:R0:W-:Y:S01]  /*2f9c0*/  @!P0 LDGSTS.E.BYPASS.LTC128B.128 [R34+0x1cc00], desc[UR60][R2.64+0x180], !P1 ;  /* 0x1cc0018002228fae */ /* 0x0001e2000c901d7c */
[----:B------:R-:W-:Y:S01]  /*2f9d0*/  ISETP.GE.AND P0, PT, R6, R5, PT ;  /* 0x000000050600720c */ /* 0x000fe20003f06270 */
[----:B0-----:R-:W-:-:S12]  /*2f9e0*/  IMAD.MOV.U32 R2, RZ, RZ, R14 ;  /* 0x000000ffff027224 */ /* 0x001fd800078e000e */
[----:B------:R-:W-:Y:S05]  /*2f9f0*/  WARPSYNC.COLLECTIVE R15, `(.L_x_2103) ;  /* 0x000000000f087348 */ /* 0x000fea0003c00000 */
[----:B------:R0:W1:Y:S02]  /*2fa00*/  SHFL.IDX P6, R14, R13, R12, R11 ;  /* 0x0000000c0d0e7389 */ /* 0x00006400000c000b */
[----:B01----:R-:W-:Y:S01]  /*2fa10*/  ENDCOLLECTIVE ;  /* 0x000000000000791b */ /* 0x003fe20003800000 */
.L_x_2103:
[----:B------:R-:W-:Y:S02]  /*2fa20*/  IMAD.MOV.U32 R13, RZ, RZ, R0 ;  /* 0x000000ffff0d7224 */ /* 0x000fe400078e0000 */
[----:B------:R-:W-:Y:S02]  /*2fa30*/  IMAD.MOV.U32 R12, RZ, RZ, 0x3 ;  /* 0x00000003ff0c7424 */ /* 0x000fe400078e00ff */
[----:B------:R-:W-:-:S07]  /*2fa40*/  IMAD.MOV.U32 R3, RZ, RZ, R14 ;  /* 0x000000ffff037224 */ /* 0x000fce00078e000e */
[----:B------:R-:W-:Y:S05]  /*2fa50*/  WARPSYNC.COLLECTIVE R15, `(.L_x_2104) ;  /* 0x000000000f087348 */ /* 0x000fea0003c00000 */
[----:B------:R0:W1:Y:S02]  /*2fa60*/  SHFL.IDX P6, R14, R13, R12, R11 ;  /* 0x0000000c0d0e7389 */ /* 0x00006400000c000b */
[----:B01----:R-:W-:Y:S01]  /*2fa70*/  ENDCOLLECTIVE ;  /* 0x000000000000791b */ /* 0x003fe20003800000 */
.L_x_2104:
[----:B------:R-:W-:-:S05]  /*2fa80*/  @!P0 LEA R6, P5, R36, R3, 0x1 ;  /* 0x0000000324068211 */ /* 0x000fca00078a08ff */
[----:B------:R-:W-:Y:S02]  /*2fa90*/  @!P0 IMAD.X R7, RZ, RZ, R2, P5 ;  /* 0x000000ffff078224 */ /* 0x000fe400028e0602 */
[----:B------:R-:W-:Y:S01]  /*2faa0*/  @!P0 IMAD.MOV.U32 R2, RZ, RZ, R6 ;  /* 0x000000ffff028224 */ /* 0x000fe200078e0006 */
[----:B------:R-:W-:Y:S01]  /*2fab0*/  IADD3 R6, R25, 0x30, RZ ;  /* 0x0000003019067810 */ /* 0x000fe20007ffe0ff */
[----:B------:R-:W-:Y:S02]  /*2fac0*/  @!P0 IMAD.MOV.U32 R3, RZ, RZ, R7 ;  /* 0x000000ffff038224 */ /* 0x000fe400078e0007 */
[----:B------:R-:W-:-:S03]  /*2fad0*/  IMAD.MOV.U32 R13, RZ, RZ, R4 ;  /* 0x000000ffff0d7224 */ /* 0x000fc600078e0004 */
        /* <DEDUP_REMOVED lines=12> */
.L_x_2105:
[----:B------:R-:W-:Y:S01]  /*2fba0*/  MOV R13, R0 ;  /* 0x00000000000d7202 */ /* 0x000fe20000000f00 */
[----:B------:R-:W-:Y:S01]  /*2fbb0*/  IMAD.MOV.U32 R12, RZ, RZ, 0x4 ;  /* 0x00000004ff0c7424 */ /* 0x000fe200078e00ff */
[----:B------:R-:W-:-:S07]  /*2fbc0*/  MOV R3, R14 ;  /* 0x0000000e00037202 */ /* 0x000fce0000000f00 */
[----:B------:R-:W-:Y:S05]  /*2fbd0*/  WARPSYNC.COLLECTIVE R15, `(.L_x_2106) ;  /* 0x000000000f087348 */ /* 0x000fea0003c00000 */
[----:B------:R0:W1:Y:S02]  /*2fbe0*/  SHFL.IDX P6, R14, R13, R12, R11 ;  /* 0x0000000c0d0e7389 */ /* 0x00006400000c000b */
[----:B01----:R-:W-:Y:S01]  /*2fbf0*/  ENDCOLLECTIVE ;  /* 0x000000000000791b */ /* 0x003fe20003800000 */
.L_x_2106:
[----:B------:R-:W-:-:S05]  /*2fc00*/  @!P0 LEA R6, P5, R36, R3, 0x1 ;  /* 0x0000000324068211 */ /* 0x000fca00078a08ff */
[----:B------:R-:W-:Y:S02]  /*2fc10*/  @!P0 IMAD.X R7, RZ, RZ, R2, P5 ;  /* 0x000000ffff078224 */ /* 0x000fe400028e0602 */
[----:B------:R-:W-:Y:S02]  /*2fc20*/  @!P0 IMAD.MOV.U32 R2, RZ, RZ, R6 ;  /* 0x000000ffff028224 */ /* 0x000fe400078e0006 */
[----:B------:R-:W-:Y:S02]  /*2fc30*/  @!P0 IMAD.MOV.U32 R3, RZ, RZ, R7 ;  /* 0x000000ffff038224 */ /* 0x000fe400078e0007 */
[----:B------:R-:W-:Y:S02]  /*2fc40*/  VIADD R6, R25, 0x40 ;  /* 0x0000004019067836 */ /* 0x000fe40000000000 */
[----:B------:R-:W-:Y:S01]  /*2fc50*/  IMAD.MOV.U32 R13, RZ, RZ, R4 ;  /* 0x000000ffff0d7224 */ /* 0x000fe200078e0004 */
        /* <DEDUP_REMOVED lines=12> */
.L_x_2107:
[----:B------:R-:W-:Y:S01]  /*2fd20*/  IMAD.MOV.U32 R13, RZ, RZ, R0 ;  /* 0x000000ffff0d7224 */ /* 0x000fe200078e0000 */
[----:B------:R-:W-:Y:S01]  /*2fd30*/  MOV R12, 0x5 ;  /* 0x00000005000c7802 */ /* 0x000fe20000000f00 */
[----:B------:R-:W-:-:S07]  /*2fd40*/  IMAD.MOV.U32 R3, RZ, RZ, R14 ;  /* 0x000000ffff037224 */ /* 0x000fce00078e000e */
[----:B------:R-:W-:Y:S05]  /*2fd50*/  WARPSYNC.COLLECTIVE R15, `(.L_x_2108) ;  /* 0x000000000f087348 */ /* 0x000fea0003c00000 */
[----:B------:R0:W1:Y:S02]  /*2fd60*/  SHFL.IDX P6, R14, R13, R12, R11 ;  /* 0x0000000c0d0e7389 */ /* 0x00006400000c000b */
[----:B01----:R-:W-:Y:S01]  /*2fd70*/  ENDCOLLECTIVE ;  /* 0x000000000000791b */ /* 0x003fe20003800000 */
.L_x_2108:
[----:B------:R-:W-:-:S04]  /*2fd80*/  @!P0 LEA R6, P5, R36, R3, 0x1 ;  /* 0x0000000324068211 */ /* 0x000fc800078a08ff */
[----:B------:R-:W-:Y:S01]  /*2fd90*/  @!P0 IADD3.X R7, RZ, R2, RZ, P5, !PT ;  /* 0x00000002ff078210 */ /* 0x000fe20002ffe4ff */
[----:B------:R-:W-:Y:S02]  /*2fda0*/  @!P0 IMAD.MOV.U32 R2, RZ, RZ, R6 ;  /* 0x000000ffff028224 */ /* 0x000fe400078e0006 */
[----:B------:R-:W-:Y:S02]  /*2fdb0*/  VIADD R6, R25, 0x50 ;  /* 0x0000005019067836 */ /* 0x000fe40000000000 */
        /* <DEDUP_REMOVED lines=14> */
.L_x_2109:
[----:B------:R-:W-:Y:S02]  /*2fea0*/  IMAD.MOV.U32 R13, RZ, RZ, R0 ;  /* 0x000000ffff0d7224 */ /* 0x000fe400078e0000 */
[----:B------:R-:W-:Y:S02]  /*2feb0*/  IMAD.MOV.U32 R12, RZ, RZ, 0x6 ;  /* 0x00000006ff0c7424 */ /* 0x000fe400078e00ff */
[----:B------:R-:W-:-:S07]  /*2fec0*/  IMAD.MOV.U32 R3, RZ, RZ, R14 ;  /* 0x000000ffff037224 */ /* 0x000fce00078e000e */
[----:B------:R-:W-:Y:S05]  /*2fed0*/  WARPSYNC.COLLECTIVE R15, `(.L_x_2110) ;  /* 0x000000000f087348 */ /* 0x000fea0003c00000 */
[----:B------:R0:W1:Y:S02]  /*2fee0*/  SHFL.IDX P6, R14, R13, R12, R11 ;  /* 0x0000000c0d0e7389 */ /* 0x00006400000c000b */
[----:B01----:R-:W-:Y:S01]  /*2fef0*/  ENDCOLLECTIVE ;  /* 0x000000000000791b */ /* 0x003fe20003800000 */
.L_x_2110:
[----:B------:R-:W-:-:S05]  /*2ff00*/  @!P0 LEA R6, P5, R36, R3, 0x1 ;  /* 0x0000000324068211 */ /* 0x000fca00078a08ff */
[----:B------:R-:W-:Y:S01]  /*2ff10*/  @!P0 IMAD.X R7, RZ, RZ, R2, P5 ;  /* 0x000000ffff078224 */ /* 0x000fe200028e0602 */
[----:B------:R-:W-:Y:S01]  /*2ff20*/  @!P0 MOV R2, R6 ;  /* 0x0000000600028202 */ /* 0x000fe20000000f00 */
        /* <DEDUP_REMOVED lines=10> */
[----:B------:R-:W-:-:S02]  /*2ffd0*/  ISETP.GE.AND P0, PT, R6, R5, PT ;  /* 0x000000050600720c */ /* 0x000fc40003f06270 */
[----:B0-----:R-:W-:-:S11]  /*2ffe0*/  MOV R2, R14 ;  /* 0x0000000e00027202 */ /* 0x001fd60000000f00 */
[----:B------:R-:W-:Y:S05]  /*2fff0*/  WARPSYNC.COLLECTIVE R15, `(.L_x_2111) ;  /* 0x000000000f087348 */ /* 0x000fea0003c00000 */
[----:B------:R0:W1:Y:S02]  /*30000*/  SHFL.IDX P6, R14, R13, R12, R11 ;  /* 0x0000000c0d0e7389 */ /* 0x00006400000c000b */
[----:B01----:R-:W-:Y:S01]  /*30010*/  ENDCOLLECTIVE ;  /* 0x000000000000791b */ /* 0x003fe20003800000 */
.L_x_2111:
[----:B------:R-:W-:Y:S02]  /*30020*/  IMAD.MOV.U32 R13, RZ, RZ, R0 ;  /* 0x000000ffff0d7224 */ /* 0x000fe400078e0000 */
[----:B------:R-:W-:Y:S02]  /*30030*/  IMAD.MOV.U32 R12, RZ, RZ, 0x7 ;  /* 0x00000007ff0c7424 */ /* 0x000fe400078e00ff */
[----:B------:R-:W-:-:S07]  /*30040*/  IMAD.MOV.U32 R3, RZ, RZ, R14 ;  /* 0x000000ffff037224 */ /* 0x000fce00078e000e */
[----:B------:R-:W-:Y:S05]  /*30050*/  WARPSYNC.COLLECTIVE R15, `(.L_x_2112) ;  /* 0x000000000f087348 */ /* 0x000fea0003c00000 */
[----:B------:R0:W1:Y:S02]  /*30060*/  SHFL.IDX P6, R14, R13, R12, R11 ;  /* 0x0000000c0d0e7389 */ /* 0x00006400000c000b */
[----:B01----:R-:W-:Y:S01]  /*30070*/  ENDCOLLECTIVE ;  /* 0x000000000000791b */ /* 0x003fe20003800000 */
.L_x_2112:
[----:B------:R-:W-:-:S05]  /*30080*/  @!P0 LEA R6, P5, R36, R3, 0x1 ;  /* 0x0000000324068211 */ /* 0x000fca00078a08ff */
[----:B------:R-:W-:Y:S02]  /*30090*/  @!P0 IMAD.X R7, RZ, RZ, R2, P5 ;  /* 0x000000ffff078224 */ /* 0x000fe400028e0602 */
[----:B------:R-:W-:-:S03]  /*300a0*/  @!P0 IMAD.MOV.U32 R2, RZ, RZ, R6 ;  /* 0x000000ffff028224 */ /* 0x000fc600078e0006 */
[----:B------:R-:W-:Y:S01]  /*300b0*/  @!P0 MOV R3, R7 ;  /* 0x0000000700038202 */ /* 0x000fe20000000f00 */
[----:B------:R-:W-:-:S04]  /*300c0*/  IMAD.MOV.U32 R13, RZ, RZ, R4 ;  /* 0x000000ffff0d7224 */ /* 0x000fc800078e0004 */
[----:B------:R-:W-:Y:S01]  /*300d0*/  @!PT LDS RZ, [RZ] ;  /* 0x00000000fffff984 */ /* 0x000fe20000000800 */
[----:B------:R-:W-:Y:S01]  /*300e0*/  @!PT LDS RZ, [RZ] ;  /* 0x00000000fffff984 */ /* 0x000fe20000000800 */
[----:B------:R-:W-:Y:S01]  /*300f0*/  @!PT LDS RZ, [RZ] ;  /* 0x00000000fffff984 */ /* 0x000fe20000000800 */
[----:B------:R0:W-:Y:S04]  /*30100*/  @!P0 LDGSTS.E.BYPASS.LTC128B.128 [R34+0x13400], desc[UR60][R2.64], !P4 ;  /* 0x1340000002228fae */ /* 0x0001e8000e101d7c */
[----:B------:R0:W-:Y:S01]  /*30110*/  @!P0 LDGSTS.E.BYPASS.LTC128B.128 [R34+0x17400], desc[UR60][R2.64+0x80], !P3 ;  /* 0x1740008002228fae */ /* 0x0001e2000d901d7c */
[----:B------:R-:W-:-:S03]  /*30120*/  IMAD.MOV.U32 R6, RZ, RZ, R14 ;  /* 0x000000ffff067224 */ /* 0x000fc600078e000e */
[----:B------:R0:W-:Y:S04]  /*30130*/  @!P0 LDGSTS.E.BYPASS.LTC128B.128 [R34+0x1b400], desc[UR60][R2.64+0x100], !P2 ;  /* 0x1b40010002228fae */ /* 0x0001e8000d101d7c */
[----:B------:R0:W-:Y:S02]  /*30140*/  @!P0 LDGSTS.E.BYPASS.LTC128B.128 [R34+0x1f400], desc[UR60][R2.64+0x180], !P1 ;  /* 0x1f40018002228fae */ /* 0x0001e4000c901d7c */
[----:B0-----:R-:W-:Y:S05]  /*30150*/  WARPSYNC.COLLECTIVE R15, `(.L_x_2113) ;  /* 0x000000000f087348 */ /* 0x001fea0003c00000 */
[----:B------:R1:W2:Y:S02]  /*30160*/  SHFL.IDX P6, R14, R13, R12, R11 ;  /* 0x0000000c0d0e7389 */ /* 0x0002a400000c000b */
[----:B012---:R-:W-:Y:S01]  /*30170*/  ENDCOLLECTIVE ;  /* 0x000000000000791b */ /* 0x007fe20003800000 */
.L_x_2113:
[----:B------:R-:W-:Y:S05]  /*30180*/  BRA `(.L_x_2114) ;  /* 0xffffffa000f47947 */ /* 0x000fea000383ffff */
.L_x_1947:
[----:B0-----:R0:W2:Y:S02]  /*30190*/  SYNCS.PHASECHK.TRANS64.TRYWAIT P0, [R17+URZ+0x30820], R0 ;  /* 0x03082000110075a7 */ /* 0x0010a4000800017f */
[----:B--2---:R-:W-:Y:S05]  /*301a0*/  @!P0 NANOSLEEP.SYNCS 0x989680 ;  /* 0x009896800000895d */ /* 0x004fea0003900000 */
[----:B------:R-:W2:Y:S02]  /*301b0*/  @!P0 SYNCS.PHASECHK.TRANS64 P0, [R17+URZ+0x30820], R0 ;  /* 0x03082000110085a7 */ /* 0x000ea4000800007f */
[----:B--2---:R-:W-:Y:S05]  /*301c0*/  @!P0 BRA `(.L_x_1947) ;  /* 0xfffffffc00f08947 */ /* 0x004fea000383ffff */
[----:B------:R-:W-:Y:S05]  /*301d0*/  BRA `(.L_x_2115) ;  /* 0xffffffa400707947 */ /* 0x000fea000383ffff */
.L_x_1952:
[----:B0-----:R0:W1:Y:S02]  /*301e0*/  SYNCS.PHASECHK.TRANS64.TRYWAIT P0, [R7+URZ+0x30840], R2 ;  /* 0x03084002070075a7 */ /* 0x001064000800017f */
[----:B-1----:R-:W-:Y:S05]  /*301f0*/  @!P0 NANOSLEEP.SYNCS 0x989680 ;  /* 0x009896800000895d */ /* 0x002fea0003900000 */
[----:B------:R-:W1:Y:S02]  /*30200*/  @!P0 SYNCS.PHASECHK.TRANS64 P0, [R7+URZ+0x30840], R2 ;  /* 0x03084002070085a7 */ /* 0x000e64000800007f */
[----:B-1----:R-:W-:Y:S05]  /*30210*/  @!P0 BRA `(.L_x_1952) ;  /* 0xfffffffc00f08947 */ /* 0x002fea000383ffff */
[----:B------:R-:W-:Y:S05]  /*30220*/  BRA `(.L_x_2116) ;  /* 0xffffffa800547947 */ /* 0x000fea000383ffff */
.L_x_1953:
        /* <DEDUP_REMOVED lines=8> */
.L_x_2118:
[----:B------:R-:W-:Y:S05]  /*302b0*/  BSYNC B1 ;  /* 0x0000000000017941 */ /* 0x000fea0003800000 */
.L_x_2117:
[----:B------:R-:W-:Y:S01]  /*302c0*/  MOV R13, R8 ;  /* 0x00000008000d7202 */ /* 0x000fe20000000f00 */
[----:B------:R-:W-:Y:S01]  /*302d0*/  IMAD.MOV.U32 R12, RZ, RZ, RZ ;  /* 0x000000ffff0c7224 */ /* 0x000fe200078e00ff */
[----:B------:R-:W-:Y:S01]  /*302e0*/  LOP3.LUT R16, R16, 0xffff7fff, RZ, 0xc0, !PT ;  /* 0xffff7fff10107812 */ /* 0x000fe200078ec0ff */
[----:B------:R-:W-:Y:S01]  /*302f0*/  IMAD.MOV.U32 R11, RZ, RZ, 0x181f ;  /* 0x0000181fff0b7424 */ /* 0x000fe200078e00ff */
[----:B------:R-:W-:Y:S01]  /*30300*/  SHF.L.U32 R4, R36, 0x1, RZ ;  /* 0x0000000124047819 */ /* 0x000fe200000006ff */
[----:B------:R-:W-:Y:S01]  /*30310*/  IMAD.MOV.U32 R15, RZ, RZ, -0x1 ;  /* 0xffffffffff0f7424 */ /* 0x000fe200078e00ff */
[----:B------:R-:W-:Y:S01]  /*30320*/  @P3 LOP3.LUT R16, R16, 0x8000, RZ, 0xfc, !PT ;  /* 0x0000800010103812 */ /* 0x000fe200078efcff */
[----:B------:R-:W-:Y:S02]  /*30330*/  IMAD.MOV.U32 R3, RZ, RZ, R14 ;  /* 0x000000ffff037224 */ /* 0x000fe400078e000e */
[----:B------:R-:W-:-:S07]  /*30340*/  IMAD R9, R9, 0x2, R17 ;  /* 0x0000000209097824 */ /* 0x000fce00078e0211 */
[----:B------:R-:W-:Y:S05]  /*30350*/  WARPSYNC.COLLECTIVE R15, `(.L_x_2119) ;  /* 0x000000000f087348 */ /* 0x000fea0003c00000 */
[----:B------:R0:W1:Y:S02]  /*30360*/  SHFL.IDX P6, R14, R13, R12, R11 ;  /* 0x0000000c0d0e7389 */ /* 0x00006400000c000b */
[----:B01----:R-:W-:Y:S01]  /*30370*/  ENDCOLLECTIVE ;  /* 0x000000000000791b */ /* 0x003fe20003800000 */
.L_x_2119:
        /* <DEDUP_REMOVED lines=8> */
[----:B------:R-:W-:Y:S01]  /*30400*/  LOP3.LUT P1, RZ, R16, 0x4, RZ, 0xc0, !PT ;  /* 0x0000000410ff7812 */ /* 0x000fe2000782c0ff */
[----:B------:R-:W-:-:S12]  /*30410*/  IMAD.MOV.U32 R2, RZ, RZ, R14 ;  /* 0x000000ffff027224 */ /* 0x000fd800078e000e */
[----:B------:R-:W-:Y:S05]  /*30420*/  WARPSYNC.COLLECTIVE R15, `(.L_x_2120) ;  /* 0x000000000f087348 */ /* 0x000fea0003c00000 */
[----:B------:R0:W1:Y:S02]  /*30430*/  SHFL.IDX P6, R14, R13, R12, R11 ;  /* 0x0000000c0d0e7389 */ /* 0x00006400000c000b */
[----:B01----:R-:W-:Y:S01]  /*30440*/  ENDCOLLECTIVE ;  /* 0x000000000000791b */ /* 0x003fe20003800000 */
.L_x_2120:
        /* <DEDUP_REMOVED lines=9> */
[----:B------:R-:W-:-:S03]  /*304e0*/  MOV R35, R14 ;  /* 0x0000000e00237202 */ /* 0x000fc60000000f00 */
[----:B------:R0:W-:Y:S04]  /*304f0*/  LDGSTS.E.BYPASS.LTC128B.128 [R9+0x26400], desc[UR60][R2.64+0x180], !P5 ;  /* 0x2640018002097fae */ /* 0x0001e8000e901d7c */
[----:B0-----:R-:W-:Y:S05]  /*30500*/  WARPSYNC.COLLECTIVE R15, `(.L_x_2121) ;  /* 0x000000000f087348 */ /* 0x001fea0003c00000 */
[----:B------:R1:W2:Y:S02]  /*30510*/  SHFL.IDX P6, R14, R13, R12, R11 ;  /* 0x0000000c0d0e7389 */ /* 0x0002a400000c000b */
[----:B012---:R-:W-:Y:S01]  /*30520*/  ENDCOLLECTIVE ;  /* 0x000000000000791b */ /* 0x007fe20003800000 */
.L_x_2121:
[----:B------:R-:W-:Y:S01]  /*30530*/  IMAD.MOV.U32 R13, RZ, RZ, R21 ;  /* 0x000000ffff0d7224 */ /* 0x000fe200078e0015 */
[----:B------:R-:W-:Y:S01]  /*30540*/  MOV R12, 0x2 ;  /* 0x00000002000c7802 */ /* 0x000fe20000000f00 */
[----:B------:R-:W-:-:S07]  /*30550*/  IMAD.MOV.U32 R2, RZ, RZ, R14 ;  /* 0x000000ffff027224 */ /* 0x000fce00078e000e */
[----:B------:R-:W-:Y:S05]  /*30560*/  WARPSYNC.COLLECTIVE R15, `(.L_x_2122) ;  /* 0x000000000f087348 */ /* 0x000fea0003c00000 */
[----:B------:R0:W1:Y:S02]  /*30570*/  SHFL.IDX P6, R14, R13, R12, R11 ;  /* 0x0000000c0d0e7389 */ /* 0x00006400000c000b */
[----:B01----:R-:W-:Y:S01]  /*30580*/  ENDCOLLECTIVE ;  /* 0x000000000000791b */ /* 0x003fe20003800000 */
.L_x_2122:
        /* <DEDUP_REMOVED lines=14> */
.L_x_2123:
[----:B------:R-:W-:Y:S01]  /*30670*/  MOV R13, R21 ;  /* 0x00000015000d7202 */ /* 0x000fe20000000f00 */
[----:B------:R-:W-:Y:S02]  /*30680*/  IMAD.MOV.U32 R12, RZ, RZ, 0x3 ;  /* 0x00000003ff0c7424 */ /* 0x000fe400078e00ff */
[----:B------:R-:W-:-:S07]  /*30690*/  IMAD.MOV.U32 R2, RZ, RZ, R14 ;  /* 0x000000ffff027224 */ /* 0x000fce00078e000e */
[----:B------:R-:W-:Y:S05]  /*306a0*/  WARPSYNC.COLLECTIVE R15, `(.L_x_2124) ;  /* 0x000000000f087348 */ /* 0x000fea0003c00000 */
[----:B------:R0:W1:Y:S02]  /*306b0*/  SHFL.IDX P6, R14, R13, R12, R11 ;  /* 0x0000000c0d0e7389 */ /* 0x00006400000c000b */
[----:B01----:R-:W-:Y:S01]  /*306c0*/  ENDCOLLECTIVE ;  /* 0x000000000000791b */ /* 0x003fe20003800000 */
.L_x_2124:
        /* <DEDUP_REMOVED lines=17> */
.L_x_2125:
[----:B------:R-:W-:Y:S01]  /*307e0*/  IMAD.MOV.U32 R2, RZ, RZ, R14 ;  /* 0x000000ffff027224 */ /* 0x000fe200078e000e */
[----:B------:R-:W-:Y:S06]  /*307f0*/  BRA `(.L_x_2126) ;  /* 0xffffffa400d07947 */ /* 0x000fec000383ffff */
.L_x_1958:
[----:B-1----:R1:W2:Y:S02]  /*30800*/  SYNCS.PHASECHK.TRANS64.TRYWAIT P0, [R7+URZ+0x30860], R2 ;  /* 0x03086002070075a7 */ /* 0x0022a4000800017f */
[----:B--2---:R-:W-:Y:S05]  /*30810*/  @!P0 NANOSLEEP.SYNCS 0x989680 ;  /* 0x009896800000895d */ /* 0x004fea0003900000 */
[----:B------:R-:W2:Y:S02]  /*30820*/  @!P0 SYNCS.PHASECHK.TRANS64 P0, [R7+URZ+0x30860], R2 ;  /* 0x03086002070085a7 */ /* 0x000ea4000800007f */
[----:B--2---:R-:W-:Y:S05]  /*30830*/  @!P0 BRA `(.L_x_1958) ;  /* 0xfffffffc00f08947 */ /* 0x004fea000383ffff */
[----:B------:R-:W-:Y:S05]  /*30840*/  BRA `(.L_x_2127) ;  /* 0xffffffa800487947 */ /* 0x000fea000383ffff */
.L_x_1959:
[----:B------:R-:W-:Y:S01]  /*30850*/  BSSY B1, `(.L_x_2128) ;  /* 0x0000008000017945 */ /* 0x000fe20003800000 */
[----:B------:R-:W-:Y:S01]  /*30860*/  MOV R13, R19 ;  /* 0x00000013000d7202 */ /* 0x000fe20000000f00 */
[----:B------:R-:W-:Y:S02]  /*30870*/  IMAD.MOV.U32 R12, RZ, RZ, RZ ;  /* 0x000000ffff0c7224 */ /* 0x000fe400078e00ff */
[----:B------:R-:W-:Y:S02]  /*30880*/  IMAD.MOV.U32 R11, RZ, RZ, 0x181f ;  /* 0x0000181fff0b7424 */ /* 0x000fe400078e00ff */
[----:B------:R-:W-:-:S07]  /*30890*/  IMAD.MOV.U32 R15, RZ, RZ, -0x1 ;  /* 0xffffffffff0f7424 */ /* 0x000fce00078e00ff */
[----:B-1----:R-:W-:Y:S05]  /*308a0*/  WARPSYNC.COLLECTIVE R15, `(.L_x_2129) ;  /* 0x000000000f087348 */ /* 0x002fea0003c00000 */
[----:B------:R0:W2:Y:S02]  /*308b0*/  SHFL.IDX P6, R14, R13, R12, R11 ;  /* 0x0000000c0d0e7389 */ /* 0x0000a400000c000b */
[----:B012---:R-:W-:Y:S01]  /*308c0*/  ENDCOLLECTIVE ;  /* 0x000000000000791b */ /* 0x007fe20003800000 */
.L_x_2129:
[----:B------:R-:W-:Y:S05]  /*308d0*/  BSYNC B1 ;  /* 0x0000000000017941 */ /* 0x000fea0003800000 */
.L_x_2128:
[----:B------:R-:W-:Y:S01]  /*308e0*/  MOV R13, R18 ;  /* 0x00000012000d7202 */ /* 0x000fe20000000f00 */
        /* <DEDUP_REMOVED lines=8> */
.L_x_2130:
[----:B------:R-:W-:Y:S02]  /*30970*/  IMAD.MOV.U32 R13, RZ, RZ, R19 ;  /* 0x000000ffff0d7224 */ /* 0x000fe400078e0013 */
[----:B------:R-:W-:Y:S02]  /*30980*/  IMAD.MOV.U32 R12, RZ, RZ, 0x1 ;  /* 0x00000001ff0c7424 */ /* 0x000fe400078e00ff */
[----:B------:R-:W-:-:S07]  /*30990*/  IMAD.MOV.U32 R2, RZ, RZ, R14 ;  /* 0x000000ffff027224 */ /* 0x000fce00078e000e */
[----:B------:R-:W-:Y:S05]  /*309a0*/  WARPSYNC.COLLECTIVE R15, `(.L_x_2131) ;  /* 0x000000000f087348 */ /* 0x000fea0003c00000 */
[----:B------:R0:W1:Y:S02]  /*309b0*/  SHFL.IDX P6, R14, R13, R12, R11 ;  /* 0x0000000c0d0e7389 */ /* 0x00006400000c000b */
[----:B01----:R-:W-:Y:S01]  /*309c0*/  ENDCOLLECTIVE ;  /* 0x000000000000791b */ /* 0x003fe20003800000 */
.L_x_2131:
[----:B------:R-:W-:-:S04]  /*309d0*/  IADD3 R2, P0, R2, R4, RZ ;  /* 0x0000000402027210 */ /* 0x000fc80007f1e0ff */
[----:B------:R-:W-:Y:S02]  /*309e0*/  IADD3.X R3, RZ, R3, RZ, P0, !PT ;  /* 0x00000003ff037210 */ /* 0x000fe400007fe4ff */
        /* <DEDUP_REMOVED lines=16> */
.L_x_2132:
[----:B------:R-:W-:Y:S02]  /*30af0*/  IMAD.MOV.U32 R13, RZ, RZ, R19 ;  /* 0x000000ffff0d7224 */ /* 0x000fe400078e0013 */
[----:B------:R-:W-:Y:S02]  /*30b00*/  IMAD.MOV.U32 R12, RZ, RZ, 0x2 ;  /* 0x00000002ff0c7424 */ /* 0x000fe400078e00ff */
[----:B------:R-:W-:-:S07]  /*30b10*/  IMAD.MOV.U32 R2, RZ, RZ, R14 ;  /* 0x000000ffff027224 */ /* 0x000fce00078e000e */
[----:B------:R-:W-:Y:S05]  /*30b20*/  WARPSYNC.COLLECTIVE R15, `(.L_x_2133) ;  /* 0x000000000f087348 */ /* 0x000fea0003c00000 */
[----:B------:R0:W1:Y:S02]  /*30b30*/  SHFL.IDX P6, R14, R13, R12, R11 ;  /* 0x0000000c0d0e7389 */ /* 0x00006400000c000b */
[----:B01----:R-:W-:Y:S01]  /*30b40*/  ENDCOLLECTIVE ;  /* 0x000000000000791b */ /* 0x003fe20003800000 */
.L_x_2133:
        /* <DEDUP_REMOVED lines=18> */
.L_x_2134:
[----:B------:R-:W-:Y:S01]  /*30c70*/  IMAD.MOV.U32 R13, RZ, RZ, R19 ;  /* 0x000000ffff0d7224 */ /* 0x000fe200078e0013 */
[----:B------:R-:W-:Y:S01]  /*30c80*/  MOV R12, 0x3 ;  /* 0x00000003000c7802 */ /* 0x000fe20000000f00 */
[----:B------:R-:W-:-:S07]  /*30c90*/  IMAD.MOV.U32 R2, RZ, RZ, R14 ;  /* 0x000000ffff027224 */ /* 0x000fce00078e000e */
[----:B------:R-:W-:Y:S05]  /*30ca0*/  WARPSYNC.COLLECTIVE R15, `(.L_x_2135) ;  /* 0x000000000f087348 */ /* 0x000fea0003c00000 */
[----:B------:R0:W1:Y:S02]  /*30cb0*/  SHFL.IDX P6, R14, R13, R12, R11 ;  /* 0x0000000c0d0e7389 */ /* 0x00006400000c000b */
[----:B01----:R-:W-:Y:S01]  /*30cc0*/  ENDCOLLECTIVE ;  /* 0x000000000000791b */ /* 0x003fe20003800000 */
.L_x_2135:
        /* <DEDUP_REMOVED lines=13> */
.L_x_2136:
[----:B------:R-:W-:Y:S01]  /*30da0*/  @!PT LDS RZ, [RZ] ;  /* 0x00000000fffff984 */ /* 0x000fe20000000800 */
[----:B------:R-:W-:Y:S01]  /*30db0*/  @!PT LDS RZ, [RZ] ;  /* 0x00000000fffff984 */ /* 0x000fe20000000800 */
[----:B------:R-:W-:Y:S01]  /*30dc0*/  @!PT LDS RZ, [RZ] ;  /* 0x00000000fffff984 */ /* 0x000fe20000000800 */
[----:B------:R-:W-:Y:S01]  /*30dd0*/  LDGSTS.E.BYPASS.LTC128B.128 [R6+0x3400], desc[UR60][R2.64+0x80], !P0 ;  /* 0x0340008002067fae */ /* 0x000fe2000c101d7c */
[----:B------:R-:W-:-:S13]  /*30de0*/  ISETP.LT.OR P0, PT, R8, 0x21, P2 ;  /* 0x000000210800780c */ /* 0x000fda0001701670 */
[----:B------:R-:W-:Y:S01]  /*30df0*/  LDGSTS.E.BYPASS.LTC128B.128 [R6+0x5400], desc[UR60][R2.64+0x100], !P0 ;  /* 0x0540010002067fae */ /* 0x000fe2000c101d7c */
[----:B------:R-:W-:-:S13]  /*30e00*/  ISETP.LT.OR P0, PT, R8, 0x21, P1 ;  /* 0x000000210800780c */ /* 0x000fda0000f01670 */
[----:B------:R0:W-:Y:S02]  /*30e10*/  LDGSTS.E.BYPASS.LTC128B.128 [R6+0x7400], desc[UR60][R2.64+0x180], !P0 ;  /* 0x0740018002067fae */ /* 0x0001e4000c101d7c */
[----:B0-----:R-:W-:Y:S01]  /*30e20*/  IMAD.MOV.U32 R2, RZ, RZ, R14 ;  /* 0x000000ffff027224 */ /* 0x001fe200078e000e */
[----:B------:R-:W-:Y:S06]  /*30e30*/  BRA `(.L_x_2137) ;  /* 0xffffffa400947947 */ /* 0x000fec000383ffff */
.L_x_1967:
[----:B0-----:R0:W2:Y:S02]  /*30e40*/  SYNCS.PHASECHK.TRANS64.TRYWAIT P0, [R4+URZ+0x30860], R3 ;  /* 0x03086003040075a7 */ /* 0x0010a4000800017f */
[----:B--2---:R-:W-:Y:S05]  /*30e50*/  @!P0 NANOSLEEP.SYNCS 0x989680 ;  /* 0x009896800000895d */ /* 0x004fea0003900000 */
[----:B------:R-:W2:Y:S02]  /*30e60*/  @!P0 SYNCS.PHASECHK.TRANS64 P0, [R4+URZ+0x30860], R3 ;  /* 0x03086003040085a7 */ /* 0x000ea4000800007f */
[----:B--2---:R-:W-:Y:S05]  /*30e70*/  @!P0 BRA `(.L_x_1967) ;  /* 0xfffffffc00f08947 */ /* 0x004fea000383ffff */
[----:B------:R-:W-:Y:S05]  /*30e80*/  BRA `(.L_x_2138) ;  /* 0xffffffa800b87947 */ /* 0x000fea000383ffff */
.L_x_1968:
[----:B------:R-:W-:Y:S01]  /*30e90*/  BSSY B0, `(.L_x_2139) ;  /* 0x0000008000007945 */ /* 0x000fe20003800000 */
[----:B------:R-:W-:Y:S01]  /*30ea0*/  IMAD.MOV.U32 R13, RZ, RZ, R19 ;  /* 0x000000ffff0d7224 */ /* 0x000fe200078e0013 */
[----:B------:R-:W-:Y:S01]  /*30eb0*/  MOV R12, RZ ;  /* 0x000000ff000c7202 */ /* 0x000fe20000000f00 */
[----:B------:R-:W-:Y:S02]  /*30ec0*/  IMAD.MOV.U32 R11, RZ, RZ, 0x181f ;  /* 0x0000181fff0b7424 */ /* 0x000fe400078e00ff */
[----:B------:R-:W-:-:S07]  /*30ed0*/  IMAD.MOV.U32 R15, RZ, RZ, -0x1 ;  /* 0xffffffffff0f7424 */ /* 0x000fce00078e00ff */
[----:B01----:R-:W-:Y:S05]  /*30ee0*/  WARPSYNC.COLLECTIVE R15, `(.L_x_2140) ;  /* 0x000000000f087348 */ /* 0x003fea0003c00000 */
[----:B------:R2:W3:Y:S02]  /*30ef0*/  SHFL.IDX P6, R14, R13, R12, R11 ;  /* 0x0000000c0d0e7389 */ /* 0x0004e400000c000b */
[----:B0123--:R-:W-:Y:S01]  /*30f00*/  ENDCOLLECTIVE ;  /* 0x000000000000791b */ /* 0x00ffe20003800000 */
.L_x_2140:
[----:B------:R-:W-:Y:S05]  /*30f10*/  BSYNC B0 ;  /* 0x0000000000007941 */ /* 0x000fea0003800000 */
.L_x_2139:
[----:B------:R-:W-:Y:S01]  /*30f20*/  IMAD.MOV.U32 R13, RZ, RZ, R18 ;  /* 0x000000ffff0d7224 */ /* 0x000fe200078e0012 */
[----:B------:R-:W-:Y:S01]  /*30f30*/  MOV R12, RZ ;  /* 0x000000ff000c7202 */ /* 0x000fe20000000f00 */
[----:B------:R-:W-:Y:S01]  /*30f40*/  IMAD.MOV.U32 R11, RZ, RZ, 0x181f ;  /* 0x0000181fff0b7424 */ /* 0x000fe200078e00ff */
[C---:B------:R-:W-:Y:S01]  /*30f50*/  LOP3.LUT R7, R36.reuse, 0x40, RZ, 0xfc, !PT ;  /* 0x0000004024077812 */ /* 0x040fe200078efcff */
[----:B------:R-:W-:Y:S01]  /*30f60*/  IMAD.MOV.U32 R15, RZ, RZ, -0x1 ;  /* 0xffffffffff0f7424 */ /* 0x000fe200078e00ff */
[----:B------:R-:W-:Y:S01]  /*30f70*/  LOP3.LUT R6, R36, 0x80, RZ, 0xfc, !PT ;  /* 0x0000008024067812 */ /* 0x000fe200078efcff */
[----:B------:R-:W-:Y:S01]  /*30f80*/  IMAD.MOV.U32 R3, RZ, RZ, R14 ;  /* 0x000000ffff037224 */ /* 0x000fe200078e000e */
[----:B------:R-:W-:Y:S01]  /*30f90*/  LEA R0, R0, R17, 0x1 ;  /* 0x0000001100007211 */ /* 0x000fe200078e08ff */
[----:B------:R-:W-:-:S07]  /*30fa0*/  IMAD.SHL.U32 R8, R36, 0x2, RZ ;  /* 0x0000000224087824 */ /* 0x000fce00078e00ff */
[----:B------:R-:W-:Y:S05]  /*30fb0*/  WARPSYNC.COLLECTIVE R15, `(.L_x_2141) ;  /* 0x000000000f087348 */ /* 0x000fea0003c00000 */
[----:B------:R0:W1:Y:S02]  /*30fc0*/  SHFL.IDX P6, R14, R13, R12, R11 ;  /* 0x0000000c0d0e7389 */ /* 0x00006400000c000b */
[----:B01----:R-:W-:Y:S01]  /*30fd0*/  ENDCOLLECTIVE ;  /* 0x000000000000791b */ /* 0x003fe20003800000 */
.L_x_2141:
[----:B------:R-:W-:Y:S02]  /*30fe0*/  ULDC UR4, c[0x0][0x2f4] ;  /* 0x0000bd0000047ab9 */ /* 0x000fe40000000800 */
        /* <DEDUP_REMOVED lines=19> */
.L_x_2142:
[----:B------:R-:W-:Y:S01]  /*31120*/  @!PT LDS RZ, [RZ] ;  /* 0x00000000fffff984 */ /* 0x000fe20000000800 */
[----:B------:R-:W-:Y:S01]  /*31130*/  @!PT LDS RZ, [RZ] ;  /* 0x00000000fffff984 */ /* 0x000fe20000000800 */
[----:B------:R-:W-:Y:S01]  /*31140*/  @!PT LDS RZ, [RZ] ;  /* 0x00000000fffff984 */ /* 0x000fe20000000800 */
[----:B------:R-:W-:Y:S01]  /*31150*/  LDGSTS.E.BYPASS.LTC128B.128 [R0+0x4400], desc[UR60][R2.64+0x100], !P4 ;  /* 0x0440010002007fae */ /* 0x000fe2000e101d7c */
[----:B------:R-:W-:Y:S01]  /*31160*/  ISETP.LT.OR P4, PT, R5, 0x1, P0 ;  /* 0x000000010500780c */ /* 0x000fe20000781670 */
[----:B------:R-:W-:-:S12]  /*31170*/  IMAD.MOV.U32 R13, RZ, RZ, R18 ;  /* 0x000000ffff0d7224 */ /* 0x000fd800078e0012 */
[----:B------:R0:W-:Y:S02]  /*31180*/  LDGSTS.E.BYPASS.LTC128B.128 [R0+0x6400], desc[UR60][R2.64+0x180], !P4 ;  /* 0x0640018002007fae */ /* 0x0001e4000e101d7c */
[----:B0-----:R-:W-:-:S07]  /*31190*/  IMAD.MOV.U32 R3, RZ, RZ, R14 ;  /* 0x000000ffff037224 */ /* 0x001fce00078e000e */
[----:B------:R-:W-:Y:S05]  /*311a0*/  WARPSYNC.COLLECTIVE R15, `(.L_x_2143) ;  /* 0x000000000f087348 */ /* 0x000fea0003c00000 */
[----:B------:R0:W1:Y:S02]  /*311b0*/  SHFL.IDX P6, R14, R13, R12, R11 ;  /* 0x0000000c0d0e7389 */ /* 0x00006400000c000b */
[----:B01----:R-:W-:Y:S01]  /*311c0*/  ENDCOLLECTIVE ;  /* 0x000000000000791b */ /* 0x003fe20003800000 */
.L_x_2143:
[----:B------:R-:W-:Y:S02]  /*311d0*/  IMAD.MOV.U32 R13, RZ, RZ, R19 ;  /* 0x000000ffff0d7224 */ /* 0x000fe400078e0013 */
[----:B------:R-:W-:Y:S01]  /*311e0*/  IMAD.MOV.U32 R12, RZ, RZ, 0x2 ;  /* 0x00000002ff0c7424 */ /* 0x000fe200078e00ff */
[----:B------:R-:W-:-:S13]  /*311f0*/  IADD3 R2, P4, R14, R8, RZ ;  /* 0x000000080e027210 */ /* 0x000fda0007f9e0ff */
[----:B------:R-:W-:Y:S05]  /*31200*/  WARPSYNC.COLLECTIVE R15, `(.L_x_2144) ;  /* 0x000000000f087348 */ /* 0x000fea0003c00000 */
[----:B------:R0:W1:Y:S02]  /*31210*/  SHFL.IDX P6, R14, R13, R12, R11 ;  /* 0x0000000c0d0e7389 */ /* 0x00006400000c000b */
[----:B01----:R-:W-:Y:S01]  /*31220*/  ENDCOLLECTIVE ;  /* 0x000000000000791b */ /* 0x003fe20003800000 */
.L_x_2144:
[----:B------:R-:W-:Y:S02]  /*31230*/  IADD3.X R3, RZ, R3, RZ, P4, !PT ;  /* 0x00000003ff037210 */ /* 0x000fe400027fe4ff */
        /* <DEDUP_REMOVED lines=11> */
.L_x_2145:
        /* <DEDUP_REMOVED lines=14> */
.L_x_2146:
        /* <DEDUP_REMOVED lines=12> */
.L_x_2147:
        /* <DEDUP_REMOVED lines=9> */
.L_x_1973:
[----:B------:R-:W-:Y:S01]  /*31520*/  BSSY B0, `(.L_x_2149) ;  /* 0x0000008000007945 */ /* 0x000fe20003800000 */
[----:B------:R-:W-:Y:S01]  /*31530*/  MOV R13, R24 ;  /* 0x00000018000d7202 */ /* 0x000fe20000000f00 */
[----:B------:R-:W-:Y:S02]  /*31540*/  IMAD.MOV.U32 R12, RZ, RZ, RZ ;  /* 0x000000ffff0c7224 */ /* 0x000fe400078e00ff */
[----:B------:R-:W-:Y:S02]  /*31550*/  IMAD.MOV.U32 R11, RZ, RZ, 0x1f ;  /* 0x0000001fff0b7424 */ /* 0x000fe400078e00ff */
[----:B------:R-:W-:-:S07]  /*31560*/  IMAD.MOV.U32 R15, RZ, RZ, -0x1 ;  /* 0xffffffffff0f7424 */ /* 0x000fce00078e00ff */
[----:B0-----:R-:W-:Y:S05]  /*31570*/  WARPSYNC.COLLECTIVE R15, `(.L_x_2150) ;  /* 0x000000000f087348 */ /* 0x001fea0003c00000 */
[----:B------:R1:W2:Y:S02]  /*31580*/  SHFL.IDX P6, R14, R13, R12, R11 ;  /* 0x0000000c0d0e7389 */ /* 0x0002a400000c000b */
[----:B012---:R-:W-:Y:S01]  /*31590*/  ENDCOLLECTIVE ;  /* 0x000000000000791b */ /* 0x007fe20003800000 */
.L_x_2150:
[----:B------:R-:W-:Y:S05]  /*315a0*/  BSYNC B0 ;  /* 0x0000000000007941 */ /* 0x000fea0003800000 */
.L_x_2149:
[----:B------:R-:W-:Y:S01]  /*315b0*/  MOV R13, R24 ;  /* 0x00000018000d7202 */ /* 0x000fe20000000f00 */
[----:B------:R-:W-:Y:S01]  /*315c0*/  IMAD.MOV.U32 R12, RZ, RZ, 0x1 ;  /* 0x00000001ff0c7424 */ /* 0x000fe200078e00ff */
[----:B------:R-:W-:Y:S01]  /*315d0*/  IADD3 R9, R27, R10, RZ ;  /* 0x0000000a1b097210 */ /* 0x000fe20007ffe0ff */
[----:B------:R-:W-:Y:S02]  /*315e0*/  IMAD.MOV.U32 R11, RZ, RZ, 0x1f ;  /* 0x0000001fff0b7424 */ /* 0x000fe400078e00ff */
[----:B------:R-:W-:Y:S02]  /*315f0*/  IMAD.MOV.U32 R15, RZ, RZ, -0x1 ;  /* 0xffffffffff0f7424 */ /* 0x000fe400078e00ff */
[----:B------:R-:W-:-:S07]  /*31600*/  IMAD.MOV.U32 R0, RZ, RZ, R14 ;  /* 0x000000ffff007224 */ /* 0x000fce00078e000e */
[----:B------:R-:W-:Y:S05]  /*31610*/  WARPSYNC.COLLECTIVE R15, `(.L_x_2151) ;  /* 0x000000000f087348 */ /* 0x000fea0003c00000 */
[----:B------:R0:W1:Y:S02]  /*31620*/  SHFL.IDX P6, R14, R13, R12, R11 ;  /* 0x0000000c0d0e7389 */ /* 0x00006400000c000b */
[----:B01----:R-:W-:Y:S01]  /*31630*/  ENDCOLLECTIVE ;  /* 0x000000000000791b */ /* 0x003fe20003800000 */
.L_x_2151:
[----:B------:R-:W-:Y:S02]  /*31640*/  ULDC UR4, c[0x0][0xc3c] ;  /* 0x00030f0000047ab9 */ /* 0x000fe40000000800 */
[----:B------:R-:W-:-:S13]  /*31650*/  ISETP.GE.OR P1, PT, R9, UR4, !P0 ;  /* 0x0000000409007c0c */ /* 0x000fda000c726670 */
[----:B------:R-:W0:Y:S08]  /*31660*/  @!P1 LDC.64 R2, c[0x0][0xc80] ;  /* 0x00032000ff029b82 */ /* 0x000e300000000a00 */
[----:B------:R-:W1:Y:S01]  /*31670*/  @!P1 LDC.64 R4, c[0x0][0xc78] ;  /* 0x00031e00ff049b82 */ /* 0x000e620000000a00 */
[----:B------:R-:W-:Y:S01]  /*31680*/  CS2R R24, SRZ ;  /* 0x0000000000187805 */ /* 0x000fe2000001ff00 */
[----:B------:R-:W-:-:S02]  /*31690*/  IMAD.MOV.U32 R8, RZ, RZ, RZ ;  /* 0x000000ffff087224 */ /* 0x000fc400078e00ff */
[----:B------:R-:W-:Y:S02]  /*316a0*/  IMAD.MOV.U32 R11, RZ, RZ, RZ ;  /* 0x000000ffff0b7224 */ /* 0x000fe400078e00ff */
[----:B------:R-:W-:Y:S02]  /*316b0*/  IMAD.MOV.U32 R6, RZ, RZ, R14 ;  /* 0x000000ffff067224 */ /* 0x000fe400078e000e */
[----:B0-----:R-:W-:-:S05]  /*316c0*/  @!P1 IMAD.WIDE R2, R9, 0x4, R2 ;  /* 0x0000000409029825 */ /* 0x001fca00078e0202 */
[----:B------:R1:W2:Y:S02]  /*316d0*/  @!P1 LDG.E R7, desc[UR60][R2.64] ;  /* 0x0000003c02079981 */ /* 0x0002a4000c1e1900 */
[----:B-1----:R-:W-:-:S05]  /*316e0*/  @!P1 IMAD.WIDE R2, R9, 0x4, R4 ;  /* 0x0000000409029825 */ /* 0x002fca00078e0204 */
[----:B------:R-:W3:Y:S01]  /*316f0*/  @!P1 LDG.E R4, desc[UR60][R2.64] ;  /* 0x0000003c02049981 */ /* 0x000ee2000c1e1900 */
[C---:B------:R-:W-:Y:S02]  /*31700*/  ISETP.GE.U32.AND P2, PT, R10.reuse, 0x2, PT ;  /* 0x000000020a00780c */ /* 0x040fe40003f46070 */
[C---:B------:R-:W-:Y:S02]  /*31710*/  ISETP.GE.U32.AND P3, PT, R10.reuse, 0x4, PT ;  /* 0x000000040a00780c */ /* 0x040fe40003f66070 */
[C---:B------:R-:W-:Y:S02]  /*31720*/  ISETP.GE.U32.AND P4, PT, R10.reuse, 0x8, PT ;  /* 0x000000080a00780c */ /* 0x040fe40003f86070 */
[C---:B------:R-:W-:Y:S01]  /*31730*/  ISETP.GE.U32.AND P5, PT, R10.reuse, 0x10, PT ;  /* 0x000000100a00780c */ /* 0x040fe20003fa6070 */
[----:B--2---:R-:W-:Y:S02]  /*31740*/  @!P1 IMAD.MOV.U32 R25, RZ, RZ, R7 ;  /* 0x000000ffff199224 */ /* 0x004fe400078e0007 */
[----:B---3--:R-:W-:Y:S01]  /*31750*/  @!P1 IMAD.MOV.U32 R8, RZ, RZ, R4 ;  /* 0x000000ffff089224 */ /* 0x008fe200078e0004 */
[----:B------:R-:W-:-:S03]  /*31760*/  ISETP.NE.AND P1, PT, R10, RZ, PT ;  /* 0x000000ff0a00720c */ /* 0x000fc60003f25270 */
[----:B------:R-:W-:-:S10]  /*31770*/  IMAD R13, R8, R25, RZ ;  /* 0x00000019080d7224 */ /* 0x000fd400078e02ff */
[----:B------:R-:W-:Y:S05]  /*31780*/  WARPSYNC.COLLECTIVE R15, `(.L_x_2152) ;  /* 0x000000000f087348 */ /* 0x000fea0003c00000 */
[----:B------:R0:W1:Y:S02]  /*31790*/  SHFL.UP P6, R14, R13, R12, R11 ;  /* 0x0400000c0d0e7389 */ /* 0x00006400000c000b */
[----:B01----:R-:W-:Y:S01]  /*317a0*/  ENDCOLLECTIVE ;  /* 0x000000000000791b */ /* 0x003fe20003800000 */
.L_x_2152:
[----:B------:R-:W-:Y:S01]  /*317b0*/  IMAD.MOV.U32 R12, RZ, RZ, 0x2 ;  /* 0x00000002ff0c7424 */ /* 0x000fe200078e00ff */
[----:B------:R-:W-:-:S04]  /*317c0*/  SEL R4, R14, RZ, P1 ;  /* 0x000000ff0e047207 */ /* 0x000fc80000800000 */
[----:B------:R-:W-:-:S05]  /*317d0*/  IADD3 R4, R13, R4, RZ ;  /* 0x000000040d047210 */ /* 0x000fca0007ffe0ff */
[----:B------:R-:W-:-:S07]  /*317e0*/  IMAD.MOV.U32 R13, RZ, RZ, R4 ;  /* 0x000000ffff0d7224 */ /* 0x000fce00078e0004 */
[----:B------:R-:W-:Y:S05]  /*317f0*/  WARPSYNC.COLLECTIVE R15, `(.L_x_2153) ;  /* 0x000000000f087348 */ /* 0x000fea0003c00000 */
[----:B------:R0:W1:Y:S02]  /*31800*/  SHFL.UP P6, R14, R13, R12, R11 ;  /* 0x0400000c0d0e7389 */ /* 0x00006400000c000b */
[----:B01----:R-:W-:Y:S01]  /*31810*/  ENDCOLLECTIVE ;  /* 0x000000000000791b */ /* 0x003fe20003800000 */
.L_x_2153:
[----:B------:R-:W-:Y:S02]  /*31820*/  MOV R12, 0x4 ;  /* 0x00000004000c7802 */ /* 0x000fe40000000f00 */
[----:B------:R-:W-:-:S05]  /*31830*/  SEL R3, R14, RZ, P2 ;  /* 0x000000ff0e037207 */ /* 0x000fca0001000000 */
[----:B------:R-:W-:-:S04]  /*31840*/  IMAD.IADD R2, R4, 0x1, R3 ;  /* 0x0000000104027824 */ /* 0x000fc800078e0203 */
[----:B------:R-:W-:-:S07]  /*31850*/  IMAD.MOV.U32 R13, RZ, RZ, R2 ;  /* 0x000000ffff0d7224 */ /* 0x000fce00078e0002 */
[----:B------:R-:W-:Y:S05]  /*31860*/  WARPSYNC.COLLECTIVE R15, `(.L_x_2154) ;  /* 0x000000000f087348 */ /* 0x000fea0003c00000 */
[----:B------:R0:W1:Y:S02]  /*31870*/  SHFL.UP P6, R14, R13, R12, R11 ;  /* 0x0400000c0d0e7389 */ /* 0x00006400000c000b */
[----:B01----:R-:W-:Y:S01]  /*31880*/  ENDCOLLECTIVE ;  /* 0x000000000000791b */ /* 0x003fe20003800000 */
.L_x_2154:
[----:B------:R-:W-:Y:S01]  /*31890*/  IMAD.MOV.U32 R12, RZ, RZ, 0x8 ;  /* 0x00000008ff0c7424 */ /* 0x000fe200078e00ff */
[----:B------:R-:W-:-:S05]  /*318a0*/  SEL R3, R14, RZ, P3 ;  /* 0x000000ff0e037207 */ /* 0x000fca0001800000 */
[----:B------:R-:W-:-:S04]  /*318b0*/  IMAD.IADD R3, R2, 0x1, R3 ;  /* 0x0000000102037824 */ /* 0x000fc800078e0203 */
[----:B------:R-:W-:-:S07]  /*318c0*/  IMAD.MOV.U32 R13, RZ, RZ, R3 ;  /* 0x000000ffff0d7224 */ /* 0x000fce00078e0003 */
[----:B------:R-:W-:Y:S05]  /*318d0*/  WARPSYNC.COLLECTIVE R15, `(.L_x_2155) ;  /* 0x000000000f087348 */ /* 0x000fea0003c00000 */
[----:B------:R0:W1:Y:S02]  /*318e0*/  SHFL.UP P6, R14, R13, R12, R11 ;  /* 0x0400000c0d0e7389 */ /* 0x00006400000c000b */
[----:B01----:R-:W-:Y:S01]  /*318f0*/  ENDCOLLECTIVE ;  /* 0x000000000000791b */ /* 0x003fe20003800000 */
.L_x_2155:
[----:B------:R-:W-:Y:S01]  /*31900*/  IMAD.MOV.U32 R12, RZ, RZ, 0x10 ;  /* 0x00000010ff0c7424 */ /* 0x000fe200078e00ff */
[----:B------:R-:W-:-:S05]  /*31910*/  SEL R4, R14, RZ, P4 ;  /* 0x000000ff0e047207 */ /* 0x000fca0002000000 */
[----:B------:R-:W-:-:S05]  /*31920*/  IMAD.IADD R4, R3, 0x1, R4 ;  /* 0x0000000103047824 */ /* 0x000fca00078e0204 */
[----:B------:R-:W-:-:S07]  /*31930*/  MOV R13, R4 ;  /* 0x00000004000d7202 */ /* 0x000fce0000000f00 */
[----:B------:R-:W-:Y:S05]  /*31940*/  WARPSYNC.COLLECTIVE R15, `(.L_x_2156) ;  /* 0x000000000f087348 */ /* 0x000fea0003c00000 */
[----:B------:R0:W1:Y:S02]  /*31950*/  SHFL.UP P6, R14, R13, R12, R11 ;  /* 0x0400000c0d0e7389 */ /* 0x00006400000c000b */
[----:B01----:R-:W-:Y:S01]  /*31960*/  ENDCOLLECTIVE ;  /* 0x000000000000791b */ /* 0x003fe20003800000 */
.L_x_2156:
[----:B------:R-:W-:Y:S01]  /*31970*/  IMAD.MOV.U32 R12, RZ, RZ, 0x1f ;  /* 0x0000001fff0c7424 */ /* 0x000fe200078e00ff */
[----:B------:R-:W-:Y:S02]  /*31980*/  MOV R11, 0x1f ;  /* 0x0000001f000b7802 */ /* 0x000fe40000000f00 */
[----:B------:R-:W-:-:S05]  /*31990*/  SEL R3, R14, RZ, P5 ;  /* 0x000000ff0e037207 */ /* 0x000fca0002800000 */
[----:B------:R-:W-:-:S04]  /*319a0*/  IMAD.IADD R3, R4, 0x1, R3 ;  /* 0x0000000104037824 */ /* 0x000fc800078e0203 */
[----:B------:R-:W-:-:S07]  /*319b0*/  IMAD.MOV.U32 R13, RZ, RZ, R3 ;  /* 0x000000ffff0d7224 */ /* 0x000fce00078e0003 */
[----:B------:R-:W-:Y:S05]  /*319c0*/  WARPSYNC.COLLECTIVE R15, `(.L_x_2157) ;  /* 0x000000000f087348 */ /* 0x000fea0003c00000 */
[----:B------:R0:W1:Y:S02]  /*319d0*/  SHFL.IDX P6, R14, R13, R12, R11 ;  /* 0x0000000c0d0e7389 */ /* 0x00006400000c000b */
[----:B01----:R-:W-:Y:S01]  /*319e0*/  ENDCOLLECTIVE ;  /* 0x000000000000791b */ /* 0x003fe20003800000 */
.L_x_2157:
[----:B------:R-:W-:Y:S05]  /*319f0*/  BRA `(.L_x_2158) ;  /* 0xffffffa800107947 */ /* 0x000fea000383ffff */
.L_x_1976:
[----:B------:R-:W-:Y:S01]  /*31a00*/  BSSY B0, `(.L_x_2159) ;  /* 0x0000007000007945 */ /* 0x000fe20003800000 */
[----:B------:R-:W-:Y:S02]  /*31a10*/  IMAD.MOV.U32 R12, RZ, RZ, 0x1 ;  /* 0x00000001ff0c7424 */ /* 0x000fe400078e00ff */
[----:B------:R-:W-:Y:S02]  /*31a20*/  IMAD.MOV.U32 R11, RZ, RZ, RZ ;  /* 0x000000ffff0b7224 */ /* 0x000fe400078e00ff */
[----:B------:R-:W-:-:S07]  /*31a30*/  IMAD.MOV.U32 R15, RZ, RZ, -0x1 ;  /* 0xffffffffff0f7424 */ /* 0x000fce00078e00ff */
[----:B------:R-:W-:Y:S05]  /*31a40*/  WARPSYNC.COLLECTIVE R15, `(.L_x_2160) ;  /* 0x000000000f087348 */ /* 0x000fea0003c00000 */
[----:B------:R0:W1:Y:S02]  /*31a50*/  SHFL.UP P6, R14, R13, R12, R11 ;  /* 0x0400000c0d0e7389 */ /* 0x00006400000c000b */
[----:B01----:R-:W-:Y:S01]  /*31a60*/  ENDCOLLECTIVE ;  /* 0x000000000000791b */ /* 0x003fe20003800000 */
.L_x_2160:
[----:B------:R-:W-:Y:S05]  /*31a70*/  BSYNC B0 ;  /* 0x0000000000007941 */ /* 0x000fea0003800000 */
.L_x_2159:
[----:B------:R-:W-:Y:S01]  /*31a80*/  SEL R14, R14, RZ, P1 ;  /* 0x000000ff0e0e7207 */ /* 0x000fe20000800000 */
[----:B------:R-:W-:Y:S01]  /*31a90*/  IMAD.MOV.U32 R11, RZ, RZ, RZ ;  /* 0x000000ffff0b7224 */ /* 0x000fe200078e00ff */
[----:B------:R-:W-:Y:S01]  /*31aa0*/  MOV R12, 0x2 ;  /* 0x00000002000c7802 */ /* 0x000fe20000000f00 */
[----:B------:R-:W-:Y:S02]  /*31ab0*/  IMAD.MOV.U32 R15, RZ, RZ, -0x1 ;  /* 0xffffffffff0f7424 */ /* 0x000fe400078e00ff */
[----:B------:R-:W-:-:S07]  /*31ac0*/  IMAD.IADD R13, R13, 0x1, R14 ;  /* 0x000000010d0d7824 */ /* 0x000fce00078e020e */
[----:B------:R-:W-:Y:S05]  /*31ad0*/  WARPSYNC.COLLECTIVE R15, `(.L_x_2161) ;  /* 0x000000000f087348 */ /* 0x000fea0003c00000 */
[----:B------:R0:W1:Y:S02]  /*31ae0*/  SHFL.UP P6, R14, R13, R12, R11 ;  /* 0x0400000c0d0e7389 */ /* 0x00006400000c000b */
[----:B01----:R-:W-:Y:S01]  /*31af0*/  ENDCOLLECTIVE ;  /* 0x000000000000791b */ /* 0x003fe20003800000 */
.L_x_2161:
[----:B------:R-:W-:Y:S02]  /*31b00*/  MOV R12, 0x4 ;  /* 0x00000004000c7802 */ /* 0x000fe40000000f00 */
[----:B------:R-:W-:-:S05]  /*31b10*/  SEL R2, R14, RZ, P2 ;  /* 0x000000ff0e027207 */ /* 0x000fca0001000000 */
[----:B------:R-:W-:-:S04]  /*31b20*/  IMAD.IADD R2, R13, 0x1, R2 ;  /* 0x000000010d027824 */ /* 0x000fc800078e0202 */
[----:B------:R-:W-:-:S07]  /*31b30*/  IMAD.MOV.U32 R13, RZ, RZ, R2 ;  /* 0x000000ffff0d7224 */ /* 0x000fce00078e0002 */
[----:B------:R-:W-:Y:S05]  /*31b40*/  WARPSYNC.COLLECTIVE R15, `(.L_x_2162) ;  /* 0x000000000f087348 */ /* 0x000fea0003c00000 */
[----:B------:R0:W1:Y:S02]  /*31b50*/  SHFL.UP P6, R14, R13, R12, R11 ;  /* 0x0400000c0d0e7389 */ /* 0x00006400000c000b */
[----:B01----:R-:W-:Y:S01]  /*31b60*/  ENDCOLLECTIVE ;  /* 0x000000000000791b */ /* 0x003fe20003800000 */
.L_x_2162:
[----:B------:R-:W-:Y:S01]  /*31b70*/  IMAD.MOV.U32 R12, RZ, RZ, 0x8 ;  /* 0x00000008ff0c7424 */ /* 0x000fe200078e00ff */
[----:B------:R-:W-:-:S05]  /*31b80*/  SEL R3, R14, RZ, P3 ;  /* 0x000000ff0e037207 */ /* 0x000fca0001800000 */
[----:B------:R-:W-:-:S04]  /*31b90*/  IMAD.IADD R3, R2, 0x1, R3 ;  /* 0x0000000102037824 */ /* 0x000fc800078e0203 */
[----:B------:R-:W-:-:S07]  /*31ba0*/  IMAD.MOV.U32 R13, RZ, RZ, R3 ;  /* 0x000000ffff0d7224 */ /* 0x000fce00078e0003 */
[----:B------:R-:W-:Y:S05]  /*31bb0*/  WARPSYNC.COLLECTIVE R15, `(.L_x_2163) ;  /* 0x000000000f087348 */ /* 0x000fea0003c00000 */
[----:B------:R0:W1:Y:S02]  /*31bc0*/  SHFL.UP P6, R14, R13, R12, R11 ;  /* 0x0400000c0d0e7389 */ /* 0x00006400000c000b */
[----:B01----:R-:W-:Y:S01]  /*31bd0*/  ENDCOLLECTIVE ;  /* 0x000000000000791b */ /* 0x003fe20003800000 */
.L_x_2163:
[----:B------:R-:W-:Y:S01]  /*31be0*/  IMAD.MOV.U32 R12, RZ, RZ, 0x10 ;  /* 0x00000010ff0c7424 */ /* 0x000fe200078e00ff */
[----:B------:R-:W-:-:S05]  /*31bf0*/  SEL R4, R14, RZ, P4 ;  /* 0x000000ff0e047207 */ /* 0x000fca0002000000 */
[----:B------:R-:W-:-:S05]  /*31c00*/  IMAD.IADD R4, R3, 0x1, R4 ;  /* 0x0000000103047824 */ /* 0x000fca00078e0204 */
[----:B------:R-:W-:-:S07]  /*31c10*/  MOV R13, R4 ;  /* 0x00000004000d7202 */ /* 0x000fce0000000f00 */
[----:B------:R-:W-:Y:S05]  /*31c20*/  WARPSYNC.COLLECTIVE R15, `(.L_x_2164) ;  /* 0x000000000f087348 */ /* 0x000fea0003c00000 */
[----:B------:R0:W1:Y:S02]  /*31c30*/  SHFL.UP P6, R14, R13, R12, R11 ;  /* 0x0400000c0d0e7389 */ /* 0x00006400000c000b */
[----:B01----:R-:W-:Y:S01]  /*31c40*/  ENDCOLLECTIVE ;  /* 0x000000000000791b */ /* 0x003fe20003800000 */
.L_x_2164:
        /* <DEDUP_REMOVED lines=8> */
.L_x_2165:
[----:B------:R-:W-:Y:S05]  /*31cd0*/  BRA `(.L_x_2166) ;  /* 0xffffffa400fc7947 */ /* 0x000fea000383ffff */
.L_x_1978:
[----:B------:R-:W-:Y:S01]  /*31ce0*/  BSSY B0, `(.L_x_2167) ;  /* 0x0000006000007945 */ /* 0x000fe20003800000 */
[----:B------:R-:W-:Y:S01]  /*31cf0*/  PLOP3.LUT P6, PT, P6, PT, PT, 0x8, 0x0 ;  /* 0x000000000000781c */ /* 0x000fe200037ce170 */
[----:B------:R-:W-:-:S12]  /*31d00*/  IMAD.MOV.U32 R15, RZ, RZ, -0x1 ;  /* 0xffffffffff0f7424 */ /* 0x000fd800078e00ff */
[----:B0-----:R-:W-:Y:S05]  /*31d10*/  WARPSYNC.COLLECTIVE R15, `(.L_x_2168) ;  /* 0x000000000f087348 */ /* 0x001fea0003c00000 */
[----:B------:R-:W-:Y:S01]  /*31d20*/  VOTE.ANY R14, PT, P6 ;  /* 0x00000000000e7806 */ /* 0x000fe200030e0100 */
[----:B0-----:R-:W-:Y:S06]  /*31d30*/  ENDCOLLECTIVE ;  /* 0x000000000000791b */ /* 0x001fec0003800000 */
.L_x_2168:
[----:B------:R-:W-:Y:S05]  /*31d40*/  BSYNC B0 ;  /* 0x0000000000007941 */ /* 0x000fea0003800000 */
.L_x_2167:
[----:B------:R-:W-:Y:S01]  /*31d50*/  IMAD.MOV.U32 R2, RZ, RZ, R14 ;  /* 0x000000ffff027224 */ /* 0x000fe200078e000e */
[----:B------:R-:W-:Y:S01]  /*31d60*/  MOV R15, 0xffffffff ;  /* 0xffffffff000f7802 */ /* 0x000fe20000000f00 */
[----:B------:R-:W-:Y:S02]  /*31d70*/  IMAD.MOV.U32 R13, RZ, RZ, R25 ;  /* 0x000000ffff0d7224 */ /* 0x000fe400078e0019 */
[----:B------:R0:W1:Y:S01]  /*31d80*/  POPC R12, R2 ;  /* 0x00000002000c7309 */ /* 0x0000620000000000 */
[----:B------:R-:W-:-:S07]  /*31d90*/  IMAD.MOV.U32 R11, RZ, RZ, 0x1f ;  /* 0x0000001fff0b7424 */ /* 0x000fce00078e00ff */
[----:B01----:R-:W-:Y:S05]  /*31da0*/  WARPSYNC.COLLECTIVE R15, `(.L_x_2169) ;  /* 0x000000000f087348 */ /* 0x003fea0003c00000 */
[----:B-1----:R1:W2:Y:S02]  /*31db0*/  SHFL.IDX P6, R14, R13, R12, R11 ;  /* 0x0000000c0d0e7389 */ /* 0x0022a400000c000b */
[----:B012---:R-:W-:Y:S01]  /*31dc0*/  ENDCOLLECTIVE ;  /* 0x000000000000791b */ /* 0x007fe20003800000 */
.L_x_2169:
[----:B------:R-:W-:Y:S02]  /*31dd0*/  IMAD.IADD R27, R12, 0x1, R27 ;  /* 0x000000010c1b7824 */ /* 0x000fe400078e021b */
[----:B------:R-:W-:Y:S02]  /*31de0*/  IMAD.MOV.U32 R13, RZ, RZ, R8 ;  /* 0x000000ffff0d7224 */ /* 0x000fe400078e0008 */
[----:B------:R-:W-:-:S07]  /*31df0*/  IMAD.MOV.U32 R25, RZ, RZ, R14 ;  /* 0x000000ffff197224 */ /* 0x000fce00078e000e */
[----:B------:R-:W-:Y:S05]  /*31e00*/  WARPSYNC.COLLECTIVE R15, `(.L_x_2170) ;  /* 0x000000000f087348 */ /* 0x000fea0003c00000 */
[----:B------:R0:W1:Y:S02]  /*31e10*/  SHFL.IDX P6, R14, R13, R12, R11 ;  /* 0x0000000c0d0e7389 */ /* 0x00006400000c000b */
[----:B01----:R-:W-:Y:S01]  /*31e20*/  ENDCOLLECTIVE ;  /* 0x000000000000791b */ /* 0x003fe20003800000 */
.L_x_2170:
[----:B------:R-:W-:Y:S01]  /*31e30*/  IMAD.MOV.U32 R8, RZ, RZ, R14 ;  /* 0x000000ffff087224 */ /* 0x000fe200078e000e */
[----:B------:R-:W-:Y:S06]  /*31e40*/  BRA `(.L_x_2171) ;  /* 0xffffffa400e07947 */ /* 0x000fec000383ffff */
.L_x_1980:
[----:B------:R-:W-:Y:S01]  /*31e50*/  BSSY B0, `(.L_x_2172) ;  /* 0x0000007000007945 */ /* 0x000fe20003800000 */
[----:B------:R-:W-:Y:S01]  /*31e60*/  MOV R13, R3 ;  /* 0x00000003000d7202 */ /* 0x000fe20000000f00 */
[----:B------:R-:W-:Y:S02]  /*31e70*/  IMAD.MOV.U32 R11, RZ, RZ, 0x1f ;  /* 0x0000001fff0b7424 */ /* 0x000fe400078e00ff */
[----:B------:R-:W-:-:S07]  /*31e80*/  IMAD.MOV.U32 R15, RZ, RZ, -0x1 ;  /* 0xffffffffff0f7424 */ /* 0x000fce00078e00ff */
[----:B0-23--:R-:W-:Y:S05]  /*31e90*/  WARPSYNC.COLLECTIVE R15, `(.L_x_2173) ;  /* 0x000000000f087348 */ /* 0x00dfea0003c00000 */
[----:B------:R1:W4:Y:S02]  /*31ea0*/  SHFL.IDX P6, R14, R13, R12, R11 ;  /* 0x0000000c0d0e7389 */ /* 0x00032400000c000b */
[----:B01234-:R-:W-:Y:S01]  /*31eb0*/  ENDCOLLECTIVE ;  /* 0x000000000000791b */ /* 0x01ffe20003800000 */
.L_x_2173:
[----:B------:R-:W-:Y:S05]  /*31ec0*/  BSYNC B0 ;  /* 0x0000000000007941 */ /* 0x000fea0003800000 */
.L_x_2172:
[----:B------:R-:W-:Y:S01]  /*31ed0*/  IMAD.MOV.U32 R24, RZ, RZ, R14 ;  /* 0x000000ffff187224 */ /* 0x000fe200078e000e */
[----:B------:R-:W-:Y:S06]  /*31ee0*/  BRA `(.L_x_1979) ;  /* 0xffffffa400d07947 */ /* 0x000fec000383ffff */
.L_x_1986:
[----:B-1----:R1:W2:Y:S02]  /*31ef0*/  SYNCS.PHASECHK.TRANS64.TRYWAIT P0, [R5+URZ+0x30820], R0 ;  /* 0x03082000050075a7 */ /* 0x0022a4000800017f */
[----:B--2---:R-:W-:Y:S05]  /*31f00*/  @!P0 NANOSLEEP.SYNCS 0x989680 ;  /* 0x009896800000895d */ /* 0x004fea0003900000 */
[----:B------:R-:W2:Y:S02]  /*31f10*/  @!P0 SYNCS.PHASECHK.TRANS64 P0, [R5+URZ+0x30820], R0 ;  /* 0x03082000050085a7 */ /* 0x000ea4000800007f */
[----:B--2---:R-:W-:Y:S05]  /*31f20*/  @!P0 BRA `(.L_x_1986) ;  /* 0xfffffffc00f08947 */ /* 0x004fea000383ffff */
[----:B------:R-:W-:Y:S05]  /*31f30*/  BRA `(.L_x_2174) ;  /* 0xffffffb000287947 */ /* 0x000fea000383ffff */
.L_x_1987:
[----:B------:R-:W2:Y:S01]  /*31f40*/  S2R R2, SR_TID.X ;  /* 0x0000000000027919 */ /* 0x000ea20000002100 */
[----:B------:R-:W-:Y:S01]  /*31f50*/  BSSY B0, `(.L_x_2175) ;  /* 0x000000a000007945 */ /* 0x000fe20003800000 */
[----:B------:R-:W-:Y:S01]  /*31f60*/  MOV R12, RZ ;  /* 0x000000ff000c7202 */ /* 0x000fe20000000f00 */
[----:B------:R-:W-:Y:S02]  /*31f70*/  IMAD.MOV.U32 R11, RZ, RZ, 0x1f ;  /* 0x0000001fff0b7424 */ /* 0x000fe400078e00ff */
[----:B------:R-:W-:Y:S01]  /*31f80*/  IMAD.MOV.U32 R15, RZ, RZ, -0x1 ;  /* 0xffffffffff0f7424 */ /* 0x000fe200078e00ff */
[----:B--2---:R-:W-:-:S04]  /*31f90*/  SHF.R.U32.HI R2, RZ, 0x5, R2 ;  /* 0x00000005ff027819 */ /* 0x004fc80000011602 */
[----:B------:R-:W-:-:S05]  /*31fa0*/  LOP3.LUT R2, R2, 0x3, RZ, 0xc0, !PT ;  /* 0x0000000302027812 */ /* 0x000fca00078ec0ff */
[----:B------:R-:W-:-:S07]  /*31fb0*/  IMAD.MOV.U32 R13, RZ, RZ, R2 ;  /* 0x000000ffff0d7224 */ /* 0x000fce00078e0002 */
[----:B01-3--:R-:W-:Y:S05]  /*31fc0*/  WARPSYNC.COLLECTIVE R15, `(.L_x_2176) ;  /* 0x000000000f087348 */ /* 0x00bfea0003c00000 */
[----:B------:R2:W4:Y:S02]  /*31fd0*/  SHFL.IDX P6, R14, R13, R12, R11 ;  /* 0x0000000c0d0e7389 */ /* 0x00052400000c000b */
[----:B01234-:R-:W-:Y:S01]  /*31fe0*/  ENDCOLLECTIVE ;  /* 0x000000000000791b */ /* 0x01ffe20003800000 */
.L_x_2176:
[----:B------:R-:W-:Y:S05]  /*31ff0*/  BSYNC B0 ;  /* 0x0000000000007941 */ /* 0x000fea0003800000 */
.L_x_2175:
[----:B------:R-:W-:Y:S05]  /*32000*/  BRA `(.L_x_2177) ;  /* 0xffffffb000107947 */ /* 0x000fea000383ffff */
.L_x_1988:
[----:B------:R-:W-:Y:S01]  /*32010*/  BSSY B0, `(.L_x_2178) ;  /* 0x0000006000007945 */ /* 0x000fe20003800000 */
[----:B------:R-:W-:-:S07]  /*32020*/  IMAD.MOV.U32 R15, RZ, RZ, -0x1 ;  /* 0xffffffffff0f7424 */ /* 0x000fce00078e00ff */
[----:B01-3--:R-:W-:Y:S05]  /*32030*/  WARPSYNC.COLLECTIVE R15, `(.L_x_2179) ;  /* 0x000000000f0c7348 */ /* 0x00bfea0003c00000 */
[----:B------:R-:W-:Y:S02]  /*32040*/  ELECT P6, UR62, PT ;  /* 0x00000000003e782f */ /* 0x000fe400038c0000 */
[----:B------:R-:W-:Y:S01]  /*32050*/  MOV R14, UR62 ;  /* 0x0000003e000e7c02 */ /* 0x000fe20008000f00 */
[----:B01-3--:R-:W-:Y:S10]  /*32060*/  ENDCOLLECTIVE ;  /* 0x000000000000791b */ /* 0x00bff40003800000 */
.L_x_2179:
[----:B------:R-:W-:Y:S05]  /*32070*/  BSYNC B0 ;  /* 0x0000000000007941 */ /* 0x000fea0003800000 */
.L_x_2178:
[----:B------:R-:W-:Y:S05]  /*32080*/  BRA `(.L_x_2180) ;  /* 0xffffffb000047947 */ /* 0x000fea000383ffff */
.L_x_1990:
[----:B-1----:R1:W2:Y:S02]  /*32090*/  SYNCS.PHASECHK.TRANS64.TRYWAIT P1, [R3+URZ+0x30840], R2 ;  /* 0x03084002030075a7 */ /* 0x0022a4000802017f */
[----:B--2---:R-:W-:Y:S05]  /*320a0*/  @!P1 NANOSLEEP.SYNCS 0x989680 ;  /* 0x009896800000995d */ /* 0x004fea0003900000 */
[----:B------:R-:W2:Y:S02]  /*320b0*/  @!P1 SYNCS.PHASECHK.TRANS64 P1, [R3+URZ+0x30840], R2 ;  /* 0x03084002030095a7 */ /* 0x000ea4000802007f */
[----:B--2---:R-:W-:Y:S05]  /*320c0*/  @!P1 BRA `(.L_x_1990) ;  /* 0xfffffffc00f09947 */ /* 0x004fea000383ffff */
[----:B------:R-:W-:Y:S05]  /*320d0*/  BRA `(.L_x_2181) ;  /* 0xffffffb0002c7947 */ /* 0x000fea000383ffff */
.L_x_1992:
[----:B--2---:R2:W4:Y:S02]  /*320e0*/  SYNCS.PHASECHK.TRANS64.TRYWAIT P1, [R5+URZ+0x30840], R0 ;  /* 0x03084000050075a7 */ /* 0x004524000802017f */
[----:B----4-:R-:W-:Y:S05]  /*320f0*/  @!P1 NANOSLEEP.SYNCS 0x989680 ;  /* 0x009896800000995d */ /* 0x010fea0003900000 */
[----:B------:R-:W4:Y:S02]  /*32100*/  @!P1 SYNCS.PHASECHK.TRANS64 P1, [R5+URZ+0x30840], R0 ;  /* 0x03084000050095a7 */ /* 0x000f24000802007f */
[----:B----4-:R-:W-:Y:S05]  /*32110*/  @!P1 BRA `(.L_x_1992) ;  /* 0xfffffffc00f09947 */ /* 0x010fea000383ffff */
[----:B------:R-:W-:Y:S05]  /*32120*/  BRA `(.L_x_2182) ;  /* 0xffffffb000387947 */ /* 0x000fea000383ffff */
.L_x_1994:
[----:B----4-:R4:W0:Y:S02]  /*32130*/  SYNCS.PHASECHK.TRANS64.TRYWAIT P1, [R3+URZ+0x30860], R2 ;  /* 0x03086002030075a7 */ /* 0x010824000802017f */
[----:B0-----:R-:W-:Y:S05]  /*32140*/  @!P1 NANOSLEEP.SYNCS 0x989680 ;  /* 0x009896800000995d */ /* 0x001fea0003900000 */
[----:B------:R-:W0:Y:S02]  /*32150*/  @!P1 SYNCS.PHASECHK.TRANS64 P1, [R3+URZ+0x30860], R2 ;  /* 0x03086002030095a7 */ /* 0x000e24000802007f */
[----:B0-----:R-:W-:Y:S05]  /*32160*/  @!P1 BRA `(.L_x_1994) ;  /* 0xfffffffc00f09947 */ /* 0x001fea000383ffff */
[----:B------:R-:W-:Y:S05]  /*32170*/  BRA `(.L_x_2183) ;  /* 0xffffffb000347947 */ /* 0x000fea000383ffff */
.L_x_2184:
        /* <DEDUP_REMOVED lines=16> */
.L_x_3276:


//--------------------- .text._ZN7cutlass13device_kernelIN5flash11enable_sm90INS1_16FlashAttnFwdSm90INS1_25CollectiveMainloopFwdSm90ILi2EN4cute5tupleIJNS5_1CILi1EEES8_S8_EEENS6_IJNS7_ILi128EEENS7_ILi80EEENS7_ILi256EEEEEELi256ENS_6half_tEfNS_4arch4Sm90ELb1ELb0ELb1ELb0ELb1ELb0ELb0ELb1ELb1ELb1ELb1ELb0EEENS1_21CollectiveEpilogueFwdINS6_IJSA_SC_SB_EEES9_SE_SG_Li256ELb0ELb1ELb1ELb0EEENS1_19SingleTileSchedulerILb0ELb1ELb1ELi128EEEEEEEEEvNT_6ParamsE --------------------------
	.section	.text._ZN7cutlass13device_kernelIN5flash11enable_sm90INS1_16FlashAttnFwdSm90INS1_25CollectiveMainloopFwdSm90ILi2EN4cute5tupleIJNS5_1CILi1EEES8_S8_EEENS6_IJNS7_ILi128EEENS7_ILi80EEENS7_ILi256EEEEEELi256ENS_6half_tEfNS_4arch4Sm90ELb1ELb0ELb1ELb0ELb1ELb0ELb0ELb1ELb1ELb1ELb1ELb0EEENS1_21CollectiveEpilogueFwdINS6_IJSA_SC_SB_EEES9_SE_SG_Li256ELb0ELb1ELb1ELb0EEENS1_19SingleTileSchedulerILb0ELb1ELb1ELi128EEEEEEEEEvNT_6ParamsE,"ax",@progbits
	.align	128
.text._ZN7cutlass13device_kernelIN5flash11enable_sm90INS1_16FlashAttnFwdSm90INS1_25CollectiveMainloopFwdSm90ILi2EN4cute5tupleIJNS5_1CILi1EEES8_S8_EEENS6_IJNS7_ILi128EEENS7_ILi80EEENS7_ILi256EEEEEELi256ENS_6half_tEfNS_4arch4Sm90ELb1ELb0ELb1ELb0ELb1ELb0ELb0ELb1ELb1ELb1ELb1ELb0EEENS1_21CollectiveEpilogueFwdINS6_IJSA_SC_SB_EEES9_SE_SG_Li256ELb0ELb1ELb1ELb0EEENS1_19SingleTileSchedulerILb0ELb1ELb1ELi128EEEEEEEEEvNT_6ParamsE:
        .type           _ZN7cutlass13device_kernelIN5flash11enable_sm90INS1_16FlashAttnFwdSm90INS1_25CollectiveMainloopFwdSm90ILi2EN4cute5tupleIJNS5_1CILi1EEES8_S8_EEENS6_IJNS7_ILi128EEENS7_ILi80EEENS7_ILi256EEEEEELi256ENS_6half_tEfNS_4arch4Sm90ELb1ELb0ELb1ELb0ELb1ELb0ELb0ELb1ELb1ELb1ELb1ELb0EEENS1_21CollectiveEpilogueFwdINS6_IJSA_SC_SB_EEES9_SE_SG_Li256ELb0ELb1ELb1ELb0EEENS1_19SingleTileSchedulerILb0ELb1ELb1ELi128EEEEEEEEEvNT_6ParamsE,@function
        .size           _ZN7cutlass13device_kernelIN5flash11enable_sm90INS1_16FlashAttnFwdSm90INS1_25CollectiveMainloopFwdSm90ILi2EN4cute5tupleIJNS5_1CILi1EEES8_S8_EEENS6_IJNS7_ILi128EEENS7_ILi80EEENS7_ILi256EEEEEELi256ENS_6half_tEfNS_4arch4Sm90ELb1ELb0ELb1ELb0ELb1ELb0ELb0ELb1ELb1ELb1ELb1ELb0EEENS1_21CollectiveEpilogueFwdINS6_IJSA_SC_SB_EEES9_SE_SG_Li256ELb0ELb1ELb1ELb0EEENS1_19SingleTileSchedulerILb0ELb1ELb1ELi128EEEEEEEEEvNT_6ParamsE,(.L_x_3277 - _ZN7cutlass13device_kernelIN5flash11enable_sm90INS1_16FlashAttnFwdSm90INS1_25CollectiveMainloopFwdSm90ILi2EN4cute5tupleIJNS5_1CILi1EEES8_S8_EEENS6_IJNS7_ILi128EEENS7_ILi80EEENS7_ILi256EEEEEELi256ENS_6half_tEfNS_4arch4Sm90ELb1ELb0ELb1ELb0ELb1ELb0ELb0ELb1ELb1ELb1ELb1ELb0EEENS1_21CollectiveEpilogueFwdINS6_IJSA_SC_SB_EEES9_SE_SG_Li256ELb0ELb1ELb1ELb0EEENS1_19SingleTileSchedulerILb0ELb1ELb1ELi128EEEEEEEEEvNT_6ParamsE)
        .other          _ZN7cutlass13device_kernelIN5flash11enable_sm90INS1_16FlashAttnFwdSm90INS1_25CollectiveMainloopFwdSm90ILi2EN4cute5tupleIJNS5_1CILi1EEES8_S8_EEENS6_IJNS7_ILi128EEENS7_ILi80EEENS7_ILi256EEEEEELi256ENS_6half_tEfNS_4arch4Sm90ELb1ELb0ELb1ELb0ELb1ELb0ELb0ELb1ELb1ELb1ELb1ELb0EEENS1_21CollectiveEpilogueFwdINS6_IJSA_SC_SB_EEES9_SE_SG_Li256ELb0ELb1ELb1ELb0EEENS1_19SingleTileSchedulerILb0ELb1ELb1ELi128EEEEEEEEEvNT_6ParamsE,@"STO_CUDA_ENTRY STV_DEFAULT"
_ZN7cutlass13device_kernelIN5flash11enable_sm90INS1_16FlashAttnFwdSm90INS1_25CollectiveMainloopFwdSm90ILi2EN4cute5tupleIJNS5_1CILi1EEES8_S8_EEENS6_IJNS7_ILi128EEENS7_ILi80EEENS7_ILi256EEEEEELi256ENS_6half_tEfNS_4arch4Sm90ELb1ELb0ELb1ELb0ELb1ELb0ELb0ELb1ELb1ELb1ELb1ELb0EEENS1_21CollectiveEpilogueFwdINS6_IJSA_SC_SB_EEES9_SE_SG_Li256ELb0ELb1ELb1ELb0EEENS1_19SingleTileSchedulerILb0ELb1ELb1ELi128EEEEEEEEEvNT_6ParamsE:
        /* <DEDUP_REMOVED lines=45> */
.L_x_2185:
        /* <DEDUP_REMOVED lines=22> */
.L_x_2186:
        /* <DEDUP_REMOVED lines=18> */
.L_x_2187:
        /* <DEDUP_REMOVED lines=22> */
.L_x_2188:
        /* <DEDUP_REMOVED lines=23> */
.L_x_2189:
        /* <DEDUP_REMOVED lines=10> */
.L_x_2192:
        /* <DEDUP_REMOVED lines=19> */
[----:B------:R-:W1:Y:S01]  /*09f0*/  S2UR UR60, SR_CTAID.X ;  /* 0x00000000003c79c3 */ /* 0x000e620000002500 */
[----:B------:R-:W-:Y:S01]  /*0a00*/  ULDC UR4, c[0x0][0x448] ;  /* 0x0001120000047ab9 */ /* 0x000fe20000000800 */
[----:B------:R-:W-:Y:S01]  /*0a10*/  ULDC UR6, c[0x0][0x424] ;  /* 0x0001090000067ab9 */ /* 0x000fe20000000800 */
[----:B------:R-:W-:Y:S01]  /*0a20*/  UISETP.NE.AND UP1, UPT, UR4, 0x1, UPT ;  /* 0x000000010400788c */ /* 0x000fe2000bf25270 */
[----:B------:R-:W-:Y:S02]  /*0a30*/  ULDC UR7, c[0x0][0x288] ;  /* 0x0000a20000077ab9 */ /* 0x000fe40000000800 */
[----:B------:R-:W-:Y:S01]  /*0a40*/  ULDC.64 UR4, c[0x0][0x418] ;  /* 0x0001060000047ab9 */ /* 0x000fe20000000a00 */
[----:B------:R-:W-:Y:S02]  /*0a50*/  UIADD3 UR7, -UR7, 0x50, URZ ;  /* 0x0000005007077890 */ /* 0x000fe4000fffe13f */
[----:B------:R-:W-:Y:S02]  /*0a60*/  UISETP.NE.U32.AND UP0, UPT, UR4, URZ, UPT ;  /* 0x0000003f0400728c */ /* 0x000fe4000bf05070 */
[----:B------:R-:W-:-:S02]  /*0a70*/  UP2UR UR4, UPR, URZ, 0x2 ;  /* 0x000000023f047883 */ /* 0x000fc40008000000 */
[----:B------:R-:W-:Y:S01]  /*0a80*/  UISETP.NE.AND.EX UP0, UPT, UR5, URZ, UPT, UP0 ;  /* 0x0000003f0500728c */ /* 0x000fe2000bf05300 */
[----:B------:R-:W-:Y:S02]  /*0a90*/  ULDC UR8, c[0x0][0x2f0] ;  /* 0x0000bc0000087ab9 */ /* 0x000fe40000000800 */
[----:B------:R-:W-:Y:S01]  /*0aa0*/  @UP1 ULDC UR5, c[0x0][0x44c] ;  /* 0x0001130000051ab9 */ /* 0x000fe20000000800 */
[----:B------:R-:W-:Y:S01]  /*0ab0*/  MOV R19, UR4 ;  /* 0x0000000400137c02 */ /* 0x000fe20008000f00 */
[----:B------:R-:W-:Y:S01]  /*0ac0*/  USEL UR11, UR6, 0x1, UP0 ;  /* 0x00000001060b7887 */ /* 0x000fe20008000000 */
[----:B------:R-:W-:Y:S01]  /*0ad0*/  @UP1 ULDC UR10, c[0x0][0x450] ;  /* 0x00011400000a1ab9 */ /* 0x000fe20000000800 */
[----:B------:R-:W-:Y:S02]  /*0ae0*/  USHF.R.U32.HI UR12, URZ, 0x10, UR9 ;  /* 0x000000103f0c7899 */ /* 0x000fe40008011609 */
[----:B------:R-:W-:Y:S02]  /*0af0*/  UIMAD UR7, UR11, UR8, UR7 ;  /* 0x000000080b0772a4 */ /* 0x000fe4000f8e0207 */
[----:B------:R-:W-:Y:S01]  /*0b00*/  IMAD.U32 R17, RZ, RZ, UR11 ;  /* 0x0000000bff117e24 */ /* 0x000fe2000f8e00ff */
[----:B-1----:R-:W-:-:S04]  /*0b10*/  USHF.L.U32 UR60, UR60, 0x7, URZ ;  /* 0x000000073c3c7899 */ /* 0x002fc8000800063f */
[----:B------:R-:W-:Y:S02]  /*0b20*/  @UP1 UIADD3 UR4, UR60, 0x7f, URZ ;  /* 0x0000007f3c041890 */ /* 0x000fe4000fffe03f */
[----:B------:R-:W-:Y:S02]  /*0b30*/  UIADD3 UR6, UR60, 0x7f, URZ ;  /* 0x0000007f3c067890 */ /* 0x000fe4000fffe03f */
[----:B------:R-:W-:Y:S02]  /*0b40*/  UIMAD.WIDE.U32 UR4, UR4, UR5, URZ ;  /* 0x00000005040472a5 */ /* 0x000fe4000f8e003f */
[----:B------:R-:W-:Y:S02]  /*0b50*/  UIMAD UR4, UR11, UR8, 0x4f ;  /* 0x0000004f0b0474a4 */ /* 0x000fe4000f8e0208 */
[----:B------:R-:W-:Y:S02]  /*0b60*/  @UP1 USHF.R.U32.HI UR6, URZ, UR10, UR5 ;  /* 0x0000000a3f061299 */ /* 0x000fe40008011605 */
[----:B------:R-:W-:-:S02]  /*0b70*/  UIMAD.WIDE UR4, UR4, 0x66666667, URZ ;  /* 0x66666667040478a5 */ /* 0x000fc4000f8e023f */
[----:B------:R-:W-:Y:S02]  /*0b80*/  UIADD3 UR6, UR7, UR6, URZ ;  /* 0x0000000607067290 */ /* 0x000fe4000fffe03f */
[----:B------:R-:W-:Y:S02]  /*0b90*/  USHF.R.U32.HI UR4, URZ, 0x1f, UR5 ;  /* 0x0000001f3f047899 */ /* 0x000fe40008011605 */
[----:B------:R-:W-:Y:S02]  /*0ba0*/  UIMAD.WIDE UR6, UR6, 0x66666667, URZ ;  /* 0x66666667060678a5 */ /* 0x000fe4000f8e023f */
[----:B------:R-:W-:Y:S02]  /*0bb0*/  ULEA.HI.SX32 UR4, UR5, UR4, 0x1b ;  /* 0x0000000405047291 */ /* 0x000fe4000f8fda3f */
[----:B------:R-:W-:-:S04]  /*0bc0*/  USHF.R.U32.HI UR6, URZ, 0x1f, UR7 ;  /* 0x0000001f3f067899 */ /* 0x000fc80008011607 */
[----:B------:R-:W-:Y:S02]  /*0bd0*/  ULEA.HI.SX32 UR6, UR7, UR6, 0x1b ;  /* 0x0000000607067291 */ /* 0x000fe4000f8fda3f */
[----:B------:R-:W-:Y:S02]  /*0be0*/  ULOP3.LUT UR7, UR9, 0xffff, URZ, 0xc0, !UPT ;  /* 0x0000ffff09077892 */ /* 0x000fe4000f8ec03f */
[----:B------:R-:W-:-:S04]  /*0bf0*/  UISETP.LT.AND UP0, UPT, UR4, UR6, UPT ;  /* 0x000000060400728c */ /* 0x000fc8000bf01270 */
[----:B------:R-:W-:Y:S02]  /*0c00*/  USEL UR11, UR4, UR6, UP0 ;  /* 0x00000006040b7287 */ /* 0x000fe40008000000 */
[----:B------:R-:W-:Y:S02]  /*0c10*/  UISETP.NE.AND UP0, UPT, UR12, URZ, UPT ;  /* 0x0000003f0c00728c */ /* 0x000fe4000bf05270 */
[----:B------:R-:W-:Y:S01]  /*0c20*/  UISETP.GE.AND UP1, UPT, UR11, 0x1, UPT ;  /* 0x000000010b00788c */ /* 0x000fe2000bf26270 */
[----:B------:R-:W-:-:S05]  /*0c30*/  UMOV UR4, URZ ;  /* 0x0000003f00047c82 */ /* 0x000fca0008000000 */
[----:B------:R-:W-:-:S03]  /*0c40*/  PLOP3.LUT P0, PT, PT, PT, UP1, 0x80, 0x0 ;  /* 0x000000000000781c */ /* 0x000fc60003f0f018 */
[----:B------:R-:W-:-:S10]  /*0c50*/  @!UP0 ULDC UR12, c[0x0][0x9f0] ;  /* 0x00027c00000c8ab9 */ /* 0x000fd40000000800 */
[----:B------:R-:W-:Y:S05]  /*0c60*/  @!P0 BRA `(.L_x_2194) ;  /* 0x0000000000848947 */ /* 0x000fea0003800000 */
[----:B------:R-:W-:Y:S01]  /*0c70*/  IMAD.U32 R3, RZ, RZ, UR12 ;  /* 0x0000000cff037e24 */ /* 0x000fe2000f8e00ff */
[----:B------:R-:W-:Y:S01]  /*0c80*/  UIADD3 UR6, UR12, -0x1, UR11 ;  /* 0xffffffff0c067890 */ /* 0x000fe2000fffe00b */
[----:B------:R-:W-:-:S03]  /*0c90*/  UMOV UR4, URZ ;  /* 0x0000003f00047c82 */ /* 0x000fc60008000000 */
[-C--:B------:R-:W-:Y:S02]  /*0ca0*/  IABS R0, R3.reuse ;  /* 0x0000000300007213 */ /* 0x080fe40000000000 */
[----:B------:R-:W-:Y:S01]  /*0cb0*/  MOV R4, UR6 ;  /* 0x0000000600047c02 */ /* 0x000fe20008000f00 */
[----:B------:R-:W-:Y:S01]  /*0cc0*/  ULOP3.LUT UR6, UR6, UR12, URZ, 0x3c, !UPT ;  /* 0x0000000c06067292 */ /* 0x000fe2000f8e3c3f */
[----:B------:R-:W-:Y:S02]  /*0cd0*/  R2UR UR13, R0 ;  /* 0x00000000000d72ca */ /* 0x000fe400000e0000 */
[----:B------:R-:W-:Y:S02]  /*0ce0*/  IABS R4, R4 ;  /* 0x0000000400047213 */ /* 0x000fe40000000000 */
[----:B------:R-:W-:-:S03]  /*0cf0*/  IABS R5, R3 ;  /* 0x0000000300057213 */ /* 0x000fc60000000000 */
        /* <DEDUP_REMOVED lines=24> */
.L_x_2194:
[----:B------:R-:W-:Y:S01]  /*0e80*/  UIMAD UR6, UR7, UR4, URZ ;  /* 0x00000004070672a4 */ /* 0x000fe2000f8e023f */
[----:B------:R-:W-:Y:S01]  /*0e90*/  IMAD.U32 R0, RZ, RZ, UR11 ;  /* 0x0000000bff007e24 */ /* 0x000fe2000f8e00ff */
[----:B------:R-:W-:Y:S01]  /*0ea0*/  MOV R3, UR4 ;  /* 0x0000000400037c02 */ /* 0x000fe20008000f00 */
[----:B------:R-:W-:Y:S01]  /*0eb0*/  VIADD R18, R25, 0xffffff80 ;  /* 0xffffff8019127836 */ /* 0x000fe20000000000 */
[----:B------:R-:W-:Y:S01]  /*0ec0*/  R2UR UR5, R17 ;  /* 0x00000000110572ca */ /* 0x000fe200000e0000 */
[----:B0-----:R-:W-:Y:S01]  /*0ed0*/  IMAD.MOV.U32 R2, RZ, RZ, RZ ;  /* 0x000000ffff027224 */ /* 0x001fe200078e00ff */
[----:B------:R-:W-:Y:S01]  /*0ee0*/  VIADDMNMX R0, R3, UR6, R0, PT ;  /* 0x0000000603007c46 */ /* 0x000fe2000b800100 */
[----:B------:R-:W-:Y:S01]  /*0ef0*/  IMAD.U32 R22, RZ, RZ, UR6 ;  /* 0x00000006ff167e24 */ /* 0x000fe2000f8e00ff */
[----:B------:R-:W-:Y:S02]  /*0f00*/  PLOP3.LUT P0, PT, PT, PT, PT, 0x80, 0x0 ;  /* 0x000000000000781c */ /* 0x000fe40003f0f070 */
[----:B------:R-:W-:-:S02]  /*0f10*/  CS2R R150, SRZ ;  /* 0x0000000000967805 */ /* 0x000fc4000001ff00 */
[----:B------:R-:W-:Y:S02]  /*0f20*/  R2UR UR61, R0 ;  /* 0x00000000003d72ca */ /* 0x000fe400000e0000 */
[----:B------:R-:W-:Y:S02]  /*0f30*/  CS2R R148, SRZ ;  /* 0x0000000000947805 */ /* 0x000fe4000001ff00 */
[----:B------:R-:W-:Y:S02]  /*0f40*/  MOV R0, RZ ;  /* 0x000000ff00007202 */ /* 0x000fe40000000f00 */
[----:B------:R-:W-:Y:S02]  /*0f50*/  CS2R R146, SRZ ;  /* 0x0000000000927805 */ /* 0x000fe4000001ff00 */
[----:B------:R-:W-:Y:S02]  /*0f60*/  CS2R R144, SRZ ;  /* 0x0000000000907805 */ /* 0x000fe4000001ff00 */
[----:B------:R-:W-:-:S02]  /*0f70*/  CS2R R142, SRZ ;  /* 0x00000000008e7805 */ /* 0x000fc4000001ff00 */
[----:B------:R-:W-:Y:S01]  /*0f80*/  CS2R R140, SRZ ;  /* 0x00000000008c7805 */ /* 0x000fe2000001ff00 */
[----:B------:R-:W-:Y:S01]  /*0f90*/  UIMAD UR4, UR5, UR8, URZ ;  /* 0x00000008050472a4 */ /* 0x000fe2000f8e023f */
[----:B------:R-:W-:Y:S02]  /*0fa0*/  CS2R R138, SRZ ;  /* 0x00000000008a7805 */ /* 0x000fe4000001ff00 */
[----:B------:R-:W-:Y:S02]  /*0fb0*/  CS2R R136, SRZ ;  /* 0x0000000000887805 */ /* 0x000fe4000001ff00 */
[----:B------:R-:W-:Y:S02]  /*0fc0*/  CS2R R134, SRZ ;  /* 0x0000000000867805 */ /* 0x000fe4000001ff00 */
[----:B------:R-:W-:Y:S02]  /*0fd0*/  CS2R R132, SRZ ;  /* 0x0000000000847805 */ /* 0x000fe4000001ff00 */
[----:B------:R-:W-:Y:S01]  /*0fe0*/  CS2R R130, SRZ ;  /* 0x0000000000827805 */ /* 0x000fe2000001ff00 */
[----:B------:R-:W-:Y:S01]  /*0ff0*/  UISETP.GT.AND UP0, UPT, UR61, UR6, UPT ;  /* 0x000000063d00728c */ /* 0x000fe2000bf04270 */
[----:B------:R-:W-:Y:S01]  /*1000*/  IMAD.U32 R152, RZ, RZ, UR4 ;  /* 0x00000004ff987e24 */ /* 0x000fe2000f8e00ff */
[----:B------:R-:W-:-:S02]  /*1010*/  CS2R R128, SRZ ;  /* 0x0000000000807805 */ /* 0x000fc4000001ff00 */
[----:B------:R-:W-:Y:S02]  /*1020*/  CS2R R126, SRZ ;  /* 0x00000000007e7805 */ /* 0x000fe4000001ff00 */
[----:B------:R-:W-:Y:S02]  /*1030*/  CS2R R124, SRZ ;  /* 0x00000000007c7805 */ /* 0x000fe4000001ff00 */
[----:B------:R-:W-:Y:S02]  /*1040*/  CS2R R122, SRZ ;  /* 0x00000000007a7805 */ /* 0x000fe4000001ff00 */
[----:B------:R-:W-:Y:S02]  /*1050*/  PLOP3.LUT P1, PT, PT, PT, UP0, 0x80, 0x0 ;  /* 0x000000000000781c */ /* 0x000fe40003f2f008 */
        /* <DEDUP_REMOVED lines=85> */
.L_x_2196:
[----:B------:R-:W-:Y:S02]  /*15b0*/  R2UR UR4, R16 ;  /* 0x00000000100472ca */ /* 0x000fe400000e0000 */
[----:B------:R-:W-:-:S11]  /*15c0*/  SHF.L.U32 R0, RZ, 0x1f, RZ ;  /* 0x0000001fff007819 */ /* 0x000fd600000006ff */
[----:B------:R-:W0:Y:S02]  /*15d0*/  SYNCS.PHASECHK.TRANS64.TRYWAIT P0, [UR4+0x38800], R0 ;  /* 0x03880000ff0075a7 */ /* 0x000e240008000144 */
[----:B0-----:R-:W-:Y:S05]  /*15e0*/  @!P0 BRA `(.L_x_2197) ;  /* 0x0000014400308947 */ /* 0x001fea0003800000 */
.L_x_2284:
[----:B------:R-:W2:Y:S02]  /*15f0*/  LDL R2, [R1+0x4] ;  /* 0x0000040001027983 */ /* 0x000ea40000100800 */
[----:B--2---:R-:W-:-:S13]  /*1600*/  R2UR UR4, R2 ;  /* 0x00000000020472ca */ /* 0x004fda00000e0000 */
[----:B------:R-:W-:-:S06]  /*1610*/  ULOP3.LUT UR4, UR4, 0x1, URZ, 0xfc, !UPT ;  /* 0x0000000104047892 */ /* 0x000fcc000f8efc3f */
[----:B------:R-:W-:-:S04]  /*1620*/  MOV R2, UR4 ;  /* 0x0000000400027c02 */ /* 0x000fc80008000f00 */
[----:B------:R-:W-:-:S13]  /*1630*/  ISETP.NE.AND P0, PT, R2, 0x3, PT ;  /* 0x000000030200780c */ /* 0x000fda0003f05270 */
[----:B------:R-:W-:Y:S05]  /*1640*/  @!P0 BRA `(.L_x_2198) ;  /* 0x0000000000048947 */ /* 0x000fea0003800000 */
[----:B------:R-:W-:Y:S01]  /*1650*/  BPT.TRAP 0x1 ;  /* 0x000000040000795c */ /* 0x000fe20000300000 */
.L_x_2198:
[----:B------:R-:W-:-:S13]  /*1660*/  R2UR UR4, R16 ;  /* 0x00000000100472ca */ /* 0x000fda00000e0000 */
[----:B------:R1:W2:Y:S01]  /*1670*/  SYNCS.PHASECHK.TRANS64.TRYWAIT P1, [UR4+0x38830], R0 ;  /* 0x03883000ff0075a7 */ /* 0x0002a20008020144 */
[----:B------:R-:W-:Y:S05]  /*1680*/  @!P0 BRA `(.L_x_2199) ;  /* 0x0000000000048947 */ /* 0x000fea0003800000 */
[----:B------:R-:W-:Y:S01]  /*1690*/  BPT.TRAP 0x1 ;  /* 0x000000040000795c */ /* 0x000fe20000300000 */
.L_x_2199:
[----:B------:R-:W-:-:S05]  /*16a0*/  IMAD.U32 R4, RZ, RZ, UR36 ;  /* 0x00000024ff047e24 */ /* 0x000fca000f8e00ff */
[----:B------:R-:W-:Y:S01]  /*16b0*/  LOP3.LUT R4, R4, 0x10000, RZ, 0xfc, !PT ;  /* 0x0001000004047812 */ /* 0x000fe200078efcff */
[----:B--2---:R-:W-:Y:S06]  /*16c0*/  @P1 BRA `(.L_x_2200) ;  /* 0x00000000000c1947 */ /* 0x004fec0003800000 */
[----:B------:R-:W-:-:S13]  /*16d0*/  R2UR UR4, R16 ;  /* 0x00000000100472ca */ /* 0x000fda00000e0000 */
[----:B------:R-:W2:Y:S02]  /*16e0*/  SYNCS.PHASECHK.TRANS64.TRYWAIT P1, [UR4+0x38830], R0 ;  /* 0x03883000ff0075a7 */ /* 0x000ea40008020144 */
[----:B--2---:R-:W-:Y:S05]  /*16f0*/  @!P1 BRA `(.L_x_2201) ;  /* 0x0000014400089947 */ /* 0x004fea0003800000 */
.L_x_2200:
[----:B------:R-:W-:Y:S05]  /*1700*/  WARPSYNC.ALL ;  /* 0x0000000000007948 */ /* 0x000fea0003800000 */
[----:B------:R-:W-:Y:S01]  /*1710*/  IMAD.MOV.U32 R5, RZ, RZ, 0x40000040 ;  /* 0x40000040ff057424 */ /* 0x000fe200078e00ff */
[----:B------:R-:W-:Y:S01]  /*1720*/  R2UR UR4, R16 ;  /* 0x00000000100472ca */ /* 0x000fe200000e0000 */
[----:B------:R-:W-:-:S03]  /*1730*/  WARPGROUP.ARRIVE ;  /* 0x00000000000079c5 */ /* 0x000fc60000000000 */
        /* <DEDUP_REMOVED lines=16> */
[----:B------:R-:W-:Y:S01]  /*1840*/  R2UR UR21, R5 ;  /* 0x00000000051572ca */ /* 0x000fe200000e0000 */
[----:B------:R-:W-:Y:S01]  /*1850*/  IMAD.U32 R11, RZ, RZ, UR27 ;  /* 0x0000001bff0b7e24 */ /* 0x000fe2000f8e00ff */
[----:B------:R-:W-:Y:S01]  /*1860*/  R2UR UR4, R4 ;  /* 0x00000000040472ca */ /* 0x000fe200000e0000 */
[----:B------:R-:W-:Y:S01]  /*1870*/  ULOP3.LUT UR6, UR6, 0x3fff, URZ, 0xc0, !UPT ;  /* 0x00003fff06067892 */ /* 0x000fe2000f8ec03f */
[----:B------:R-:W-:Y:S01]  /*1880*/  UMOV UR31, 0x40000040 ;  /* 0x40000040001f7882 */ /* 0x000fe20000000000 */
[----:B------:R-:W-:-:S02]  /*1890*/  UMOV UR35, 0x40000040 ;  /* 0x4000004000237882 */ /* 0x000fc40000000000 */
[----:B------:R-:W-:Y:S01]  /*18a0*/  ULOP3.LUT UR24, UR6, 0x10000, URZ, 0xfc, !UPT ;  /* 0x0001000006187892 */ /* 0x000fe2000f8efc3f */
[----:B------:R-:W-:Y:S01]  /*18b0*/  UMOV UR39, 0x40000040 ;  /* 0x4000004000277882 */ /* 0x000fe20000000000 */
[----:B------:R-:W-:Y:S02]  /*18c0*/  UMOV UR43, 0x40000040 ;  /* 0x40000040002b7882 */ /* 0x000fe40000000000 */
[----:B------:R-:W-:Y:S02]  /*18d0*/  UIADD3 UR10, UR24, 0x80, URZ ;  /* 0x00000080180a7890 */ /* 0x000fe4000fffe03f */
[----:B------:R-:W-:Y:S02]  /*18e0*/  UIADD3 UR14, UR24, 0x100, URZ ;  /* 0x00000100180e7890 */ /* 0x000fe4000fffe03f */
[----:B------:R-:W-:Y:S01]  /*18f0*/  IMAD.U32 R15, RZ, RZ, UR24 ;  /* 0x00000018ff0f7e24 */ /* 0x000fe2000f8e00ff */
[----:B------:R-:W-:Y:S01]  /*1900*/  UMOV UR6, UR24 ;  /* 0x0000001800067c82 */ /* 0x000fe20008000000 */
[----:B------:R-:W-:Y:S01]  /*1910*/  UIADD3 UR18, UR24, 0x180, URZ ;  /* 0x0000018018127890 */ /* 0x000fe2000fffe03f */
[----:B------:R-:W-:Y:S01]  /*1920*/  HGMMA.64x16x16.F32 R56, gdesc[UR4], RZ, !UPT, gsb0 ;  /* 0x00200000043879f0 */ /* 0x000fe2000c0008ff */
[----:B------:R-:W-:Y:S01]  /*1930*/  UIADD3 UR22, UR24, 0x200, URZ ;  /* 0x0000020018167890 */ /* 0x000fe2000fffe03f */
[----:B------:R-:W-:Y:S01]  /*1940*/  R2UR UR6, R4 ;  /* 0x00000000040672ca */ /* 0x000fe200000e0000 */
[----:B------:R-:W-:Y:S01]  /*1950*/  UMOV UR5, 0x40000040 ;  /* 0x4000004000057882 */ /* 0x000fe20000000000 */
[----:B------:R-:W-:Y:S01]  /*1960*/  UIADD3 UR7, UR24, 0x204, URZ ;  /* 0x0000020418077890 */ /* 0x000fe2000fffe03f */
[----:B------:R-:W-:Y:S01]  /*1970*/  UMOV UR47, 0x40000040 ;  /* 0x40000040002f7882 */ /* 0x000fe20000000000 */
[----:B------:R-:W-:Y:S01]  /*1980*/  UMOV UR51, 0x40000040 ;  /* 0x4000004000337882 */ /* 0x000fe20000000000 */
[----:B------:R-:W-:Y:S01]  /*1990*/  UMOV UR55, 0x40000040 ;  /* 0x4000004000377882 */ /* 0x000fe20000000000 */
[----:B------:R-:W-:-:S07]  /*19a0*/  UMOV UR59, 0x40000040 ;  /* 0x40000040003b7882 */ /* 0x000fce0000000000 */
[----:B------:R-:W-:-:S07]  /*19b0*/  UIADD3 UR4, UR6, 0x2, URZ ;  /* 0x0000000206047890 */ /* 0x000fce000fffe03f */
[----:B------:R-:W-:Y:S01]  /*19c0*/  UMOV UR26, UR4 ;  /* 0x00000004001a7c82 */ /* 0x000fe20008000000 */
[----:B------:R-:W-:Y:S01]  /*19d0*/  UIADD3 UR4, UR24, 0x202, URZ ;  /* 0x0000020218047890 */ /* 0x000fe2000fffe03f */
[----:B------:R-:W-:Y:S01]  /*19e0*/  MOV R10, UR26 ;  /* 0x0000001a000a7c02 */ /* 0x000fe20008000f00 */
        /* <DEDUP_REMOVED lines=52> */
[----:B------:R-:W-:-:S06]  /*1d30*/  UMOV UR27, 0x40000040 ;  /* 0x40000040001b7882 */ /* 0x000fcc0000000000 */
        /* <DEDUP_REMOVED lines=120> */
[----:B------:R-:W-:Y:S01]  /*24c0*/  IMAD.U32 R9, RZ, RZ, UR15 ;  /* 0x0000000fff097e24 */ /* 0x000fe2000f8e00ff */
        /* <DEDUP_REMOVED lines=345> */
.L_x_2202:
[----:B------:R-:W-:Y:S01]  /*3a60*/  LOP3.LUT R3, R64, 0xffffff80, RZ, 0xc0, !PT ;  /* 0xffffff8040037812 */ /* 0x000fe200078ec0ff */
[----:B------:R-:W-:Y:S01]  /*3a70*/  UMOV UR7, 0xffffffb0 ;  /* 0xffffffb000077882 */ /* 0x000fe20000000000 */
[----:B------:R-:W-:Y:S01]  /*3a80*/  R2UR UR6, R19 ;  /* 0x00000000130672ca */ /* 0x000fe200000e0000 */
[----:B------:R-:W-:Y:S01]  /*3a90*/  UIMAD UR7, UR61, UR7, 0x51 ;  /* 0x000000513d0774a4 */ /* 0x000fe2000f8e0207 */
[----:B------:R-:W-:Y:S01]  /*3aa0*/  IADD3 R3, R18, -R3, RZ ;  /* 0x8000000312037210 */ /* 0x000fe20007ffe0ff */
[----:B------:R-:W-:Y:S01]  /*3ab0*/  ULDC UR10, c[0x0][0x9d8] ;  /* 0x00027600000a7ab9 */ /* 0x000fe20000000800 */
[----:B------:R-:W-:Y:S01]  /*3ac0*/  LEA.HI R65, R65, R18, RZ, 0x2 ;  /* 0x0000001241417211 */ /* 0x000fe200078f10ff */
[----:B------:R-:W-:Y:S01]  /*3ad0*/  FMUL.FTZ R58, R58, UR10 ;  /* 0x0000000a3a3a7c20 */ /* 0x000fe20008410000 */
[----:B------:R-:W-:Y:S01]  /*3ae0*/  SHF.R.S32.HI R0, RZ, 0x1f, R3 ;  /* 0x0000001fff007819 */ /* 0x000fe20000011403 */
[----:B------:R-:W-:Y:S01]  /*3af0*/  FMUL.FTZ R59, R59, UR10 ;  /* 0x0000000a3b3b7c20 */ /* 0x000fe20008410000 */
[----:B------:R-:W-:Y:S01]  /*3b00*/  LOP3.LUT R65, R65, 0xfffffffc, RZ, 0xc0, !PT ;  /* 0xfffffffc41417812 */ /* 0x000fe200078ec0ff */
[----:B------:R-:W-:Y:S01]  /*3b10*/  FMUL.FTZ R62, R62, UR10 ;  /* 0x0000000a3e3e7c20 */ /* 0x000fe20008410000 */
[CC--:B------:R-:W-:Y:S01]  /*3b20*/  LEA.HI R2, R0.reuse, R3.reuse, RZ, 0x2 ;  /* 0x0000000300027211 */ /* 0x0c0fe200078f10ff */
[----:B------:R-:W0:Y:S01]  /*3b30*/  MUFU.TANH R58, R58 ;  /* 0x0000003a003a7308 */ /* 0x000e220000002400 */
[----:B------:R-:W-:Y:S01]  /*3b40*/  LEA.HI R6, R0, R3, RZ, 0x5 ;  /* 0x0000000300067211 */ /* 0x000fe200078f28ff */
[----:B------:R-:W-:Y:S01]  /*3b50*/  IMAD.IADD R65, R18, 0x1, -R65 ;  /* 0x0000000112417824 */ /* 0x000fe200078e0a41 */
[--C-:B------:R-:W-:Y:S01]  /*3b60*/  SHF.R.S32.HI R0, RZ, 0x2, R2.reuse ;  /* 0x00000002ff007819 */ /* 0x100fe20000011402 */
[----:B------:R-:W-:Y:S01]  /*3b70*/  UISETP.NE.AND UP0, UPT, UR6, URZ, UPT ;  /* 0x0000003f0600728c */ /* 0x000fe2000bf05270 */
[----:B------:R-:W-:Y:S01]  /*3b80*/  SHF.R.S32.HI R7, RZ, 0x1f, R2 ;  /* 0x0000001fff077819 */ /* 0x000fe20000011402 */
[----:B------:R-:W-:Y:S01]  /*3b90*/  FMUL.FTZ R63, R63, UR10 ;  /* 0x0000000a3f3f7c20 */ /* 0x000fe20008410000 */
[----:B------:R-:W-:Y:S01]  /*3ba0*/  LEA.HI R12, R66, R66, RZ, 0x1 ;  /* 0x00000042420c7211 */ /* 0x000fe200078f08ff */
[----:B------:R-:W1:Y:S01]  /*3bb0*/  MUFU.TANH R59, R59 ;  /* 0x0000003b003b7308 */ /* 0x000e620000002400 */
[----:B------:R-:W-:Y:S01]  /*3bc0*/  SHF.R.S32.HI R6, RZ, 0x5, R6 ;  /* 0x00000005ff067819 */ /* 0x000fe20000011406 */
[----:B------:R-:W-:Y:S01]  /*3bd0*/  ULDC UR14, c[0x0][0x288] ;  /* 0x0000a200000e7ab9 */ /* 0x000fe20000000800 */
[-C--:B------:R-:W-:Y:S01]  /*3be0*/  LEA.HI R7, R7, R0.reuse, RZ, 0x3 ;  /* 0x0000000007077211 */ /* 0x080fe200078f18ff */
[----:B------:R-:W-:Y:S01]  /*3bf0*/  FMUL.FTZ R50, R50, UR10 ;  /* 0x0000000a32327c20 */ /* 0x000fe20008410000 */
[----:B------:R-:W-:Y:S01]  /*3c00*/  LOP3.LUT R13, R12, 0x3fffffe, RZ, 0xc0, !PT ;  /* 0x03fffffe0c0d7812 */ /* 0x000fe200078ec0ff */
[----:B------:R-:W-:Y:S01]  /*3c10*/  FMUL.FTZ R49, R49, UR10 ;  /* 0x0000000a31317c20 */ /* 0x000fe20008410000 */
[----:B------:R-:W-:Y:S01]  /*3c20*/  LEA R12, R6, UR60, 0x4 ;  /* 0x0000003c060c7c11 */ /* 0x000fe2000f8e20ff */
[----:B------:R-:W-:Y:S01]  /*3c30*/  @UP0 ULDC UR6, c[0x0][0x44c] ;  /* 0x0001130000060ab9 */ /* 0x000fe20000000800 */
[----:B------:R-:W-:Y:S01]  /*3c40*/  LOP3.LUT R7, R7, 0xfffffff8, RZ, 0xc0, !PT ;  /* 0xfffffff807077812 */ /* 0x000fe200078ec0ff */
[----:B------:R-:W-:Y:S01]  /*3c50*/  IMAD.IADD R13, R66, 0x1, -R13 ;  /* 0x00000001420d7824 */ /* 0x000fe200078e0a0d */
[----:B------:R-:W-:Y:S01]  /*3c60*/  LEA.HI R6, R65, R65, RZ, 0x1 ;  /* 0x0000004141067211 */ /* 0x000fe200078f08ff */
[----:B------:R-:W2:Y:S01]  /*3c70*/  MUFU.TANH R62, R62 ;  /* 0x0000003e003e7308 */ /* 0x000ea20000002400 */
[----:B------:R-:W-:Y:S01]  /*3c80*/  IADD3 R12, R12, R0, -R7 ;  /* 0x000000000c0c7210 */ /* 0x000fe20007ffe807 */
[----:B------:R-:W-:Y:S01]  /*3c90*/  FMUL.FTZ R52, R52, UR10 ;  /* 0x0000000a34347c20 */ /* 0x000fe20008410000 */
[----:B------:R-:W-:Y:S01]  /*3ca0*/  LOP3.LUT R6, R6, 0x1ffffffe, RZ, 0xc0, !PT ;  /* 0x1ffffffe06067812 */ /* 0x000fe200078ec0ff */
[----:B------:R-:W-:Y:S01]  /*3cb0*/  FMUL.FTZ R51, R51, UR10 ;  /* 0x0000000a33337c20 */ /* 0x000fe20008410000 */
[----:B------:R-:W-:Y:S01]  /*3cc0*/  PLOP3.LUT P1, PT, PT, PT, UP0, 0x80, 0x0 ;  /* 0x000000000000781c */ /* 0x000fe20003f2f008 */
[----:B------:R-:W-:Y:S01]  /*3cd0*/  FMUL.FTZ R42, R42, UR10 ;  /* 0x0000000a2a2a7c20 */ /* 0x000fe20008410000 */
[----:B------:R-:W-:Y:S01]  /*3ce0*/  LEA R13, R13, R12, 0x6 ;  /* 0x0000000c0d0d7211 */ /* 0x000fe200078e30ff */
[----:B------:R-:W-:Y:S01]  /*3cf0*/  IMAD.IADD R6, R65, 0x1, -R6 ;  /* 0x0000000141067824 */ /* 0x000fe200078e0a06 */
[----:B------:R-:W-:Y:S01]  /*3d00*/  PLOP3.LUT P2, PT, PT, PT, UP0, 0x80, 0x0 ;  /* 0x000000000000781c */ /* 0x000fe20003f4f008 */
[----:B------:R-:W3:Y:S01]  /*3d10*/  MUFU.TANH R63, R63 ;  /* 0x0000003f003f7308 */ /* 0x000ee20000002400 */
[----:B------:R-:W-:Y:S01]  /*3d20*/  R2UR UR22, R152 ;  /* 0x00000000981672ca */ /* 0x000fe200000e0000 */
[----:B------:R-:W-:Y:S01]  /*3d30*/  IMAD R14, R6, 0x8, R13 ;  /* 0x00000008060e7824 */ /* 0x000fe200078e020d */
[----:B------:R-:W-:Y:S01]  /*3d40*/  LOP3.LUT R18, R2, 0x7ffffffc, RZ, 0xc0, !PT ;  /* 0x7ffffffc02127812 */ /* 0x000fe200078ec0ff */
[----:B------:R-:W-:Y:S01]  /*3d50*/  FMUL.FTZ R43, R43, UR10 ;  /* 0x0000000a2b2b7c20 */ /* 0x000fe20008410000 */
[----:B------:R-:W-:Y:S01]  /*3d60*/  FMUL.FTZ R54, R54, UR10 ;  /* 0x0000000a36367c20 */ /* 0x000fe20008410000 */
[----:B------:R-:W-:-:S02]  /*3d70*/  IMAD.MOV.U32 R0, RZ, RZ, R14 ;  /* 0x000000ffff007224 */ /* 0x000fc400078e000e */
[----:B------:R-:W-:Y:S01]  /*3d80*/  FMUL.FTZ R46, R46, UR10 ;  /* 0x0000000a2e2e7c20 */ /* 0x000fe20008410000 */
[----:B------:R-:W-:Y:S01]  /*3d90*/  @P1 IMAD.HI.U32 R6, R14, UR6, RZ ;  /* 0x000000060e061c27 */ /* 0x000fe2000f8e00ff */
[----:B------:R-:W-:Y:S01]  /*3da0*/  @UP0 ULDC UR6, c[0x0][0x450] ;  /* 0x0001140000060ab9 */ /* 0x000fe20000000800 */
[----:B------:R-:W-:Y:S02]  /*3db0*/  MUFU.TANH R50, R50 ;  /* 0x0000003200327308 */ /* 0x000fe40000002400 */
[----:B------:R-:W-:Y:S01]  /*3dc0*/  FMUL.FTZ R55, R55, UR10 ;  /* 0x0000000a37377c20 */ /* 0x000fe20008410000 */
[----:B------:R-:W-:Y:S01]  /*3dd0*/  IMAD.IADD R18, R3, 0x1, -R18 ;  /* 0x0000000103127824 */ /* 0x000fe200078e0a12 */
[----:B------:R-:W-:Y:S01]  /*3de0*/  @P2 SHF.R.U32.HI R0, RZ, UR6, R6 ;  /* 0x00000006ff002c19 */ /* 0x000fe20008011606 */
[----:B------:R-:W-:Y:S01]  /*3df0*/  UIMAD UR6, UR61, -0x50, UR22 ;  /* 0xffffffb03d0678a4 */ /* 0x000fe2000f8e0216 */
[----:B------:R-:W-:Y:S01]  /*3e00*/  MOV R3, UR7 ;  /* 0x0000000700037c02 */ /* 0x000fe20008000f00 */
[----:B------:R-:W-:-:S02]  /*3e10*/  IMAD.U32 R12, RZ, RZ, UR22 ;  /* 0x00000016ff0c7e24 */ /* 0x000fc4000f8e00ff */
[----:B------:R-:W-:Y:S01]  /*3e20*/  FMUL.FTZ R47, R47, UR10 ;  /* 0x0000000a2f2f7c20 */ /* 0x000fe20008410000 */
[----:B------:R-:W4:Y:S01]  /*3e30*/  SHFL.IDX PT, R6, R0, 0x1, 0x1c1f ;  /* 0x003c1f0000067f89 */ /* 0x000f2200000e0000 */
[----:B------:R-:W-:Y:S01]  /*3e40*/  UIADD3 UR6, UR6, 0x50, URZ ;  /* 0x0000005006067890 */ /* 0x000fe2000fffe03f */
[----:B------:R-:W-:Y:S01]  /*3e50*/  IMAD R3, R18, -0x2, R3 ;  /* 0xfffffffe12037824 */ /* 0x000fe200078e0203 */
[----:B------:R-:W-:Y:S01]  /*3e60*/  MUFU.TANH R64, R49 ;  /* 0x0000003100407308 */ /* 0x000fe20000002400 */
[----:B------:R-:W-:Y:S01]  /*3e70*/  FMUL.FTZ R48, R48, UR10 ;  /* 0x0000000a30307c20 */ /* 0x000fe20008410000 */
[----:B------:R-:W-:Y:S01]  /*3e80*/  FMUL.FTZ R57, R57, UR10 ;  /* 0x0000000a39397c20 */ /* 0x000fe20008410000 */
[----:B------:R-:W-:Y:S01]  /*3e90*/  FMUL.FTZ R34, R34, UR10 ;  /* 0x0000000a22227c20 */ /* 0x000fe20008410000 */
[----:B------:R-:W-:Y:S01]  /*3ea0*/  IMAD.U32 R7, RZ, RZ, UR6 ;  /* 0x00000006ff077e24 */ /* 0x000fe2000f8e00ff */
[----:B------:R-:W-:Y:S01]  /*3eb0*/  IADD3 R3, R3, -UR14, R12 ;  /* 0x8000000e03037c10 */ /* 0x000fe2000fffe00c */
[----:B------:R-:W-:Y:S01]  /*3ec0*/  FMUL.FTZ R38, R38, UR10 ;  /* 0x0000000a26267c20 */ /* 0x000fe20008410000 */
[----:B------:R-:W-:Y:S01]  /*3ed0*/  FMUL.FTZ R35, R35, UR10 ;  /* 0x0000000a23237c20 */ /* 0x000fe20008410000 */
[----:B------:R-:W-:Y:S01]  /*3ee0*/  IMAD R2, R18, -0x2, R7 ;  /* 0xfffffffe12027824 */ /* 0x000fe200078e0207 */
        /* <DEDUP_REMOVED lines=10> */
[----:B------:R-:W2:Y:S01]  /*3f90*/  SHFL.IDX PT, R0, R0, RZ, 0x1c1f ;  /* 0x001c1fff00007589 */ /* 0x000ea200000e0000 */
[----:B------:R-:W-:Y:S01]  /*3fa0*/  FMUL.FTZ R53, R53, UR10 ;  /* 0x0000000a35357c20 */ /* 0x000fe20008410000 */
[--C-:B----4-:R-:W-:Y:S01]  /*3fb0*/  VIADDMNMX R6, R6, R3, R2.reuse, PT ;  /* 0x0000000306067246 */ /* 0x110fe20003800102 */
[----:B------:R-:W-:Y:S01]  /*3fc0*/  FMUL.FTZ R40, R40, UR10 ;  /* 0x0000000a28287c20 */ /* 0x000fe20008410000 */
[----:B------:R-:W-:Y:S01]  /*3fd0*/  FMUL.FTZ R41, R41, UR10 ;  /* 0x0000000a29297c20 */ /* 0x000fe20008410000 */
[----:B------:R-:W-:Y:S01]  /*3fe0*/  FMUL.FTZ R44, R44, UR10 ;  /* 0x0000000a2c2c7c20 */ /* 0x000fe20008410000 */
[C---:B------:R-:W-:Y:S01]  /*3ff0*/  ISETP.GT.AND P1, PT, R6.reuse, RZ, PT ;  /* 0x000000ff0600720c */ /* 0x040fe20003f24270 */
[----:B------:R0:W-:Y:S01]  /*4000*/  MUFU.TANH R13, R42 ;  /* 0x0000002a000d7308 */ /* 0x0001e20000002400 */
[----:B------:R-:W-:Y:S01]  /*4010*/  ISETP.GT.AND P2, PT, R6, 0x1, PT ;  /* 0x000000010600780c */ /* 0x000fe20003f44270 */
[----:B------:R-:W-:Y:S01]  /*4020*/  FMUL.FTZ R24, R24, UR10 ;  /* 0x0000000a18187c20 */ /* 0x000fe20008410000 */
[----:B------:R-:W-:Y:S01]  /*4030*/  ISETP.GT.AND P3, PT, R6, 0x8, PT ;  /* 0x000000080600780c */ /* 0x000fe20003f64270 */
[----:B------:R-:W-:Y:S01]  /*4040*/  FMUL.FTZ R45, R45, UR10 ;  /* 0x0000000a2d2d7c20 */ /* 0x000fe20008410000 */
[----:B------:R-:W-:Y:S01]  /*4050*/  FMUL.FTZ R25, R25, UR10 ;  /* 0x0000000a19197c20 */ /* 0x000fe20008410000 */
[----:B------:R-:W-:Y:S01]  /*4060*/  FMUL.FTZ R32, R32, UR10 ;  /* 0x0000000a20207c20 */ /* 0x000fe20008410000 */
[----:B------:R-:W-:Y:S01]  /*4070*/  FMUL.FTZ R28, R28, UR10 ;  /* 0x0000000a1c1c7c20 */ /* 0x000fe20008410000 */
[----:B------:R1:W-:Y:S01]  /*4080*/  MUFU.TANH R52, R43 ;  /* 0x0000002b00347308 */ /* 0x0003e20000002400 */
[----:B0-----:R-:W-:Y:S01]  /*4090*/  FSEL R42, R58, -INF , P1 ;  /* 0xff8000003a2a7808 */ /* 0x001fe20000800000 */
[----:B------:R-:W-:Y:S01]  /*40a0*/  FMUL.FTZ R33, R33, UR10 ;  /* 0x0000000a21217c20 */ /* 0x000fe20008410000 */
[----:B------:R-:W-:Y:S01]  /*40b0*/  ISETP.GT.AND P1, PT, R6, 0x9, PT ;  /* 0x000000090600780c */ /* 0x000fe20003f24270 */
[----:B------:R-:W-:Y:S01]  /*40c0*/  ULDC UR6, c[0x0][0x988] ;  /* 0x0002620000067ab9 */ /* 0x000fe20000000800 */
[----:B------:R-:W-:Y:S01]  /*40d0*/  FMUL.FTZ R36, R36, UR10 ;  /* 0x0000000a24247c20 */ /* 0x000fe20008410000 */
[----:B------:R-:W-:Y:S01]  /*40e0*/  FMUL.FTZ R37, R37, UR10 ;  /* 0x0000000a25257c20 */ /* 0x000fe20008410000 */
[----:B------:R-:W-:Y:S01]  /*40f0*/  FMUL.FTZ R29, R29, UR10 ;  /* 0x0000000a1d1d7c20 */ /* 0x000fe20008410000 */
[----:B------:R-:W0:Y:S01]  /*4100*/  MUFU.TANH R54, R54 ;  /* 0x0000003600367308 */ /* 0x000e220000002400 */
[----:B-1----:R-:W-:Y:S01]  /*4110*/  FSEL R43, R59, -INF , P2 ;  /* 0xff8000003b2b7808 */ /* 0x002fe20001000000 */
[----:B------:R-:W-:Y:S01]  /*4120*/  @UP0 ULDC UR10, c[0x0][0x44c] ;  /* 0x00011300000a0ab9 */ /* 0x000fe20000000800 */
[----:B------:R-:W-:Y:S01]  /*4130*/  ISETP.GT.AND P2, PT, R6, 0x10, PT ;  /* 0x000000100600780c */ /* 0x000fe20003f44270 */
[----:B------:R-:W-:Y:S01]  /*4140*/  @UP0 ULDC UR15, c[0x0][0x450] ;  /* 0x00011400000f0ab9 */ /* 0x000fe20000000800 */
[----:B------:R-:W-:Y:S01]  /*4150*/  FMNMX.FTZ R7, R42, R43, !PT ;  /* 0x0000002b2a077209 */ /* 0x000fe20007810000 */
[----:B------:R-:W-:Y:S01]  /*4160*/  UIADD3 UR18, UR61, -0x2, URZ ;  /* 0xfffffffe3d127890 */ /* 0x000fe2000fffe03f */
[----:B--2---:R-:W-:Y:S01]  /*4170*/  VIADDMNMX R0, R0, R3, R2, PT ;  /* 0x0000000300007246 */ /* 0x004fe20003800102 */
[----:B------:R1:W-:Y:S01]  /*4180*/  MUFU.TANH R20, R46 ;  /* 0x0000002e00147308 */ /* 0x0003e20000002400 */
[----:B------:R-:W-:Y:S01]  /*4190*/  R2UR UR11, R16 ;  /* 0x00000000100b72ca */ /* 0x000fe200000e0000 */
[----:B------:R-:W-:Y:S01]  /*41a0*/  UMOV UR61, URZ ;  /* 0x0000003f003d7c82 */ /* 0x000fe20008000000 */
[----:B------:R-:W-:Y:S01]  /*41b0*/  R2UR UR19, R22 ;  /* 0x00000000161372ca */ /* 0x000fe200000e0000 */
[----:B------:R-:W-:Y:S01]  /*41c0*/  IMAD.U32 R212, RZ, RZ, UR18 ;  /* 0x00000012ffd47e24 */ /* 0x000fe2000f8e00ff */
[----:B------:R-:W-:-:S02]  /*41d0*/  CS2R R150, SRZ ;  /* 0x0000000000967805 */ /* 0x000fc4000001ff00 */
[----:B------:R-:W-:Y:S02]  /*41e0*/  CS2R R148, SRZ ;  /* 0x0000000000947805 */ /* 0x000fe4000001ff00 */
[----:B------:R-:W-:Y:S01]  /*41f0*/  CS2R R146, SRZ ;  /* 0x0000000000927805 */ /* 0x000fe2000001ff00 */
[----:B------:R-:W2:Y:S01]  /*4200*/  MUFU.TANH R51, R55 ;  /* 0x0000003700337308 */ /* 0x000ea20000002400 */
[----:B-1----:R-:W-:Y:S02]  /*4210*/  FSEL R46, R62, -INF , P3 ;  /* 0xff8000003e2e7808 */ /* 0x002fe40001800000 */
[----:B------:R-:W-:Y:S02]  /*4220*/  CS2R R144, SRZ ;  /* 0x0000000000907805 */ /* 0x000fe4000001ff00 */
[----:B------:R-:W-:Y:S02]  /*4230*/  ISETP.GT.AND P3, PT, R0, 0x8, PT ;  /* 0x000000080000780c */ /* 0x000fe40003f64270 */
[----:B------:R-:W-:-:S02]  /*4240*/  CS2R R142, SRZ ;  /* 0x00000000008e7805 */ /* 0x000fc4000001ff00 */
[----:B------:R-:W-:Y:S01]  /*4250*/  FMNMX.FTZ R12, R46, R7, !PT ;  /* 0x000000072e0c7209 */ /* 0x000fe20007810000 */
[----:B------:R-:W-:Y:S01]  /*4260*/  UIADD3 UR7, UR11, 0x38840, URZ ;  /* 0x000388400b077890 */ /* 0x000fe2000fffe03f */
[----:B------:R-:W-:Y:S01]  /*4270*/  CS2R R140, SRZ ;  /* 0x00000000008c7805 */ /* 0x000fe2000001ff00 */
[----:B------:R3:W1:Y:S01]  /*4280*/  MUFU.TANH R21, R47 ;  /* 0x0000002f00157308 */ /* 0x0006620000002400 */
[----:B------:R-:W-:Y:S01]  /*4290*/  UIMAD.WIDE.U32 UR10, UR60, UR10, URZ ;  /* 0x0000000a3c0a72a5 */ /* 0x000fe2000f8e003f */
[----:B------:R-:W-:Y:S02]  /*42a0*/  CS2R R138, SRZ ;  /* 0x00000000008a7805 */ /* 0x000fe4000001ff00 */
[----:B------:R-:W-:Y:S02]  /*42b0*/  CS2R R136, SRZ ;  /* 0x0000000000887805 */ /* 0x000fe4000001ff00 */
[----:B------:R-:W-:Y:S01]  /*42c0*/  CS2R R134, SRZ ;  /* 0x0000000000867805 */ /* 0x000fe2000001ff00 */
[----:B------:R-:W-:Y:S01]  /*42d0*/  @UP0 USHF.R.U32.HI UR60, URZ, UR15, UR11 ;  /* 0x0000000f3f3c0299 */ /* 0x000fe2000801160b */
[----:B------:R-:W-:-:S02]  /*42e0*/  CS2R R132, SRZ ;  /* 0x0000000000847805 */ /* 0x000fc4000001ff00 */
[----:B------:R-:W-:Y:S01]  /*42f0*/  CS2R R130, SRZ ;  /* 0x0000000000827805 */ /* 0x000fe2000001ff00 */
[----:B------:R4:W-:Y:S01]  /*4300*/  MUFU.TANH R71, R48 ;  /* 0x0000003000477308 */ /* 0x0009e20000002400 */
[----:B---3--:R-:W-:Y:S01]  /*4310*/  FSEL R47, R63, -INF , P1 ;  /* 0xff8000003f2f7808 */ /* 0x008fe20000800000 */
[----:B------:R-:W-:Y:S01]  /*4320*/  UIADD3 UR10, UR60, -UR14, UR22 ;  /* 0x8000000e3c0a7290 */ /* 0x000fe2000fffe016 */
[----:B------:R-:W-:Y:S01]  /*4330*/  ISETP.GT.AND P1, PT, R6, 0x11, PT ;  /* 0x000000110600780c */ /* 0x000fe20003f24270 */
[----:B------:R-:W3:Y:S01]  /*4340*/  S2UR UR22, SR_CgaCtaId ;  /* 0x00000000001679c3 */ /* 0x000ee20000008800 */
[----:B------:R-:W-:Y:S01]  /*4350*/  FMNMX.FTZ R7, R47, R12, !PT ;  /* 0x0000000c2f077209 */ /* 0x000fe20007810000 */
[----:B------:R-:W-:Y:S01]  /*4360*/  UIMAD.WIDE UR10, UR10, 0x66666667, URZ ;  /* 0x666666670a0a78a5 */ /* 0x000fe2000f8e023f */
[----:B-----5:R-:W-:Y:S01]  /*4370*/  FSEL R49, R49, -INF , P1 ;  /* 0xff80000031317808 */ /* 0x020fe20000800000 */
[----:B------:R-:W-:Y:S01]  /*4380*/  MUFU.TANH R68, R57 ;  /* 0x0000003900447308 */ /* 0x000fe20000002400 */
[----:B----4-:R-:W-:Y:S01]  /*4390*/  FSEL R48, R50, -INF , P2 ;  /* 0xff80000032307808 */ /* 0x010fe20001000000 */
[----:B------:R-:W-:Y:S01]  /*43a0*/  USHF.R.U32.HI UR10, URZ, 0x1f, UR11 ;  /* 0x0000001f3f0a7899 */ /* 0x000fe2000801160b */
[----:B------:R-:W-:-:S02]  /*43b0*/  ISETP.GT.AND P2, PT, R6, 0x18, PT ;  /* 0x000000180600780c */ /* 0x000fc40003f44270 */
[----:B------:R-:W-:Y:S02]  /*43c0*/  CS2R R128, SRZ ;  /* 0x0000000000807805 */ /* 0x000fe4000001ff00 */
[----:B------:R-:W-:Y:S01]  /*43d0*/  FMNMX.FTZ R12, R48, R7, !PT ;  /* 0x00000007300c7209 */ /* 0x000fe20007810000 */
[----:B------:R-:W-:Y:S01]  /*43e0*/  ULEA.HI.SX32 UR10, UR11, UR10, 0x1b ;  /* 0x0000000a0b0a7291 */ /* 0x000fe2000f8fda3f */
[----:B------:R-:W-:Y:S01]  /*43f0*/  ISETP.GT.AND P1, PT, R6, 0x19, PT ;  /* 0x000000190600780c */ /* 0x000fe20003f24270 */
[----:B------:R-:W4:Y:S01]  /*4400*/  MUFU.TANH R34, R34 ;  /* 0x0000002200227308 */ /* 0x000f220000002400 */
[----:B0-----:R-:W-:Y:S01]  /*4410*/  FSEL R50, R54, -INF , P2 ;  /* 0xff80000036327808 */ /* 0x001fe20001000000 */
[----:B------:R-:W-:Y:S01]  /*4420*/  UISETP.LT.AND UP0, UPT, UR19, UR10, UPT ;  /* 0x0000000a1300728c */ /* 0x000fe2000bf01270 */
[----:B------:R-:W-:Y:S02]  /*4430*/  FMNMX.FTZ R7, R49, R12, !PT ;  /* 0x0000000c31077209 */ /* 0x000fe40007810000 */
[----:B------:R-:W-:-:S02]  /*4440*/  CS2R R126, SRZ ;  /* 0x00000000007e7805 */ /* 0x000fc4000001ff00 */
[----:B------:R-:W-:Y:S01]  /*4450*/  ISETP.GT.AND P2, PT, R6, 0x20, PT ;  /* 0x000000200600780c */ /* 0x000fe20003f44270 */
[----:B------:R-:W-:Y:S01]  /*4460*/  USEL UR11, UR19, UR10, !UP0 ;  /* 0x0000000a130b7287 */ /* 0x000fe2000c000000 */
[----:B--2---:R-:W-:Y:S01]  /*4470*/  FSEL R51, R51, -INF , P1 ;  /* 0xff80000033337808 */ /* 0x004fe20000800000 */
[----:B------:R0:W2:Y:S01]  /*4480*/  MUFU.TANH R57, R38 ;  /* 0x0000002600397308 */ /* 0x0000a20000002400 */
[----:B------:R-:W-:Y:S01]  /*4490*/  FMNMX.FTZ R12, R50, R7, !PT ;  /* 0x00000007320c7209 */ /* 0x000fe20007810000 */
[----:B------:R-:W-:Y:S01]  /*44a0*/  UISETP.GE.AND UP0, UPT, UR18, UR11, UPT ;  /* 0x0000000b1200728c */ /* 0x000fe2000bf06270 */
[----:B------:R-:W-:Y:S01]  /*44b0*/  ISETP.GT.AND P1, PT, R6, 0x21, PT ;  /* 0x000000210600780c */ /* 0x000fe20003f24270 */
[----:B---3--:R-:W-:Y:S01]  /*44c0*/  UPRMT UR7, UR22, 0x654, UR7 ;  /* 0x0000065416077896 */ /* 0x008fe20008000007 */
[----:B------:R-:W-:Y:S01]  /*44d0*/  FMNMX.FTZ R7, R51, R12, !PT ;  /* 0x0000000c33077209 */ /* 0x000fe20007810000 */
[----:B------:R-:W-:Y:S01]  /*44e0*/  IMAD.U32 R213, RZ, RZ, UR11 ;  /* 0x0000000bffd57e24 */ /* 0x000fe2000f8e00ff */
[----:B------:R-:W-:Y:S01]  /*44f0*/  FSEL R52, R52, -INF , P1 ;  /* 0xff80000034347808 */ /* 0x000fe20000800000 */
[----:B------:R-:W3:Y:S01]  /*4500*/  MUFU.TANH R35, R35 ;  /* 0x0000002300237308 */ /* 0x000ee20000002400 */
[----:B0-----:R-:W-:-:S02]  /*4510*/  FSEL R38, R13, -INF , P2 ;  /* 0xff8000000d267808 */ /* 0x001fc40001000000 */
[----:B------:R-:W-:Y:S02]  /*4520*/  CS2R R124, SRZ ;  /* 0x00000000007c7805 */ /* 0x000fe4000001ff00 */
[----:B------:R-:W-:Y:S02]  /*4530*/  ISETP.GT.AND P2, PT, R6, 0x28, PT ;  /* 0x000000280600780c */ /* 0x000fe40003f44270 */
[----:B------:R-:W-:Y:S02]  /*4540*/  CS2R R122, SRZ ;  /* 0x00000000007a7805 */ /* 0x000fe4000001ff00 */
[----:B------:R-:W-:Y:S01]  /*4550*/  FMNMX.FTZ R7, R38, R7, !PT ;  /* 0x0000000726077209 */ /* 0x000fe20007810000 */
[----:B------:R-:W-:Y:S01]  /*4560*/  SYNCS.ARRIVE.TRANS64.RED.A1T0 RZ, [UR7], RZ ;  /* 0x000000ffffff79a7 */ /* 0x000fe20008100407 */
[----:B------:R-:W-:Y:S01]  /*4570*/  ISETP.GT.AND P1, PT, R6, 0x29, PT ;  /* 0x000000290600780c */ /* 0x000fe20003f24270 */
[----:B------:R0:W5:Y:S01]  /*4580*/  MUFU.TANH R58, R39 ;  /* 0x00000027003a7308 */ /* 0x0001620000002400 */
[----:B------:R-:W-:Y:S01]  /*4590*/  FMNMX.FTZ R12, R52, R7, !PT ;  /* 0x00000007340c7209 */ /* 0x000fe20007810000 */
[----:B------:R-:W-:Y:S01]  /*45a0*/  UMOV UR7, URZ ;  /* 0x0000003f00077c82 */ /* 0x000fe20008000000 */
[----:B-1----:R-:W-:-:S02]  /*45b0*/  FSEL R54, R21, -INF , P1 ;  /* 0xff80000015367808 */ /* 0x002fc40000800000 */
[----:B------:R-:W-:Y:S02]  /*45c0*/  CS2R R120, SRZ ;  /* 0x0000000000787805 */ /* 0x000fe4000001ff00 */
[----:B------:R-:W-:Y:S02]  /*45d0*/  ISETP.GT.AND P1, PT, R6, 0x31, PT ;  /* 0x000000310600780c */ /* 0x000fe40003f24270 */
[----:B------:R-:W-:Y:S02]  /*45e0*/  CS2R R118, SRZ ;  /* 0x0000000000767805 */ /* 0x000fe4000001ff00 */
[----:B------:R-:W-:Y:S01]  /*45f0*/  CS2R R116, SRZ ;  /* 0x0000000000747805 */ /* 0x000fe2000001ff00 */
[----:B------:R-:W1:Y:S01]  /*4600*/  MUFU.TANH R26, R26 ;  /* 0x0000001a001a7308 */ /* 0x000e620000002400 */
[----:B0-----:R-:W-:Y:S02]  /*4610*/  FSEL R39, R20, -INF , P2 ;  /* 0xff80000014277808 */ /* 0x001fe40001000000 */
[----:B------:R-:W-:-:S02]  /*4620*/  CS2R R114, SRZ ;  /* 0x0000000000727805 */ /* 0x000fc4000001ff00 */
[----:B------:R-:W-:Y:S02]  /*4630*/  ISETP.GT.AND P2, PT, R6, 0x30, PT ;  /* 0x000000300600780c */ /* 0x000fe40003f44270 */
[----:B------:R-:W-:Y:S02]  /*4640*/  CS2R R112, SRZ ;  /* 0x0000000000707805 */ /* 0x000fe4000001ff00 */
[----:B------:R-:W-:Y:S02]  /*4650*/  FMNMX.FTZ R7, R39, R12, !PT ;  /* 0x0000000c27077209 */ /* 0x000fe40007810000 */
[----:B------:R-:W-:Y:S02]  /*4660*/  CS2R R110, SRZ ;  /* 0x00000000006e7805 */ /* 0x000fe4000001ff00 */
[----:B----4-:R-:W-:Y:S01]  /*4670*/  FSEL R55, R34, -INF , P2 ;  /* 0xff80000022377808 */ /* 0x010fe20001000000 */
[----:B------:R3:W-:Y:S01]  /*4680*/  MUFU.TANH R67, R56 ;  /* 0x0000003800437308 */ /* 0x0007e20000002400 */
[----:B------:R-:W-:-:S02]  /*4690*/  FMNMX.FTZ R12, R54, R7, !PT ;  /* 0x00000007360c7209 */ /* 0x000fc40007810000 */
[----:B------:R-:W-:Y:S02]  /*46a0*/  CS2R R108, SRZ ;  /* 0x00000000006c7805 */ /* 0x000fe4000001ff00 */
[----:B------:R-:W-:Y:S02]  /*46b0*/  ISETP.GT.AND P2, PT, R6, 0x38, PT ;  /* 0x000000380600780c */ /* 0x000fe40003f44270 */
[----:B------:R-:W-:Y:S02]  /*46c0*/  CS2R R106, SRZ ;  /* 0x00000000006a7805 */ /* 0x000fe4000001ff00 */
[----:B------:R-:W-:Y:S02]  /*46d0*/  FMNMX.FTZ R7, R55, R12, !PT ;  /* 0x0000000c37077209 */ /* 0x000fe40007810000 */
[----:B------:R-:W-:Y:S02]  /*46e0*/  CS2R R104, SRZ ;  /* 0x0000000000687805 */ /* 0x000fe4000001ff00 */
[----:B--2---:R-:W-:Y:S01]  /*46f0*/  FSEL R57, R57, -INF , P2 ;  /* 0xff80000039397808 */ /* 0x004fe20001000000 */
[----:B------:R-:W0:Y:S01]  /*4700*/  MUFU.TANH R27, R27 ;  /* 0x0000001b001b7308 */ /* 0x000e220000002400 */
[----:B---3--:R-:W-:-:S02]  /*4710*/  FSEL R56, R35, -INF , P1 ;  /* 0xff80000023387808 */ /* 0x008fc40000800000 */
[----:B------:R-:W-:Y:S02]  /*4720*/  CS2R R102, SRZ ;  /* 0x0000000000667805 */ /* 0x000fe4000001ff00 */
[----:B------:R-:W-:Y:S02]  /*4730*/  ISETP.GT.AND P1, PT, R6, 0x39, PT ;  /* 0x000000390600780c */ /* 0x000fe40003f24270 */
[----:B------:R-:W-:Y:S02]  /*4740*/  CS2R R100, SRZ ;  /* 0x0000000000647805 */ /* 0x000fe4000001ff00 */
[----:B------:R-:W-:Y:S02]  /*4750*/  FMNMX.FTZ R12, R56, R7, !PT ;  /* 0x00000007380c7209 */ /* 0x000fe40007810000 */
[----:B------:R-:W-:Y:S02]  /*4760*/  CS2R R98, SRZ ;  /* 0x0000000000627805 */ /* 0x000fe4000001ff00 */
[----:B------:R-:W-:Y:S01]  /*4770*/  ISETP.GT.AND P2, PT, R6, 0x40, PT ;  /* 0x000000400600780c */ /* 0x000fe20003f44270 */
[----:B------:R-:W-:Y:S01]  /*4780*/  MUFU.TANH R30, R30 ;  /* 0x0000001e001e7308 */ /* 0x000fe20000002400 */
[----:B-----5:R-:W-:-:S02]  /*4790*/  FSEL R58, R58, -INF , P1 ;  /* 0xff8000003a3a7808 */ /* 0x020fc40000800000 */
[----:B------:R-:W-:Y:S02]  /*47a0*/  CS2R R96, SRZ ;  /* 0x0000000000607805 */ /* 0x000fe4000001ff00 */
[----:B------:R-:W-:Y:S02]  /*47b0*/  FMNMX.FTZ R7, R57, R12, !PT ;  /* 0x0000000c39077209 */ /* 0x000fe40007810000 */
[----:B------:R-:W-:Y:S02]  /*47c0*/  CS2R R94, SRZ ;  /* 0x00000000005e7805 */ /* 0x000fe4000001ff00 */
[----:B------:R-:W-:Y:S02]  /*47d0*/  ISETP.GT.AND P1, PT, R6, 0x41, PT ;  /* 0x000000410600780c */ /* 0x000fe40003f24270 */
[----:B------:R-:W-:Y:S02]  /*47e0*/  CS2R R92, SRZ ;  /* 0x00000000005c7805 */ /* 0x000fe4000001ff00 */
[----:B-1----:R-:W-:Y:S01]  /*47f0*/  FSEL R59, R26, -INF , P2 ;  /* 0xff8000001a3b7808 */ /* 0x002fe20001000000 */
[----:B------:R-:W1:Y:S01]  /*4800*/  MUFU.TANH R31, R31 ;  /* 0x0000001f001f7308 */ /* 0x000e620000002400 */
[----:B------:R-:W-:-:S02]  /*4810*/  FMNMX.FTZ R12, R58, R7, !PT ;  /* 0x000000073a0c7209 */ /* 0x000fc40007810000 */
[----:B------:R-:W-:Y:S02]  /*4820*/  CS2R R90, SRZ ;  /* 0x00000000005a7805 */ /* 0x000fe4000001ff00 */
[----:B------:R-:W-:Y:S02]  /*4830*/  ISETP.GT.AND P2, PT, R6, 0x48, PT ;  /* 0x000000480600780c */ /* 0x000fe40003f44270 */
[----:B------:R-:W-:Y:S02]  /*4840*/  CS2R R88, SRZ ;  /* 0x0000000000587805 */ /* 0x000fe4000001ff00 */
[----:B------:R-:W-:Y:S02]  /*4850*/  FMNMX.FTZ R7, R59, R12, !PT ;  /* 0x0000000c3b077209 */ /* 0x000fe40007810000 */
[----:B------:R-:W-:Y:S02]  /*4860*/  CS2R R86, SRZ ;  /* 0x0000000000567805 */ /* 0x000fe4000001ff00 */
[----:B------:R-:W-:Y:S01]  /*4870*/  CS2R R84, SRZ ;  /* 0x0000000000547805 */ /* 0x000fe2000001ff00 */
[----:B------:R0:W2:Y:S01]  /*4880*/  MUFU.TANH R69, R60 ;  /* 0x0000003c00457308 */ /* 0x0000a20000002400 */
[----:B------:R-:W-:-:S02]  /*4890*/  CS2R R82, SRZ ;  /* 0x0000000000527805 */ /* 0x000fc4000001ff00 */
[----:B------:R-:W-:Y:S02]  /*48a0*/  CS2R R80, SRZ ;  /* 0x0000000000507805 */ /* 0x000fe4000001ff00 */
[----:B------:R-:W-:Y:S02]  /*48b0*/  CS2R R78, SRZ ;  /* 0x00000000004e7805 */ /* 0x000fe4000001ff00 */
[----:B------:R-:W-:Y:S02]  /*48c0*/  CS2R R76, SRZ ;  /* 0x00000000004c7805 */ /* 0x000fe4000001ff00 */
[----:B------:R-:W-:Y:S02]  /*48d0*/  CS2R R74, SRZ ;  /* 0x00000000004a7805 */ /* 0x000fe4000001ff00 */
[----:B------:R-:W-:Y:S01]  /*48e0*/  CS2R R72, SRZ ;  /* 0x0000000000487805 */ /* 0x000fe2000001ff00 */
[----:B------:R3:W4:Y:S01]  /*48f0*/  MUFU.TANH R70, R61 ;  /* 0x0000003d00467308 */ /* 0x0007220000002400 */
[----:B0-----:R-:W-:-:S02]  /*4900*/  FSEL R60, R27, -INF , P1 ;  /* 0xff8000001b3c7808 */ /* 0x001fc40000800000 */
[----:B------:R-:W-:Y:S02]  /*4910*/  ISETP.GT.AND P1, PT, R6, 0x49, PT ;  /* 0x000000490600780c */ /* 0x000fe40003f24270 */
[----:B------:R-:W-:Y:S02]  /*4920*/  FMNMX.FTZ R6, R60, R7, !PT ;  /* 0x000000073c067209 */ /* 0x000fe40007810000 */
[----:B-1----:R-:W-:Y:S01]  /*4930*/  FSEL R62, R31, -INF , P1 ;  /* 0xff8000001f3e7808 */ /* 0x002fe20000800000 */
[----:B------:R-:W0:Y:S01]  /*4940*/  MUFU.TANH R53, R53 ;  /* 0x0000003500357308 */ /* 0x000e220000002400 */
[----:B---3--:R-:W-:Y:S02]  /*4950*/  FSEL R61, R30, -INF , P2 ;  /* 0xff8000001e3d7808 */ /* 0x008fe40001000000 */
[----:B------:R-:W-:Y:S02]  /*4960*/  ISETP.GT.AND P1, PT, R0, RZ, PT ;  /* 0x000000ff0000720c */ /* 0x000fe40003f24270 */
[----:B------:R-:W-:-:S02]  /*4970*/  FMNMX.FTZ R7, R61, R6, !PT ;  /* 0x000000063d077209 */ /* 0x000fc40007810000 */
[----:B------:R-:W-:Y:S01]  /*4980*/  ISETP.GT.AND P2, PT, R0, 0x1, PT ;  /* 0x000000010000780c */ /* 0x000fe20003f44270 */
[----:B------:R-:W1:Y:S01]  /*4990*/  MUFU.TANH R26, R40 ;  /* 0x00000028001a7308 */ /* 0x000e620000002400 */
[----:B------:R-:W-:Y:S02]  /*49a0*/  FMNMX.FTZ R7, R62, R7, !PT ;  /* 0x000000073e077209 */ /* 0x000fe40007810000 */
[----:B------:R-:W-:Y:S02]  /*49b0*/  FSEL R2, R67, -INF , P1 ;  /* 0xff80000043027808 */ /* 0x000fe40000800000 */
[----:B------:R-:W-:Y:S01]  /*49c0*/  ISETP.GT.AND P1, PT, R0, 0x9, PT ;  /* 0x000000090000780c */ /* 0x000fe20003f24270 */
[----:B------:R-:W3:Y:S01]  /*49d0*/  SHFL.BFLY PT, R6, R7, 0x2, 0x1f ;  /* 0x0c401f0007067f89 */ /* 0x000ee200000e0000 */
[----:B--2---:R-:W-:Y:S01]  /*49e0*/  FSEL R12, R69, -INF , P3 ;  /* 0xff800000450c7808 */ /* 0x004fe20001800000 */
[----:B------:R-:W2:Y:S01]  /*49f0*/  MUFU.TANH R41, R41 ;  /* 0x0000002900297308 */ /* 0x000ea20000002400 */
[----:B----4-:R-:W-:-:S02]  /*4a00*/  FSEL R13, R70, -INF , P1 ;  /* 0xff800000460d7808 */ /* 0x010fc40000800000 */
[C---:B------:R-:W-:Y:S02]  /*4a10*/  ISETP.GT.AND P1, PT, R0.reuse, 0x11, PT ;  /* 0x000000110000780c */ /* 0x040fe40003f24270 */
[----:B------:R-:W-:-:S03]  /*4a20*/  ISETP.GT.AND P3, PT, R0, 0x28, PT ;  /* 0x000000280000780c */ /* 0x000fc60003f64270 */
[----:B------:R-:W4:Y:S08]  /*4a30*/  MUFU.TANH R44, R44 ;  /* 0x0000002c002c7308 */ /* 0x000f300000002400 */
[----:B------:R-:W-:Y:S01]  /*4a40*/  MUFU.TANH R40, R24 ;  /* 0x0000001800287308 */ /* 0x000fe20000002400 */
[----:B---3--:R-:W-:Y:S02]  /*4a50*/  FMNMX.FTZ R20, R7, R6, !PT ;  /* 0x0000000607147209 */ /* 0x008fe40007810000 */
[----:B------:R-:W-:-:S05]  /*4a60*/  FSEL R7, R68, -INF , P2 ;  /* 0xff80000044077808 */ /* 0x000fca0001000000 */
[----:B------:R-:W3:Y:S01]  /*4a70*/  MUFU.TANH R45, R45 ;  /* 0x0000002d002d7308 */ /* 0x000ee20000002400 */
[----:B------:R-:W-:Y:S01]  /*4a80*/  ISETP.GT.AND P2, PT, R0, 0x10, PT ;  /* 0x000000100000780c */ /* 0x000fe20003f44270 */
[----:B------:R-:W5:Y:S01]  /*4a90*/  SHFL.BFLY PT, R21, R20, 0x1, 0x1f ;  /* 0x0c201f0014157f89 */ /* 0x000f6200000e0000 */
[----:B------:R-:W-:Y:S02]  /*4aa0*/  FMNMX.FTZ R3, R2, R7, !PT ;  /* 0x0000000702037209 */ /* 0x000fe40007810000 */
[----:B------:R-:W-:Y:S02]  /*4ab0*/  CS2R R68, SRZ ;  /* 0x0000000000447805 */ /* 0x000fe4000001ff00 */
[----:B------:R-:W-:Y:S01]  /*4ac0*/  FMNMX.FTZ R6, R12, R3, !PT ;  /* 0x000000030c067209 */ /* 0x000fe20007810000 */
[----:B------:R-:W-:Y:S03]  /*4ad0*/  MUFU.TANH R63, R25 ;  /* 0x00000019003f7308 */ /* 0x000fe60000002400 */
[----:B------:R-:W-:-:S05]  /*4ae0*/  FMNMX.FTZ R27, R13, R6, !PT ;  /* 0x000000060d1b7209 */ /* 0x000fca0007810000 */
[----:B------:R-:W3:Y:S08]  /*4af0*/  MUFU.TANH R30, R32 ;  /* 0x00000020001e7308 */ /* 0x000ef00000002400 */
[----:B------:R0:W-:Y:S01]  /*4b00*/  MUFU.TANH R65, R28 ;  /* 0x0000001c00417308 */ /* 0x0001e20000002400 */
[----:B-----5:R-:W-:Y:S02]  /*4b10*/  FMNMX.FTZ R3, R20, R21, !PT ;  /* 0x0000001514037209 */ /* 0x020fe40007810000 */
[----:B------:R-:W-:-:S02]  /*4b20*/  FSEL R20, R71, -INF , P2 ;  /* 0xff80000047147808 */ /* 0x000fc40001000000 */
[----:B------:R-:W-:Y:S02]  /*4b30*/  CS2R R70, SRZ ;  /* 0x0000000000467805 */ /* 0x000fe4000001ff00 */
[----:B------:R-:W-:Y:S02]  /*4b40*/  ISETP.GT.AND P2, PT, R0, 0x18, PT ;  /* 0x000000180000780c */ /* 0x000fe40003f44270 */
[----:B------:R-:W-:Y:S01]  /*4b50*/  FSEL R21, R64, -INF , P1 ;  /* 0xff80000040157808 */ /* 0x000fe20000800000 */
[----:B0-----:R-:W-:Y:S01]  /*4b60*/  FMUL.FTZ R28, R3, UR6 ;  /* 0x00000006031c7c20 */ /* 0x001fe20008410000 */
[----:B------:R-:W-:Y:S01]  /*4b70*/  FMNMX.FTZ R6, R20, R27, !PT ;  /* 0x0000001b14067209 */ /* 0x000fe20007810000 */
[----:B------:R-:W0:Y:S01]  /*4b80*/  MUFU.TANH R34, R33 ;  /* 0x0000002100227308 */ /* 0x000e220000002400 */
[----:B------:R-:W-:Y:S02]  /*4b90*/  ISETP.GT.AND P1, PT, R0, 0x19, PT ;  /* 0x000000190000780c */ /* 0x000fe40003f24270 */
[----:B------:R-:W-:-:S02]  /*4ba0*/  FSEL R24, R66, -INF , P2 ;  /* 0xff80000042187808 */ /* 0x000fc40001000000 */
[----:B------:R-:W-:Y:S02]  /*4bb0*/  CS2R R66, SRZ ;  /* 0x0000000000427805 */ /* 0x000fe4000001ff00 */
[----:B------:R-:W-:Y:S02]  /*4bc0*/  FMNMX.FTZ R27, R21, R6, !PT ;  /* 0x00000006151b7209 */ /* 0x000fe40007810000 */
[----:B------:R-:W-:Y:S01]  /*4bd0*/  ISETP.GT.AND P2, PT, R0, 0x20, PT ;  /* 0x000000200000780c */ /* 0x000fe20003f44270 */
[----:B------:R-:W5:Y:S01]  /*4be0*/  MUFU.TANH R36, R36 ;  /* 0x0000002400247308 */ /* 0x000f620000002400 */
[----:B------:R-:W-:Y:S02]  /*4bf0*/  FSEL R25, R53, -INF , P1 ;  /* 0xff80000035197808 */ /* 0x000fe40000800000 */
[----:B------:R-:W-:Y:S02]  /*4c00*/  FMNMX.FTZ R6, R24, R27, !PT ;  /* 0x0000001b18067209 */ /* 0x000fe40007810000 */
[----:B------:R-:W-:-:S02]  /*4c10*/  ISETP.GT.AND P1, PT, R0, 0x21, PT ;  /* 0x000000210000780c */ /* 0x000fc40003f24270 */
[----:B-1----:R-:W-:Y:S01]  /*4c20*/  FSEL R26, R26, -INF , P2 ;  /* 0xff8000001a1a7808 */ /* 0x002fe20001000000 */
[----:B------:R-:W1:Y:S01]  /*4c30*/  MUFU.TANH R37, R37 ;  /* 0x0000002500257308 */ /* 0x000e620000002400 */
[----:B------:R-:W-:Y:S02]  /*4c40*/  FMNMX.FTZ R31, R25, R6, !PT ;  /* 0x00000006191f7209 */ /* 0x000fe40007810000 */
[----:B------:R-:W-:Y:S02]  /*4c50*/  FSETP.NEU.FTZ.AND P2, PT, R3, -INF , PT ;  /* 0xff8000000300780b */ /* 0x000fe40003f5d000 */
[----:B--2---:R-:W-:Y:S02]  /*4c60*/  FSEL R27, R41, -INF , P1 ;  /* 0xff800000291b7808 */ /* 0x004fe40000800000 */
[----:B------:R-:W-:Y:S01]  /*4c70*/  FMNMX.FTZ R6, R26, R31, !PT ;  /* 0x0000001f1a067209 */ /* 0x000fe20007810000 */
[----:B------:R3:W2:Y:S01]  /*4c80*/  MUFU.TANH R64, R29 ;  /* 0x0000001d00407308 */ /* 0x0006a20000002400 */
[----:B------:R-:W-:-:S02]  /*4c90*/  FSEL R41, R28, RZ, P2 ;  /* 0x000000ff1c297208 */ /* 0x000fc40001000000 */
[----:B------:R-:W-:Y:S02]  /*4ca0*/  ISETP.GT.AND P1, PT, R0, 0x29, PT ;  /* 0x000000290000780c */ /* 0x000fe40003f24270 */
[----:B----4-:R-:W-:Y:S01]  /*4cb0*/  FSEL R28, R44, -INF , P3 ;  /* 0xff8000002c1c7808 */ /* 0x010fe20001800000 */
[--C-:B------:R-:W-:Y:S01]  /*4cc0*/  FFMA.FTZ R42, R42, UR6, -R41.reuse ;  /* 0x000000062a2a7c23 */ /* 0x100fe20008010829 */
[----:B------:R-:W-:Y:S01]  /*4cd0*/  FMNMX.FTZ R31, R27, R6, !PT ;  /* 0x000000061b1f7209 */ /* 0x000fe20007810000 */
[--C-:B------:R-:W-:Y:S01]  /*4ce0*/  FFMA.FTZ R43, R43, UR6, -R41.reuse ;  /* 0x000000062b2b7c23 */ /* 0x100fe20008010829 */
[----:B------:R-:W-:Y:S01]  /*4cf0*/  ISETP.GT.AND P2, PT, R0, 0x30, PT ;  /* 0x000000300000780c */ /* 0x000fe20003f44270 */
[--C-:B------:R-:W-:Y:S01]  /*4d00*/  FFMA.FTZ R46, R46, UR6, -R41.reuse ;  /* 0x000000062e2e7c23 */ /* 0x100fe20008010829 */
[----:B---3--:R-:W-:Y:S01]  /*4d10*/  FSEL R29, R45, -INF , P1 ;  /* 0xff8000002d1d7808 */ /* 0x008fe20000800000 */
[----:B------:R-:W-:Y:S01]  /*4d20*/  MUFU.EX2 R42, R42 ;  /* 0x0000002a002a7308 */ /* 0x000fe20000000800 */
[----:B------:R-:W-:Y:S01]  /*4d30*/  FMNMX.FTZ R6, R28, R31, !PT ;  /* 0x0000001f1c067209 */ /* 0x000fe20007810000 */
[--C-:B------:R-:W-:Y:S01]  /*4d40*/  FFMA.FTZ R47, R47, UR6, -R41.reuse ;  /* 0x000000062f2f7c23 */ /* 0x100fe20008010829 */
[----:B------:R-:W-:Y:S01]  /*4d50*/  ISETP.GT.AND P1, PT, R0, 0x31, PT ;  /* 0x000000310000780c */ /* 0x000fe20003f24270 */
[--C-:B------:R-:W-:Y:S01]  /*4d60*/  FFMA.FTZ R48, R48, UR6, -R41.reuse ;  /* 0x0000000630307c23 */ /* 0x100fe20008010829 */
[----:B------:R-:W-:Y:S01]  /*4d70*/  FSEL R30, R30, -INF , P2 ;  /* 0xff8000001e1e7808 */ /* 0x000fe20001000000 */
[--C-:B------:R-:W-:Y:S01]  /*4d80*/  FFMA.FTZ R49, R49, UR6, -R41.reuse ;  /* 0x0000000631317c23 */ /* 0x100fe20008010829 */
[----:B------:R-:W-:Y:S01]  /*4d90*/  FMNMX.FTZ R33, R29, R6, !PT ;  /* 0x000000061d217209 */ /* 0x000fe20007810000 */
[----:B------:R-:W3:Y:S01]  /*4da0*/  MUFU.EX2 R43, R43 ;  /* 0x0000002b002b7308 */ /* 0x000ee20000000800 */
[----:B------:R-:W-:Y:S01]  /*4db0*/  ISETP.GT.AND P2, PT, R0, 0x38, PT ;  /* 0x000000380000780c */ /* 0x000fe20003f44270 */
[--C-:B------:R-:W-:Y:S01]  /*4dc0*/  FFMA.FTZ R50, R50, UR6, -R41.reuse ;  /* 0x0000000632327c23 */ /* 0x100fe20008010829 */
[----:B0-----:R-:W-:Y:S01]  /*4dd0*/  FSEL R31, R34, -INF , P1 ;  /* 0xff800000221f7808 */ /* 0x001fe20000800000 */
[--C-:B------:R-:W-:Y:S01]  /*4de0*/  FFMA.FTZ R51, R51, UR6, -R41.reuse ;  /* 0x0000000633337c23 */ /* 0x100fe20008010829 */
[----:B------:R-:W-:Y:S01]  /*4df0*/  FMNMX.FTZ R6, R30, R33, !PT ;  /* 0x000000211e067209 */ /* 0x000fe20007810000 */
[--C-:B------:R-:W-:Y:S01]  /*4e00*/  FFMA.FTZ R52, R52, UR6, -R41.reuse ;  /* 0x0000000634347c23 */ /* 0x100fe20008010829 */
[----:B------:R-:W-:Y:S01]  /*4e10*/  ISETP.GT.AND P1, PT, R0, 0x39, PT ;  /* 0x000000390000780c */ /* 0x000fe20003f24270 */
[----:B------:R-:W-:Y:S01]  /*4e20*/  MUFU.EX2 R46, R46 ;  /* 0x0000002e002e7308 */ /* 0x000fe20000000800 */
[----:B-----5:R-:W-:Y:S01]  /*4e30*/  FSEL R32, R36, -INF , P2 ;  /* 0xff80000024207808 */ /* 0x020fe20001000000 */
[--C-:B------:R-:W-:Y:S01]  /*4e40*/  FFMA.FTZ R39, R39, UR6, -R41.reuse ;  /* 0x0000000627277c23 */ /* 0x100fe20008010829 */
[----:B------:R-:W-:Y:S01]  /*4e50*/  FMNMX.FTZ R35, R31, R6, !PT ;  /* 0x000000061f237209 */ /* 0x000fe20007810000 */
[--C-:B------:R-:W-:Y:S01]  /*4e60*/  FFMA.FTZ R54, R54, UR6, -R41.reuse ;  /* 0x0000000636367c23 */ /* 0x100fe20008010829 */
[----:B------:R-:W-:Y:S01]  /*4e70*/  ISETP.GT.AND P2, PT, R0, 0x40, PT ;  /* 0x000000400000780c */ /* 0x000fe20003f44270 */
[--C-:B------:R-:W-:Y:S01]  /*4e80*/  FFMA.FTZ R55, R55, UR6, -R41.reuse ;  /* 0x0000000637377c23 */ /* 0x100fe20008010829 */
[----:B-1----:R-:W-:Y:S01]  /*4e90*/  FSEL R33, R37, -INF , P1 ;  /* 0xff80000025217808 */ /* 0x002fe20000800000 */
[----:B------:R-:W0:Y:S01]  /*4ea0*/  MUFU.EX2 R47, R47 ;  /* 0x0000002f002f7308 */ /* 0x000e220000000800 */
[----:B------:R-:W-:Y:S01]  /*4eb0*/  FMNMX.FTZ R6, R32, R35, !PT ;  /* 0x0000002320067209 */ /* 0x000fe20007810000 */
[--C-:B------:R-:W-:Y:S01]  /*4ec0*/  FFMA.FTZ R56, R56, UR6, -R41.reuse ;  /* 0x0000000638387c23 */ /* 0x100fe20008010829 */
[----:B------:R-:W-:Y:S01]  /*4ed0*/  ISETP.GT.AND P1, PT, R0, 0x41, PT ;  /* 0x000000410000780c */ /* 0x000fe20003f24270 */
[--C-:B------:R-:W-:Y:S01]  /*4ee0*/  FFMA.FTZ R57, R57, UR6, -R41.reuse ;  /* 0x0000000639397c23 */ /* 0x100fe20008010829 */
[----:B------:R-:W-:Y:S01]  /*4ef0*/  FSEL R34, R40, -INF , P2 ;  /* 0xff80000028227808 */ /* 0x000fe20001000000 */
[--C-:B------:R-:W-:Y:S01]  /*4f00*/  FFMA.FTZ R40, R38, UR6, -R41.reuse ;  /* 0x0000000626287c23 */ /* 0x100fe20008010829 */
[----:B------:R-:W-:Y:S01]  /*4f10*/  FMNMX.FTZ R37, R33, R6, !PT ;  /* 0x0000000621257209 */ /* 0x000fe20007810000 */
[----:B------:R-:W-:Y:S01]  /*4f20*/  MUFU.EX2 R48, R48 ;  /* 0x0000003000307308 */ /* 0x000fe20000000800 */
[----:B------:R-:W-:Y:S01]  /*4f30*/  ISETP.GT.AND P2, PT, R0, 0x48, PT ;  /* 0x000000480000780c */ /* 0x000fe20003f44270 */
[--C-:B------:R-:W-:Y:S01]  /*4f40*/  FFMA.FTZ R58, R58, UR6, -R41.reuse ;  /* 0x000000063a3a7c23 */ /* 0x100fe20008010829 */
[----:B------:R-:W-:Y:S01]  /*4f50*/  FSEL R35, R63, -INF , P1 ;  /* 0xff8000003f237808 */ /* 0x000fe20000800000 */
[--C-:B------:R-:W-:Y:S01]  /*4f60*/  FFMA.FTZ R59, R59, UR6, -R41.reuse ;  /* 0x000000063b3b7c23 */ /* 0x100fe20008010829 */
[----:B------:R-:W-:Y:S01]  /*4f70*/  FMNMX.FTZ R6, R34, R37, !PT ;  /* 0x0000002522067209 */ /* 0x000fe20007810000 */
[--C-:B------:R-:W-:Y:S01]  /*4f80*/  FFMA.FTZ R60, R60, UR6, -R41.reuse ;  /* 0x000000063c3c7c23 */ /* 0x100fe20008010829 */
[----:B------:R-:W-:Y:S01]  /*4f90*/  ISETP.GT.AND P1, PT, R0, 0x49, PT ;  /* 0x000000490000780c */ /* 0x000fe20003f24270 */
[----:B------:R-:W1:Y:S01]  /*4fa0*/  MUFU.EX2 R49, R49 ;  /* 0x0000003100317308 */ /* 0x000e620000000800 */
[----:B------:R-:W-:Y:S01]  /*4fb0*/  FSEL R0, R65, -INF , P2 ;  /* 0xff80000041007808 */ /* 0x000fe20001000000 */
[--C-:B------:R-:W-:Y:S01]  /*4fc0*/  FFMA.FTZ R61, R61, UR6, -R41.reuse ;  /* 0x000000063d3d7c23 */ /* 0x100fe20008010829 */
[----:B------:R-:W-:Y:S01]  /*4fd0*/  FMNMX.FTZ R37, R35, R6, !PT ;  /* 0x0000000623257209 */ /* 0x000fe20007810000 */
[----:B------:R-:W-:Y:S01]  /*4fe0*/  FFMA.FTZ R41, R62, UR6, -R41 ;  /* 0x000000063e297c23 */ /* 0x000fe20008010829 */
[----:B--2---:R-:W-:-:S02]  /*4ff0*/  FSEL R36, R64, -INF , P1 ;  /* 0xff80000040247808 */ /* 0x004fc40000800000 */
[----:B------:R-:W-:Y:S02]  /*5000*/  CS2R R64, SRZ ;  /* 0x0000000000407805 */ /* 0x000fe4000001ff00 */
[----:B------:R-:W-:Y:S01]  /*5010*/  FMNMX.FTZ R37, R0, R37, !PT ;  /* 0x0000002500257209 */ /* 0x000fe20007810000 */
[----:B------:R-:W-:Y:S01]  /*5020*/  MUFU.EX2 R50, R50 ;  /* 0x0000003200327308 */ /* 0x000fe20000000800 */
[----:B---3--:R-:W-:Y:S02]  /*5030*/  F2FP.F16.F32.PACK_AB R209, R43, R42 ;  /* 0x0000002a2bd1723e */ /* 0x008fe400000000ff */
[----:B------:R-:W-:Y:S02]  /*5040*/  CS2R R62, SRZ ;  /* 0x00000000003e7805 */ /* 0x000fe4000001ff00 */
[----:B------:R-:W-:Y:S02]  /*5050*/  FMNMX.FTZ R37, R36, R37, !PT ;  /* 0x0000002524257209 */ /* 0x000fe40007810000 */
[----:B0-----:R-:W-:-:S03]  /*5060*/  F2FP.F16.F32.PACK_AB R211, R47, R46 ;  /* 0x0000002e2fd3723e */ /* 0x001fc600000000ff */
[----:B------:R-:W0:Y:S01]  /*5070*/  SHFL.BFLY PT, R6, R37, 0x2, 0x1f ;  /* 0x0c401f0025067f89 */ /* 0x000e2200000e0000 */
[----:B------:R-:W2:Y:S01]  /*5080*/  MUFU.EX2 R51, R51 ;  /* 0x0000003300337308 */ /* 0x000ea20000000800 */
[----:B-1----:R-:W-:-:S07]  /*5090*/  F2FP.F16.F32.PACK_AB R205, R49, R48 ;  /* 0x0000003031cd723e */ /* 0x002fce00000000ff */
[----:B------:R-:W-:Y:S08]  /*50a0*/  MUFU.EX2 R40, R40 ;  /* 0x0000002800287308 */ /* 0x000ff00000000800 */
[----:B------:R-:W-:Y:S01]  /*50b0*/  MUFU.EX2 R201, R52 ;  /* 0x0000003400c97308 */ /* 0x000fe20000000800 */
[----:B--2---:R-:W-:Y:S02]  /*50c0*/  F2FP.F16.F32.PACK_AB R207, R51, R50 ;  /* 0x0000003233cf723e */ /* 0x004fe400000000ff */
[----:B0-----:R-:W-:-:S05]  /*50d0*/  FMNMX.FTZ R38, R37, R6, !PT ;  /* 0x0000000625267209 */ /* 0x001fca0007810000 */
[----:B------:R-:W-:Y:S01]  /*50e0*/  MUFU.EX2 R39, R39 ;  /* 0x0000002700277308 */ /* 0x000fe20000000800 */
[----:B------:R-:W0:Y:S07]  /*50f0*/  SHFL.BFLY PT, R37, R38, 0x1, 0x1f ;  /* 0x0c201f0026257f89 */ /* 0x000e2e00000e0000 */
[----:B------:R-:W1:Y:S08]  /*5100*/  MUFU.EX2 R54, R54 ;  /* 0x0000003600367308 */ /* 0x000e700000000800 */
[----:B------:R-:W-:Y:S08]  /*5110*/  MUFU.EX2 R55, R55 ;  /* 0x0000003700377308 */ /* 0x000ff00000000800 */
[----:B------:R-:W2:Y:S01]  /*5120*/  MUFU.EX2 R56, R56 ;  /* 0x0000003800387308 */ /* 0x000ea20000000800 */
[----:B-1----:R-:W-:-:S02]  /*5130*/  F2FP.F16.F32.PACK_AB R203, R54, R39 ;  /* 0x0000002736cb723e */ /* 0x002fc400000000ff */
[----:B0-----:R-:W-:-:S04]  /*5140*/  FMNMX.FTZ R6, R38, R37, !PT ;  /* 0x0000002526067209 */ /* 0x001fc80007810000 */
[C---:B------:R-:W-:Y:S01]  /*5150*/  FSETP.NEU.FTZ.AND P1, PT, R6.reuse, -INF , PT ;  /* 0xff8000000600780b */ /* 0x040fe20003f3d000 */
[----:B------:R-:W-:Y:S01]  /*5160*/  FMUL.FTZ R37, R6, UR6 ;  /* 0x0000000606257c20 */ /* 0x000fe20008410000 */
[----:B------:R-:W-:Y:S04]  /*5170*/  MUFU.EX2 R57, R57 ;  /* 0x0000003900397308 */ /* 0x000fe80000000800 */
[----:B------:R-:W-:Y:S02]  /*5180*/  FSEL R37, R37, RZ, P1 ;  /* 0x000000ff25257208 */ /* 0x000fe40000800000 */
[----:B------:R-:W-:Y:S02]  /*5190*/  PLOP3.LUT P1, PT, PT, PT, UP0, 0x80, 0x0 ;  /* 0x000000000000781c */ /* 0x000fe40003f2f008 */
        /* <DEDUP_REMOVED lines=23> */
[----:B--2---:R-:W-:Y:S01]  /*5310*/  F2FP.F16.F32.PACK_AB R197, R56, R55 ;  /* 0x0000003738c5723e */ /* 0x004fe200000000ff */
[----:B------:R-:W2:Y:S01]  /*5320*/  MUFU.EX2 R12, R12 ;  /* 0x0000000c000c7308 */ /* 0x000ea20000000800 */
[----:B0-----:R-:W-:-:S07]  /*5330*/  F2FP.F16.F32.PACK_AB R199, R58, R57 ;  /* 0x000000393ac7723e */ /* 0x001fce00000000ff */
[----:B------:R-:W0:Y:S01]  /*5340*/  MUFU.EX2 R13, R13 ;  /* 0x0000000d000d7308 */ /* 0x000e220000000800 */
[----:B-1----:R-:W-:Y:S01]  /*5350*/  FADD.FTZ R45, R2, R7 ;  /* 0x00000007022d7221 */ /* 0x002fe20000010000 */
[----:B------:R-:W-:-:S06]  /*5360*/  F2FP.F16.F32.PACK_AB R208, R7, R2 ;  /* 0x0000000207d0723e */ /* 0x000fcc00000000ff */
[----:B------:R-:W1:Y:S01]  /*5370*/  MUFU.EX2 R20, R20 ;  /* 0x0000001400147308 */ /* 0x000e620000000800 */
[----:B--2---:R-:W-:Y:S01]  /*5380*/  FADD.FTZ R38, R12, R45 ;  /* 0x0000002d0c267221 */ /* 0x004fe20000010000 */
[----:B------:R-:W-:-:S06]  /*5390*/  FADD.FTZ R45, R42, R43 ;  /* 0x0000002b2a2d7221 */ /* 0x000fcc0000010000 */
[----:B------:R-:W2:Y:S01]  /*53a0*/  MUFU.EX2 R21, R21 ;  /* 0x0000001500157308 */ /* 0x000ea20000000800 */
[C---:B0-----:R-:W-:Y:S01]  /*53b0*/  FADD.FTZ R53, R13.reuse, R38 ;  /* 0x000000260d357221 */ /* 0x041fe20000010000 */
[----:B------:R-:W-:Y:S01]  /*53c0*/  FADD.FTZ R38, R46, R45 ;  /* 0x0000002d2e267221 */ /* 0x000fe20000010000 */
[----:B------:R-:W-:-:S03]  /*53d0*/  F2FP.F16.F32.PACK_AB R210, R13, R12 ;  /* 0x0000000c0dd2723e */ /* 0x000fc600000000ff */
[----:B------:R-:W-:Y:S01]  /*53e0*/  FADD.FTZ R45, R47, R38 ;  /* 0x000000262f2d7221 */ /* 0x000fe20000010000 */
[----:B------:R-:W-:Y:S01]  /*53f0*/  CS2R R46, SRZ ;  /* 0x00000000002e7805 */ /* 0x000fe2000001ff00 */
[----:B------:R-:W0:Y:S01]  /*5400*/  MUFU.EX2 R24, R24 ;  /* 0x0000001800187308 */ /* 0x000e220000000800 */
[----:B-1----:R-:W-:Y:S01]  /*5410*/  FADD.FTZ R44, R20, R53 ;  /* 0x00000035142c7221 */ /* 0x002fe20000010000 */
[----:B------:R-:W-:-:S04]  /*5420*/  FADD.FTZ R38, R48, R45 ;  /* 0x0000002d30267221 */ /* 0x000fc80000010000 */
[----:B------:R-:W-:Y:S01]  /*5430*/  FADD.FTZ R45, R49, R38 ;  /* 0x00000026312d7221 */ /* 0x000fe20000010000 */
[----:B------:R-:W-:Y:S01]  /*5440*/  CS2R R48, SRZ ;  /* 0x0000000000307805 */ /* 0x000fe2000001ff00 */
[----:B------:R-:W1:Y:S01]  /*5450*/  MUFU.EX2 R25, R25 ;  /* 0x0000001900197308 */ /* 0x000e620000000800 */
[C---:B--2---:R-:W-:Y:S01]  /*5460*/  FADD.FTZ R53, R21.reuse, R44 ;  /* 0x0000002c15357221 */ /* 0x044fe20000010000 */
[----:B------:R-:W-:Y:S01]  /*5470*/  FADD.FTZ R38, R50, R45 ;  /* 0x0000002d32267221 */ /* 0x000fe20000010000 */
[----:B------:R-:W-:-:S03]  /*5480*/  F2FP.F16.F32.PACK_AB R204, R21, R20 ;  /* 0x0000001415cc723e */ /* 0x000fc600000000ff */
[----:B------:R-:W-:Y:S01]  /*5490*/  FADD.FTZ R37, R51, R38 ;  /* 0x0000002633257221 */ /* 0x000fe20000010000 */
[----:B------:R-:W-:Y:S01]  /*54a0*/  CS2R R50, SRZ ;  /* 0x0000000000327805 */ /* 0x000fe2000001ff00 */
[----:B------:R-:W2:Y:S01]  /*54b0*/  MUFU.EX2 R26, R26 ;  /* 0x0000001a001a7308 */ /* 0x000ea20000000800 */
[----:B0-----:R-:W-:Y:S01]  /*54c0*/  FADD.FTZ R44, R24, R53 ;  /* 0x00000035182c7221 */ /* 0x001fe20000010000 */
[----:B------:R-:W-:-:S04]  /*54d0*/  FADD.FTZ R38, R40, R37 ;  /* 0x0000002528267221 */ /* 0x000fc80000010000 */
[C---:B------:R-:W-:Y:S01]  /*54e0*/  FADD.FTZ R38, R201.reuse, R38 ;  /* 0x00000026c9267221 */ /* 0x040fe20000010000 */
[----:B------:R-:W-:Y:S01]  /*54f0*/  F2FP.F16.F32.PACK_AB R201, R201, R40 ;  /* 0x00000028c9c9723e */ /* 0x000fe200000000ff */
[----:B------:R-:W0:Y:S01]  /*5500*/  MUFU.EX2 R27, R27 ;  /* 0x0000001b001b7308 */ /* 0x000e220000000800 */
[----:B-1----:R-:W-:Y:S01]  /*5510*/  FADD.FTZ R53, R25, R44 ;  /* 0x0000002c19357221 */ /* 0x002fe20000010000 */
[----:B------:R-:W-:Y:S01]  /*5520*/  FADD.FTZ R7, R39, R38 ;  /* 0x0000002627077221 */ /* 0x000fe20000010000 */
[----:B------:R-:W-:Y:S02]  /*5530*/  F2FP.F16.F32.PACK_AB R206, R25, R24 ;  /* 0x0000001819ce723e */ /* 0x000fe400000000ff */
[----:B------:R-:W-:Y:S02]  /*5540*/  CS2R R44, SRZ ;  /* 0x00000000002c7805 */ /* 0x000fe4000001ff00 */
[----:B------:R-:W-:Y:S01]  /*5550*/  CS2R R38, SRZ ;  /* 0x0000000000267805 */ /* 0x000fe2000001ff00 */
[----:B------:R-:W-:Y:S01]  /*5560*/  FADD.FTZ R2, R54, R7 ;  /* 0x0000000736027221 */ /* 0x000fe20000010000 */
[----:B------:R-:W-:Y:S01]  /*5570*/  CS2R R24, SRZ ;  /* 0x0000000000187805 */ /* 0x000fe2000001ff00 */
[----:B------:R-:W1:Y:S01]  /*5580*/  MUFU.EX2 R28, R28 ;  /* 0x0000001c001c7308 */ /* 0x000e620000000800 */
[----:B--2---:R-:W-:Y:S01]  /*5590*/  FADD.FTZ R42, R26, R53 ;  /* 0x000000351a2a7221 */ /* 0x004fe20000010000 */
[----:B------:R-:W-:Y:S01]  /*55a0*/  FADD.FTZ R13, R55, R2 ;  /* 0x00000002370d7221 */ /* 0x000fe20000010000 */
[----:B------:R-:W-:-:S02]  /*55b0*/  CS2R R54, SRZ ;  /* 0x0000000000367805 */ /* 0x000fc4000001ff00 */
[----:B------:R-:W-:Y:S01]  /*55c0*/  CS2R R52, SRZ ;  /* 0x0000000000347805 */ /* 0x000fe2000001ff00 */
[----:B------:R-:W-:Y:S02]  /*55d0*/  FADD.FTZ R2, R56, R13 ;  /* 0x0000000d38027221 */ /* 0x000fe40000010000 */
[----:B------:R-:W2:Y:S01]  /*55e0*/  MUFU.EX2 R29, R29 ;  /* 0x0000001d001d7308 */ /* 0x000ea20000000800 */
[----:B0-----:R-:W-:Y:S01]  /*55f0*/  FADD.FTZ R43, R27, R42 ;  /* 0x0000002a1b2b7221 */ /* 0x001fe20000010000 */
[----:B------:R-:W-:Y:S01]  /*5600*/  FADD.FTZ R13, R57, R2 ;  /* 0x00000002390d7221 */ /* 0x000fe20000010000 */
[----:B------:R-:W-:Y:S02]  /*5610*/  F2FP.F16.F32.PACK_AB R200, R27, R26 ;  /* 0x0000001a1bc8723e */ /* 0x000fe400000000ff */
[----:B------:R-:W-:Y:S02]  /*5620*/  CS2R R56, SRZ ;  /* 0x0000000000387805 */ /* 0x000fe4000001ff00 */
[----:B------:R-:W-:Y:S01]  /*5630*/  CS2R R26, SRZ ;  /* 0x00000000001a7805 */ /* 0x000fe2000001ff00 */
[----:B------:R-:W0:Y:S01]  /*5640*/  MUFU.EX2 R30, R30 ;  /* 0x0000001e001e7308 */ /* 0x000e220000000800 */
[----:B-1----:R-:W-:-:S07]  /*5650*/  FADD.FTZ R42, R28, R43 ;  /* 0x0000002b1c2a7221 */ /* 0x002fce0000010000 */
[----:B------:R-:W1:Y:S01]  /*5660*/  MUFU.EX2 R31, R31 ;  /* 0x0000001f001f7308 */ /* 0x000e620000000800 */
[C---:B--2---:R-:W-:Y:S01]  /*5670*/  FADD.FTZ R37, R29.reuse, R42 ;  /* 0x0000002a1d257221 */ /* 0x044fe20000010000 */
[----:B------:R-:W-:Y:S02]  /*5680*/  F2FP.F16.F32.PACK_AB R202, R29, R28 ;  /* 0x0000001c1dca723e */ /* 0x000fe400000000ff */
[----:B------:R-:W-:Y:S02]  /*5690*/  CS2R R42, SRZ ;  /* 0x00000000002a7805 */ /* 0x000fe4000001ff00 */
[----:B------:R-:W-:Y:S02]  /*56a0*/  CS2R R28, SRZ ;  /* 0x00000000001c7805 */ /* 0x000fe4000001ff00 */
[----:B------:R-:W2:Y:S01]  /*56b0*/  MUFU.EX2 R32, R32 ;  /* 0x0000002000207308 */ /* 0x000ea20000000800 */
[----:B0-----:R-:W-:-:S07]  /*56c0*/  FADD.FTZ R12, R30, R37 ;  /* 0x000000251e0c7221 */ /* 0x001fce0000010000 */
[----:B------:R-:W0:Y:S01]  /*56d0*/  MUFU.EX2 R33, R33 ;  /* 0x0000002100217308 */ /* 0x000e220000000800 */
[C---:B-1----:R-:W-:Y:S01]  /*56e0*/  FADD.FTZ R7, R31.reuse, R12 ;  /* 0x0000000c1f077221 */ /* 0x042fe20000010000 */
[----:B------:R-:W-:Y:S02]  /*56f0*/  F2FP.F16.F32.PACK_AB R196, R31, R30 ;  /* 0x0000001e1fc4723e */ /* 0x000fe400000000ff */
[----:B------:R-:W-:-:S04]  /*5700*/  CS2R R30, SRZ ;  /* 0x00000000001e7805 */ /* 0x000fc8000001ff00 */
[----:B------:R-:W1:Y:S01]  /*5710*/  MUFU.EX2 R34, R34 ;  /* 0x0000002200227308 */ /* 0x000e620000000800 */
[----:B--2---:R-:W-:-:S07]  /*5720*/  FADD.FTZ R12, R32, R7 ;  /* 0x00000007200c7221 */ /* 0x004fce0000010000 */
[----:B------:R-:W2:Y:S01]  /*5730*/  MUFU.EX2 R35, R35 ;  /* 0x0000002300237308 */ /* 0x000ea20000000800 */
[C---:B0-----:R-:W-:Y:S01]  /*5740*/  FADD.FTZ R21, R33.reuse, R12 ;  /* 0x0000000c21157221 */ /* 0x041fe20000010000 */
[----:B------:R-:W-:Y:S01]  /*5750*/  FADD.FTZ R12, R58, R13 ;  /* 0x0000000d3a0c7221 */ /* 0x000fe20000010000 */
[----:B------:R-:W-:Y:S02]  /*5760*/  F2FP.F16.F32.PACK_AB R198, R33, R32 ;  /* 0x0000002021c6723e */ /* 0x000fe400000000ff */
[----:B------:R-:W-:-:S03]  /*5770*/  CS2R R32, SRZ ;  /* 0x0000000000207805 */ /* 0x000fc6000001ff00 */
[----:B------:R-:W0:Y:S01]  /*5780*/  MUFU.EX2 R59, R59 ;  /* 0x0000003b003b7308 */ /* 0x000e220000000800 */
[----:B-1----:R-:W-:-:S07]  /*5790*/  FADD.FTZ R20, R34, R21 ;  /* 0x0000001522147221 */ /* 0x002fce0000010000 */
[----:B------:R-:W1:Y:S01]  /*57a0*/  MUFU.EX2 R0, R0 ;  /* 0x0000000000007308 */ /* 0x000e620000000800 */
[C---:B--2---:R-:W-:Y:S01]  /*57b0*/  FADD.FTZ R21, R35.reuse, R20 ;  /* 0x0000001423157221 */ /* 0x044fe20000010000 */
[----:B------:R-:W-:Y:S02]  /*57c0*/  F2FP.F16.F32.PACK_AB R192, R35, R34 ;  /* 0x0000002223c0723e */ /* 0x000fe400000000ff */
[----:B------:R-:W-:-:S04]  /*57d0*/  CS2R R34, SRZ ;  /* 0x0000000000227805 */ /* 0x000fc8000001ff00 */
[----:B------:R-:W2:Y:S01]  /*57e0*/  MUFU.EX2 R60, R60 ;  /* 0x0000003c003c7308 */ /* 0x000ea20000000800 */
[----:B0-----:R-:W-:-:S07]  /*57f0*/  FADD.FTZ R13, R59, R12 ;  /* 0x0000000c3b0d7221 */ /* 0x001fce0000010000 */
[----:B------:R0:W3:Y:S01]  /*5800*/  MUFU.EX2 R7, R36 ;  /* 0x0000002400077308 */ /* 0x0000e20000000800 */
[----:B-1----:R-:W-:-:S07]  /*5810*/  FADD.FTZ R20, R0, R21 ;  /* 0x0000001500147221 */ /* 0x002fce0000010000 */
[----:B------:R-:W1:Y:S01]  /*5820*/  MUFU.EX2 R61, R61 ;  /* 0x0000003d003d7308 */ /* 0x000e620000000800 */
[C---:B--2---:R-:W-:Y:S01]  /*5830*/  FADD.FTZ R12, R60.reuse, R13 ;  /* 0x0000000d3c0c7221 */ /* 0x044fe20000010000 */
[----:B------:R-:W-:Y:S02]  /*5840*/  F2FP.F16.F32.PACK_AB R193, R60, R59 ;  /* 0x0000003b3cc1723e */ /* 0x000fe400000000ff */
[----:B------:R-:W-:Y:S02]  /*5850*/  CS2R R58, SRZ ;  /* 0x00000000003a7805 */ /* 0x000fe4000001ff00 */
[----:B0-----:R-:W-:Y:S02]  /*5860*/  CS2R R36, SRZ ;  /* 0x0000000000247805 */ /* 0x001fe4000001ff00 */
[----:B------:R0:W2:Y:S01]  /*5870*/  MUFU.EX2 R2, R41 ;  /* 0x0000002900027308 */ /* 0x0000a20000000800 */
[C---:B---3--:R-:W-:Y:S01]  /*5880*/  FADD.FTZ R13, R7.reuse, R20 ;  /* 0x00000014070d7221 */ /* 0x048fe20000010000 */
[----:B------:R-:W-:Y:S01]  /*5890*/  F2FP.F16.F32.PACK_AB R194, R7, R0 ;  /* 0x0000000007c2723e */ /* 0x000fe200000000ff */
[----:B------:R-:W-:-:S02]  /*58a0*/  IMAD.MOV.U32 R0, RZ, RZ, 0x3f800000 ;  /* 0x3f800000ff007424 */ /* 0x000fc400078e00ff */
[----:B-1----:R-:W-:Y:S01]  /*58b0*/  FADD.FTZ R7, R61, R12 ;  /* 0x0000000c3d077221 */ /* 0x002fe20000010000 */
[----:B0-----:R-:W-:-:S03]  /*58c0*/  CS2R R40, SRZ ;  /* 0x0000000000287805 */ /* 0x001fc6000001ff00 */
[C---:B--2---:R-:W-:Y:S01]  /*58d0*/  FADD.FTZ R12, R2.reuse, R7 ;  /* 0x00000007020c7221 */ /* 0x044fe20000010000 */
[----:B------:R-:W-:Y:S01]  /*58e0*/  IMAD.U32 R7, RZ, RZ, UR7 ;  /* 0x00000007ff077e24 */ /* 0x000fe2000f8e00ff */
[----:B------:R-:W-:Y:S02]  /*58f0*/  F2FP.F16.F32.PACK_AB R195, R2, R61 ;  /* 0x0000003d02c3723e */ /* 0x000fe400000000ff */
[----:B------:R-:W-:Y:S02]  /*5900*/  CS2R R60, SRZ ;  /* 0x00000000003c7805 */ /* 0x000fe4000001ff00 */
[----:B------:R-:W-:Y:S01]  /*5910*/  MOV R2, 0x3f800000 ;  /* 0x3f80000000027802 */ /* 0x000fe20000000f00 */
[----:B------:R-:W-:Y:S06]  /*5920*/  @!P1 BRA `(.L_x_2203) ;  /* 0x0000004400bc9947 */ /* 0x000fec0003800000 */
[----:B------:R-:W-:Y:S01]  /*5930*/  R2UR UR7, R212 ;  /* 0x00000000d40772ca */ /* 0x000fe200000e0000 */
[----:B------:R-:W-:Y:S01]  /*5940*/  UMOV UR6, URZ ;  /* 0x0000003f00067c82 */ /* 0x000fe20008000000 */
[----:B------:R-:W-:Y:S01]  /*5950*/  MOV R21, R3 ;  /* 0x0000000300157202 */ /* 0x000fe20000000f00 */
[----:B------:R-:W-:Y:S02]  /*5960*/  IMAD.MOV.U32 R20, RZ, RZ, R6 ;  /* 0x000000ffff147224 */ /* 0x000fe400078e0006 */
[----:B------:R-:W-:Y:S02]  /*5970*/  IMAD.U32 R217, RZ, RZ, UR6 ;  /* 0x00000006ffd97e24 */ /* 0x000fe4000f8e00ff */
[----:B------:R-:W-:Y:S02]  /*5980*/  IMAD.MOV.U32 R2, RZ, RZ, 0x3f800000 ;  /* 0x3f800000ff027424 */ /* 0x000fe400078e00ff */
[----:B------:R-:W-:Y:S02]  /*5990*/  IMAD.MOV.U32 R151, RZ, RZ, RZ ;  /* 0x000000ffff977224 */ /* 0x000fe400078e00ff */
[----:B------:R-:W-:-:S02]  /*59a0*/  IMAD.U32 R218, RZ, RZ, UR6 ;  /* 0x00000006ffda7e24 */ /* 0x000fc4000f8e00ff */
[----:B------:R-:W-:-:S07]  /*59b0*/  MOV R212, UR7 ;  /* 0x0000000700d47c02 */ /* 0x000fce0008000f00 */
.L_x_2214:
        /* <DEDUP_REMOVED lines=8> */
.L_x_2204:
[----:B------:R-:W-:Y:S02]  /*5a40*/  R2UR UR10, R218 ;  /* 0x00000000da0a72ca */ /* 0x000fe400000e0000 */
[----:B------:R-:W-:Y:S02]  /*5a50*/  R2UR UR6, R16 ;  /* 0x00000000100672ca */ /* 0x000fe400000e0000 */
[----:B------:R-:W-:-:S09]  /*5a60*/  R2UR UR7, R7 ;  /* 0x00000000070772ca */ /* 0x000fd200000e0000 */
[----:B------:R-:W-:-:S04]  /*5a70*/  UIADD3 UR61, UR10, 0x1, URZ ;  /* 0x000000010a3d7890 */ /* 0x000fc8000fffe03f */
[----:B------:R-:W-:Y:S01]  /*5a80*/  UISETP.NE.AND UP0, UPT, UR61, 0x2, UPT ;  /* 0x000000023d00788c */ /* 0x000fe2000bf05270 */
[----:B------:R-:W-:-:S03]  /*5a90*/  MOV R3, UR7 ;  /* 0x0000000700037c02 */ /* 0x000fc60008000f00 */
[----:B------:R-:W-:Y:S01]  /*5aa0*/  USEL UR61, UR61, URZ, UP0 ;  /* 0x0000003f3d3d7287 */ /* 0x000fe20008000000 */
[----:B------:R-:W-:-:S03]  /*5ab0*/  SHF.L.U32 R3, R3, 0x1f, RZ ;  /* 0x0000001f03037819 */ /* 0x000fc600000006ff */
[----:B------:R-:W-:-:S06]  /*5ac0*/  ULEA UR6, UR61, UR6, 0x3 ;  /* 0x000000063d067291 */ /* 0x000fcc000f8e183f */
[----:B------:R-:W-:-:S03]  /*5ad0*/  IMAD.U32 R214, RZ, RZ, UR6 ;  /* 0x00000006ffd67e24 */ /* 0x000fc6000f8e00ff */
[----:B------:R0:W1:Y:S01]  /*5ae0*/  SYNCS.PHASECHK.TRANS64.TRYWAIT P1, [UR6+0x38830], R3 ;  /* 0x03883003ff0075a7 */ /* 0x0000620008020146 */
[----:B------:R-:W-:Y:S05]  /*5af0*/  @!P0 BRA `(.L_x_2205) ;  /* 0x0000000000048947 */ /* 0x000fea0003800000 */
[----:B------:R-:W-:Y:S01]  /*5b00*/  BPT.TRAP 0x1 ;  /* 0x000000040000795c */ /* 0x000fe20000300000 */
.L_x_2205:
[----:B-1----:R-:W-:Y:S05]  /*5b10*/  @P1 BRA `(.L_x_2206) ;  /* 0x00000000000c1947 */ /* 0x002fea0003800000 */
[----:B------:R-:W-:-:S13]  /*5b20*/  R2UR UR6, R214 ;  /* 0x00000000d60672ca */ /* 0x000fda00000e0000 */
[----:B------:R-:W1:Y:S02]  /*5b30*/  SYNCS.PHASECHK.TRANS64.TRYWAIT P1, [UR6+0x38830], R3 ;  /* 0x03883003ff0075a7 */ /* 0x000e640008020146 */
[----:B-1----:R-:W-:Y:S05]  /*5b40*/  @!P1 BRA `(.L_x_2207) ;  /* 0x0000010000109947 */ /* 0x002fea0003800000 */
.L_x_2206:
[----:B------:R-:W-:Y:S01]  /*5b50*/  R2UR UR6, R15 ;  /* 0x000000000f0672ca */ /* 0x000fe200000e0000 */
[----:B------:R-:W-:Y:S01]  /*5b60*/  WARPGROUP.ARRIVE ;  /* 0x00000000000079c5 */ /* 0x000fe20000000000 */
        /* <DEDUP_REMOVED lines=11> */
[----:B------:R-:W-:Y:S01]  /*5c20*/  UIMAD UR60, UR61, 0xa00, UR6 ;  /* 0x00000a003d3c78a4 */ /* 0x000fe2000f8e0206 */
[----:B------:R-:W-:Y:S01]  /*5c30*/  MOV R215, UR53 ;  /* 0x0000003500d77c02 */ /* 0x000fe20008000f00 */
[----:B------:R-:W-:Y:S01]  /*5c40*/  UMOV UR23, 0x40000040 ;  /* 0x4000004000177882 */ /* 0x000fe20000000000 */
[----:B------:R-:W-:Y:S01]  /*5c50*/  MOV R216, UR52 ;  /* 0x0000003400d87c02 */ /* 0x000fe20008000f00 */
[----:B------:R-:W-:Y:S01]  /*5c60*/  UIADD3 UR6, UR60, 0x80, URZ ;  /* 0x000000803c067890 */ /* 0x000fe2000fffe03f */
[----:B------:R-:W-:Y:S01]  /*5c70*/  R2UR UR52, R10 ;  /* 0x000000000a3472ca */ /* 0x000fe200000e0000 */
[----:B------:R-:W-:Y:S01]  /*5c80*/  UIADD3 UR7, UR60, 0x102, URZ ;  /* 0x000001023c077890 */ /* 0x000fe2000fffe03f */
[----:B------:R-:W-:Y:S01]  /*5c90*/  R2UR UR53, R11 ;  /* 0x000000000b3572ca */ /* 0x000fe200000e0000 */
[----:B------:R-:W-:Y:S01]  /*5ca0*/  UMOV UR58, UR60 ;  /* 0x0000003c003a7c82 */ /* 0x000fe20008000000 */
[----:B------:R-:W-:Y:S01]  /*5cb0*/  UIADD3 UR14, UR60, 0x280, URZ ;  /* 0x000002803c0e7890 */ /* 0x000fe2000fffe03f */
[----:B------:R-:W-:Y:S01]  /*5cc0*/  HGMMA.64x16x16.F32 R184, gdesc[UR56], RZ, !UPT, gsb0 ;  /* 0x0020000038b879f0 */ /* 0x000fe2000c0008ff */
[----:B------:R-:W-:Y:S01]  /*5cd0*/  UMOV UR50, UR6 ;  /* 0x0000000600327c82 */ /* 0x000fe20008000000 */
[----:B------:R-:W-:Y:S01]  /*5ce0*/  R2UR UR56, R4 ;  /* 0x00000000043872ca */ /* 0x000fe200000e0000 */
[----:B------:R-:W-:Y:S01]  /*5cf0*/  UIADD3 UR58, UR60, 0x100, URZ ;  /* 0x000001003c3a7890 */ /* 0x000fe2000fffe03f */
[----:B------:R-:W-:Y:S01]  /*5d00*/  R2UR UR57, R5 ;  /* 0x00000000053972ca */ /* 0x000fe200000e0000 */
[----:B------:R-:W-:Y:S01]  /*5d10*/  UMOV UR59, 0x40000040 ;  /* 0x40000040003b7882 */ /* 0x000fe20000000000 */
[----:B------:R-:W-:Y:S01]  /*5d20*/  UIADD3 UR6, UR60, 0x180, URZ ;  /* 0x000001803c067890 */ /* 0x000fe2000fffe03f */
[-C--:B------:R-:W-:Y:S01]  /*5d30*/  FMUL.FTZ R24, R24, R0.reuse ;  /* 0x0000000018187220 */ /* 0x080fe20000410000 */
[----:B------:R-:W-:Y:S01]  /*5d40*/  UMOV UR10, UR52 ;  /* 0x00000034000a7c82 */ /* 0x000fe20008000000 */
        /* <DEDUP_REMOVED lines=52> */
[----:B------:R-:W-:Y:S01]  /*6090*/  UMOV UR50, UR6 ;  /* 0x0000000600327c82 */ /* 0x000fe20008000000 */
[----:B------:R-:W-:Y:S01]  /*60a0*/  R2UR UR49, R5 ;  /* 0x00000000053172ca */ /* 0x000fe200000e0000 */
[----:B------:R-:W-:Y:S01]  /*60b0*/  UMOV UR51, 0x40000040 ;  /* 0x4000004000337882 */ /* 0x000fe20000000000 */
[----:B------:R-:W-:Y:S01]  /*60c0*/  UIADD3 UR6, UR60, 0x2, URZ ;  /* 0x000000023c067890 */ /* 0x000fe2000fffe03f */
[-C--:B------:R-:W-:Y:S01]  /*60d0*/  FMUL.FTZ R92, R92, R0.reuse ;  /* 0x000000005c5c7220 */ /* 0x080fe20000410000 */
[-C--:B------:R-:W-:Y:S01]  /*60e0*/  FMUL.FTZ R93, R93, R0.reuse ;  /* 0x000000005d5d7220 */ /* 0x080fe20000410000 */
[-C--:B------:R-:W-:Y:S01]  /*60f0*/  FMUL.FTZ R96, R96, R0.reuse ;  /* 0x0000000060607220 */ /* 0x080fe20000410000 */
[-C--:B------:R-:W-:Y:S01]  /*6100*/  FMUL.FTZ R97, R97, R0.reuse ;  /* 0x0000000061617220 */ /* 0x080fe20000410000 */
[-C--:B------:R-:W-:Y:S01]  /*6110*/  FMUL.FTZ R100, R100, R0.reuse ;  /* 0x0000000064647220 */ /* 0x080fe20000410000 */
[-C--:B------:R-:W-:Y:S01]  /*6120*/  FMUL.FTZ R101, R101, R0.reuse ;  /* 0x0000000065657220 */ /* 0x080fe20000410000 */
[----:B------:R-:W-:Y:S01]  /*6130*/  UMOV UR54, UR6 ;  /* 0x0000000600367c82 */ /* 0x000fe20008000000 */
        /* <DEDUP_REMOVED lines=99> */
[----:B------:R-:W-:Y:S01]  /*6770*/  R2UR UR49, R3 ;  /* 0x00000000033172ca */ /* 0x000fe200000e0000 */
[----:B------:R-:W-:Y:S01]  /*6780*/  UIADD3 UR50, UR60, 0x782, URZ ;  /* 0x000007823c327890 */ /* 0x000fe2000fffe03f */
[----:B------:R-:W-:Y:S01]  /*6790*/  R2UR UR48, R6 ;  /* 0x00000000063072ca */ /* 0x000fe200000e0000 */
[----:B------:R-:W-:Y:S01]  /*67a0*/  UMOV UR51, 0x40000040 ;  /* 0x4000004000337882 */ /* 0x000fe20000000000 */
[----:B------:R-:W-:Y:S02]  /*67b0*/  MOV R3, UR9 ;  /* 0x0000000900037c02 */ /* 0x000fe40008000f00 */
        /* <DEDUP_REMOVED lines=441> */
.L_x_2208:
        /* <DEDUP_REMOVED lines=9> */
.L_x_2209:
[----:B-1----:R-:W-:Y:S05]  /*83e0*/  @P1 BRA `(.L_x_2210) ;  /* 0x0000000000081947 */ /* 0x002fea0003800000 */
[----:B------:R-:W1:Y:S02]  /*83f0*/  SYNCS.PHASECHK.TRANS64.TRYWAIT P1, [UR10+0x38850], R0 ;  /* 0x03885000ff0075a7 */ /* 0x000e64000802014a */
[----:B-1----:R-:W-:Y:S05]  /*8400*/  @!P1 BRA `(.L_x_2211) ;  /* 0x000000d400fc9947 */ /* 0x002fea0003800000 */
.L_x_2210:
[----:B------:R-:W-:Y:S01]  /*8410*/  R2UR UR6, R16 ;  /* 0x00000000100672ca */ /* 0x000fe200000e0000 */
[----:B------:R-:W-:Y:S01]  /*8420*/  WARPGROUP.ARRIVE ;  /* 0x00000000000079c5 */ /* 0x000fe20000000000 */
[----:B------:R-:W-:-:S11]  /*8430*/  R2UR UR7, R218 ;  /* 0x00000000da0772ca */ /* 0x000fd600000e0000 */
[----:B------:R-:W-:-:S04]  /*8440*/  UIADD3 UR6, UR6, 0x400, URZ ;  /* 0x0000040006067890 */ /* 0x000fc8000fffe03f */
[----:B------:R-:W-:-:S04]  /*8450*/  USHF.R.U32.HI UR6, URZ, 0x4, UR6 ;  /* 0x000000043f067899 */ /* 0x000fc80008011606 */
[----:B------:R-:W-:-:S04]  /*8460*/  ULOP3.LUT UR6, UR6, 0x3fff, URZ, 0xc0, !UPT ;  /* 0x00003fff06067892 */ /* 0x000fc8000f8ec03f */
[----:B------:R-:W-:-:S04]  /*8470*/  ULOP3.LUT UR6, UR6, 0x2800000, URZ, 0xfc, !UPT ;  /* 0x0280000006067892 */ /* 0x000fc8000f8efc3f */
[----:B------:R-:W-:-:S03]  /*8480*/  UIMAD UR11, UR7, 0xa00, UR6 ;  /* 0x00000a00070b78a4 */ /* 0x000fc6000f8e0206 */
[----:B------:R-:W-:-:S04]  /*8490*/  UMOV UR7, 0x40000040 ;  /* 0x4000004000077882 */ /* 0x000fc80000000000 */
        /* <DEDUP_REMOVED lines=29> */
.L_x_2212:
[----:B------:R-:W-:Y:S01]  /*8670*/  R2UR UR6, R19 ;  /* 0x00000000130672ca */ /* 0x000fe200000e0000 */
[----:B------:R-:W-:Y:S01]  /*8680*/  ULDC UR7, c[0x0][0x9d8] ;  /* 0x0002760000077ab9 */ /* 0x000fe20000000800 */
[----:B------:R-:W-:Y:S01]  /*8690*/  R2UR UR15, R212 ;  /* 0x00000000d40f72ca */ /* 0x000fe200000e0000 */
[----:B------:R-:W-:Y:S01]  /*86a0*/  FMUL.FTZ R176, R176, UR7 ;  /* 0x00000007b0b07c20 */ /* 0x000fe20008410000 */
[----:B-1----:R-:W-:Y:S01]  /*86b0*/  FMUL.FTZ R3, R185, UR7 ;  /* 0x00000007b9037c20 */ /* 0x002fe20008410000 */
[----:B------:R-:W-:Y:S01]  /*86c0*/  FMUL.FTZ R185, R191, UR7 ;  /* 0x00000007bfb97c20 */ /* 0x000fe20008410000 */
[----:B0-----:R-:W-:Y:S01]  /*86d0*/  FMUL.FTZ R0, R180, UR7 ;  /* 0x00000007b4007c20 */ /* 0x001fe20008410000 */
[----:B------:R-:W-:Y:S01]  /*86e0*/  MUFU.TANH R191, R176 ;  /* 0x000000b000bf7308 */ /* 0x000fe20000002400 */
[----:B------:R-:W-:Y:S01]  /*86f0*/  IMAD.MOV.U32 R180, RZ, RZ, R14 ;  /* 0x000000ffffb47224 */ /* 0x000fe200078e000e */
[----:B------:R-:W-:Y:S01]  /*8700*/  R2UR UR14, R17 ;  /* 0x00000000110e72ca */ /* 0x000fe200000e0000 */
[----:B------:R-:W-:Y:S01]  /*8710*/  FMUL.FTZ R2, R184, UR7 ;  /* 0x00000007b8027c20 */ /* 0x000fe20008410000 */
[----:B------:R-:W-:Y:S01]  /*8720*/  FMUL.FTZ R192, R189, UR7 ;  /* 0x00000007bdc07c20 */ /* 0x000fe20008410000 */
[----:B------:R-:W-:Y:S01]  /*8730*/  MOV R189, 0xfffffffe ;  /* 0xfffffffe00bd7802 */ /* 0x000fe20000000f00 */
[----:B------:R-:W-:Y:S01]  /*8740*/  UISETP.NE.AND UP0, UPT, UR6, URZ, UPT ;  /* 0x0000003f0600728c */ /* 0x000fe2000bf05270 */
[----:B------:R-:W-:Y:S01]  /*8750*/  FMUL.FTZ R193, R188, UR7 ;  /* 0x00000007bcc17c20 */ /* 0x000fe20008410000 */
[----:B------:R-:W-:Y:S01]  /*8760*/  ULDC UR11, c[0x0][0x2f0] ;  /* 0x0000bc00000b7ab9 */ /* 0x000fe20000000800 */
[----:B------:R0:W-:Y:S01]  /*8770*/  MUFU.TANH R194, R0 ;  /* 0x0000000000c27308 */ /* 0x0001e20000002400 */
        /* <DEDUP_REMOVED lines=8> */
[----:B------:R-:W1:Y:S01]  /*8800*/  MUFU.TANH R2, R2 ;  /* 0x0000000200027308 */ /* 0x000e620000002400 */
[----:B0-----:R-:W-:Y:S01]  /*8810*/  IMAD.U32 R0, RZ, RZ, UR11 ;  /* 0x0000000bff007e24 */ /* 0x001fe2000f8e00ff */
[----:B------:R-:W-:Y:S01]  /*8820*/  ULDC UR11, c[0x0][0x288] ;  /* 0x0000a200000b7ab9 */ /* 0x000fe20000000800 */
[----:B------:R-:W-:Y:S01]  /*8830*/  FMUL.FTZ R184, R187, UR7 ;  /* 0x00000007bbb87c20 */ /* 0x000fe20008410000 */
[----:B------:R-:W-:Y:S01]  /*8840*/  FMUL.FTZ R187, R178, UR7 ;  /* 0x00000007b2bb7c20 */ /* 0x000fe20008410000 */
[----:B------:R-:W-:Y:S01]  /*8850*/  FMUL.FTZ R168, R168, UR7 ;  /* 0x00000007a8a87c20 */ /* 0x000fe20008410000 */
[----:B------:R-:W-:Y:S01]  /*8860*/  FMUL.FTZ R169, R169, UR7 ;  /* 0x00000007a9a97c20 */ /* 0x000fe20008410000 */
[----:B------:R-:W-:Y:S01]  /*8870*/  @P1 IMAD.HI.U32 R176, R14, UR6, RZ ;  /* 0x000000060eb01c27 */ /* 0x000fe2000f8e00ff */
[----:B------:R-:W-:Y:S01]  /*8880*/  @UP0 ULDC UR6, c[0x0][0x450] ;  /* 0x0001140000060ab9 */ /* 0x000fe20000000800 */
[----:B------:R-:W0:Y:S02]  /*8890*/  MUFU.TANH R3, R3 ;  /* 0x0000000300037308 */ /* 0x000e240000002400 */
[----:B------:R-:W-:Y:S01]  /*88a0*/  FMUL.FTZ R173, R173, UR7 ;  /* 0x00000007adad7c20 */ /* 0x000fe20008410000 */
[----:B------:R-:W-:Y:S01]  /*88b0*/  FMUL.FTZ R172, R172, UR7 ;  /* 0x00000007acac7c20 */ /* 0x000fe20008410000 */
[----:B------:R-:W-:Y:S01]  /*88c0*/  @P2 SHF.R.U32.HI R180, RZ, UR6, R176 ;  /* 0x00000006ffb42c19 */ /* 0x000fe200080116b0 */
[----:B------:R-:W-:Y:S01]  /*88d0*/  UMOV UR6, 0x1 ;  /* 0x0000000100067882 */ /* 0x000fe20000000000 */
[----:B------:R-:W-:Y:S01]  /*88e0*/  FMUL.FTZ R160, R160, UR7 ;  /* 0x00000007a0a07c20 */ /* 0x000fe20008410000 */
[----:B------:R-:W-:Y:S01]  /*88f0*/  UIMAD UR6, UR15, -0x50, UR6 ;  /* 0xffffffb00f0678a4 */ /* 0x000fe2000f8e0206 */
[----:B------:R-:W-:Y:S01]  /*8900*/  FMUL.FTZ R161, R161, UR7 ;  /* 0x00000007a1a17c20 */ /* 0x000fe20008410000 */
[----:B------:R-:W2:Y:S01]  /*8910*/  SHFL.IDX PT, R176, R180, RZ, 0x1c1f ;  /* 0x001c1fffb4b07589 */ /* 0x000ea200000e0000 */
[----:B------:R-:W3:Y:S01]  /*8920*/  MUFU.TANH R193, R193 ;  /* 0x000000c100c17308 */ /* 0x000ee20000002400 */
[----:B------:R-:W-:Y:S01]  /*8930*/  FMUL.FTZ R164, R164, UR7 ;  /* 0x00000007a4a47c20 */ /* 0x000fe20008410000 */
[----:B------:R-:W-:Y:S01]  /*8940*/  FMUL.FTZ R165, R165, UR7 ;  /* 0x00000007a5a57c20 */ /* 0x000fe20008410000 */
[----:B------:R-:W-:-:S02]  /*8950*/  IMAD R189, R18, R189, UR6 ;  /* 0x0000000612bd7e24 */ /* 0x000fc4000f8e02bd */
[----:B------:R-:W-:Y:S01]  /*8960*/  FMUL.FTZ R152, R152, UR7 ;  /* 0x0000000798987c20 */ /* 0x000fe20008410000 */
[----:B------:R-:W-:Y:S01]  /*8970*/  FMUL.FTZ R153, R153, UR7 ;  /* 0x0000000799997c20 */ /* 0x000fe20008410000 */
[----:B------:R-:W-:Y:S01]  /*8980*/  FMUL.FTZ R182, R182, UR7 ;  /* 0x00000007b6b67c20 */ /* 0x000fe20008410000 */
[----:B------:R-:W-:Y:S01]  /*8990*/  IMAD R189, R0, UR14, R189 ;  /* 0x0000000e00bd7c24 */ /* 0x000fe2000f8e02bd */
[----:B------:R-:W4:Y:S01]  /*89a0*/  MUFU.TANH R192, R192 ;  /* 0x000000c000c07308 */ /* 0x000f220000002400 */
[----:B------:R-:W-:Y:S01]  /*89b0*/  FMUL.FTZ R183, R183, UR7 ;  /* 0x00000007b7b77c20 */ /* 0x000fe20008410000 */
[----:B------:R-:W-:Y:S01]  /*89c0*/  FMUL.FTZ R170, R170, UR7 ;  /* 0x00000007aaaa7c20 */ /* 0x000fe20008410000 */
[----:B------:R-:W-:Y:S01]  /*89d0*/  FMUL.FTZ R171, R171, UR7 ;  /* 0x00000007abab7c20 */ /* 0x000fe20008410000 */
[----:B------:R-:W-:Y:S01]  /*89e0*/  FMUL.FTZ R174, R174, UR7 ;  /* 0x00000007aeae7c20 */ /* 0x000fe20008410000 */
[----:B------:R-:W-:Y:S01]  /*89f0*/  ULDC UR6, c[0x0][0x988] ;  /* 0x0002620000067ab9 */ /* 0x000fe20000000800 */
[----:B------:R-:W-:-:S02]  /*8a00*/  FMUL.FTZ R175, R175, UR7 ;  /* 0x00000007afaf7c20 */ /* 0x000fc40008410000 */
[----:B------:R1:W-:Y:S01]  /*8a10*/  MUFU.TANH R195, R181 ;  /* 0x000000b500c37308 */ /* 0x0003e20000002400 */
[----:B--2---:R-:W-:-:S07]  /*8a20*/  IADD3 R0, R176, -UR11, R189 ;  /* 0x8000000bb0007c10 */ /* 0x004fce000fffe0bd */
[----:B------:R-:W2:Y:S01]  /*8a30*/  MUFU.TANH R190, R190 ;  /* 0x000000be00be7308 */ /* 0x000ea20000002400 */
[C---:B------:R-:W-:Y:S02]  /*8a40*/  ISETP.GT.AND P1, PT, R0.reuse, RZ, PT ;  /* 0x000000ff0000720c */ /* 0x040fe40003f24270 */
[----:B------:R-:W-:Y:S02]  /*8a50*/  ISETP.GT.AND P2, PT, R0, 0x1, PT ;  /* 0x000000010000780c */ /* 0x000fe40003f44270 */
[----:B-1----:R-:W-:-:S03]  /*8a60*/  FSEL R181, R2, -INF , P1 ;  /* 0xff80000002b57808 */ /* 0x002fc60000800000 */
[----:B------:R-:W1:Y:S01]  /*8a70*/  MUFU.TANH R196, R168 ;  /* 0x000000a800c47308 */ /* 0x000e620000002400 */
[C---:B------:R-:W-:Y:S02]  /*8a80*/  ISETP.GT.AND P1, PT, R0.reuse, 0x8, PT ;  /* 0x000000080000780c */ /* 0x040fe40003f24270 */
[----:B0-----:R-:W-:Y:S02]  /*8a90*/  FSEL R179, R3, -INF , P2 ;  /* 0xff80000003b37808 */ /* 0x001fe40001000000 */
[----:B------:R-:W-:Y:S02]  /*8aa0*/  FMNMX.FTZ R2, R181, R20, !PT ;  /* 0x00000014b5027209 */ /* 0x000fe40007810000 */
[----:B------:R-:W-:Y:S01]  /*8ab0*/  ISETP.GT.AND P2, PT, R0, 0x9, PT ;  /* 0x000000090000780c */ /* 0x000fe20003f44270 */
[----:B------:R-:W0:Y:S01]  /*8ac0*/  MUFU.TANH R197, R169 ;  /* 0x000000a900c57308 */ /* 0x000e220000002400 */
[----:B---3--:R-:W-:Y:S02]  /*8ad0*/  FSEL R178, R193, -INF , P1 ;  /* 0xff800000c1b27808 */ /* 0x008fe40000800000 */
[----:B------:R-:W-:-:S02]  /*8ae0*/  FMNMX.FTZ R3, R179, R2, !PT ;  /* 0x00000002b3037209 */ /* 0x000fc40007810000 */
[----:B------:R-:W-:Y:S02]  /*8af0*/  ISETP.GT.AND P1, PT, R0, 0x10, PT ;  /* 0x000000100000780c */ /* 0x000fe40003f24270 */
[----:B----4-:R-:W-:Y:S01]  /*8b00*/  FSEL R177, R192, -INF , P2 ;  /* 0xff800000c0b17808 */ /* 0x010fe20001000000 */
[----:B------:R2:W3:Y:S01]  /*8b10*/  MUFU.TANH R199, R173 ;  /* 0x000000ad00c77308 */ /* 0x0004e20000002400 */
[----:B------:R-:W-:Y:S02]  /*8b20*/  FMNMX.FTZ R2, R178, R3, !PT ;  /* 0x00000003b2027209 */ /* 0x000fe40007810000 */
[C---:B------:R-:W-:Y:S02]  /*8b30*/  ISETP.GT.AND P2, PT, R0.reuse, 0x11, PT ;  /* 0x000000110000780c */ /* 0x040fe40003f44270 */
[----:B------:R-:W-:Y:S02]  /*8b40*/  FSEL R176, R191, -INF , P1 ;  /* 0xff800000bfb07808 */ /* 0x000fe40000800000 */
[----:B------:R-:W-:Y:S01]  /*8b50*/  FMNMX.FTZ R3, R177, R2, !PT ;  /* 0x00000002b1037209 */ /* 0x000fe20007810000 */
[----:B------:R4:W5:Y:S01]  /*8b60*/  MUFU.TANH R198, R172 ;  /* 0x000000ac00c67308 */ /* 0x0009620000002400 */
[----:B------:R-:W-:-:S02]  /*8b70*/  ISETP.GT.AND P1, PT, R0, 0x18, PT ;  /* 0x000000180000780c */ /* 0x000fc40003f24270 */
[----:B--2---:R-:W-:Y:S01]  /*8b80*/  FSEL R173, R190, -INF , P2 ;  /* 0xff800000bead7808 */ /* 0x004fe20001000000 */
[----:B------:R-:W-:Y:S01]  /*8b90*/  FMUL.FTZ R190, R157, UR7 ;  /* 0x000000079dbe7c20 */ /* 0x000fe20008410000 */
[----:B------:R-:W-:Y:S02]  /*8ba0*/  FMNMX.FTZ R2, R176, R3, !PT ;  /* 0x00000003b0027209 */ /* 0x000fe40007810000 */
[----:B------:R-:W-:Y:S01]  /*8bb0*/  ISETP.GT.AND P2, PT, R0, 0x19, PT ;  /* 0x000000190000780c */ /* 0x000fe20003f44270 */
[----:B------:R-:W2:Y:S01]  /*8bc0*/  MUFU.TANH R200, R160 ;  /* 0x000000a000c87308 */ /* 0x000ea20000002400 */
[----:B----4-:R-:W-:Y:S02]  /*8bd0*/  FSEL R172, R194, -INF , P1 ;  /* 0xff800000c2ac7808 */ /* 0x010fe40000800000 */
[----:B------:R-:W-:Y:S02]  /*8be0*/  FMNMX.FTZ R3, R173, R2, !PT ;  /* 0x00000002ad037209 */ /* 0x000fe40007810000 */
[----:B------:R-:W-:-:S02]  /*8bf0*/  ISETP.GT.AND P1, PT, R0, 0x20, PT ;  /* 0x000000200000780c */ /* 0x000fc40003f24270 */
[----:B------:R-:W-:Y:S01]  /*8c00*/  FSEL R168, R195, -INF , P2 ;  /* 0xff800000c3a87808 */ /* 0x000fe20001000000 */
[----:B------:R-:W4:Y:S01]  /*8c10*/  MUFU.TANH R193, R161 ;  /* 0x000000a100c17308 */ /* 0x000f220000002400 */
[----:B------:R-:W-:Y:S02]  /*8c20*/  FMNMX.FTZ R3, R172, R3, !PT ;  /* 0x00000003ac037209 */ /* 0x000fe40007810000 */
[----:B------:R-:W-:Y:S02]  /*8c30*/  ISETP.GT.AND P2, PT, R0, 0x21, PT ;  /* 0x000000210000780c */ /* 0x000fe40003f44270 */
[----:B-1----:R-:W-:Y:S02]  /*8c40*/  FSEL R169, R196, -INF , P1 ;  /* 0xff800000c4a97808 */ /* 0x002fe40000800000 */
[----:B------:R-:W-:Y:S01]  /*8c50*/  FMNMX.FTZ R2, R168, R3, !PT ;  /* 0x00000003a8027209 */ /* 0x000fe20007810000 */
[----:B------:R0:W1:Y:S01]  /*8c60*/  MUFU.TANH R191, R164 ;  /* 0x000000a400bf7308 */ /* 0x0000620000002400 */
[----:B------:R-:W-:-:S02]  /*8c70*/  ISETP.GT.AND P1, PT, R0, 0x28, PT ;  /* 0x000000280000780c */ /* 0x000fc40003f24270 */
[----:B------:R-:W-:-:S05]  /*8c80*/  FMNMX.FTZ R3, R169, R2, !PT ;  /* 0x00000002a9037209 */ /* 0x000fca0007810000 */
[----:B------:R5:W1:Y:S01]  /*8c90*/  MUFU.TANH R194, R165 ;  /* 0x000000a500c27308 */ /* 0x000a620000002400 */
[----:B0-----:R-:W-:Y:S02]  /*8ca0*/  FSEL R164, R197, -INF , P2 ;  /* 0xff800000c5a47808 */ /* 0x001fe40001000000 */
[----:B------:R-:W-:Y:S02]  /*8cb0*/  ISETP.GT.AND P2, PT, R0, 0x29, PT ;  /* 0x000000290000780c */ /* 0x000fe40003f44270 */
[----:B------:R-:W-:Y:S02]  /*8cc0*/  FMNMX.FTZ R2, R164, R3, !PT ;  /* 0x00000003a4027209 */ /* 0x000fe40007810000 */
[----:B---3--:R-:W-:Y:S01]  /*8cd0*/  FSEL R160, R199, -INF , P2 ;  /* 0xff800000c7a07808 */ /* 0x008fe20001000000 */
[----:B------:R0:W3:Y:S01]  /*8ce0*/  MUFU.TANH R195, R152 ;  /* 0x0000009800c37308 */ /* 0x0000e20000002400 */
[----:B-----5:R-:W-:Y:S02]  /*8cf0*/  FSEL R165, R198, -INF , P1 ;  /* 0xff800000c6a57808 */ /* 0x020fe40000800000 */
[----:B------:R-:W-:-:S02]  /*8d00*/  ISETP.GT.AND P1, PT, R0, 0x30, PT ;  /* 0x000000300000780c */ /* 0x000fc40003f24270 */
[----:B------:R-:W-:Y:S01]  /*8d10*/  FMNMX.FTZ R3, R165, R2, !PT ;  /* 0x00000002a5037209 */ /* 0x000fe20007810000 */
[----:B------:R-:W-:Y:S01]  /*8d20*/  FMUL.FTZ R2, R156, UR7 ;  /* 0x000000079c027c20 */ /* 0x000fe20008410000 */
[----:B------:R-:W-:Y:S01]  /*8d30*/  ISETP.GT.AND P2, PT, R0, 0x31, PT ;  /* 0x000000310000780c */ /* 0x000fe20003f44270 */
[----:B------:R3:W5:Y:S01]  /*8d40*/  MUFU.TANH R196, R153 ;  /* 0x0000009900c47308 */ /* 0x0007620000002400 */
[----:B--2---:R-:W-:Y:S02]  /*8d50*/  FSEL R161, R200, -INF , P1 ;  /* 0xff800000c8a17808 */ /* 0x004fe40000800000 */
[----:B0-----:R-:W-:Y:S02]  /*8d60*/  FMNMX.FTZ R152, R160, R3, !PT ;  /* 0x00000003a0987209 */ /* 0x001fe40007810000 */
[----:B------:R-:W-:Y:S02]  /*8d70*/  ISETP.GT.AND P1, PT, R0, 0x38, PT ;  /* 0x000000380000780c */ /* 0x000fe40003f24270 */
[----:B----4-:R-:W-:Y:S01]  /*8d80*/  FSEL R156, R193, -INF , P2 ;  /* 0xff800000c19c7808 */ /* 0x010fe20001000000 */
[----:B------:R0:W2:Y:S01]  /*8d90*/  MUFU.TANH R197, R2 ;  /* 0x0000000200c57308 */ /* 0x0000a20000002400 */
[----:B------:R-:W-:-:S02]  /*8da0*/  FMNMX.FTZ R3, R161, R152, !PT ;  /* 0x00000098a1037209 */ /* 0x000fc40007810000 */
[----:B------:R-:W-:Y:S02]  /*8db0*/  ISETP.GT.AND P2, PT, R0, 0x39, PT ;  /* 0x000000390000780c */ /* 0x000fe40003f44270 */
[----:B-1----:R-:W-:Y:S02]  /*8dc0*/  FSEL R157, R191, -INF , P1 ;  /* 0xff800000bf9d7808 */ /* 0x002fe40000800000 */
[----:B------:R-:W-:Y:S01]  /*8dd0*/  FMNMX.FTZ R192, R156, R3, !PT ;  /* 0x000000039cc07209 */ /* 0x000fe20007810000 */
[----:B------:R1:W4:Y:S01]  /*8de0*/  MUFU.TANH R193, R190 ;  /* 0x000000be00c17308 */ /* 0x0003220000002400 */
[----:B------:R-:W-:Y:S02]  /*8df0*/  ISETP.GT.AND P1, PT, R0, 0x40, PT ;  /* 0x000000400000780c */ /* 0x000fe40003f24270 */
[----:B------:R-:W-:Y:S01]  /*8e00*/  FSEL R152, R194, -INF , P2 ;  /* 0xff800000c2987808 */ /* 0x000fe20001000000 */
[----:B------:R-:W-:Y:S01]  /*8e10*/  FMUL.FTZ R194, R154, UR7 ;  /* 0x000000079ac27c20 */ /* 0x000fe20008410000 */
[----:B------:R-:W-:-:S02]  /*8e20*/  FMNMX.FTZ R3, R157, R192, !PT ;  /* 0x000000c09d037209 */ /* 0x000fc40007810000 */
[----:B------:R-:W-:Y:S01]  /*8e30*/  ISETP.GT.AND P2, PT, R0, 0x41, PT ;  /* 0x000000410000780c */ /* 0x000fe20003f44270 */
[----:B------:R-:W4:Y:S01]  /*8e40*/  MUFU.TANH R6, R6 ;  /* 0x0000000600067308 */ /* 0x000f220000002400 */
[----:B---3--:R-:W-:Y:S01]  /*8e50*/  FSEL R153, R195, -INF , P1 ;  /* 0xff800000c3997808 */ /* 0x008fe20000800000 */
[----:B------:R-:W-:Y:S01]  /*8e60*/  FMUL.FTZ R195, R155, UR7 ;  /* 0x000000079bc37c20 */ /* 0x000fe20008410000 */
[----:B0-----:R-:W-:Y:S02]  /*8e70*/  FMNMX.FTZ R2, R152, R3, !PT ;  /* 0x0000000398027209 */ /* 0x001fe40007810000 */
[----:B------:R-:W-:Y:S02]  /*8e80*/  ISETP.GT.AND P1, PT, R0, 0x48, PT ;  /* 0x000000480000780c */ /* 0x000fe40003f24270 */
[----:B-----5:R-:W-:Y:S01]  /*8e90*/  FSEL R3, R196, -INF , P2 ;  /* 0xff800000c4037808 */ /* 0x020fe20001000000 */
[----:B------:R-:W0:Y:S01]  /*8ea0*/  MUFU.TANH R184, R184 ;  /* 0x000000b800b87308 */ /* 0x000e220000002400 */
[----:B-1----:R-:W-:Y:S01]  /*8eb0*/  FMNMX.FTZ R190, R153, R2, !PT ;  /* 0x0000000299be7209 */ /* 0x002fe20007810000 */
[----:B------:R-:W-:Y:S01]  /*8ec0*/  FMUL.FTZ R196, R158, UR7 ;  /* 0x000000079ec47c20 */ /* 0x000fe20008410000 */
[----:B------:R-:W-:-:S02]  /*8ed0*/  ISETP.GT.AND P2, PT, R0, 0x49, PT ;  /* 0x000000490000780c */ /* 0x000fc40003f44270 */
[----:B--2---:R-:W-:Y:S01]  /*8ee0*/  FSEL R2, R197, -INF , P1 ;  /* 0xff800000c5027808 */ /* 0x004fe20000800000 */
[----:B------:R-:W-:Y:S01]  /*8ef0*/  FMUL.FTZ R197, R159, UR7 ;  /* 0x000000079fc57c20 */ /* 0x000fe20008410000 */
[----:B------:R-:W-:Y:S01]  /*8f00*/  FMNMX.FTZ R191, R3, R190, !PT ;  /* 0x000000be03bf7209 */ /* 0x000fe20007810000 */
[----:B------:R-:W-:Y:S01]  /*8f10*/  FMUL.FTZ R190, R162, UR7 ;  /* 0x00000007a2be7c20 */ /* 0x000fe20008410000 */
[----:B----4-:R-:W-:Y:S01]  /*8f20*/  FSEL R0, R193, -INF , P2 ;  /* 0xff800000c1007808 */ /* 0x010fe20001000000 */
[----:B------:R-:W1:Y:S01]  /*8f30*/  SHFL.IDX PT, R162, R180, 0x1, 0x1c1f ;  /* 0x003c1f00b4a27f89 */ /* 0x000e6200000e0000 */
[----:B------:R-:W-:Y:S01]  /*8f40*/  FMNMX.FTZ R191, R2, R191, !PT ;  /* 0x000000bf02bf7209 */ /* 0x000fe20007810000 */
[----:B------:R-:W2:Y:S03]  /*8f50*/  MUFU.TANH R186, R186 ;  /* 0x000000ba00ba7308 */ /* 0x000ea60000002400 */
[----:B------:R-:W-:Y:S01]  /*8f60*/  FMNMX.FTZ R192, R0, R191, !PT ;  /* 0x000000bf00c07209 */ /* 0x000fe20007810000 */
[----:B------:R-:W-:-:S04]  /*8f70*/  FMUL.FTZ R191, R163, UR7 ;  /* 0x00000007a3bf7c20 */ /* 0x000fc80008410000 */
[----:B------:R-:W3:Y:S01]  /*8f80*/  SHFL.BFLY PT, R193, R192, 0x2, 0x1f ;  /* 0x0c401f00c0c17f89 */ /* 0x000ee200000e0000 */
[----:B------:R-:W4:Y:S08]  /*8f90*/  MUFU.TANH R185, R185 ;  /* 0x000000b900b97308 */ /* 0x000f300000002400 */
[----:B------:R-:W5:Y:S01]  /*8fa0*/  MUFU.TANH R187, R187 ;  /* 0x000000bb00bb7308 */ /* 0x000f620000002400 */
[----:B-1----:R-:W-:Y:S01]  /*8fb0*/  IADD3 R189, R162, -UR11, R189 ;  /* 0x8000000ba2bd7c10 */ /* 0x002fe2000fffe0bd */
[----:B------:R-:W1:Y:S06]  /*8fc0*/  S2UR UR11, SR_CgaCtaId ;  /* 0x00000000000b79c3 */ /* 0x000e6c0000008800 */
[----:B------:R-:W1:Y:S01]  /*8fd0*/  MUFU.TANH R188, R188 ;  /* 0x000000bc00bc7308 */ /* 0x000e620000002400 */
[----:B------:R-:W-:-:S02]  /*8fe0*/  ISETP.GT.AND P1, PT, R189, RZ, PT ;  /* 0x000000ffbd00720c */ /* 0x000fc40003f24270 */
[C---:B------:R-:W-:Y:S02]  /*8ff0*/  ISETP.GT.AND P2, PT, R189.reuse, 0x1, PT ;  /* 0x00000001bd00780c */ /* 0x040fe40003f44270 */
[----:B------:R-:W-:Y:S02]  /*9000*/  FSEL R154, R6, -INF , P1 ;  /* 0xff800000069a7808 */ /* 0x000fe40000800000 */
[----:B---3--:R-:W-:Y:S01]  /*9010*/  FMNMX.FTZ R163, R192, R193, !PT ;  /* 0x000000c1c0a37209 */ /* 0x008fe20007810000 */
[----:B------:R-:W-:Y:S01]  /*9020*/  FMUL.FTZ R192, R166, UR7 ;  /* 0x00000007a6c07c20 */ /* 0x000fe20008410000 */
[----:B------:R-:W-:Y:S01]  /*9030*/  ISETP.GT.AND P1, PT, R189, 0x8, PT ;  /* 0x00000008bd00780c */ /* 0x000fe20003f24270 */
[----:B------:R-:W3:Y:S01]  /*9040*/  MUFU.TANH R182, R182 ;  /* 0x000000b600b67308 */ /* 0x000ee20000002400 */
[----:B0-----:R-:W-:Y:S01]  /*9050*/  FSEL R184, R184, -INF , P2 ;  /* 0xff800000b8b87808 */ /* 0x001fe20001000000 */
[----:B------:R-:W0:Y:S01]  /*9060*/  SHFL.BFLY PT, R166, R163, 0x1, 0x1f ;  /* 0x0c201f00a3a67f89 */ /* 0x000e2200000e0000 */
[----:B------:R-:W-:Y:S01]  /*9070*/  FMNMX.FTZ R155, R154, R21, !PT ;  /* 0x000000159a9b7209 */ /* 0x000fe20007810000 */
[----:B------:R-:W-:Y:S01]  /*9080*/  FMUL.FTZ R193, R167, UR7 ;  /* 0x00000007a7c17c20 */ /* 0x000fe20008410000 */
[----:B------:R-:W-:-:S02]  /*9090*/  ISETP.GT.AND P2, PT, R189, 0x9, PT ;  /* 0x00000009bd00780c */ /* 0x000fc40003f44270 */
[----:B--2---:R-:W-:Y:S01]  /*90a0*/  FSEL R186, R186, -INF , P1 ;  /* 0xff800000baba7808 */ /* 0x004fe20000800000 */
[----:B------:R-:W2:Y:S01]  /*90b0*/  MUFU.TANH R183, R183 ;  /* 0x000000b700b77308 */ /* 0x000ea20000002400 */
[----:B------:R-:W-:Y:S02]  /*90c0*/  FMNMX.FTZ R155, R184, R155, !PT ;  /* 0x0000009bb89b7209 */ /* 0x000fe40007810000 */
[----:B------:R-:W-:Y:S02]  /*90d0*/  ISETP.GT.AND P1, PT, R189, 0x10, PT ;  /* 0x00000010bd00780c */ /* 0x000fe40003f24270 */
[----:B----4-:R-:W-:Y:S02]  /*90e0*/  FSEL R185, R185, -INF , P2 ;  /* 0xff800000b9b97808 */ /* 0x010fe40001000000 */
[----:B------:R-:W-:Y:S01]  /*90f0*/  FMNMX.FTZ R158, R186, R155, !PT ;  /* 0x0000009bba9e7209 */ /* 0x000fe20007810000 */
[----:B------:R-:W4:Y:S01]  /*9100*/  MUFU.TANH R170, R170 ;  /* 0x000000aa00aa7308 */ /* 0x000f220000002400 */
[----:B------:R-:W-:-:S02]  /*9110*/  ISETP.GT.AND P2, PT, R189, 0x11, PT ;  /* 0x00000011bd00780c */ /* 0x000fc40003f44270 */
[----:B-----5:R-:W-:Y:S02]  /*9120*/  FSEL R155, R187, -INF , P1 ;  /* 0xff800000bb9b7808 */ /* 0x020fe40000800000 */
[----:B------:R-:W-:Y:S02]  /*9130*/  FMNMX.FTZ R162, R185, R158, !PT ;  /* 0x0000009eb9a27209 */ /* 0x000fe40007810000 */
[----:B------:R-:W-:Y:S01]  /*9140*/  ISETP.GT.AND P3, PT, R189, 0x18, PT ;  /* 0x00000018bd00780c */ /* 0x000fe20003f64270 */
[----:B------:R-:W5:Y:S01]  /*9150*/  MUFU.TANH R171, R171 ;  /* 0x000000ab00ab7308 */ /* 0x000f620000002400 */
[----:B-1----:R-:W-:Y:S02]  /*9160*/  FSEL R158, R188, -INF , P2 ;  /* 0xff800000bc9e7808 */ /* 0x002fe40001000000 */
[----:B0-----:R-:W-:Y:S02]  /*9170*/  FMNMX.FTZ R6, R163, R166, !PT ;  /* 0x000000a6a3067209 */ /* 0x001fe40007810000 */
[----:B------:R-:W-:-:S02]  /*9180*/  FMNMX.FTZ R163, R155, R162, !PT ;  /* 0x000000a29ba37209 */ /* 0x000fc40007810000 */
[C---:B------:R-:W-:Y:S01]  /*9190*/  FSETP.NEU.FTZ.AND P1, PT, R6.reuse, -INF , PT ;  /* 0xff8000000600780b */ /* 0x040fe20003f3d000 */
[----:B------:R-:W-:Y:S01]  /*91a0*/  FMUL.FTZ R187, R6, UR6 ;  /* 0x0000000606bb7c20 */ /* 0x000fe20008410000 */
[----:B------:R-:W0:Y:S01]  /*91b0*/  MUFU.TANH R174, R174 ;  /* 0x000000ae00ae7308 */ /* 0x000e220000002400 */
[----:B------:R-:W-:Y:S02]  /*91c0*/  ISETP.GT.AND P4, PT, R189, 0x19, PT ;  /* 0x00000019bd00780c */ /* 0x000fe40003f84270 */
[----:B---3--:R-:W-:Y:S02]  /*91d0*/  FSEL R159, R182, -INF , P3 ;  /* 0xff800000b69f7808 */ /* 0x008fe40001800000 */
[----:B------:R-:W-:Y:S02]  /*91e0*/  FMNMX.FTZ R166, R158, R163, !PT ;  /* 0x000000a39ea67209 */ /* 0x000fe40007810000 */
[----:B------:R-:W-:Y:S01]  /*91f0*/  FSEL R187, R187, RZ, P1 ;  /* 0x000000ffbbbb7208 */ /* 0x000fe20000800000 */
[----:B------:R-:W1:Y:S01]  /*9200*/  MUFU.TANH R175, R175 ;  /* 0x000000af00af7308 */ /* 0x000e620000002400 */
[----:B------:R-:W-:-:S02]  /*9210*/  ISETP.GT.AND P2, PT, R189, 0x20, PT ;  /* 0x00000020bd00780c */ /* 0x000fc40003f44270 */
[----:B--2---:R-:W-:Y:S01]  /*9220*/  FSEL R162, R183, -INF , P4 ;  /* 0xff800000b7a27808 */ /* 0x004fe20002000000 */
[--C-:B------:R-:W-:Y:S01]  /*9230*/  FFMA.FTZ R182, R181, UR6, -R187.reuse ;  /* 0x00000006b5b67c23 */ /* 0x100fe200080108bb */
[----:B------:R-:W-:Y:S01]  /*9240*/  FMNMX.FTZ R163, R159, R166, !PT ;  /* 0x000000a69fa37209 */ /* 0x000fe20007810000 */
[--C-:B------:R-:W-:Y:S01]  /*9250*/  FFMA.FTZ R208, R179, UR6, -R187.reuse ;  /* 0x00000006b3d07c23 */ /* 0x100fe200080108bb */
[C---:B------:R-:W-:Y:S01]  /*9260*/  ISETP.GT.AND P3, PT, R189.reuse, 0x21, PT ;  /* 0x00000021bd00780c */ /* 0x040fe20003f64270 */
[----:B------:R-:W2:Y:S01]  /*9270*/  MUFU.TANH R190, R190 ;  /* 0x000000be00be7308 */ /* 0x000ea20000002400 */
[----:B----4-:R-:W-:Y:S01]  /*9280*/  FSEL R166, R170, -INF , P2 ;  /* 0xff800000aaa67808 */ /* 0x010fe20001000000 */
[--C-:B------:R-:W-:Y:S01]  /*9290*/  FFMA.FTZ R210, R178, UR6, -R187.reuse ;  /* 0x00000006b2d27c23 */ /* 0x100fe200080108bb */
[----:B------:R-:W-:Y:S01]  /*92a0*/  FMNMX.FTZ R181, R162, R163, !PT ;  /* 0x000000a3a2b57209 */ /* 0x000fe20007810000 */
[--C-:B------:R-:W-:Y:S01]  /*92b0*/  FFMA.FTZ R204, R176, UR6, -R187.reuse ;  /* 0x00000006b0cc7c23 */ /* 0x100fe200080108bb */
[----:B------:R-:W-:Y:S01]  /*92c0*/  ISETP.GT.AND P2, PT, R189, 0x28, PT ;  /* 0x00000028bd00780c */ /* 0x000fe20003f44270 */
[--C-:B------:R-:W-:Y:S01]  /*92d0*/  FFMA.FTZ R206, R172, UR6, -R187.reuse ;  /* 0x00000006acce7c23 */ /* 0x100fe200080108bb */
[----:B-----5:R-:W-:Y:S01]  /*92e0*/  FSEL R167, R171, -INF , P3 ;  /* 0xff800000aba77808 */ /* 0x020fe20001800000 */
[----:B------:R-:W3:Y:S01]  /*92f0*/  MUFU.TANH R191, R191 ;  /* 0x000000bf00bf7308 */ /* 0x000ee20000002400 */
[----:B------:R-:W-:Y:S01]  /*9300*/  FMNMX.FTZ R180, R166, R181, !PT ;  /* 0x000000b5a6b47209 */ /* 0x000fe20007810000 */
[--C-:B------:R-:W-:Y:S01]  /*9310*/  FFMA.FTZ R202, R165, UR6, -R187.reuse ;  /* 0x00000006a5ca7c23 */ /* 0x100fe200080108bb */
[----:B------:R-:W-:Y:S01]  /*9320*/  ISETP.GT.AND P3, PT, R189, 0x29, PT ;  /* 0x00000029bd00780c */ /* 0x000fe20003f64270 */
[--C-:B------:R-:W-:Y:S01]  /*9330*/  FFMA.FTZ R165, R160, UR6, -R187.reuse ;  /* 0x00000006a0a57c23 */ /* 0x100fe200080108bb */
[----:B0-----:R-:W-:Y:S01]  /*9340*/  FSEL R170, R174, -INF , P2 ;  /* 0xff800000aeaa7808 */ /* 0x001fe20001000000 */
[--C-:B------:R-:W-:Y:S01]  /*9350*/  FFMA.FTZ R200, R169, UR6, -R187.reuse ;  /* 0x00000006a9c87c23 */ /* 0x100fe200080108bb */
[----:B------:R-:W-:Y:S01]  /*9360*/  FMNMX.FTZ R179, R167, R180, !PT ;  /* 0x000000b4a7b37209 */ /* 0x000fe20007810000 */
[----:B------:R-:W0:Y:S01]  /*9370*/  MUFU.TANH R192, R192 ;  /* 0x000000c000c07308 */ /* 0x000e220000002400 */
[----:B------:R-:W-:Y:S01]  /*9380*/  ISETP.GT.AND P2, PT, R189, 0x30, PT ;  /* 0x00000030bd00780c */ /* 0x000fe20003f44270 */
[--C-:B------:R-:W-:Y:S01]  /*9390*/  FFMA.FTZ R198, R157, UR6, -R187.reuse ;  /* 0x000000069dc67c23 */ /* 0x100fe200080108bb */
[----:B-1----:R-:W-:Y:S01]  /*93a0*/  FSEL R171, R175, -INF , P3 ;  /* 0xff800000afab7808 */ /* 0x002fe20001800000 */
[--C-:B------:R-:W-:Y:S01]  /*93b0*/  FFMA.FTZ R177, R177, UR6, -R187.reuse ;  /* 0x00000006b1b17c23 */ /* 0x100fe200080108bb */
[----:B------:R-:W-:Y:S01]  /*93c0*/  FMNMX.FTZ R180, R170, R179, !PT ;  /* 0x000000b3aab47209 */ /* 0x000fe20007810000 */
[--C-:B------:R-:W-:Y:S01]  /*93d0*/  FFMA.FTZ R169, R164, UR6, -R187.reuse ;  /* 0x00000006a4a97c23 */ /* 0x100fe200080108bb */
[----:B------:R-:W-:Y:S01]  /*93e0*/  ISETP.GT.AND P3, PT, R189, 0x31, PT ;  /* 0x00000031bd00780c */ /* 0x000fe20003f64270 */
[----:B------:R-:W1:Y:S01]  /*93f0*/  MUFU.TANH R193, R193 ;  /* 0x000000c100c17308 */ /* 0x000e620000002400 */
[----:B--2---:R-:W-:Y:S01]  /*9400*/  FSEL R174, R190, -INF , P2 ;  /* 0xff800000beae7808 */ /* 0x004fe20001000000 */
[----:B------:R-:W-:Y:S01]  /*9410*/  FFMA.FTZ R157, R152, UR6, -R187 ;  /* 0x00000006989d7c23 */ /* 0x000fe200080108bb */
[----:B------:R-:W-:-:S02]  /*9420*/  FMNMX.FTZ R179, R171, R180, !PT ;  /* 0x000000b4abb37209 */ /* 0x000fc40007810000 */
[----:B------:R-:W-:Y:S02]  /*9430*/  ISETP.GT.AND P2, PT, R189, 0x38, PT ;  /* 0x00000038bd00780c */ /* 0x000fe40003f44270 */
[----:B---3--:R-:W-:Y:S01]  /*9440*/  FSEL R175, R191, -INF , P3 ;  /* 0xff800000bfaf7808 */ /* 0x008fe20001800000 */
[----:B------:R-:W2:Y:S01]  /*9450*/  MUFU.TANH R194, R194 ;  /* 0x000000c200c27308 */ /* 0x000ea20000002400 */
[----:B------:R-:W-:Y:S02]  /*9460*/  FMNMX.FTZ R180, R174, R179, !PT ;  /* 0x000000b3aeb47209 */ /* 0x000fe40007810000 */
[----:B------:R-:W-:Y:S02]  /*9470*/  ISETP.GT.AND P3, PT, R189, 0x39, PT ;  /* 0x00000039bd00780c */ /* 0x000fe40003f64270 */
[----:B0-----:R-:W-:Y:S01]  /*9480*/  FSEL R178, R192, -INF , P2 ;  /* 0xff800000c0b27808 */ /* 0x001fe20001000000 */
[--C-:B------:R-:W-:Y:S01]  /*9490*/  FFMA.FTZ R192, R153, UR6, -R187.reuse ;  /* 0x0000000699c07c23 */ /* 0x100fe200080108bb */
[----:B------:R-:W-:Y:S01]  /*94a0*/  FMNMX.FTZ R181, R175, R180, !PT ;  /* 0x000000b4afb57209 */ /* 0x000fe20007810000 */
[----:B------:R-:W0:Y:S01]  /*94b0*/  MUFU.TANH R195, R195 ;  /* 0x000000c300c37308 */ /* 0x000e220000002400 */
[----:B------:R-:W-:Y:S01]  /*94c0*/  ISETP.GT.AND P2, PT, R189, 0x40, PT ;  /* 0x00000040bd00780c */ /* 0x000fe20003f44270 */
[----:B------:R-:W-:Y:S01]  /*94d0*/  FFMA.FTZ R153, R3, UR6, -R187 ;  /* 0x0000000603997c23 */ /* 0x000fe200080108bb */
[----:B-1----:R-:W-:-:S02]  /*94e0*/  FSEL R179, R193, -INF , P3 ;  /* 0xff800000c1b37808 */ /* 0x002fc40001800000 */
[C---:B------:R-:W-:Y:S02]  /*94f0*/  ISETP.GT.AND P3, PT, R189.reuse, 0x41, PT ;  /* 0x00000041bd00780c */ /* 0x040fe40003f64270 */
[----:B------:R-:W-:Y:S01]  /*9500*/  R2UR UR7, R214 ;  /* 0x00000000d60772ca */ /* 0x000fe200000e0000 */
[----:B------:R-:W-:Y:S01]  /*9510*/  MUFU.TANH R196, R196 ;  /* 0x000000c400c47308 */ /* 0x000fe20000002400 */
[----:B--2---:R-:W-:Y:S01]  /*9520*/  FSEL R180, R194, -INF , P2 ;  /* 0xff800000c2b47808 */ /* 0x004fe20001000000 */
[----:B------:R-:W-:Y:S01]  /*9530*/  FFMA.FTZ R194, R2, UR6, -R187 ;  /* 0x0000000602c27c23 */ /* 0x000fe200080108bb */
[----:B------:R-:W-:-:S05]  /*9540*/  ISETP.GT.AND P2, PT, R189, 0x48, PT ;  /* 0x00000048bd00780c */ /* 0x000fca0003f44270 */
[----:B------:R-:W1:Y:S01]  /*9550*/  MUFU.TANH R197, R197 ;  /* 0x000000c500c57308 */ /* 0x000e620000002400 */
[----:B0-----:R-:W-:Y:S02]  /*9560*/  FSEL R176, R195, -INF , P3 ;  /* 0xff800000c3b07808 */ /* 0x001fe40001800000 */
[----:B------:R-:W-:Y:S01]  /*9570*/  ISETP.GT.AND P3, PT, R189, 0x49, PT ;  /* 0x00000049bd00780c */ /* 0x000fe20003f64270 */
[----:B------:R-:W-:Y:S01]  /*9580*/  FFMA.FTZ R189, R173, UR6, -R187 ;  /* 0x00000006adbd7c23 */ /* 0x000fe200080108bb */
[----:B------:R-:W-:-:S03]  /*9590*/  UIADD3 UR7, UR7, 0x38840, URZ ;  /* 0x0003884007077890 */ /* 0x000fc6000fffe03f */
[----:B------:R0:W-:Y:S01]  /*95a0*/  MUFU.EX2 R163, R182 ;  /* 0x000000b600a37308 */ /* 0x0001e20000000800 */
[----:B------:R-:W-:-:S07]  /*95b0*/  UPRMT UR7, UR11, 0x654, UR7 ;  /* 0x000006540b077896 */ /* 0x000fce0008000007 */
[----:B------:R-:W-:Y:S01]  /*95c0*/  MUFU.EX2 R208, R208 ;  /* 0x000000d000d07308 */ /* 0x000fe20000000800 */
[----:B0-----:R-:W-:Y:S01]  /*95d0*/  FMNMX.FTZ R182, R178, R181, !PT ;  /* 0x000000b5b2b67209 */ /* 0x001fe20007810000 */
[----:B------:R-:W-:Y:S01]  /*95e0*/  SYNCS.ARRIVE.TRANS64.RED.A1T0 RZ, [UR7], RZ ;  /* 0x000000ffffff79a7 */ /* 0x000fe20008100407 */
[----:B-1----:R-:W-:Y:S02]  /*95f0*/  FSEL R188, R197, -INF , P3 ;  /* 0xff800000c5bc7808 */ /* 0x002fe40001800000 */
[----:B------:R-:W-:Y:S02]  /*9600*/  FMNMX.FTZ R181, R179, R182, !PT ;  /* 0x000000b6b3b57209 */ /* 0x000fe40007810000 */
[----:B------:R-:W-:Y:S01]  /*9610*/  FSEL R182, R196, -INF , P2 ;  /* 0xff800000c4b67808 */ /* 0x000fe20001000000 */
[--C-:B------:R-:W-:Y:S01]  /*9620*/  FFMA.FTZ R196, R161, UR6, -R187.reuse ;  /* 0x00000006a1c47c23 */ /* 0x100fe200080108bb */
[----:B------:R-:W-:Y:S01]  /*9630*/  FMNMX.FTZ R181, R180, R181, !PT ;  /* 0x000000b5b4b57209 */ /* 0x000fe20007810000 */
[----:B------:R-:W-:Y:S01]  /*9640*/  FFMA.FTZ R161, R156, UR6, -R187 ;  /* 0x000000069ca17c23 */ /* 0x000fe200080108bb */
[----:B------:R-:W-:Y:S02]  /*9650*/  MUFU.EX2 R210, R210 ;  /* 0x000000d200d27308 */ /* 0x000fe40000000800 */
[----:B------:R-:W-:-:S04]  /*9660*/  FMNMX.FTZ R173, R176, R181, !PT ;  /* 0x000000b5b0ad7209 */ /* 0x000fc80007810000 */
[----:B------:R-:W-:Y:S02]  /*9670*/  FMNMX.FTZ R173, R182, R173, !PT ;  /* 0x000000adb6ad7209 */ /* 0x000fe40007810000 */
[----:B------:R-:W-:Y:S02]  /*9680*/  MUFU.EX2 R177, R177 ;  /* 0x000000b100b17308 */ /* 0x000fe40000000800 */
[----:B------:R-:W-:Y:S01]  /*9690*/  FMNMX.FTZ R172, R188, R173, !PT ;  /* 0x000000adbcac7209 */ /* 0x000fe20007810000 */
[----:B------:R-:W-:-:S04]  /*96a0*/  FFMA.FTZ R173, R168, UR6, -R187 ;  /* 0x00000006a8ad7c23 */ /* 0x000fc800080108bb */
[----:B------:R-:W0:Y:S01]  /*96b0*/  SHFL.BFLY PT, R183, R172, 0x2, 0x1f ;  /* 0x0c401f00acb77f89 */ /* 0x000e2200000e0000 */
[----:B------:R-:W-:Y:S08]  /*96c0*/  MUFU.EX2 R204, R204 ;  /* 0x000000cc00cc7308 */ /* 0x000ff00000000800 */
        /* <DEDUP_REMOVED lines=8> */
[----:B0-----:R-:W-:Y:S01]  /*9750*/  FMNMX.FTZ R3, R183, R160, !PT ;  /* 0x000000a0b7037209 */ /* 0x001fe20007810000 */
[----:B------:R-:W-:-:S03]  /*9760*/  FFMA.FTZ R183, R0, UR6, -R187 ;  /* 0x0000000600b77c23 */ /* 0x000fc600080108bb */
[C---:B------:R-:W-:Y:S01]  /*9770*/  FSETP.NEU.FTZ.AND P2, PT, R3.reuse, -INF , PT ;  /* 0xff8000000300780b */ /* 0x040fe20003f5d000 */
[C---:B------:R-:W-:Y:S02]  /*9780*/  FMUL.FTZ R2, R3.reuse, UR6 ;  /* 0x0000000603027c20 */ /* 0x040fe40008410000 */
[----:B------:R-:W-:Y:S01]  /*9790*/  MUFU.EX2 R165, R165 ;  /* 0x000000a500a57308 */ /* 0x000fe20000000800 */
[----:B------:R-:W-:Y:S02]  /*97a0*/  FSEL R0, R3, RZ, P2 ;  /* 0x000000ff03007208 */ /* 0x000fe40001000000 */
[----:B------:R-:W-:-:S03]  /*97b0*/  FSEL R187, R2, RZ, P2 ;  /* 0x000000ff02bb7208 */ /* 0x000fc60001000000 */
[----:B------:R-:W-:Y:S02]  /*97c0*/  FADD.FTZ R2, -R0, R21 ;  /* 0x0000001500027221 */ /* 0x000fe40000010100 */
[----:B------:R-:W-:Y:S01]  /*97d0*/  MUFU.EX2 R196, R196 ;  /* 0x000000c400c47308 */ /* 0x000fe20000000800 */
[--C-:B------:R-:W-:Y:S01]  /*97e0*/  FFMA.FTZ R205, R155, UR6, -R187.reuse ;  /* 0x000000069bcd7c23 */ /* 0x100fe200080108bb */
[----:B------:R-:W-:Y:S01]  /*97f0*/  FSEL R155, R6, RZ, P1 ;  /* 0x000000ff069b7208 */ /* 0x000fe20000800000 */
[--C-:B------:R-:W-:Y:S01]  /*9800*/  FFMA.FTZ R209, R154, UR6, -R187.reuse ;  /* 0x000000069ad17c23 */ /* 0x100fe200080108bb */
[----:B------:R-:W-:Y:S01]  /*9810*/  FMUL.FTZ R2, R2, UR6 ;  /* 0x0000000602027c20 */ /* 0x000fe20008410000 */
[--C-:B------:R-:W-:Y:S01]  /*9820*/  FFMA.FTZ R152, R184, UR6, -R187.reuse ;  /* 0x00000006b8987c23 */ /* 0x100fe200080108bb */
[--C-:B------:R-:W-:Y:S01]  /*9830*/  FFMA.FTZ R211, R186, UR6, -R187.reuse ;  /* 0x00000006bad37c23 */ /* 0x100fe200080108bb */
[----:B------:R-:W-:Y:S01]  /*9840*/  FADD.FTZ R155, -R155, R20 ;  /* 0x000000149b9b7221 */ /* 0x000fe20000010100 */
[--C-:B------:R-:W-:Y:S01]  /*9850*/  FFMA.FTZ R154, R185, UR6, -R187.reuse ;  /* 0x00000006b99a7c23 */ /* 0x100fe200080108bb */
        /* <DEDUP_REMOVED lines=14> */
[----:B------:R-:W-:-:S02]  /*9940*/  FFMA.FTZ R182, R182, UR6, -R187 ;  /* 0x00000006b6b67c23 */ /* 0x000fc400080108bb */
[----:B------:R-:W1:Y:S08]  /*9950*/  MUFU.EX2 R2, R2 ;  /* 0x0000000200027308 */ /* 0x000e700000000800 */
[----:B------:R-:W2:Y:S01]  /*9960*/  MUFU.EX2 R152, R152 ;  /* 0x0000009800987308 */ /* 0x000ea20000000800 */
[----:B0-----:R-:W-:-:S04]  /*9970*/  FFMA.FTZ R13, R0, R13, R163 ;  /* 0x0000000d000d7223 */ /* 0x001fc800000100a3 */
[----:B------:R-:W-:-:S03]  /*9980*/  FADD.FTZ R13, R208, R13 ;  /* 0x0000000dd00d7221 */ /* 0x000fc60000010000 */
[----:B------:R-:W0:Y:S01]  /*9990*/  MUFU.EX2 R211, R211 ;  /* 0x000000d300d37308 */ /* 0x000e220000000800 */
[----:B-1----:R-:W-:Y:S01]  /*99a0*/  FFMA.FTZ R21, R2, R12, R209 ;  /* 0x0000000c02157223 */ /* 0x002fe200000100d1 */
[----:B------:R-:W-:-:S06]  /*99b0*/  FADD.FTZ R164, R210, R13 ;  /* 0x0000000dd2a47221 */ /* 0x000fcc0000010000 */
[----:B------:R-:W1:Y:S01]  /*99c0*/  MUFU.EX2 R154, R154 ;  /* 0x0000009a009a7308 */ /* 0x000e620000000800 */
[----:B--2---:R-:W-:Y:S01]  /*99d0*/  FADD.FTZ R12, R152, R21 ;  /* 0x00000015980c7221 */ /* 0x004fe20000010000 */
[----:B------:R-:W-:-:S04]  /*99e0*/  FADD.FTZ R21, R177, R164 ;  /* 0x000000a4b1157221 */ /* 0x000fc80000010000 */
[----:B------:R-:W-:Y:S02]  /*99f0*/  FADD.FTZ R164, R204, R21 ;  /* 0x00000015cca47221 */ /* 0x000fe40000010000 */
[----:B------:R-:W2:Y:S01]  /*9a00*/  MUFU.EX2 R205, R205 ;  /* 0x000000cd00cd7308 */ /* 0x000ea20000000800 */
[----:B0-----:R-:W-:Y:S01]  /*9a10*/  FADD.FTZ R13, R211, R12 ;  /* 0x0000000cd30d7221 */ /* 0x001fe20000010000 */
[----:B------:R-:W-:Y:S01]  /*9a20*/  FADD.FTZ R21, R181, R164 ;  /* 0x000000a4b5157221 */ /* 0x000fe20000010000 */
[----:B------:R-:W-:-:S03]  /*9a30*/  FFMA.FTZ R164, R179, UR6, -R187 ;  /* 0x00000006b3a47c23 */ /* 0x000fc600080108bb */
[----:B------:R-:W-:Y:S02]  /*9a40*/  FADD.FTZ R166, R206, R21 ;  /* 0x00000015cea67221 */ /* 0x000fe40000010000 */
[----:B------:R-:W0:Y:S01]  /*9a50*/  MUFU.EX2 R156, R156 ;  /* 0x0000009c009c7308 */ /* 0x000e220000000800 */
[----:B-1----:R-:W-:Y:S01]  /*9a60*/  FADD.FTZ R12, R154, R13 ;  /* 0x0000000d9a0c7221 */ /* 0x002fe20000010000 */
[----:B------:R-:W-:-:S04]  /*9a70*/  FADD.FTZ R21, R173, R166 ;  /* 0x000000a6ad157221 */ /* 0x000fc80000010000 */
[----:B------:R-:W-:Y:S02]  /*9a80*/  FADD.FTZ R166, R200, R21 ;  /* 0x00000015c8a67221 */ /* 0x000fe40000010000 */
[----:B------:R-:W1:Y:S01]  /*9a90*/  MUFU.EX2 R207, R207 ;  /* 0x000000cf00cf7308 */ /* 0x000e620000000800 */
[----:B--2---:R-:W-:Y:S01]  /*9aa0*/  FADD.FTZ R13, R205, R12 ;  /* 0x0000000ccd0d7221 */ /* 0x004fe20000010000 */
[----:B------:R-:W-:Y:S01]  /*9ab0*/  FADD.FTZ R21, R169, R166 ;  /* 0x000000a6a9157221 */ /* 0x000fe20000010000 */
[--C-:B------:R-:W-:Y:S01]  /*9ac0*/  FFMA.FTZ R166, R176, UR6, -R187.reuse ;  /* 0x00000006b0a67c23 */ /* 0x100fe200080108bb */
[----:B------:R-:W-:Y:S02]  /*9ad0*/  FFMA.FTZ R187, R188, UR6, -R187 ;  /* 0x00000006bcbb7c23 */ /* 0x000fe400080108bb */
        /* <DEDUP_REMOVED lines=47> */
.L_x_2213:
[----:B------:R-:W0:Y:S01]  /*9dd0*/  S2UR UR14, SR_CgaCtaId ;  /* 0x00000000000e79c3 */ /* 0x000e220000008800 */
[----:B------:R-:W-:Y:S01]  /*9de0*/  R2UR UR11, R213 ;  /* 0x00000000d50b72ca */ /* 0x000fe200000e0000 */
[----:B------:R-:W-:Y:S01]  /*9df0*/  UIADD3 UR10, UR10, 0x38860, URZ ;  /* 0x000388600a0a7890 */ /* 0x000fe2000fffe03f */
[----:B------:R-:W-:Y:S01]  /*9e00*/  R2UR UR7, R212 ;  /* 0x00000000d40772ca */ /* 0x000fe200000e0000 */
[----:B------:R-:W-:Y:S01]  /*9e10*/  IMAD.MOV.U32 R21, RZ, RZ, R3 ;  /* 0x000000ffff157224 */ /* 0x000fe200078e0003 */
[----:B------:R-:W-:Y:S01]  /*9e20*/  F2FP.F16.F32.PACK_AB R201, R20, R201 ;  /* 0x000000c914c9723e */ /* 0x000fe200000000ff */
[----:B------:R-:W-:Y:S01]  /*9e30*/  IMAD.MOV.U32 R20, RZ, RZ, R6 ;  /* 0x000000ffff147224 */ /* 0x000fe200078e0006 */
[----:B------:R-:W-:Y:S01]  /*9e40*/  F2FP.F16.F32.PACK_AB R208, R208, R163 ;  /* 0x000000a3d0d0723e */ /* 0x000fe200000000ff */
[----:B------:R-:W-:Y:S01]  /*9e50*/  IMAD.U32 R218, RZ, RZ, UR61 ;  /* 0x0000003dffda7e24 */ /* 0x000fe2000f8e00ff */
[----:B------:R-:W-:Y:S02]  /*9e60*/  F2FP.F16.F32.PACK_AB R209, R152, R209 ;  /* 0x000000d198d1723e */ /* 0x000fe400000000ff */
[----:B------:R-:W-:-:S02]  /*9e70*/  F2FP.F16.F32.PACK_AB R210, R177, R210 ;  /* 0x000000d2b1d2723e */ /* 0x000fc400000000ff */
[----:B------:R-:W-:Y:S02]  /*9e80*/  F2FP.F16.F32.PACK_AB R211, R154, R211 ;  /* 0x000000d39ad3723e */ /* 0x000fe400000000ff */
[----:B------:R-:W-:Y:S01]  /*9e90*/  F2FP.F16.F32.PACK_AB R204, R181, R204 ;  /* 0x000000ccb5cc723e */ /* 0x000fe200000000ff */
[----:B------:R-:W-:Y:S01]  /*9ea0*/  UISETP.GT.AND UP0, UPT, UR7, UR11, UPT ;  /* 0x0000000b0700728c */ /* 0x000fe2000bf04270 */
[----:B------:R-:W-:Y:S01]  /*9eb0*/  F2FP.F16.F32.PACK_AB R205, R156, R205 ;  /* 0x000000cd9ccd723e */ /* 0x000fe200000000ff */
[----:B------:R-:W-:Y:S01]  /*9ec0*/  UIADD3 UR7, UR7, -0x1, URZ ;  /* 0xffffffff07077890 */ /* 0x000fe2000fffe03f */
[----:B------:R-:W-:Y:S02]  /*9ed0*/  F2FP.F16.F32.PACK_AB R206, R173, R206 ;  /* 0x000000ceadce723e */ /* 0x000fe400000000ff */
[----:B------:R-:W-:Y:S02]  /*9ee0*/  F2FP.F16.F32.PACK_AB R207, R158, R207 ;  /* 0x000000cf9ecf723e */ /* 0x000fe400000000ff */
[----:B------:R-:W-:Y:S01]  /*9ef0*/  PLOP3.LUT P1, PT, PT, PT, UP0, 0x80, 0x0 ;  /* 0x000000000000781c */ /* 0x000fe20003f2f008 */
[----:B0-----:R-:W-:Y:S01]  /*9f00*/  UPRMT UR10, UR14, 0x654, UR10 ;  /* 0x000006540e0a7896 */ /* 0x001fe2000800000a */
[----:B------:R-:W-:Y:S01]  /*9f10*/  IMAD.U32 R212, RZ, RZ, UR7 ;  /* 0x00000007ffd47e24 */ /* 0x000fe2000f8e00ff */
[----:B------:R-:W-:-:S02]  /*9f20*/  F2FP.F16.F32.PACK_AB R200, R169, R200 ;  /* 0x000000c8a9c8723e */ /* 0x000fc400000000ff */
[----:B------:R-:W-:Y:S02]  /*9f30*/  F2FP.F16.F32.PACK_AB R202, R165, R202 ;  /* 0x000000caa5ca723e */ /* 0x000fe400000000ff */
[----:B------:R-:W-:Y:S02]  /*9f40*/  F2FP.F16.F32.PACK_AB R203, R160, R203 ;  /* 0x000000cba0cb723e */ /* 0x000fe400000000ff */
[----:B------:R-:W-:Y:S01]  /*9f50*/  F2FP.F16.F32.PACK_AB R196, R161, R196 ;  /* 0x000000c4a1c4723e */ /* 0x000fe200000000ff */
        /* <DEDUP_REMOVED lines=8> */
[----:B------:R-:W-:Y:S02]  /*9fe0*/  MOV R217, UR10 ;  /* 0x0000000a00d97c02 */ /* 0x000fe40008000f00 */
[----:B------:R-:W-:Y:S01]  /*9ff0*/  F2FP.F16.F32.PACK_AB R195, R187, R182 ;  /* 0x000000b6bbc3723e */ /* 0x000fe200000000ff */
[----:B------:R-:W-:Y:S06]  /*a000*/  @P1 BRA `(.L_x_2214) ;  /* 0xffffffb8006c1947 */ /* 0x000fec000383ffff */
[----:B------:R-:W-:-:S07]  /*a010*/  IMAD.U32 R212, RZ, RZ, UR7 ;  /* 0x00000007ffd47e24 */ /* 0x000fce000f8e00ff */
.L_x_2203:
[----:B------:R-:W-:Y:S02]  /*a020*/  R2UR UR10, R22 ;  /* 0x00000000160a72ca */ /* 0x000fe400000e0000 */
[----:B------:R-:W-:-:S13]  /*a030*/  R2UR UR7, R212 ;  /* 0x00000000d40772ca */ /* 0x000fda00000e0000 */
[----:B------:R-:W-:-:S06]  /*a040*/  UISETP.GE.AND UP0, UPT, UR7, UR10, UPT ;  /* 0x0000000a0700728c */ /* 0x000fcc000bf06270 */
[----:B------:R-:W-:-:S13]  /*a050*/  PLOP3.LUT P1, PT, PT, PT, UP0, 0x80, 0x0 ;  /* 0x000000000000781c */ /* 0x000fda0003f2f008 */
[----:B------:R-:W-:Y:S05]  /*a060*/  @!P1 BRA `(.L_x_2215) ;  /* 0x00000040000c9947 */ /* 0x000fea0003800000 */
[----:B------:R-:W-:Y:S01]  /*a070*/  R2UR UR6, R7 ;  /* 0x00000000070672ca */ /* 0x000fe200000e0000 */
[----:B------:R-:W-:Y:S01]  /*a080*/  IMAD.MOV.U32 R17, RZ, RZ, R6 ;  /* 0x000000ffff117224 */ /* 0x000fe200078e0006 */
[----:B------:R-:W-:Y:S01]  /*a090*/  MOV R14, R3 ;  /* 0x00000003000e7202 */ /* 0x000fe20000000f00 */
[----:B------:R-:W-:Y:S01]  /*a0a0*/  UMOV UR60, UR61 ;  /* 0x0000003d003c7c82 */ /* 0x000fe20008000000 */
[----:B------:R-:W-:-:S09]  /*a0b0*/  ULDC UR7, c[0x0][0x9d8] ;  /* 0x0002760000077ab9 */ /* 0x000fd20000000800 */
[----:B------:R-:W-:-:S07]  /*a0c0*/  IMAD.U32 R214, RZ, RZ, UR6 ;  /* 0x00000006ffd67e24 */ /* 0x000fce000f8e00ff */
.L_x_2226:
        /* <DEDUP_REMOVED lines=9> */
.L_x_2216:
[----:B------:R-:W-:Y:S02]  /*a160*/  R2UR UR6, R16 ;  /* 0x00000000100672ca */ /* 0x000fe400000e0000 */
[----:B------:R-:W-:-:S11]  /*a170*/  R2UR UR10, R7 ;  /* 0x00000000070a72ca */ /* 0x000fd600000e0000 */
[----:B------:R-:W-:Y:S02]  /*a180*/  ULEA UR6, UR61, UR6, 0x3 ;  /* 0x000000063d067291 */ /* 0x000fe4000f8e183f */
[----:B------:R-:W-:-:S04]  /*a190*/  MOV R3, UR10 ;  /* 0x0000000a00037c02 */ /* 0x000fc80008000f00 */
[----:B------:R-:W-:Y:S01]  /*a1a0*/  SHF.L.U32 R3, R3, 0x1f, RZ ;  /* 0x0000001f03037819 */ /* 0x000fe200000006ff */
[----:B------:R-:W-:-:S03]  /*a1b0*/  IMAD.U32 R213, RZ, RZ, UR6 ;  /* 0x00000006ffd57e24 */ /* 0x000fc6000f8e00ff */
[----:B------:R0:W1:Y:S01]  /*a1c0*/  SYNCS.PHASECHK.TRANS64.TRYWAIT P1, [UR6+0x38830], R3 ;  /* 0x03883003ff0075a7 */ /* 0x0000620008020146 */
[----:B------:R-:W-:Y:S05]  /*a1d0*/  @!P0 BRA `(.L_x_2217) ;  /* 0x0000000000048947 */ /* 0x000fea0003800000 */
[----:B------:R-:W-:Y:S01]  /*a1e0*/  BPT.TRAP 0x1 ;  /* 0x000000040000795c */ /* 0x000fe20000300000 */
.L_x_2217:
[----:B-1----:R-:W-:Y:S05]  /*a1f0*/  @P1 BRA `(.L_x_2218) ;  /* 0x00000000000c1947 */ /* 0x002fea0003800000 */
[----:B------:R-:W-:-:S13]  /*a200*/  R2UR UR6, R213 ;  /* 0x00000000d50672ca */ /* 0x000fda00000e0000 */
[----:B------:R-:W1:Y:S02]  /*a210*/  SYNCS.PHASECHK.TRANS64.TRYWAIT P1, [UR6+0x38830], R3 ;  /* 0x03883003ff0075a7 */ /* 0x000e640008020146 */
[----:B-1----:R-:W-:Y:S05]  /*a220*/  @!P1 BRA `(.L_x_2219) ;  /* 0x000000b8008c9947 */ /* 0x002fea0003800000 */
.L_x_2218:
        /* <DEDUP_REMOVED lines=35> */
[----:B------:R-:W-:Y:S01]  /*a460*/  R2UR UR14, R10 ;  /* 0x000000000a0e72ca */ /* 0x000fe200000e0000 */
[----:B------:R-:W-:Y:S01]  /*a470*/  UMOV UR54, UR10 ;  /* 0x0000000a00367c82 */ /* 0x000fe20008000000 */
[----:B------:R-:W-:Y:S01]  /*a480*/  R2UR UR15, R11 ;  /* 0x000000000b0f72ca */ /* 0x000fe200000e0000 */
        /* <DEDUP_REMOVED lines=303> */
[----:B------:R-:W-:Y:S02]  /*b780*/  R2UR UR14, R8 ;  /* 0x00000000080e72ca */ /* 0x000fe400000e0000 */
[----:B------:R-:W-:-:S11]  /*b790*/  R2UR UR15, R9 ;  /* 0x00000000090f72ca */ /* 0x000fd600000e0000 */
        /* <DEDUP_REMOVED lines=308> */
.L_x_2220:
        /* <DEDUP_REMOVED lines=8> */
.L_x_2221:
[----:B-1----:R-:W-:Y:S05]  /*cb60*/  @P1 BRA `(.L_x_2222) ;  /* 0x0000000000081947 */ /* 0x002fea0003800000 */
[----:B------:R-:W1:Y:S02]  /*cb70*/  SYNCS.PHASECHK.TRANS64.TRYWAIT P1, [UR14+0x38850], R0 ;  /* 0x03885000ff0075a7 */ /* 0x000e64000802014e */
[----:B-1----:R-:W-:Y:S05]  /*cb80*/  @!P1 BRA `(.L_x_2223) ;  /* 0x0000009000509947 */ /* 0x002fea0003800000 */
.L_x_2222:
        /* <DEDUP_REMOVED lines=37> */
.L_x_2224:
        /* <DEDUP_REMOVED lines=45> */
[----:B------:R-:W-:Y:S01]  /*d0b0*/  ULDC UR6, c[0x0][0x988] ;  /* 0x0002620000067ab9 */ /* 0x000fe20000000800 */
[----:B------:R-:W2:Y:S01]  /*d0c0*/  MUFU.TANH R20, R20 ;  /* 0x0000001400147308 */ /* 0x000ea20000002400 */
[----:B0-----:R-:W-:Y:S01]  /*d0d0*/  FMNMX.FTZ R3, R18, R3, !PT ;  /* 0x0000000312037209 */ /* 0x001fe20007810000 */
[----:B------:R-:W0:Y:S01]  /*d0e0*/  S2UR UR11, SR_CgaCtaId ;  /* 0x00000000000b79c3 */ /* 0x000e220000008800 */
[----:B------:R-:W-:-:S05]  /*d0f0*/  R2UR UR10, R213 ;  /* 0x00000000d50a72ca */ /* 0x000fca00000e0000 */
[----:B------:R-:W3:Y:S01]  /*d100*/  MUFU.TANH R187, R187 ;  /* 0x000000bb00bb7308 */ /* 0x000ee20000002400 */
[----:B-1----:R-:W-:Y:S01]  /*d110*/  FMNMX.FTZ R0, R186, R167, !PT ;  /* 0x000000a7ba007209 */ /* 0x002fe20007810000 */
[----:B------:R-:W-:-:S06]  /*d120*/  FMUL.FTZ R167, R153, UR7 ;  /* 0x0000000799a77c20 */ /* 0x000fcc0008410000 */
[----:B------:R-:W1:Y:S01]  /*d130*/  MUFU.TANH R21, R21 ;  /* 0x0000001500157308 */ /* 0x000e620000002400 */
[----:B--2---:R-:W-:Y:S01]  /*d140*/  FMNMX.FTZ R2, R20, R3, !PT ;  /* 0x0000000314027209 */ /* 0x004fe20007810000 */
[----:B------:R-:W-:-:S06]  /*d150*/  UIADD3 UR10, UR10, 0x38840, URZ ;  /* 0x000388400a0a7890 */ /* 0x000fcc000fffe03f */
[----:B------:R-:W2:Y:S01]  /*d160*/  MUFU.TANH R188, R188 ;  /* 0x000000bc00bc7308 */ /* 0x000ea20000002400 */
[----:B---3--:R-:W-:Y:S01]  /*d170*/  FMNMX.FTZ R3, R187, R0, !PT ;  /* 0x00000000bb037209 */ /* 0x008fe20007810000 */
[----:B0-----:R-:W-:-:S06]  /*d180*/  UPRMT UR10, UR11, 0x654, UR10 ;  /* 0x000006540b0a7896 */ /* 0x001fcc000800000a */
[----:B------:R-:W0:Y:S01]  /*d190*/  MUFU.TANH R176, R176 ;  /* 0x000000b000b07308 */ /* 0x000e220000002400 */
[----:B-1----:R-:W-:Y:S02]  /*d1a0*/  FMNMX.FTZ R153, R21, R2, !PT ;  /* 0x0000000215997209 */ /* 0x002fe40007810000 */
[----:B------:R-:W-:Y:S05]  /*d1b0*/  SYNCS.ARRIVE.TRANS64.RED.A1T0 RZ, [UR10], RZ ;  /* 0x000000ffffff79a7 */ /* 0x000fea000810040a */
[----:B------:R-:W1:Y:S01]  /*d1c0*/  MUFU.TANH R189, R189 ;  /* 0x000000bd00bd7308 */ /* 0x000e620000002400 */
[----:B--2---:R-:W-:-:S07]  /*d1d0*/  FMNMX.FTZ R0, R188, R3, !PT ;  /* 0x00000003bc007209 */ /* 0x004fce0007810000 */
[----:B------:R-:W2:Y:S01]  /*d1e0*/  MUFU.TANH R177, R177 ;  /* 0x000000b100b17308 */ /* 0x000ea20000002400 */
[----:B0-----:R-:W-:Y:S01]  /*d1f0*/  FMNMX.FTZ R2, R176, R153, !PT ;  /* 0x00000099b0027209 */ /* 0x001fe20007810000 */
[----:B------:R-:W-:-:S06]  /*d200*/  FMUL.FTZ R153, R155, UR7 ;  /* 0x000000079b997c20 */ /* 0x000fcc0008410000 */
        /* <DEDUP_REMOVED lines=31> */
[----:B-1----:R-:W-:Y:S01]  /*d400*/  FMNMX.FTZ R2, R160, R155, !PT ;  /* 0x0000009ba0027209 */ /* 0x002fe20007810000 */
[----:B------:R-:W-:-:S06]  /*d410*/  FMUL.FTZ R155, R159, UR7 ;  /* 0x000000079f9b7c20 */ /* 0x000fcc0008410000 */
        /* <DEDUP_REMOVED lines=23> */
[----:B-1----:R-:W-:Y:S02]  /*d590*/  FMNMX.FTZ R2, R154, R159, !PT ;  /* 0x0000009f9a027209 */ /* 0x002fe40007810000 */
[----:B--2---:R-:W-:-:S05]  /*d5a0*/  FMNMX.FTZ R0, R157, R0, !PT ;  /* 0x000000009d007209 */ /* 0x004fca0007810000 */
[----:B------:R-:W1:Y:S01]  /*d5b0*/  SHFL.BFLY PT, R3, R0, 0x2, 0x1f ;  /* 0x0c401f0000037f89 */ /* 0x000e6200000e0000 */
[----:B0-----:R-:W-:-:S05]  /*d5c0*/  FMNMX.FTZ R2, R155, R2, !PT ;  /* 0x000000029b027209 */ /* 0x001fca0007810000 */
[----:B------:R-:W0:Y:S01]  /*d5d0*/  SHFL.BFLY PT, R159, R2, 0x2, 0x1f ;  /* 0x0c401f00029f7f89 */ /* 0x000e2200000e0000 */
[----:B-1----:R-:W-:-:S05]  /*d5e0*/  FMNMX.FTZ R158, R0, R3, !PT ;  /* 0x00000003009e7209 */ /* 0x002fca0007810000 */
[----:B------:R-:W1:Y:S01]  /*d5f0*/  SHFL.BFLY PT, R3, R158, 0x1, 0x1f ;  /* 0x0c201f009e037f89 */ /* 0x000e6200000e0000 */
[----:B0-----:R-:W-:-:S05]  /*d600*/  FMNMX.FTZ R159, R2, R159, !PT ;  /* 0x0000009f029f7209 */ /* 0x001fca0007810000 */
[----:B------:R-:W0:Y:S01]  /*d610*/  SHFL.BFLY PT, R190, R159, 0x1, 0x1f ;  /* 0x0c201f009fbe7f89 */ /* 0x000e2200000e0000 */
[----:B-1----:R-:W-:-:S05]  /*d620*/  FMNMX.FTZ R6, R158, R3, !PT ;  /* 0x000000039e067209 */ /* 0x002fca0007810000 */
[C---:B------:R-:W-:Y:S01]  /*d630*/  FADD.FTZ R17, -R6.reuse, R17 ;  /* 0x0000001106117221 */ /* 0x040fe20000010100 */
[----:B------:R-:W-:Y:S01]  /*d640*/  FMUL.FTZ R191, R6, UR6 ;  /* 0x0000000606bf7c20 */ /* 0x000fe20008410000 */
[----:B0-----:R-:W-:Y:S02]  /*d650*/  FMNMX.FTZ R3, R159, R190, !PT ;  /* 0x000000be9f037209 */ /* 0x001fe40007810000 */
[----:B------:R-:W-:Y:S01]  /*d660*/  FMUL.FTZ R190, R17, UR6 ;  /* 0x0000000611be7c20 */ /* 0x000fe20008410000 */
[--C-:B------:R-:W-:Y:S01]  /*d670*/  FFMA.FTZ R17, R184, UR6, -R191.reuse ;  /* 0x00000006b8117c23 */ /* 0x100fe200080108bf */
[--C-:B------:R-:W-:Y:S01]  /*d680*/  FFMA.FTZ R208, R185, UR6, -R191.reuse ;  /* 0x00000006b9d07c23 */ /* 0x100fe200080108bf */
[--C-:B------:R-:W-:Y:S01]  /*d690*/  FFMA.FTZ R210, R186, UR6, -R191.reuse ;  /* 0x00000006bad27c23 */ /* 0x100fe200080108bf */
[----:B------:R-:W-:Y:S01]  /*d6a0*/  FADD.FTZ R14, -R3, R14 ;  /* 0x0000000e030e7221 */ /* 0x000fe20000010100 */
[----:B------:R-:W-:Y:S01]  /*d6b0*/  MUFU.EX2 R0, R190 ;  /* 0x000000be00007308 */ /* 0x000fe20000000800 */
[--C-:B------:R-:W-:Y:S01]  /*d6c0*/  FFMA.FTZ R159, R187, UR6, -R191.reuse ;  /* 0x00000006bb9f7c23 */ /* 0x100fe200080108bf */
[--C-:B------:R-:W-:Y:S01]  /*d6d0*/  FFMA.FTZ R204, R188, UR6, -R191.reuse ;  /* 0x00000006bccc7c23 */ /* 0x100fe200080108bf */
[----:B------:R-:W-:Y:S01]  /*d6e0*/  FMUL.FTZ R14, R14, UR6 ;  /* 0x000000060e0e7c20 */ /* 0x000fe20008410000 */
        /* <DEDUP_REMOVED lines=13> */
[----:B0-----:R-:W-:Y:S01]  /*d7c0*/  FMUL.FTZ R14, R3, UR6 ;  /* 0x00000006030e7c20 */ /* 0x001fe20008410000 */
[--C-:B------:R-:W-:Y:S01]  /*d7d0*/  FFMA.FTZ R175, R175, UR6, -R191.reuse ;  /* 0x00000006afaf7c23 */ /* 0x100fe200080108bf */
[--C-:B------:R-:W-:Y:S01]  /*d7e0*/  FFMA.FTZ R165, R165, UR6, -R191.reuse ;  /* 0x00000006a5a57c23 */ /* 0x100fe200080108bf */
[----:B------:R-:W-:Y:S01]  /*d7f0*/  FFMA.FTZ R167, R167, UR6, -R191 ;  /* 0x00000006a7a77c23 */ /* 0x000fe200080108bf */
        /* <DEDUP_REMOVED lines=12> */
[----:B-1----:R-:W-:Y:S01]  /*d8c0*/  FFMA.FTZ R13, R0, R13, R17 ;  /* 0x0000000d000d7223 */ /* 0x002fe20000010011 */
        /* <DEDUP_REMOVED lines=9> */
[----:B------:R-:W-:Y:S01]  /*d960*/  FFMA.FTZ R154, R154, UR6, -R14 ;  /* 0x000000069a9a7c23 */ /* 0x000fe2000801080e */
[----:B------:R-:W-:-:S04]  /*d970*/  FFMA.FTZ R157, R157, UR6, -R191 ;  /* 0x000000069d9d7c23 */ /* 0x000fc800080108bf */
[----:B------:R-:W0:Y:S01]  /*d980*/  MUFU.EX2 R210, R210 ;  /* 0x000000d200d27308 */ /* 0x000e220000000800 */
[----:B--2---:R-:W-:-:S07]  /*d990*/  FFMA.FTZ R19, R2, R12, R209 ;  /* 0x0000000c02137223 */ /* 0x004fce00000100d1 */
        /* <DEDUP_REMOVED lines=16> */
[--C-:B------:R-:W-:Y:S01]  /*daa0*/  FFMA.FTZ R162, R163, UR6, -R14.reuse ;  /* 0x00000006a3a27c23 */ /* 0x100fe2000801080e */
[----:B------:R-:W-:-:S05]  /*dab0*/  FFMA.FTZ R14, R155, UR6, -R14 ;  /* 0x000000069b0e7c23 */ /* 0x000fca000801080e */
        /* <DEDUP_REMOVED lines=58> */
.L_x_2225:
[----:B------:R-:W0:Y:S01]  /*de60*/  S2UR UR15, SR_CgaCtaId ;  /* 0x00000000000f79c3 */ /* 0x000e220000008800 */
[----:B------:R-:W-:Y:S01]  /*de70*/  R2UR UR11, R22 ;  /* 0x00000000160b72ca */ /* 0x000fe200000e0000 */
[----:B------:R-:W-:Y:S01]  /*de80*/  UIADD3 UR14, UR14, 0x38860, URZ ;  /* 0x000388600e0e7890 */ /* 0x000fe2000fffe03f */
[----:B------:R-:W-:Y:S01]  /*de90*/  R2UR UR10, R212 ;  /* 0x00000000d40a72ca */ /* 0x000fe200000e0000 */
[----:B------:R-:W-:Y:S01]  /*dea0*/  UMOV UR60, UR61 ;  /* 0x0000003d003c7c82 */ /* 0x000fe20008000000 */
[----:B------:R-:W-:Y:S02]  /*deb0*/  F2FP.F16.F32.PACK_AB R208, R208, R17 ;  /* 0x00000011d0d0723e */ /* 0x000fe400000000ff */
[----:B------:R-:W-:Y:S01]  /*dec0*/  F2FP.F16.F32.PACK_AB R195, R14, R195 ;  /* 0x000000c30ec3723e */ /* 0x000fe200000000ff */
[----:B------:R-:W-:Y:S01]  /*ded0*/  IMAD.MOV.U32 R14, RZ, RZ, R3 ;  /* 0x000000ffff0e7224 */ /* 0x000fe200078e0003 */
[----:B------:R-:W-:Y:S02]  /*dee0*/  F2FP.F16.F32.PACK_AB R209, R18, R209 ;  /* 0x000000d112d1723e */ /* 0x000fe400000000ff */
[----:B------:R-:W-:-:S02]  /*def0*/  F2FP.F16.F32.PACK_AB R210, R159, R210 ;  /* 0x000000d29fd2723e */ /* 0x000fc400000000ff */
[----:B------:R-:W-:Y:S02]  /*df00*/  F2FP.F16.F32.PACK_AB R211, R20, R211 ;  /* 0x000000d314d3723e */ /* 0x000fe400000000ff */
[----:B------:R-:W-:Y:S01]  /*df10*/  F2FP.F16.F32.PACK_AB R204, R185, R204 ;  /* 0x000000ccb9cc723e */ /* 0x000fe200000000ff */
[----:B------:R-:W-:Y:S01]  /*df20*/  UISETP.GT.AND UP0, UPT, UR10, UR11, UPT ;  /* 0x0000000b0a00728c */ /* 0x000fe2000bf04270 */
[----:B------:R-:W-:Y:S01]  /*df30*/  R2UR UR11, R7 ;  /* 0x00000000070b72ca */ /* 0x000fe200000e0000 */
        /* <DEDUP_REMOVED lines=8> */
[----:B------:R-:W-:Y:S01]  /*dfc0*/  IMAD.U32 R214, RZ, RZ, UR11 ;  /* 0x0000000bffd67e24 */ /* 0x000fe2000f8e00ff */
[----:B------:R-:W-:Y:S02]  /*dfd0*/  F2FP.F16.F32.PACK_AB R201, R164, R201 ;  /* 0x000000c9a4c9723e */ /* 0x000fe400000000ff */
[----:B------:R-:W-:Y:S01]  /*dfe0*/  SYNCS.ARRIVE.TRANS64.RED.A1T0 RZ, [UR14], RZ ;  /* 0x000000ffffff79a7 */ /* 0x000fe2000810040e */
        /* <DEDUP_REMOVED lines=9> */
[----:B------:R-:W-:Y:S01]  /*e080*/  MOV R17, R6 ;  /* 0x0000000600117202 */ /* 0x000fe20000000f00 */
[----:B------:R-:W-:Y:S06]  /*e090*/  @P1 BRA `(.L_x_2226) ;  /* 0xffffffc0000c1947 */ /* 0x000fec000383ffff */
.L_x_2215:
        /* <DEDUP_REMOVED lines=131> */
.L_x_2227:
        /* <DEDUP_REMOVED lines=8> */
.L_x_2228:
[----:B-1----:R-:W-:Y:S05]  /*e950*/  @P1 BRA `(.L_x_2229) ;  /* 0x0000000000081947 */ /* 0x002fea0003800000 */
[----:B------:R-:W1:Y:S02]  /*e960*/  SYNCS.PHASECHK.TRANS64.TRYWAIT P1, [UR5+0x38850], R0 ;  /* 0x03885000ff0075a7 */ /* 0x000e640008020145 */
[----:B-1----:R-:W-:Y:S05]  /*e970*/  @!P1 BRA `(.L_x_2230) ;  /* 0x0000007000ec9947 */ /* 0x002fea0003800000 */
.L_x_2229:
[----:B------:R-:W-:Y:S01]  /*e980*/  R2UR UR4, R16 ;  /* 0x00000000100472ca */ /* 0x000fe200000e0000 */
[----:B------:R-:W-:Y:S01]  /*e990*/  WARPGROUP.ARRIVE ;  /* 0x00000000000079c5 */ /* 0x000fe20000000000 */
[----:B------:R-:W-:Y:S01]  /*e9a0*/  UMOV UR11, 0x40000040 ;  /* 0x40000040000b7882 */ /* 0x000fe20000000000 */
[----:B01----:R-:W0:Y:S04]  /*e9b0*/  SHFL.BFLY PT, R0, R13, 0x2, 0x1f ;  /* 0x0c401f000d007f89 */ /* 0x003e2800000e0000 */
[----:B------:R-:W1:Y:S06]  /*e9c0*/  SHFL.BFLY PT, R5, R12, 0x2, 0x1f ;  /* 0x0c401f000c057f89 */ /* 0x000e6c00000e0000 */
[----:B------:R-:W-:-:S04]  /*e9d0*/  UIADD3 UR4, UR4, 0x400, URZ ;  /* 0x0000040004047890 */ /* 0x000fc8000fffe03f */
[----:B------:R-:W-:-:S04]  /*e9e0*/  USHF.R.U32.HI UR4, URZ, 0x4, UR4 ;  /* 0x000000043f047899 */ /* 0x000fc80008011604 */
[----:B------:R-:W-:-:S04]  /*e9f0*/  ULOP3.LUT UR4, UR4, 0x3fff, URZ, 0xc0, !UPT ;  /* 0x00003fff04047892 */ /* 0x000fc8000f8ec03f */
[----:B------:R-:W-:Y:S01]  /*ea00*/  ULOP3.LUT UR4, UR4, 0x2800000, URZ, 0xfc, !UPT ;  /* 0x0280000004047892 */ /* 0x000fe2000f8efc3f */
[----:B0-----:R-:W-:Y:S01]  /*ea10*/  FADD.FTZ R0, R0, R13 ;  /* 0x0000000d00007221 */ /* 0x001fe20000010000 */
[----:B------:R-:W-:Y:S02]  /*ea20*/  IMAD.U32 R13, RZ, RZ, UR6 ;  /* 0x00000006ff0d7e24 */ /* 0x000fe4000f8e00ff */
[----:B------:R-:W-:Y:S01]  /*ea30*/  UIMAD UR4, UR61, 0xa00, UR4 ;  /* 0x00000a003d0478a4 */ /* 0x000fe2000f8e0204 */
[----:B-1----:R-:W-:-:S03]  /*ea40*/  FADD.FTZ R2, R5, R12 ;  /* 0x0000000c05027221 */ /* 0x002fc60000010000 */
[----:B------:R-:W-:Y:S01]  /*ea50*/  UIADD3 UR8, UR4, 0x80, URZ ;  /* 0x0000008004087890 */ /* 0x000fe2000fffe03f */
[----:B------:R-:W0:Y:S02]  /*ea60*/  SHFL.BFLY PT, R5, R0, 0x1, 0x1f ;  /* 0x0c201f0000057f89 */ /* 0x000e2400000e0000 */
[----:B------:R-:W-:-:S06]  /*ea70*/  UMOV UR10, UR4 ;  /* 0x00000004000a7c82 */ /* 0x000fcc0008000000 */
[----:B------:R-:W-:Y:S01]  /*ea80*/  HGMMA.64x256x16.F32 R24, R208, gdesc[UR8].tnspB, R24, gsb0 ;  /* 0x43e00008d0187df0 */ /* 0x000fe20008000818 */
[----:B------:R-:W-:Y:S01]  /*ea90*/  UMOV UR11, 0x40000040 ;  /* 0x40000040000b7882 */ /* 0x000fe20000000000 */
[----:B------:R-:W-:Y:S01]  /*eaa0*/  UMOV UR10, UR8 ;  /* 0x00000008000a7c82 */ /* 0x000fe20008000000 */
[----:B------:R-:W-:Y:S01]  /*eab0*/  UIADD3 UR8, UR4, 0x100, URZ ;  /* 0x0000010004087890 */ /* 0x000fe2000fffe03f */
[----:B------:R-:W1:Y:S01]  /*eac0*/  SHFL.BFLY PT, R7, R2, 0x1, 0x1f ;  /* 0x0c201f0002077f89 */ /* 0x000e6200000e0000 */
[----:B0-----:R-:W-:Y:S01]  /*ead0*/  FADD.FTZ R11, R0, R5 ;  /* 0x00000005000b7221 */ /* 0x001fe20000010000 */
[----:B------:R-:W-:Y:S01]  /*eae0*/  CS2R R4, SRZ ;  /* 0x0000000000047805 */ /* 0x000fe2000001ff00 */
[----:B------:R-:W-:-:S03]  /*eaf0*/  IMAD.MOV.U32 R0, RZ, RZ, -0x800000 ;  /* 0xff800000ff007424 */ /* 0x000fc600078e00ff */
[----:B------:R-:W-:Y:S01]  /*eb00*/  FSETP.NE.FTZ.AND P1, PT, R11, RZ, PT ;  /* 0x000000ff0b00720b */ /* 0x000fe20003f35000 */
[----:B-1----:R-:W-:Y:S01]  /*eb10*/  FADD.FTZ R14, R2, R7 ;  /* 0x00000007020e7221 */ /* 0x002fe20000010000 */
[----:B------:R-:W-:Y:S02]  /*eb20*/  MOV R7, UR6 ;  /* 0x0000000600077c02 */ /* 0x000fe40008000f00 */
[----:B------:R-:W-:Y:S02]  /*eb30*/  MOV R2, 0xff800000 ;  /* 0xff80000000027802 */ /* 0x000fe40000000f00 */
        /* <DEDUP_REMOVED lines=37> */
.L_x_2231:
        /* <DEDUP_REMOVED lines=133> */
.L_x_2195:
[----:B------:R-:W-:Y:S05]  /*f5e0*/  @P0 BRA `(.L_x_2232) ;  /* 0x0000002000600947 */ /* 0x000fea0003800000 */
[----:B------:R-:W0:Y:S01]  /*f5f0*/  S2R R3, SR_TID.X ;  /* 0x0000000000037919 */ /* 0x000e220000002100 */
[----:B------:R-:W-:Y:S01]  /*f600*/  R2UR UR13, R23 ;  /* 0x00000000170d72ca */ /* 0x000fe200000e0000 */
[----:B------:R-:W1:Y:S01]  /*f610*/  S2UR UR12, SR_CTAID.Z ;  /* 0x00000000000c79c3 */ /* 0x000e620000002700 */
[----:B------:R-:W-:Y:S01]  /*f620*/  ULDC.64 UR8, c[0x0][0xbd0] ;  /* 0x0002f40000087ab9 */ /* 0x000fe20000000a00 */
[----:B------:R-:W-:Y:S01]  /*f630*/  ULDC.64 UR14, c[0x0][0x208] ;  /* 0x00008200000e7ab9 */ /* 0x000fe20000000a00 */
[----:B------:R-:W-:Y:S05]  /*f640*/  BSSY B0, `(.L_x_2233) ;  /* 0x000014c000007945 */ /* 0x000fea0003800000 */
[----:B------:R-:W2:Y:S04]  /*f650*/  LDC.64 R18, c[0x0][0xbd8] ;  /* 0x0002f600ff127b82 */ /* 0x000ea80000000a00 */
[----:B------:R-:W-:-:S02]  /*f660*/  USHF.R.S32.HI UR7, URZ, 0x1f, UR13 ;  /* 0x0000001f3f077899 */ /* 0x000fc4000801140d */
[----:B------:R-:W-:Y:S02]  /*f670*/  UIMAD.WIDE.U32 UR4, UR13, UR8, URZ ;  /* 0x000000080d0472a5 */ /* 0x000fe4000f8e003f */
[----:B------:R-:W-:Y:S01]  /*f680*/  UIMAD UR6, UR7, UR8, URZ ;  /* 0x00000008070672a4 */ /* 0x000fe2000f8e023f */
[----:B------:R-:W3:Y:S03]  /*f690*/  S2UR UR11, SR_CTAID.Y ;  /* 0x00000000000b79c3 */ /* 0x000ee60000002600 */
[----:B------:R-:W-:-:S03]  /*f6a0*/  UIMAD UR6, UR13, UR9, UR6 ;  /* 0x000000090d0672a4 */ /* 0x000fc6000f8e0206 */
[----:B------:R-:W-:Y:S01]  /*f6b0*/  ULDC.64 UR8, c[0x0][0xb38] ;  /* 0x0002ce0000087ab9 */ /* 0x000fe20000000a00 */
[----:B------:R-:W-:Y:S01]  /*f6c0*/  UIADD3 UR6, UR5, UR6, URZ ;  /* 0x0000000605067290 */ /* 0x000fe2000fffe03f */
[----:B------:R-:W3:Y:S01]  /*f6d0*/  LDC R153, c[0x0][0xc50] ;  /* 0x00031400ff997b82 */ /* 0x000ee20000000800 */
[----:B------:R-:W-:Y:S02]  /*f6e0*/  UIMAD UR7, UR7, UR8, URZ ;  /* 0x00000008070772a4 */ /* 0x000fe4000f8e023f */
[----:B-1----:R-:W-:Y:S01]  /*f6f0*/  USHF.R.S32.HI UR10, URZ, 0x1f, UR12 ;  /* 0x0000001f3f0a7899 */ /* 0x002fe2000801140c */
[----:B0-----:R-:W-:-:S04]  /*f700*/  VIADD R5, R3, 0xffffff80 ;  /* 0xffffff8003057836 */ /* 0x001fc80000000000 */
[----:B------:R-:W0:Y:S01]  /*f710*/  LDC.64 R20, c[0x0][0xb40] ;  /* 0x0002d000ff147b82 */ /* 0x000e220000000a00 */
[----:B------:R-:W-:-:S04]  /*f720*/  SHF.R.S32.HI R4, RZ, 0x1f, R5 ;  /* 0x0000001fff047819 */ /* 0x000fc80000011405 */
[CC--:B------:R-:W-:Y:S02]  /*f730*/  LEA.HI R6, R4.reuse, R5.reuse, RZ, 0x7 ;  /* 0x0000000504067211 */ /* 0x0c0fe400078f38ff */
[----:B------:R-:W-:Y:S02]  /*f740*/  LEA.HI R11, R4, R5, RZ, 0x2 ;  /* 0x00000005040b7211 */ /* 0x000fe400078f10ff */
[----:B------:R-:W-:Y:S02]  /*f750*/  LOP3.LUT R8, R6, 0xffffff80, RZ, 0xc0, !PT ;  /* 0xffffff8006087812 */ /* 0x000fe400078ec0ff */
[----:B------:R-:W-:-:S03]  /*f760*/  SHF.R.S32.HI R7, RZ, 0x7, R6 ;  /* 0x00000007ff077819 */ /* 0x000fc60000011406 */
[----:B------:R-:W-:Y:S01]  /*f770*/  IMAD.IADD R3, R5, 0x1, -R8 ;  /* 0x0000000105037824 */ /* 0x000fe200078e0a08 */
[----:B------:R-:W-:Y:S01]  /*f780*/  LEA.HI R4, R6, R7, RZ, 0x1 ;  /* 0x0000000706047211 */ /* 0x000fe200078f08ff */
[----:B------:R-:W1:Y:S01]  /*f790*/  LDC R8, c[0x0][0xbe8] ;  /* 0x0002fa00ff087b82 */ /* 0x000e620000000800 */
[----:B------:R-:W-:Y:S02]  /*f7a0*/  LOP3.LUT R6, R11, 0xfffffffc, RZ, 0xc0, !PT ;  /* 0xfffffffc0b067812 */ /* 0x000fe400078ec0ff */
[----:B------:R-:W-:Y:S02]  /*f7b0*/  SHF.R.S32.HI R12, RZ, 0x1f, R3 ;  /* 0x0000001fff0c7819 */ /* 0x000fe40000011403 */
[----:B------:R-:W-:Y:S02]  /*f7c0*/  LOP3.LUT R4, R4, 0x3fffffe, RZ, 0xc0, !PT ;  /* 0x03fffffe04047812 */ /* 0x000fe400078ec0ff */
[----:B------:R-:W-:Y:S02]  /*f7d0*/  LEA.HI R10, R12, R3, RZ, 0x2 ;  /* 0x000000030c0a7211 */ /* 0x000fe400078f10ff */
[----:B------:R-:W-:Y:S01]  /*f7e0*/  IADD3 R5, R5, -R6, RZ ;  /* 0x8000000605057210 */ /* 0x000fe20007ffe0ff */
[----:B------:R-:W-:Y:S01]  /*f7f0*/  IMAD.IADD R6, R7, 0x1, -R4 ;  /* 0x0000000107067824 */ /* 0x000fe200078e0a04 */
[----:B------:R-:W-:-:S02]  /*f800*/  SHF.R.S32.HI R9, RZ, 0x2, R10 ;  /* 0x00000002ff097819 */ /* 0x000fc4000001140a */
[----:B------:R-:W-:Y:S02]  /*f810*/  SHF.R.S32.HI R14, RZ, 0x1f, R10 ;  /* 0x0000001fff0e7819 */ /* 0x000fe4000001140a */
[----:B------:R-:W-:Y:S02]  /*f820*/  LEA.HI R7, R5, R5, RZ, 0x1 ;  /* 0x0000000505077211 */ /* 0x000fe400078f08ff */
[----:B------:R-:W-:Y:S02]  /*f830*/  LEA.HI R14, R14, R9, RZ, 0x3 ;  /* 0x000000090e0e7211 */ /* 0x000fe400078f18ff */
[----:B------:R-:W-:Y:S02]  /*f840*/  LEA.HI R12, R12, R3, RZ, 0x5 ;  /* 0x000000030c0c7211 */ /* 0x000fe400078f28ff */
[----:B------:R-:W-:Y:S02]  /*f850*/  LOP3.LUT R14, R14, 0xfffffff8, RZ, 0xc0, !PT ;  /* 0xfffffff80e0e7812 */ /* 0x000fe400078ec0ff */
[----:B------:R-:W-:Y:S01]  /*f860*/  LOP3.LUT R10, R10, 0x7ffffffc, RZ, 0xc0, !PT ;  /* 0x7ffffffc0a0a7812 */ /* 0x000fe200078ec0ff */
[----:B------:R-:W-:Y:S01]  /*f870*/  BAR.SYNC.DEFER_BLOCKING 0x1, 0x100 ;  /* 0x0044000000007b1d */ /* 0x000fe20000010000 */
[----:B-1----:R-:W-:Y:S01]  /*f880*/  ISETP.NE.AND P0, PT, R8, 0x1, PT ;  /* 0x000000010800780c */ /* 0x002fe20003f05270 */
[----:B------:R-:W-:Y:S01]  /*f890*/  IMAD.IADD R4, R9, 0x1, -R14 ;  /* 0x0000000109047824 */ /* 0x000fe200078e0a0e */
[----:B------:R-:W-:-:S02]  /*f8a0*/  LOP3.LUT R14, R7, 0x1ffffffe, RZ, 0xc0, !PT ;  /* 0x1ffffffe070e7812 */ /* 0x000fc400078ec0ff */
[----:B------:R-:W-:Y:S01]  /*f8b0*/  SHF.R.S32.HI R7, RZ, 0x5, R12 ;  /* 0x00000005ff077819 */ /* 0x000fe2000001140c */
[----:B--2---:R-:W-:Y:S01]  /*f8c0*/  IMAD R12, R18, UR10, RZ ;  /* 0x0000000a120c7c24 */ /* 0x004fe2000f8e02ff */
[----:B------:R-:W-:Y:S01]  /*f8d0*/  IADD3 R11, R5, -R14, RZ ;  /* 0x8000000e050b7210 */ /* 0x000fe20007ffe0ff */
[----:B------:R-:W1:Y:S01]  /*f8e0*/  S2R R9, SR_CTAID.X ;  /* 0x0000000000097919 */ /* 0x000e620000002500 */
[----:B------:R-:W-:Y:S01]  /*f8f0*/  MOV R5, UR5 ;  /* 0x0000000500057c02 */ /* 0x000fe20008000f00 */
[----:B------:R-:W-:Y:S02]  /*f900*/  IMAD R7, R7, 0x10, R4 ;  /* 0x0000001007077824 */ /* 0x000fe400078e0204 */
[----:B------:R-:W-:Y:S01]  /*f910*/  IMAD.U32 R4, RZ, RZ, UR4 ;  /* 0x00000004ff047e24 */ /* 0x000fe2000f8e00ff */
[----:B------:R-:W-:Y:S01]  /*f920*/  UIMAD.WIDE.U32 UR4, UR13, UR8, URZ ;  /* 0x000000080d0472a5 */ /* 0x000fe2000f8e003f */
[----:B------:R-:W2:Y:S01]  /*f930*/  @P0 LDC R14, c[0x0][0xbec] ;  /* 0x0002fb00ff0e0b82 */ /* 0x000ea20000000800 */
[----:B------:R-:W-:-:S02]  /*f940*/  IMAD R16, R6, 0x40, R7 ;  /* 0x0000004006107824 */ /* 0x000fc400078e0207 */
[----:B------:R-:W-:Y:S01]  /*f950*/  IMAD.U32 R5, RZ, RZ, UR6 ;  /* 0x00000006ff057e24 */ /* 0x000fe2000f8e00ff */
[----:B------:R-:W-:Y:S01]  /*f960*/  UIMAD UR6, UR13, UR9, UR7 ;  /* 0x000000090d0672a4 */ /* 0x000fe2000f8e0207 */
[----:B------:R-:W-:Y:S01]  /*f970*/  IMAD R15, R19, UR12, R12 ;  /* 0x0000000c130f7c24 */ /* 0x000fe2000f8e020c */
[----:B------:R-:W-:Y:S01]  /*f980*/  LEA R6, R11, R16, 0x3 ;  /* 0x000000100b067211 */ /* 0x000fe200078e18ff */
[----:B------:R-:W-:Y:S01]  /*f990*/  IMAD.WIDE.U32 R4, R18, UR12, R4 ;  /* 0x0000000c12047c25 */ /* 0x000fe2000f8e0004 */
[----:B------:R-:W4:Y:S01]  /*f9a0*/  @P0 LDC R17, c[0x0][0xbf0] ;  /* 0x0002fc00ff110b82 */ /* 0x000f220000000800 */
[----:B------:R-:W-:Y:S02]  /*f9b0*/  UIADD3 UR6, UR5, UR6, URZ ;  /* 0x0000000605067290 */ /* 0x000fe4000fffe03f */
[----:B------:R-:W-:Y:S01]  /*f9c0*/  MOV R7, UR5 ;  /* 0x0000000500077c02 */ /* 0x000fe20008000f00 */
[----:B------:R-:W-:Y:S01]  /*f9d0*/  IMAD R18, RZ, RZ, -UR13 ;  /* 0x8000000dff127e24 */ /* 0x000fe2000f8e02ff */
[----:B------:R-:W-:Y:S01]  /*f9e0*/  ULDC.64 UR8, c[0x0][0xb28] ;  /* 0x0002ca0000087ab9 */ /* 0x000fe20000000a00 */
[----:B------:R-:W-:-:S02]  /*f9f0*/  IMAD.IADD R5, R5, 0x1, R15 ;  /* 0x0000000105057824 */ /* 0x000fc400078e020f */
[----:B------:R-:W-:Y:S01]  /*fa00*/  IMAD.U32 R7, RZ, RZ, UR6 ;  /* 0x00000006ff077e24 */ /* 0x000fe2000f8e00ff */
[----:B------:R-:W5:Y:S01]  /*fa10*/  @P0 LDC R22, c[0x0][0xbec] ;  /* 0x0002fb00ff160b82 */ /* 0x000f620000000800 */
[----:B---3--:R-:W-:Y:S01]  /*fa20*/  IMAD R153, R153, R18, UR11 ;  /* 0x0000000b99997e24 */ /* 0x008fe2000f8e0212 */
[----:B------:R-:W-:-:S06]  /*fa30*/  ULDC.64 UR6, c[0x0][0xb48] ;  /* 0x0002d20000067ab9 */ /* 0x000fcc0000000a00 */
[----:B------:R-:W3:Y:S01]  /*fa40*/  @P0 LDC R155, c[0x0][0xbf0] ;  /* 0x0002fc00ff9b0b82 */ /* 0x000ee20000000800 */
[----:B-1----:R-:W-:Y:S02]  /*fa50*/  IMAD R11, R9, 0x80, R6 ;  /* 0x00000080090b7824 */ /* 0x002fe400078e0206 */
[----:B------:R-:W-:Y:S01]  /*fa60*/  IMAD.U32 R6, RZ, RZ, UR4 ;  /* 0x00000004ff067e24 */ /* 0x000fe2000f8e00ff */
[----:B------:R-:W-:Y:S01]  /*fa70*/  ULDC.64 UR4, c[0x0][0xbe0] ;  /* 0x0002f80000047ab9 */ /* 0x000fe20000000a00 */
[----:B--2---:R-:W-:Y:S01]  /*fa80*/  @P0 IMAD.HI.U32 R12, R11, R14, RZ ;  /* 0x0000000e0b0c0227 */ /* 0x004fe200078e00ff */
[----:B------:R-:W-:-:S03]  /*fa90*/  MOV R13, R11 ;  /* 0x0000000b000d7202 */ /* 0x000fc60000000f00 */
[C---:B0-----:R-:W-:Y:S01]  /*faa0*/  IMAD R14, R20.reuse, UR10, RZ ;  /* 0x0000000a140e7c24 */ /* 0x041fe2000f8e02ff */
[----:B----4-:R-:W-:Y:S01]  /*fab0*/  @P0 SHF.R.U32.HI R13, RZ, R17, R12 ;  /* 0x00000011ff0d0219 */ /* 0x010fe2000001160c */
[----:B------:R-:W-:-:S04]  /*fac0*/  IMAD.WIDE.U32 R6, R20, UR12, R6 ;  /* 0x0000000c14067c25 */ /* 0x000fc8000f8e0006 */
[----:B------:R-:W-:Y:S01]  /*fad0*/  IMAD R17, R21, UR12, R14 ;  /* 0x0000000c15117c24 */ /* 0x000fe2000f8e020e */
[----:B------:R-:W-:Y:S01]  /*fae0*/  SHF.R.S32.HI R14, RZ, 0x1f, R153 ;  /* 0x0000001fff0e7819 */ /* 0x000fe20000011499 */
[----:B-----5:R-:W-:-:S03]  /*faf0*/  @P0 IMAD.HI.U32 R22, R11, R22, RZ ;  /* 0x000000160b160227 */ /* 0x020fc600078e00ff */
[----:B------:R-:W-:Y:S01]  /*fb00*/  IADD3 R7, R7, R17, RZ ;  /* 0x0000001107077210 */ /* 0x000fe20007ffe0ff */
[----:B------:R-:W-:Y:S02]  /*fb10*/  IMAD.MOV.U32 R15, RZ, RZ, R11 ;  /* 0x000000ffff0f7224 */ /* 0x000fe400078e000b */
[C---:B------:R-:W-:Y:S01]  /*fb20*/  IMAD R12, R14.reuse, UR4, RZ ;  /* 0x000000040e0c7c24 */ /* 0x040fe2000f8e02ff */
[----:B---3--:R-:W-:Y:S01]  /*fb30*/  @P0 SHF.R.U32.HI R15, RZ, R155, R22 ;  /* 0x0000009bff0f0219 */ /* 0x008fe20000011616 */
[----:B------:R-:W-:Y:S02]  /*fb40*/  IMAD R17, R14, UR6, RZ ;  /* 0x000000060e117c24 */ /* 0x000fe4000f8e02ff */
[----:B------:R-:W-:-:S04]  /*fb50*/  IMAD.WIDE.U32 R4, R153, UR4, R4 ;  /* 0x0000000499047c25 */ /* 0x000fc8000f8e0004 */
[----:B------:R-:W-:Y:S01]  /*fb60*/  IMAD R14, R153, UR5, R12 ;  /* 0x00000005990e7c24 */ /* 0x000fe2000f8e020c */
[----:B------:R-:W-:Y:S01]  /*fb70*/  IADD3 R4, P0, R13, R4, RZ ;  /* 0x000000040d047210 */ /* 0x000fe20007f1e0ff */
[C---:B------:R-:W-:Y:S01]  /*fb80*/  IMAD R19, R153.reuse, UR7, R17 ;  /* 0x0000000799137c24 */ /* 0x040fe2000f8e0211 */
[--C-:B------:R-:W-:Y:S01]  /*fb90*/  SHF.R.S32.HI R17, RZ, 0x1f, R13.reuse ;  /* 0x0000001fff117819 */ /* 0x100fe2000001140d */
[----:B------:R-:W-:Y:S01]  /*fba0*/  IMAD.MOV R13, RZ, RZ, -R13 ;  /* 0x000000ffff0d7224 */ /* 0x000fe200078e0a0d */
[----:B------:R-:W-:Y:S01]  /*fbb0*/  SHF.R.S32.HI R12, RZ, 0x1f, R15 ;  /* 0x0000001fff0c7819 */ /* 0x000fe2000001140f */
[----:B------:R-:W-:Y:S01]  /*fbc0*/  ULDC.64 UR4, c[0x0][0xb30] ;  /* 0x0002cc0000047ab9 */ /* 0x000fe20000000a00 */
[----:B------:R-:W-:Y:S01]  /*fbd0*/  IMAD.WIDE.U32 R6, R153, UR6, R6 ;  /* 0x0000000699067c25 */ /* 0x000fe2000f8e0006 */
[----:B------:R-:W-:Y:S01]  /*fbe0*/  IADD3.X R5, R17, R5, R14, P0, !PT ;  /* 0x0000000511057210 */ /* 0x000fe200007fe40e */
[----:B------:R-:W-:Y:S02]  /*fbf0*/  ULDC.64 UR6, c[0x0][0xbc8] ;  /* 0x0002f20000067ab9 */ /* 0x000fe40000000a00 */
[----:B------:R-:W-:Y:S01]  /*fc00*/  IMAD.MOV R18, RZ, RZ, -R15 ;  /* 0x000000ffff127224 */ /* 0x000fe200078e0a0f */
[----:B------:R-:W-:Y:S01]  /*fc10*/  IADD3 R7, R7, R19, RZ ;  /* 0x0000001307077210 */ /* 0x000fe20007ffe0ff */
[----:B------:R-:W-:-:S02]  /*fc20*/  IMAD R12, R12, UR4, RZ ;  /* 0x000000040c0c7c24 */ /* 0x000fc4000f8e02ff */
[C-C-:B------:R-:W-:Y:S02]  /*fc30*/  IMAD R13, R8.reuse, R13, R11.reuse ;  /* 0x0000000d080d7224 */ /* 0x140fe400078e020b */
[----:B------:R-:W-:Y:S02]  /*fc40*/  IMAD R11, R8, R18, R11 ;  /* 0x00000012080b7224 */ /* 0x000fe400078e020b */
[C---:B------:R-:W-:Y:S01]  /*fc50*/  IMAD R17, R15.reuse, UR5, R12 ;  /* 0x000000050f117c24 */ /* 0x040fe2000f8e020c */
[----:B------:R-:W-:Y:S01]  /*fc60*/  SHF.R.S32.HI R12, RZ, 0x1f, R13 ;  /* 0x0000001fff0c7819 */ /* 0x000fe2000001140d */
[----:B------:R-:W-:Y:S01]  /*fc70*/  IMAD.WIDE.U32 R6, R15, UR4, R6 ;  /* 0x000000040f067c25 */ /* 0x000fe2000f8e0006 */
[----:B------:R-:W-:Y:S01]  /*fc80*/  SHF.R.S32.HI R14, RZ, 0x1f, R11 ;  /* 0x0000001fff0e7819 */ /* 0x000fe2000001140b */
[----:B------:R-:W0:Y:S01]  /*fc90*/  S2UR UR5, SR_CgaCtaId ;  /* 0x00000000000579c3 */ /* 0x000e220000008800 */
[----:B------:R-:W-:Y:S01]  /*fca0*/  UMOV UR4, 0x400 ;  /* 0x0000040000047882 */ /* 0x000fe20000000000 */
[----:B------:R-:W-:-:S02]  /*fcb0*/  IMAD R12, R12, UR6, RZ ;  /* 0x000000060c0c7c24 */ /* 0x000fc4000f8e02ff */
[----:B------:R-:W-:Y:S02]  /*fcc0*/  IMAD.IADD R7, R7, 0x1, R17 ;  /* 0x0000000107077824 */ /* 0x000fe400078e0211 */
[----:B------:R-:W-:Y:S02]  /*fcd0*/  IMAD R14, R14, UR8, RZ ;  /* 0x000000080e0e7c24 */ /* 0x000fe4000f8e02ff */
[C---:B------:R-:W-:Y:S02]  /*fce0*/  IMAD R15, R13.reuse, UR7, R12 ;  /* 0x000000070d0f7c24 */ /* 0x040fe4000f8e020c */
[----:B------:R-:W-:Y:S01]  /*fcf0*/  IMAD.WIDE.U32 R4, R13, UR6, R4 ;  /* 0x000000060d047c25 */ /* 0x000fe2000f8e0004 */
[----:B------:R-:W-:-:S03]  /*fd00*/  ULDC.64 UR6, c[0x0][0xba8] ;  /* 0x0002ea0000067ab9 */ /* 0x000fc60000000a00 */
[C---:B------:R-:W-:Y:S01]  /*fd10*/  IMAD R17, R11.reuse, UR9, R14 ;  /* 0x000000090b117c24 */ /* 0x040fe2000f8e020e */
[----:B------:R-:W-:Y:S01]  /*fd20*/  LEA R18, P0, R4, UR6, 0x2 ;  /* 0x0000000604127c11 */ /* 0x000fe2000f8010ff */
[----:B------:R-:W-:Y:S01]  /*fd30*/  IMAD.WIDE.U32 R12, R11, UR8, R6 ;  /* 0x000000080b0c7c25 */ /* 0x000fe2000f8e0006 */
[----:B------:R-:W-:Y:S01]  /*fd40*/  ULDC.64 UR8, c[0x0][0xb00] ;  /* 0x0002c00000087ab9 */ /* 0x000fe20000000a00 */
[----:B------:R-:W-:Y:S02]  /*fd50*/  ULDC UR6, c[0x0][0xa88] ;  /* 0x0002a20000067ab9 */ /* 0x000fe40000000800 */
[----:B------:R-:W-:Y:S01]  /*fd60*/  IMAD.IADD R5, R5, 0x1, R15 ;  /* 0x0000000105057824 */ /* 0x000fe200078e020f */
[----:B------:R-:W-:Y:S01]  /*fd70*/  IADD3 R7, R13, R17, RZ ;  /* 0x000000110d077210 */ /* 0x000fe20007ffe0ff */
[----:B------:R-:W-:Y:S01]  /*fd80*/  SHFL.IDX PT, R14, R18, 0x1, 0x1c1f ;  /* 0x003c1f00120e7f89 */ /* 0x000fe200000e0000 */
[----:B------:R-:W-:Y:S01]  /*fd90*/  LEA R6, P1, R12, UR8, 0x2 ;  /* 0x000000080c067c11 */ /* 0x000fe2000f8210ff */
[----:B------:R-:W-:Y:S01]  /*fda0*/  IMAD R11, R9, 0x80, R16 ;  /* 0x00000080090b7824 */ /* 0x000fe200078e0210 */
[----:B------:R-:W-:Y:S01]  /*fdb0*/  LEA.HI.X R17, R4, UR7, R5, 0x2, P0 ;  /* 0x0000000704117c11 */ /* 0x000fe200080f1405 */
[----:B0-----:R-:W-:Y:S01]  /*fdc0*/  ULEA UR4, UR5, UR4, 0x18 ;  /* 0x0000000405047291 */ /* 0x001fe2000f8ec03f */
[----:B------:R-:W-:Y:S01]  /*fdd0*/  LEA.HI.X R7, R12, UR9, R7, 0x2, P1 ;  /* 0x000000090c077c11 */ /* 0x000fe200088f1407 */
[----:B------:R-:W-:Y:S01]  /*fde0*/  IMAD R8, R8, UR6, RZ ;  /* 0x0000000608087c24 */ /* 0x000fe2000f8e02ff */
[----:B------:R-:W-:Y:S01]  /*fdf0*/  SHFL.IDX PT, R12, R18, RZ, 0x1c1f ;  /* 0x001c1fff120c7589 */ /* 0x000fe200000e0000 */
[----:B------:R-:W-:Y:S01]  /*fe00*/  LOP3.LUT P0, RZ, R3, 0x3, RZ, 0xc0, !PT ;  /* 0x0000000303ff7812 */ /* 0x000fe2000780c0ff */
[C---:B------:R-:W-:Y:S01]  /*fe10*/  VIADD R9, R11.reuse, 0x8 ;  /* 0x000000080b097836 */ /* 0x040fe20000000000 */
[----:B------:R-:W-:Y:S01]  /*fe20*/  UIADD3 UR4, UR4, 0x38820, URZ ;  /* 0x0003882004047890 */ /* 0x000fe2000fffe03f */
[----:B------:R-:W0:Y:S01]  /*fe30*/  SHFL.IDX PT, R13, R17, RZ, 0x1c1f ;  /* 0x001c1fff110d7589 */ /* 0x000e2200000e0000 */
[----:B------:R-:W-:-:S02]  /*fe40*/  ISETP.GE.OR P1, PT, R11, R8, P0 ;  /* 0x000000080b00720c */ /* 0x000fc40000726670 */
[-C--:B------:R-:W-:Y:S01]  /*fe50*/  ISETP.GE.OR P0, PT, R9, R8.reuse, P0 ;  /* 0x000000080900720c */ /* 0x080fe20000706670 */
[----:B------:R-:W1:Y:S01]  /*fe60*/  SHFL.IDX PT, R15, R17, 0x1, 0x1c1f ;  /* 0x003c1f00110f7f89 */ /* 0x000e6200000e0000 */
[----:B------:R-:W-:Y:S01]  /*fe70*/  ISETP.GE.AND P2, PT, R11, R8, PT ;  /* 0x000000080b00720c */ /* 0x000fe20003f46270 */
[----:B------:R-:W-:Y:S01]  /*fe80*/  UPRMT UR4, URZ, 0x654, UR4 ;  /* 0x000006543f047896 */ /* 0x000fe20008000004 */
[----:B------:R-:W-:Y:S01]  /*fe90*/  IADD3 R3, R3, -R10, RZ ;  /* 0x8000000a03037210 */ /* 0x000fe20007ffe0ff */
[----:B------:R2:W3:Y:S04]  /*fea0*/  SHFL.IDX PT, R4, R6, RZ, 0x1c1f ;  /* 0x001c1fff06047589 */ /* 0x0004e800000e0000 */
[----:B------:R2:W4:Y:S01]  /*feb0*/  SHFL.IDX PT, R5, R7, RZ, 0x1c1f ;  /* 0x001c1fff07057589 */ /* 0x00052200000e0000 */
[----:B------:R-:W-:-:S02]  /*fec0*/  IMAD.SHL.U32 R3, R3, 0x2, RZ ;  /* 0x0000000203037824 */ /* 0x000fc400078e00ff */
[----:B------:R-:W-:Y:S01]  /*fed0*/  SYNCS.ARRIVE.TRANS64.RED.A1T0 RZ, [UR4], RZ ;  /* 0x000000ffffff79a7 */ /* 0x000fe20008100404 */
[----:B0-----:R2:W-:Y:S04]  /*fee0*/  @!P1 ST.E desc[UR14][R12.64], R0 ;  /* 0x000000000c009985 */ /* 0x0015e8000c10190e */
[----:B-1----:R2:W-:Y:S01]  /*fef0*/  @!P0 ST.E desc[UR14][R14.64], R2 ;  /* 0x000000020e008985 */ /* 0x0025e2000c10190e */
[----:B------:R-:W-:Y:S05]  /*ff00*/  @P2 BRA `(.L_x_2234) ;  /* 0x0000000800fc2947 */ /* 0x000fea0003800000 */
[C---:B--2---:R-:W-:Y:S01]  /*ff10*/  VIADD R0, R3.reuse, 0x8 ;  /* 0x0000000803007836 */ /* 0x044fe20000000000 */
[C---:B------:R-:W-:Y:S01]  /*ff20*/  IADD3 R2, R3.reuse, 0x10, RZ ;  /* 0x0000001003027810 */ /* 0x040fe20007ffe0ff */
[C---:B------:R-:W-:Y:S01]  /*ff30*/  VIADD R10, R3.reuse, 0x18 ;  /* 0x00000018030a7836 */ /* 0x040fe20000000000 */
[----:B------:R-:W-:Y:S01]  /*ff40*/  ULDC UR4, c[0x0][0xac8] ;  /* 0x0002b20000047ab9 */ /* 0x000fe20000000800 */
[C---:B------:R-:W-:Y:S01]  /*ff50*/  VIADD R18, R3.reuse, 0x20 ;  /* 0x0000002003127836 */ /* 0x040fe20000000000 */
[----:B------:R-:W-:Y:S01]  /*ff60*/  ISETP.GE.AND P3, PT, R0, UR4, PT ;  /* 0x0000000400007c0c */ /* 0x000fe2000bf66270 */
[----:B------:R-:W-:Y:S01]  /*ff70*/  ULDC.64 UR6, c[0x0][0x208] ;  /* 0x0000820000067ab9 */ /* 0x000fe20000000a00 */
[----:B------:R-:W-:Y:S01]  /*ff80*/  ISETP.GE.AND P4, PT, R2, UR4, PT ;  /* 0x0000000402007c0c */ /* 0x000fe2000bf86270 */
[C---:B------:R-:W-:Y:S01]  /*ff90*/  VIADD R21, R3.reuse, 0x48 ;  /* 0x0000004803157836 */ /* 0x040fe20000000000 */
[----:B------:R-:W-:Y:S01]  /*ffa0*/  ISETP.GE.AND P5, PT, R10, UR4, PT ;  /* 0x000000040a007c0c */ /* 0x000fe2000bfa6270 */
[C---:B------:R-:W-:Y:S01]  /*ffb0*/  VIADD R22, R3.reuse, 0x50 ;  /* 0x0000005003167836 */ /* 0x040fe20000000000 */
[----:B------:R-:W-:-:S02]  /*ffc0*/  ISETP.GE.AND P2, PT, R3, UR4, PT ;  /* 0x0000000403007c0c */ /* 0x000fc4000bf46270 */
[----:B------:R-:W-:Y:S02]  /*ffd0*/  IADD3 R19, R3, 0x28, RZ ;  /* 0x0000002803137810 */ /* 0x000fe40007ffe0ff */
[----:B------:R-:W-:Y:S02]  /*ffe0*/  ISETP.GE.AND P0, PT, R18, UR4, PT ;  /* 0x0000000412007c0c */ /* 0x000fe4000bf06270 */
[----:B------:R-:W-:Y:S02]  /*fff0*/  ISETP.GE.AND P1, PT, R19, UR4, PT ;  /* 0x0000000413007c0c */ /* 0x000fe4000bf26270 */
[----:B------:R-:W-:Y:S02]  /*10000*/  @!P3 LEA.HI R0, R0, R0, RZ, 0x1 ;  /* 0x000000000000b211 */ /* 0x000fe400078f08ff */
[----:B------:R-:W-:Y:S02]  /*10010*/  @!P4 LEA.HI R2, R2, R2, RZ, 0x1 ;  /* 0x000000020202c211 */ /* 0x000fe400078f08ff */
[----:B------:R-:W-:-:S02]  /*10020*/  @!P5 LEA.HI R10, R10, R10, RZ, 0x1 ;  /* 0x0000000a0a0ad211 */ /* 0x000fc400078f08ff */
[----:B------:R-:W-:Y:S01]  /*10030*/  @!P3 LOP3.LUT R13, R0, 0xfffffffe, RZ, 0xc0, !PT ;  /* 0xfffffffe000db812 */ /* 0x000fe200078ec0ff */
[C---:B------:R-:W-:Y:S01]  /*10040*/  VIADD R0, R3.reuse, 0x30 ;  /* 0x0000003003007836 */ /* 0x040fe20000000000 */
[----:B------:R-:W-:Y:S01]  /*10050*/  @!P4 LOP3.LUT R15, R2, 0xfffffffe, RZ, 0xc0, !PT ;  /* 0xfffffffe020fc812 */ /* 0x000fe200078ec0ff */
[C---:B------:R-:W-:Y:S01]  /*10060*/  VIADD R2, R3.reuse, 0x38 ;  /* 0x0000003803027836 */ /* 0x040fe20000000000 */
[----:B------:R-:W-:Y:S01]  /*10070*/  @!P5 LOP3.LUT R17, R10, 0xfffffffe, RZ, 0xc0, !PT ;  /* 0xfffffffe0a11d812 */ /* 0x000fe200078ec0ff */
[C-C-:B---34-:R-:W-:Y:S01]  /*10080*/  @!P2 IMAD.WIDE R10, R3.reuse, 0x4, R4.reuse ;  /* 0x00000004030aa825 */ /* 0x158fe200078e0204 */
[----:B------:R-:W-:Y:S02]  /*10090*/  IADD3 R20, R3, 0x40, RZ ;  /* 0x0000004003147810 */ /* 0x000fe40007ffe0ff */
[----:B------:R-:W-:Y:S01]  /*100a0*/  ISETP.GE.AND P6, PT, R22, UR4, PT ;  /* 0x0000000416007c0c */ /* 0x000fe2000bfc6270 */
[----:B------:R-:W-:Y:S01]  /*100b0*/  @!P3 IMAD.WIDE R12, R13, 0x4, R4 ;  /* 0x000000040d0cb825 */ /* 0x000fe200078e0204 */
[----:B------:R0:W-:Y:S01]  /*100c0*/  @!P2 ST.E.64 desc[UR6][R10.64], R24 ;  /* 0x000000180a00a985 */ /* 0x0001e2000c101b06 */
[----:B------:R-:W-:-:S02]  /*100d0*/  ISETP.GE.AND P2, PT, R0, UR4, PT ;  /* 0x0000000400007c0c */ /* 0x000fc4000bf46270 */
[--C-:B------:R-:W-:Y:S01]  /*100e0*/  @!P4 IMAD.WIDE R14, R15, 0x4, R4.reuse ;  /* 0x000000040f0ec825 */ /* 0x100fe200078e0204 */
[----:B------:R1:W-:Y:S01]  /*100f0*/  @!P3 ST.E.64 desc[UR6][R12.64], R28 ;  /* 0x0000001c0c00b985 */ /* 0x0003e2000c101b06 */
[----:B------:R-:W-:Y:S02]  /*10100*/  ISETP.GE.AND P3, PT, R2, UR4, PT ;  /* 0x0000000402007c0c */ /* 0x000fe4000bf66270 */
[----:B------:R-:W-:Y:S01]  /*10110*/  @!P5 IMAD.WIDE R16, R17, 0x4, R4 ;  /* 0x000000041110d825 */ /* 0x000fe200078e0204 */
[----:B------:R2:W-:Y:S01]  /*10120*/  @!P4 ST.E.64 desc[UR6][R14.64], R32 ;  /* 0x000000200e00c985 */ /* 0x0005e2000c101b06 */
[----:B------:R-:W-:Y:S02]  /*10130*/  ISETP.GE.AND P4, PT, R20, UR4, PT ;  /* 0x0000000414007c0c */ /* 0x000fe4000bf86270 */
[----:B------:R-:W-:Y:S01]  /*10140*/  @!P0 LEA.HI R18, R18, R18, RZ, 0x1 ;  /* 0x0000001212128211 */ /* 0x000fe200078f08ff */
[----:B------:R3:W-:Y:S01]  /*10150*/  @!P5 ST.E.64 desc[UR6][R16.64], R36 ;  /* 0x000000241000d985 */ /* 0x0007e2000c101b06 */
[----:B------:R-:W-:-:S02]  /*10160*/  ISETP.GE.AND P5, PT, R21, UR4, PT ;  /* 0x0000000415007c0c */ /* 0x000fc4000bfa6270 */
[----:B------:R-:W-:Y:S02]  /*10170*/  @!P1 LEA.HI R19, R19, R19, RZ, 0x1 ;  /* 0x0000001313139211 */ /* 0x000fe400078f08ff */
[----:B0-----:R-:W-:Y:S01]  /*10180*/  @!P0 LOP3.LUT R11, R18, 0xfffffffe, RZ, 0xc0, !PT ;  /* 0xfffffffe120b8812 */ /* 0x001fe200078ec0ff */
[----:B-1----:R-:W-:Y:S01]  /*10190*/  VIADD R28, R3, 0x60 ;  /* 0x00000060031c7836 */ /* 0x002fe20000000000 */
[----:B------:R-:W-:Y:S02]  /*101a0*/  @!P1 LOP3.LUT R13, R19, 0xfffffffe, RZ, 0xc0, !PT ;  /* 0xfffffffe130d9812 */ /* 0x000fe400078ec0ff */
        /* <DEDUP_REMOVED lines=11> */
[C---:B------:R-:W-:Y:S01]  /*10260*/  VIADD R0, R3.reuse, 0x68 ;  /* 0x0000006803007836 */ /* 0x040fe20000000000 */
[----:B------:R-:W-:Y:S01]  /*10270*/  @!P4 LOP3.LUT R19, R20, 0xfffffffe, RZ, 0xc0, !PT ;  /* 0xfffffffe1413c812 */ /* 0x000fe200078ec0ff */
[----:B------:R-:W-:Y:S01]  /*10280*/  VIADD R20, R3, 0x78 ;  /* 0x0000007803147836 */ /* 0x000fe20000000000 */
[----:B------:R-:W-:Y:S02]  /*10290*/  @!P5 LOP3.LUT R21, R21, 0xfffffffe, RZ, 0xc0, !PT ;  /* 0xfffffffe1515d812 */ /* 0x000fe400078ec0ff */
[----:B------:R-:W-:Y:S02]  /*102a0*/  IADD3 R24, R3, 0x58, RZ ;  /* 0x0000005803187810 */ /* 0x000fe40007ffe0ff */
[----:B------:R-:W-:Y:S01]  /*102b0*/  @!P6 LOP3.LUT R25, R22, 0xfffffffe, RZ, 0xc0, !PT ;  /* 0xfffffffe1619e812 */ /* 0x000fe200078ec0ff */
[----:B0-----:R-:W-:Y:S01]  /*102c0*/  @!P2 IMAD.WIDE R10, R15, 0x4, R4 ;  /* 0x000000040f0aa825 */ /* 0x001fe200078e0204 */
[----:B------:R-:W-:-:S02]  /*102d0*/  ISETP.GE.AND P1, PT, R24, UR4, PT ;  /* 0x0000000418007c0c */ /* 0x000fc4000bf26270 */
[----:B------:R-:W-:Y:S01]  /*102e0*/  ISETP.GE.AND P0, PT, R28, UR4, PT ;  /* 0x000000041c007c0c */ /* 0x000fe2000bf06270 */
[--C-:B-1----:R-:W-:Y:S01]  /*102f0*/  @!P3 IMAD.WIDE R12, R17, 0x4, R4.reuse ;  /* 0x00000004110cb825 */ /* 0x102fe200078e0204 */
[----:B------:R0:W-:Y:S01]  /*10300*/  @!P2 ST.E.64 desc[UR6][R10.64], R48 ;  /* 0x000000300a00a985 */ /* 0x0001e2000c101b06 */
[----:B------:R-:W-:Y:S02]  /*10310*/  IADD3 R2, R3, 0x70, RZ ;  /* 0x0000007003027810 */ /* 0x000fe40007ffe0ff */
[--C-:B------:R-:W-:Y:S01]  /*10320*/  @!P4 IMAD.WIDE R14, R19, 0x4, R4.reuse ;  /* 0x00000004130ec825 */ /* 0x100fe200078e0204 */
[----:B------:R1:W-:Y:S01]  /*10330*/  @!P3 ST.E.64 desc[UR6][R12.64], R52 ;  /* 0x000000340c00b985 */ /* 0x0003e2000c101b06 */
[----:B------:R-:W-:Y:S02]  /*10340*/  IADD3 R22, R3, 0x88, RZ ;  /* 0x0000008803167810 */ /* 0x000fe40007ffe0ff */
[----:B------:R-:W-:Y:S01]  /*10350*/  @!P5 IMAD.WIDE R16, R21, 0x4, R4 ;  /* 0x000000041510d825 */ /* 0x000fe200078e0204 */
[----:B------:R2:W-:Y:S01]  /*10360*/  @!P4 ST.E.64 desc[UR6][R14.64], R56 ;  /* 0x000000380e00c985 */ /* 0x0005e2000c101b06 */
[----:B------:R-:W-:-:S02]  /*10370*/  ISETP.GE.AND P2, PT, R0, UR4, PT ;  /* 0x0000000400007c0c */ /* 0x000fc4000bf46270 */
        /* <DEDUP_REMOVED lines=29> */
[----:B------:R-:W-:Y:S01]  /*10550*/  @!P3 LOP3.LUT R25, R22, 0xfffffffe, RZ, 0xc0, !PT ;  /* 0xfffffffe1619b812 */ /* 0x000fe200078ec0ff */
[----:B------:R-:W-:Y:S01]  /*10560*/  VIADD R22, R3, 0xc0 ;  /* 0x000000c003167836 */ /* 0x000fe20000000000 */
[----:B------:R-:W-:Y:S01]  /*10570*/  ISETP.GE.AND P0, PT, R24, UR4, PT ;  /* 0x0000000418007c0c */ /* 0x000fe2000bf06270 */
[--C-:B0-----:R-:W-:Y:S01]  /*10580*/  @!P2 IMAD.WIDE R10, R15, 0x4, R4.reuse ;  /* 0x000000040f0aa825 */ /* 0x101fe200078e0204 */
[----:B------:R-:W-:Y:S02]  /*10590*/  IADD3 R0, R3, 0xa0, RZ ;  /* 0x000000a003007810 */ /* 0x000fe40007ffe0ff */
[----:B------:R-:W-:Y:S01]  /*105a0*/  ISETP.GE.AND P1, PT, R28, UR4, PT ;  /* 0x000000041c007c0c */ /* 0x000fe2000bf26270 */
[--C-:B-1----:R-:W-:Y:S01]  /*105b0*/  @!P6 IMAD.WIDE R12, R17, 0x4, R4.reuse ;  /* 0x00000004110ce825 */ /* 0x102fe200078e0204 */
[----:B------:R0:W-:Y:S01]  /*105c0*/  @!P2 ST.E.64 desc[UR6][R10.64], R76 ;  /* 0x0000004c0a00a985 */ /* 0x0001e2000c101b06 */
[----:B------:R-:W-:Y:S02]  /*105d0*/  ISETP.GE.AND P2, PT, R0, UR4, PT ;  /* 0x0000000400007c0c */ /* 0x000fe4000bf46270 */
[----:B------:R-:W-:Y:S01]  /*105e0*/  @!P5 IMAD.WIDE R14, R19, 0x4, R4 ;  /* 0x00000004130ed825 */ /* 0x000fe200078e0204 */
[----:B------:R1:W-:Y:S01]  /*105f0*/  @!P6 ST.E.64 desc[UR6][R12.64], R80 ;  /* 0x000000500c00e985 */ /* 0x0003e2000c101b06 */
[----:B------:R-:W-:-:S02]  /*10600*/  ISETP.GE.AND P6, PT, R22, UR4, PT ;  /* 0x0000000416007c0c */ /* 0x000fc4000bfc6270 */
[--C-:B------:R-:W-:Y:S01]  /*10610*/  @!P4 IMAD.WIDE R16, R21, 0x4, R4.reuse ;  /* 0x000000041510c825 */ /* 0x100fe200078e0204 */
[----:B------:R2:W-:Y:S01]  /*10620*/  @!P5 ST.E.64 desc[UR6][R14.64], R84 ;  /* 0x000000540e00d985 */ /* 0x0005e2000c101b06 */
[----:B------:R-:W-:Y:S02]  /*10630*/  IADD3 R21, R3, 0xb8, RZ ;  /* 0x000000b803157810 */ /* 0x000fe40007ffe0ff */
[----:B------:R-:W-:Y:S01]  /*10640*/  @!P3 IMAD.WIDE R18, R25, 0x4, R4 ;  /* 0x000000041912b825 */ /* 0x000fe200078e0204 */
[----:B------:R3:W-:Y:S01]  /*10650*/  @!P4 ST.E.64 desc[UR6][R16.64], R88 ;  /* 0x000000581000c985 */ /* 0x0007e2000c101b06 */
[----:B------:R-:W-:Y:S02]  /*10660*/  ISETP.GE.AND P4, PT, R20, UR4, PT ;  /* 0x0000000414007c0c */ /* 0x000fe4000bf86270 */
[----:B------:R-:W-:Y:S01]  /*10670*/  ISETP.GE.AND P5, PT, R21, UR4, PT ;  /* 0x0000000415007c0c */ /* 0x000fe2000bfa6270 */
[----:B------:R4:W-:Y:S01]  /*10680*/  @!P3 ST.E.64 desc[UR6][R18.64], R92 ;  /* 0x0000005c1200b985 */ /* 0x0009e2000c101b06 */
[----:B------:R-:W-:-:S02]  /*10690*/  ISETP.GE.AND P3, PT, R2, UR4, PT ;  /* 0x0000000402007c0c */ /* 0x000fc4000bf66270 */
[----:B------:R-:W-:Y:S02]  /*106a0*/  @!P0 LEA.HI R24, R24, R24, RZ, 0x1 ;  /* 0x0000001818188211 */ /* 0x000fe400078f08ff */
[----:B------:R-:W-:Y:S02]  /*106b0*/  @!P1 LEA.HI R28, R28, R28, RZ, 0x1 ;  /* 0x0000001c1c1c9211 */ /* 0x000fe400078f08ff */
[----:B0-----:R-:W-:Y:S02]  /*106c0*/  @!P0 LOP3.LUT R11, R24, 0xfffffffe, RZ, 0xc0, !PT ;  /* 0xfffffffe180b8812 */ /* 0x001fe400078ec0ff */
[----:B------:R-:W-:Y:S02]  /*106d0*/  @!P2 LEA.HI R0, R0, R0, RZ, 0x1 ;  /* 0x000000000000a211 */ /* 0x000fe400078f08ff */
[----:B-1----:R-:W-:Y:S01]  /*106e0*/  @!P1 LOP3.LUT R13, R28, 0xfffffffe, RZ, 0xc0, !PT ;  /* 0xfffffffe1c0d9812 */ /* 0x002fe200078ec0ff */
[----:B------:R-:W-:Y:S01]  /*106f0*/  @!P0 IMAD.WIDE R10, R11, 0x4, R4 ;  /* 0x000000040b0a8825 */ /* 0x000fe200078e0204 */
[----:B------:R-:W-:-:S02]  /*10700*/  @!P4 LEA.HI R20, R20, R20, RZ, 0x1 ;  /* 0x000000141414c211 */ /* 0x000fc400078f08ff */
        /* <DEDUP_REMOVED lines=22> */
[----:B-1----:R-:W-:Y:S01]  /*10870*/  @!P4 IMAD.WIDE R12, R19, 0x4, R4 ;  /* 0x00000004130cc825 */ /* 0x002fe200078e0204 */
[----:B--2---:R-:W-:-:S03]  /*10880*/  IADD3 R14, R3, 0xe8, RZ ;  /* 0x000000e8030e7810 */ /* 0x004fc60007ffe0ff */
[----:B------:R-:W-:Y:S01]  /*10890*/  @!P6 IMAD.WIDE R18, R25, 0x4, R4 ;  /* 0x000000041912e825 */ /* 0x000fe200078e0204 */
[----:B------:R1:W-:Y:S01]  /*108a0*/  @!P4 ST.E.64 desc[UR6][R12.64], R112 ;  /* 0x000000700c00c985 */ /* 0x0003e2000c101b06 */
[----:B------:R-:W-:Y:S02]  /*108b0*/  ISETP.GE.AND P4, PT, R14, UR4, PT ;  /* 0x000000040e007c0c */ /* 0x000fe4000bf86270 */
[C---:B------:R-:W-:Y:S01]  /*108c0*/  VIADD R21, R3.reuse, 0xe0 ;  /* 0x000000e003157836 */ /* 0x040fe20000000000 */
[----:B------:R2:W-:Y:S01]  /*108d0*/  @!P5 ST.E.64 desc[UR6][R16.64], R116 ;  /* 0x000000741000d985 */ /* 0x0005e2000c101b06 */
[C---:B------:R-:W-:Y:S01]  /*108e0*/  VIADD R15, R3.reuse, 0xf0 ;  /* 0x000000f0030f7836 */ /* 0x040fe20000000000 */
[----:B------:R-:W-:Y:S01]  /*108f0*/  @!P0 LEA.HI R0, R0, R0, RZ, 0x1 ;  /* 0x0000000000008211 */ /* 0x000fe200078f08ff */
[----:B0-----:R-:W-:Y:S01]  /*10900*/  VIADD R11, R3, 0xf8 ;  /* 0x000000f8030b7836 */ /* 0x001fe20000000000 */
[----:B------:R0:W-:Y:S01]  /*10910*/  @!P6 ST.E.64 desc[UR6][R18.64], R120 ;  /* 0x000000781200e985 */ /* 0x0001e2000c101b06 */
[----:B------:R-:W-:-:S02]  /*10920*/  ISETP.GE.AND P3, PT, R21, UR4, PT ;  /* 0x0000000415007c0c */ /* 0x000fc4000bf66270 */
[----:B------:R-:W-:Y:S02]  /*10930*/  ISETP.GE.AND P5, PT, R15, UR4, PT ;  /* 0x000000040f007c0c */ /* 0x000fe4000bfa6270 */
[----:B------:R-:W-:Y:S02]  /*10940*/  ISETP.GE.AND P6, PT, R11, UR4, PT ;  /* 0x000000040b007c0c */ /* 0x000fe4000bfc6270 */
[----:B------:R-:W-:Y:S02]  /*10950*/  @!P1 LEA.HI R2, R2, R2, RZ, 0x1 ;  /* 0x0000000202029211 */ /* 0x000fe400078f08ff */
[----:B------:R-:W-:Y:S02]  /*10960*/  @!P2 LEA.HI R20, R20, R20, RZ, 0x1 ;  /* 0x000000141414a211 */ /* 0x000fe400078f08ff */
[----:B------:R-:W-:Y:S02]  /*10970*/  @!P4 LEA.HI R14, R14, R14, RZ, 0x1 ;  /* 0x0000000e0e0ec211 */ /* 0x000fe400078f08ff */
[----:B-1----:R-:W-:-:S02]  /*10980*/  @!P1 LOP3.LUT R13, R2, 0xfffffffe, RZ, 0xc0, !PT ;  /* 0xfffffffe020d9812 */ /* 0x002fc400078ec0ff */
[----:B------:R-:W-:Y:S02]  /*10990*/  @!P3 LEA.HI R21, R21, R21, RZ, 0x1 ;  /* 0x000000151515b211 */ /* 0x000fe400078f08ff */
[----:B------:R-:W-:Y:S02]  /*109a0*/  @!P5 LEA.HI R10, R15, R15, RZ, 0x1 ;  /* 0x0000000f0f0ad211 */ /* 0x000fe400078f08ff */
[----:B------:R-:W-:Y:S02]  /*109b0*/  @!P6 LEA.HI R12, R11, R11, RZ, 0x1 ;  /* 0x0000000b0b0ce211 */ /* 0x000fe400078f08ff */
[----:B------:R-:W-:Y:S02]  /*109c0*/  @!P0 LOP3.LUT R11, R0, 0xfffffffe, RZ, 0xc0, !PT ;  /* 0xfffffffe000b8812 */ /* 0x000fe400078ec0ff */
[----:B------:R-:W-:Y:S02]  /*109d0*/  @!P2 LOP3.LUT R15, R20, 0xfffffffe, RZ, 0xc0, !PT ;  /* 0xfffffffe140fa812 */ /* 0x000fe400078ec0ff */
[----:B--2---:R-:W-:-:S02]  /*109e0*/  @!P3 LOP3.LUT R17, R21, 0xfffffffe, RZ, 0xc0, !PT ;  /* 0xfffffffe1511b812 */ /* 0x004fc400078ec0ff */
        /* <DEDUP_REMOVED lines=17> */
.L_x_2234:
[----:B------:R-:W-:Y:S05]  /*10b00*/  BSYNC B0 ;  /* 0x0000000000007941 */ /* 0x000fea0003800000 */
.L_x_2233:
[----:B------:R-:W-:Y:S01]  /*10b10*/  ISETP.GE.AND P0, PT, R9, R8, PT ;  /* 0x000000080900720c */ /* 0x000fe20003f06270 */
[----:B0---4-:R1:W4:Y:S04]  /*10b20*/  SHFL.IDX PT, R5, R7, 0x1, 0x1c1f ;  /* 0x003c1f0007057f89 */ /* 0x01132800000e0000 */
[----:B---3--:R1:W3:Y:S08]  /*10b30*/  SHFL.IDX PT, R4, R6, 0x1, 0x1c1f ;  /* 0x003c1f0006047f89 */ /* 0x0082f000000e0000 */
[----:B-1----:R-:W-:Y:S05]  /*10b40*/  @P0 BRA `(.L_x_2193) ;  /* 0x0000004c00d00947 */ /* 0x002fea0003800000 */
[C---:B--2---:R-:W-:Y:S01]  /*10b50*/  IADD3 R0, R3.reuse, 0x8, RZ ;  /* 0x0000000803007810 */ /* 0x044fe20007ffe0ff */
[C---:B------:R-:W-:Y:S01]  /*10b60*/  VIADD R2, R3.reuse, 0x10 ;  /* 0x0000001003027836 */ /* 0x040fe20000000000 */
[----:B------:R-:W-:Y:S01]  /*10b70*/  ULDC UR4, c[0x0][0xac8] ;  /* 0x0002b20000047ab9 */ /* 0x000fe20000000800 */
[C---:B------:R-:W-:Y:S01]  /*10b80*/  VIADD R12, R3.reuse, 0x18 ;  /* 0x00000018030c7836 */ /* 0x040fe20000000000 */
[----:B------:R-:W-:Y:S01]  /*10b90*/  ISETP.GE.AND P1, PT, R0, UR4, PT ;  /* 0x0000000400007c0c */ /* 0x000fe2000bf26270 */
[----:B------:R-:W-:Y:S01]  /*10ba0*/  ULDC.64 UR6, c[0x0][0x208] ;  /* 0x0000820000067ab9 */ /* 0x000fe20000000a00 */
[----:B------:R-:W-:Y:S01]  /*10bb0*/  ISETP.GE.AND P2, PT, R2, UR4, PT ;  /* 0x0000000402007c0c */ /* 0x000fe2000bf46270 */
[C---:B------:R-:W-:Y:S01]  /*10bc0*/  VIADD R15, R3.reuse, 0x40 ;  /* 0x00000040030f7836 */ /* 0x040fe20000000000 */
[C---:B------:R-:W-:Y:S01]  /*10bd0*/  ISETP.GE.AND P0, PT, R3.reuse, UR4, PT ;  /* 0x0000000403007c0c */ /* 0x040fe2000bf06270 */
[C---:B------:R-:W-:Y:S01]  /*10be0*/  VIADD R16, R3.reuse, 0x48 ;  /* 0x0000004803107836 */ /* 0x040fe20000000000 */
[C---:B------:R-:W-:Y:S01]  /*10bf0*/  IADD3 R13, R3.reuse, 0x20, RZ ;  /* 0x00000020030d7810 */ /* 0x040fe20007ffe0ff */
[----:B------:R-:W-:Y:S01]  /*10c00*/  VIADD R20, R3, 0x58 ;  /* 0x0000005803147836 */ /* 0x000fe20000000000 */
[----:B------:R-:W-:-:S02]  /*10c10*/  ISETP.GE.AND P5, PT, R12, UR4, PT ;  /* 0x000000040c007c0c */ /* 0x000fc4000bfa6270 */
[----:B------:R-:W-:Y:S02]  /*10c20*/  ISETP.GE.AND P6, PT, R13, UR4, PT ;  /* 0x000000040d007c0c */ /* 0x000fe4000bfc6270 */
[C---:B------:R-:W-:Y:S02]  /*10c30*/  IADD3 R14, R3.reuse, 0x38, RZ ;  /* 0x00000038030e7810 */ /* 0x040fe40007ffe0ff */
[----:B------:R-:W-:Y:S02]  /*10c40*/  @!P1 LEA.HI R0, R0, R0, RZ, 0x1 ;  /* 0x0000000000009211 */ /* 0x000fe400078f08ff */
[----:B------:R-:W-:Y:S01]  /*10c50*/  @!P2 LEA.HI R2, R2, R2, RZ, 0x1 ;  /* 0x000000020202a211 */ /* 0x000fe200078f08ff */
[C-C-:B---34-:R-:W-:Y:S01]  /*10c60*/  @!P0 IMAD.WIDE R6, R3.reuse, 0x4, R4.reuse ;  /* 0x0000000403068825 */ /* 0x158fe200078e0204 */
[----:B------:R-:W-:Y:S02]  /*10c70*/  @!P1 LOP3.LUT R9, R0, 0xfffffffe, RZ, 0xc0, !PT ;  /* 0xfffffffe00099812 */ /* 0x000fe400078ec0ff */
[----:B------:R-:W-:Y:S01]  /*10c80*/  @!P2 LOP3.LUT R11, R2, 0xfffffffe, RZ, 0xc0, !PT ;  /* 0xfffffffe020ba812 */ /* 0x000fe200078ec0ff */
[----:B------:R-:W-:Y:S01]  /*10c90*/  VIADD R0, R3, 0x28 ;  /* 0x0000002803007836 */ /* 0x000fe20000000000 */
[----:B------:R0:W-:Y:S01]  /*10ca0*/  @!P0 ST.E.64 desc[UR6][R6.64], R26 ;  /* 0x0000001a06008985 */ /* 0x0001e2000c101b06 */
[----:B------:R-:W-:Y:S01]  /*10cb0*/  @!P1 IMAD.WIDE R8, R9, 0x4, R4 ;  /* 0x0000000409089825 */ /* 0x000fe200078e0204 */
[----:B------:R-:W-:-:S02]  /*10cc0*/  ISETP.GE.AND P3, PT, R15, UR4, PT ;  /* 0x000000040f007c0c */ /* 0x000fc4000bf66270 */
[----:B------:R-:W-:Y:S01]  /*10cd0*/  ISETP.GE.AND P0, PT, R0, UR4, PT ;  /* 0x0000000400007c0c */ /* 0x000fe2000bf06270 */
[----:B------:R-:W-:Y:S01]  /*10ce0*/  @!P2 IMAD.WIDE R10, R11, 0x4, R4 ;  /* 0x000000040b0aa825 */ /* 0x000fe200078e0204 */
[----:B------:R1:W-:Y:S01]  /*10cf0*/  @!P1 ST.E.64 desc[UR6][R8.64], R30 ;  /* 0x0000001e08009985 */ /* 0x0003e2000c101b06 */
[----:B------:R-:W-:Y:S02]  /*10d00*/  ISETP.GE.AND P4, PT, R16, UR4, PT ;  /* 0x0000000410007c0c */ /* 0x000fe4000bf86270 */
[----:B------:R-:W-:Y:S01]  /*10d10*/  VIADD R2, R3, 0x30 ;  /* 0x0000003003027836 */ /* 0x000fe20000000000 */
[----:B------:R2:W-:Y:S01]  /*10d20*/  @!P2 ST.E.64 desc[UR6][R10.64], R34 ;  /* 0x000000220a00a985 */ /* 0x0005e2000c101b06 */
[----:B------:R-:W-:Y:S02]  /*10d30*/  ISETP.GE.AND P2, PT, R14, UR4, PT ;  /* 0x000000040e007c0c */ /* 0x000fe4000bf46270 */
[----:B------:R-:W-:Y:S02]  /*10d40*/  @!P5 LEA.HI R12, R12, R12, RZ, 0x1 ;  /* 0x0000000c0c0cd211 */ /* 0x000fe400078f08ff */
[----:B------:R-:W-:-:S02]  /*10d50*/  ISETP.GE.AND P1, PT, R2, UR4, PT ;  /* 0x0000000402007c0c */ /* 0x000fc4000bf26270 */
[----:B------:R-:W-:Y:S02]  /*10d60*/  @!P6 LEA.HI R13, R13, R13, RZ, 0x1 ;  /* 0x0000000d0d0de211 */ /* 0x000fe400078f08ff */
[----:B0-----:R-:W-:Y:S02]  /*10d70*/  @!P5 LOP3.LUT R7, R12, 0xfffffffe, RZ, 0xc0, !PT ;  /* 0xfffffffe0c07d812 */ /* 0x001fe400078ec0ff */
[----:B-1----:R-:W-:Y:S02]  /*10d80*/  @!P6 LOP3.LUT R9, R13, 0xfffffffe, RZ, 0xc0, !PT ;  /* 0xfffffffe0d09e812 */ /* 0x002fe400078ec0ff */
[----:B------:R-:W-:Y:S01]  /*10d90*/  @!P0 LEA.HI R0, R0, R0, RZ, 0x1 ;  /* 0x0000000000008211 */ /* 0x000fe200078f08ff */
[--C-:B------:R-:W-:Y:S01]  /*10da0*/  @!P5 IMAD.WIDE R6, R7, 0x4, R4.reuse ;  /* 0x000000040706d825 */ /* 0x100fe200078e0204 */
[----:B------:R-:W-:Y:S02]  /*10db0*/  @!P2 LEA.HI R14, R14, R14, RZ, 0x1 ;  /* 0x0000000e0e0ea211 */ /* 0x000fe400078f08ff */
[----:B--2---:R-:W-:Y:S01]  /*10dc0*/  @!P3 LEA.HI R10, R15, R15, RZ, 0x1 ;  /* 0x0000000f0f0ab211 */ /* 0x004fe200078f08ff */
[----:B------:R-:W-:Y:S01]  /*10dd0*/  @!P6 IMAD.WIDE R8, R9, 0x4, R4 ;  /* 0x000000040908e825 */ /* 0x000fe200078e0204 */
[----:B------:R-:W-:Y:S01]  /*10de0*/  @!P1 LEA.HI R2, R2, R2, RZ, 0x1 ;  /* 0x0000000202029211 */ /* 0x000fe200078f08ff */
[----:B------:R0:W-:Y:S01]  /*10df0*/  @!P5 ST.E.64 desc[UR6][R6.64], R38 ;  /* 0x000000260600d985 */ /* 0x0001e2000c101b06 */
[----:B------:R-:W-:-:S02]  /*10e00*/  @!P4 LEA.HI R16, R16, R16, RZ, 0x1 ;  /* 0x000000101010c211 */ /* 0x000fc400078f08ff */
[----:B------:R-:W-:Y:S01]  /*10e10*/  @!P0 LOP3.LUT R11, R0, 0xfffffffe, RZ, 0xc0, !PT ;  /* 0xfffffffe000b8812 */ /* 0x000fe200078ec0ff */
[----:B------:R1:W-:Y:S01]  /*10e20*/  @!P6 ST.E.64 desc[UR6][R8.64], R42 ;  /* 0x0000002a0800e985 */ /* 0x0003e2000c101b06 */
[----:B------:R-:W-:Y:S01]  /*10e30*/  @!P1 LOP3.LUT R13, R2, 0xfffffffe, RZ, 0xc0, !PT ;  /* 0xfffffffe020d9812 */ /* 0x000fe200078ec0ff */
[C---:B------:R-:W-:Y:S01]  /*10e40*/  VIADD R0, R3.reuse, 0x60 ;  /* 0x0000006003007836 */ /* 0x040fe20000000000 */
[----:B------:R-:W-:Y:S02]  /*10e50*/  @!P2 LOP3.LUT R15, R14, 0xfffffffe, RZ, 0xc0, !PT ;  /* 0xfffffffe0e0fa812 */ /* 0x000fe400078ec0ff */
[----:B------:R-:W-:Y:S02]  /*10e60*/  @!P3 LOP3.LUT R17, R10, 0xfffffffe, RZ, 0xc0, !PT ;  /* 0xfffffffe0a11b812 */ /* 0x000fe400078ec0ff */
        /* <DEDUP_REMOVED lines=8> */
[----:B------:R-:W-:Y:S02]  /*10ef0*/  IADD3 R2, R3, 0x68, RZ ;  /* 0x0000006803027810 */ /* 0x000fe40007ffe0ff */
[--C-:B------:R-:W-:Y:S01]  /*10f00*/  @!P2 IMAD.WIDE R10, R15, 0x4, R4.reuse ;  /* 0x000000040f0aa825 */ /* 0x100fe200078e0204 */
[----:B------:R1:W-:Y:S03]  /*10f10*/  @!P1 ST.E.64 desc[UR6][R8.64], R50 ;  /* 0x0000003208009985 */ /* 0x0003e6000c101b06 */
[----:B------:R-:W-:Y:S01]  /*10f20*/  @!P3 IMAD.WIDE R12, R17, 0x4, R4 ;  /* 0x00000004110cb825 */ /* 0x000fe200078e0204 */
[----:B------:R2:W-:Y:S01]  /*10f30*/  @!P2 ST.E.64 desc[UR6][R10.64], R54 ;  /* 0x000000360a00a985 */ /* 0x0005e2000c101b06 */
[----:B------:R-:W-:-:S02]  /*10f40*/  ISETP.GE.AND P2, PT, R16, UR4, PT ;  /* 0x0000000410007c0c */ /* 0x000fc4000bf46270 */
[----:B------:R-:W-:Y:S01]  /*10f50*/  @!P4 IMAD.WIDE R14, R19, 0x4, R4 ;  /* 0x00000004130ec825 */ /* 0x000fe200078e0204 */
[----:B------:R3:W-:Y:S01]  /*10f60*/  @!P3 ST.E.64 desc[UR6][R12.64], R58 ;  /* 0x0000003a0c00b985 */ /* 0x0007e2000c101b06 */
[C---:B------:R-:W-:Y:S02]  /*10f70*/  IADD3 R19, R3.reuse, 0x80, RZ ;  /* 0x0000008003137810 */ /* 0x040fe40007ffe0ff */
[----:B------:R-:W-:Y:S01]  /*10f80*/  VIADD R17, R3, 0x78 ;  /* 0x0000007803117836 */ /* 0x000fe20000000000 */
[----:B------:R4:W-:Y:S01]  /*10f90*/  @!P4 ST.E.64 desc[UR6][R14.64], R62 ;  /* 0x0000003e0e00c985 */ /* 0x0009e2000c101b06 */
[----:B------:R-:W-:Y:S02]  /*10fa0*/  ISETP.GE.AND P4, PT, R0, UR4, PT ;  /* 0x0000000400007c0c */ /* 0x000fe4000bf86270 */
[----:B------:R-:W-:Y:S02]  /*10fb0*/  ISETP.GE.AND P3, PT, R2, UR4, PT ;  /* 0x0000000402007c0c */ /* 0x000fe4000bf66270 */
[----:B------:R-:W-:-:S02]  /*10fc0*/  ISETP.GE.AND P1, PT, R17, UR4, PT ;  /* 0x0000000411007c0c */ /* 0x000fc4000bf26270 */
[----:B------:R-:W-:Y:S02]  /*10fd0*/  ISETP.GE.AND P0, PT, R19, UR4, PT ;  /* 0x0000000413007c0c */ /* 0x000fe4000bf06270 */
        /* <DEDUP_REMOVED lines=37> */
[----:B------:R-:W-:Y:S02]  /*11230*/  @!P6 LEA.HI R18, R18, R18, RZ, 0x1 ;  /* 0x000000121212e211 */ /* 0x000fe400078f08ff */
[----:B------:R-:W-:Y:S01]  /*11240*/  VIADD R19, R3, 0xb8 ;  /* 0x000000b803137836 */ /* 0x000fe20000000000 */
[----:B------:R-:W-:Y:S01]  /*11250*/  @!P0 ST.E.64 desc[UR6][R14.64], R90 ;  /* 0x0000005a0e008985 */ /* 0x000fe2000c101b06 */
[----:B------:R-:W-:-:S02]  /*11260*/  ISETP.GE.AND P0, PT, R0, UR4, PT ;  /* 0x0000000400007c0c */ /* 0x000fc4000bf06270 */
[----:B------:R-:W-:Y:S02]  /*11270*/  @!P5 LEA.HI R20, R20, R20, RZ, 0x1 ;  /* 0x000000141414d211 */ /* 0x000fe400078f08ff */
        /* <DEDUP_REMOVED lines=9> */
[----:B------:R0:W-:Y:S01]  /*11310*/  @!P6 ST.E.64 desc[UR6][R6.64], R94 ;  /* 0x0000005e0600e985 */ /* 0x0001e2000c101b06 */
[----:B------:R-:W-:Y:S02]  /*11320*/  @!P3 LEA.HI R16, R16, R16, RZ, 0x1 ;  /* 0x000000101010b211 */ /* 0x000fe400078f08ff */
[----:B--2---:R-:W-:Y:S01]  /*11330*/  @!P0 LOP3.LUT R11, R0, 0xfffffffe, RZ, 0xc0, !PT ;  /* 0xfffffffe000b8812 */ /* 0x004fe200078ec0ff */
[----:B------:R1:W-:Y:S01]  /*11340*/  @!P5 ST.E.64 desc[UR6][R8.64], R98 ;  /* 0x000000620800d985 */ /* 0x0003e2000c101b06 */
[----:B------:R-:W-:Y:S01]  /*11350*/  ISETP.GE.AND P5, PT, R18, UR4, PT ;  /* 0x0000000412007c0c */ /* 0x000fe2000bfa6270 */
[----:B------:R-:W-:Y:S01]  /*11360*/  VIADD R0, R3, 0xd0 ;  /* 0x000000d003007836 */ /* 0x000fe20000000000 */
[----:B------:R-:W-:Y:S02]  /*11370*/  @!P2 LEA.HI R17, R17, R17, RZ, 0x1 ;  /* 0x000000111111a211 */ /* 0x000fe400078f08ff */
[----:B------:R-:W-:-:S02]  /*11380*/  IADD3 R20, R3, 0xc8, RZ ;  /* 0x000000c803147810 */ /* 0x000fc40007ffe0ff */
[----:B------:R-:W-:Y:S02]  /*11390*/  @!P1 LEA.HI R19, R19, R19, RZ, 0x1 ;  /* 0x0000001313139211 */ /* 0x000fe400078f08ff */
[----:B---3--:R-:W-:Y:S01]  /*113a0*/  @!P4 LOP3.LUT R13, R2, 0xfffffffe, RZ, 0xc0, !PT ;  /* 0xfffffffe020dc812 */ /* 0x008fe200078ec0ff */
[--C-:B0-----:R-:W-:Y:S01]  /*113b0*/  @!P0 IMAD.WIDE R6, R11, 0x4, R4.reuse ;  /* 0x000000040b068825 */ /* 0x101fe200078e0204 */
[----:B------:R-:W-:Y:S02]  /*113c0*/  @!P3 LOP3.LUT R15, R16, 0xfffffffe, RZ, 0xc0, !PT ;  /* 0xfffffffe100fb812 */ /* 0x000fe400078ec0ff */
[----:B------:R-:W-:Y:S01]  /*113d0*/  @!P2 LOP3.LUT R17, R17, 0xfffffffe, RZ, 0xc0, !PT ;  /* 0xfffffffe1111a812 */ /* 0x000fe200078ec0ff */
[--C-:B-1----:R-:W-:Y:S01]  /*113e0*/  @!P4 IMAD.WIDE R8, R13, 0x4, R4.reuse ;  /* 0x000000040d08c825 */ /* 0x102fe200078e0204 */
[----:B------:R-:W-:Y:S01]  /*113f0*/  ISETP.GE.AND P6, PT, R20, UR4, PT ;  /* 0x0000000414007c0c */ /* 0x000fe2000bfc6270 */
[----:B------:R0:W-:Y:S01]  /*11400*/  @!P0 ST.E.64 desc[UR6][R6.64], R102 ;  /* 0x0000006606008985 */ /* 0x0001e2000c101b06 */
[----:B------:R-:W-:Y:S01]  /*11410*/  @!P1 LOP3.LUT R19, R19, 0xfffffffe, RZ, 0xc0, !PT ;  /* 0xfffffffe13139812 */ /* 0x000fe200078ec0ff */
[--C-:B------:R-:W-:Y:S01]  /*11420*/  @!P3 IMAD.WIDE R10, R15, 0x4, R4.reuse ;  /* 0x000000040f0ab825 */ /* 0x100fe200078e0204 */
[----:B------:R-:W-:Y:S01]  /*11430*/  ISETP.GE.AND P0, PT, R0, UR4, PT ;  /* 0x0000000400007c0c */ /* 0x000fe2000bf06270 */
[----:B------:R1:W-:Y:S01]  /*11440*/  @!P4 ST.E.64 desc[UR6][R8.64], R106 ;  /* 0x0000006a0800c985 */ /* 0x0003e2000c101b06 */
[----:B------:R-:W-:Y:S01]  /*11450*/  IADD3 R16, R3, 0xe0, RZ ;  /* 0x000000e003107810 */ /* 0x000fe20007ffe0ff */
[--C-:B------:R-:W-:Y:S01]  /*11460*/  @!P2 IMAD.WIDE R12, R17, 0x4, R4.reuse ;  /* 0x00000004110ca825 */ /* 0x100fe200078e0204 */
[----:B------:R-:W-:Y:S01]  /*11470*/  @!P5 LEA.HI R18, R18, R18, RZ, 0x1 ;  /* 0x000000121212d211 */ /* 0x000fe200078f08ff */
[----:B------:R2:W-:Y:S02]  /*11480*/  @!P3 ST.E.64 desc[UR6][R10.64], R110 ;  /* 0x0000006e0a00b985 */ /* 0x0005e4000c101b06 */
[----:B------:R-:W-:-:S02]  /*11490*/  @!P1 IMAD.WIDE R14, R19, 0x4, R4 ;  /* 0x00000004130e9825 */ /* 0x000fc400078e0204 */
[----:B------:R-:W-:Y:S01]  /*114a0*/  @!P2 ST.E.64 desc[UR6][R12.64], R114 ;  /* 0x000000720c00a985 */ /* 0x000fe2000c101b06 */
[----:B------:R-:W-:Y:S01]  /*114b0*/  ISETP.GE.AND P2, PT, R16, UR4, PT ;  /* 0x0000000410007c0c */ /* 0x000fe2000bf46270 */
[C---:B------:R-:W-:Y:S01]  /*114c0*/  VIADD R2, R3.reuse, 0xd8 ;  /* 0x000000d803027836 */ /* 0x040fe20000000000 */
[----:B0-----:R-:W-:Y:S01]  /*114d0*/  @!P5 LOP3.LUT R7, R18, 0xfffffffe, RZ, 0xc0, !PT ;  /* 0xfffffffe1207d812 */ /* 0x001fe200078ec0ff */
[C---:B------:R-:W-:Y:S01]  /*114e0*/  VIADD R17, R3.reuse, 0xe8 ;  /* 0x000000e803117836 */ /* 0x040fe20000000000 */
[----:B------:R-:W-:Y:S01]  /*114f0*/  @!P1 ST.E.64 desc[UR6][R14.64], R118 ;  /* 0x000000760e009985 */ /* 0x000fe2000c101b06 */
[----:B------:R-:W-:Y:S01]  /*11500*/  VIADD R19, R3, 0xf0 ;  /* 0x000000f003137836 */ /* 0x000fe20000000000 */
[----:B------:R-:W-:Y:S01]  /*11510*/  ISETP.GE.AND P1, PT, R2, UR4, PT ;  /* 0x0000000402007c0c */ /* 0x000fe2000bf26270 */
[----:B------:R-:W-:Y:S01]  /*11520*/  @!P5 IMAD.WIDE R6, R7, 0x4, R4 ;  /* 0x000000040706d825 */ /* 0x000fe200078e0204 */
[----:B------:R-:W-:Y:S02]  /*11530*/  @!P6 LEA.HI R20, R20, R20, RZ, 0x1 ;  /* 0x000000141414e211 */ /* 0x000fe400078f08ff */
[----:B------:R-:W-:-:S02]  /*11540*/  ISETP.GE.AND P3, PT, R17, UR4, PT ;  /* 0x0000000411007c0c */ /* 0x000fc4000bf66270 */
[----:B------:R-:W-:Y:S01]  /*11550*/  ISETP.GE.AND P4, PT, R19, UR4, PT ;  /* 0x0000000413007c0c */ /* 0x000fe2000bf86270 */
[----:B------:R0:W-:Y:S01]  /*11560*/  @!P5 ST.E.64 desc[UR6][R6.64], R122 ;  /* 0x0000007a0600d985 */ /* 0x0001e2000c101b06 */
[----:B------:R-:W-:Y:S02]  /*11570*/  @!P0 LEA.HI R0, R0, R0, RZ, 0x1 ;  /* 0x0000000000008211 */ /* 0x000fe400078f08ff */
[----:B-1----:R-:W-:Y:S02]  /*11580*/  @!P6 LOP3.LUT R9, R20, 0xfffffffe, RZ, 0xc0, !PT ;  /* 0xfffffffe1409e812 */ /* 0x002fe400078ec0ff */
[----:B--2---:R-:W-:Y:S02]  /*11590*/  @!P0 LOP3.LUT R11, R0, 0xfffffffe, RZ, 0xc0, !PT ;  /* 0xfffffffe000b8812 */ /* 0x004fe400078ec0ff */
[----:B------:R-:W-:Y:S01]  /*115a0*/  @!P1 LEA.HI R2, R2, R2, RZ, 0x1 ;  /* 0x0000000202029211 */ /* 0x000fe200078f08ff */
[----:B------:R-:W-:Y:S01]  /*115b0*/  @!P6 IMAD.WIDE R8, R9, 0x4, R4 ;  /* 0x000000040908e825 */ /* 0x000fe200078e0204 */
[----:B------:R-:W-:-:S02]  /*115c0*/  @!P2 LEA.HI R16, R16, R16, RZ, 0x1 ;  /* 0x000000101010a211 */ /* 0x000fc400078f08ff */
[----:B------:R-:W-:Y:S02]  /*115d0*/  IADD3 R3, R3, 0xf8, RZ ;  /* 0x000000f803037810 */ /* 0x000fe40007ffe0ff */
[----:B------:R-:W-:Y:S01]  /*115e0*/  @!P3 LEA.HI R17, R17, R17, RZ, 0x1 ;  /* 0x000000111111b211 */ /* 0x000fe200078f08ff */
[----:B0-----:R-:W-:Y:S01]  /*115f0*/  @!P0 IMAD.WIDE R6, R11, 0x4, R4 ;  /* 0x000000040b068825 */ /* 0x001fe200078e0204 */
[----:B------:R0:W-:Y:S01]  /*11600*/  @!P6 ST.E.64 desc[UR6][R8.64], R126 ;  /* 0x0000007e0800e985 */ /* 0x0001e2000c101b06 */
[----:B------:R-:W-:Y:S02]  /*11610*/  @!P4 LEA.HI R19, R19, R19, RZ, 0x1 ;  /* 0x000000131313c211 */ /* 0x000fe400078f08ff */
[----:B------:R-:W-:Y:S01]  /*11620*/  @!P1 LOP3.LUT R13, R2, 0xfffffffe, RZ, 0xc0, !PT ;  /* 0xfffffffe020d9812 */ /* 0x000fe200078ec0ff */
[----:B------:R1:W-:Y:S01]  /*11630*/  @!P0 ST.E.64 desc[UR6][R6.64], R130 ;  /* 0x0000008206008985 */ /* 0x0003e2000c101b06 */
[----:B------:R-:W-:Y:S02]  /*11640*/  @!P2 LOP3.LUT R15, R16, 0xfffffffe, RZ, 0xc0, !PT ;  /* 0xfffffffe100fa812 */ /* 0x000fe400078ec0ff */
[----:B------:R-:W-:-:S02]  /*11650*/  ISETP.GE.AND P0, PT, R3, UR4, PT ;  /* 0x0000000403007c0c */ /* 0x000fc4000bf06270 */
[----:B------:R-:W-:Y:S01]  /*11660*/  @!P3 LOP3.LUT R17, R17, 0xfffffffe, RZ, 0xc0, !PT ;  /* 0xfffffffe1111b812 */ /* 0x000fe200078ec0ff */
[----:B------:R-:W-:Y:S01]  /*11670*/  @!P2 IMAD.WIDE R10, R15, 0x4, R4 ;  /* 0x000000040f0aa825 */ /* 0x000fe200078e0204 */
[----:B------:R-:W-:-:S03]  /*11680*/  @!P4 LOP3.LUT R19, R19, 0xfffffffe, RZ, 0xc0, !PT ;  /* 0xfffffffe1313c812 */ /* 0x000fc600078ec0ff */
[----:B0-----:R-:W-:-:S04]  /*11690*/  @!P1 IMAD.WIDE R8, R13, 0x4, R4 ;  /* 0x000000040d089825 */ /* 0x001fc800078e0204 */
        /* <DEDUP_REMOVED lines=13> */
.L_x_2232:
        /* <DEDUP_REMOVED lines=12> */
[----:B------:R-:W-:Y:S01]  /*11830*/  ISETP.NE.AND P0, PT, R6, 0x1, PT ;  /* 0x000000010600780c */ /* 0x000fe20003f05270 */
[----:B------:R-:W0:Y:S01]  /*11840*/  S2UR UR7, SR_CTAID.Z ;  /* 0x00000000000779c3 */ /* 0x000e220000002700 */
[----:B------:R-:W-:Y:S01]  /*11850*/  R2UR UR11, R23 ;  /* 0x00000000170b72ca */ /* 0x000fe200000e0000 */
[----:B------:R-:W-:Y:S01]  /*11860*/  ULDC.64 UR8, c[0x0][0xbd0] ;  /* 0x0002f40000087ab9 */ /* 0x000fe20000000a00 */
[----:B------:R-:W-:Y:S01]  /*11870*/  IMAD.MOV.U32 R5, RZ, RZ, R0 ;  /* 0x000000ffff057224 */ /* 0x000fe200078e0000 */
        /* <DEDUP_REMOVED lines=9> */
[----:B------:R-:W-:Y:S01]  /*11910*/  MOV R3, UR5 ;  /* 0x0000000500037c02 */ /* 0x000fe20008000f00 */
[----:B------:R-:W-:Y:S01]  /*11920*/  UIADD3 UR6, UR5, UR6, URZ ;  /* 0x0000000605067290 */ /* 0x000fe2000fffe03f */
[----:B------:R-:W-:Y:S02]  /*11930*/  IMAD.U32 R2, RZ, RZ, UR4 ;  /* 0x00000004ff027e24 */ /* 0x000fe4000f8e00ff */
[----:B------:R-:W-:Y:S02]  /*11940*/  ULDC.64 UR4, c[0x0][0xbe0] ;  /* 0x0002f80000047ab9 */ /* 0x000fe40000000a00 */
[----:B------:R-:W0:Y:S01]  /*11950*/  S2UR UR10, SR_CTAID.Y ;  /* 0x00000000000a79c3 */ /* 0x000e220000002600 */
[----:B------:R-:W-:-:S02]  /*11960*/  IMAD.U32 R3, RZ, RZ, UR6 ;  /* 0x00000006ff037e24 */ /* 0x000fc4000f8e00ff */
[C---:B-1----:R-:W-:Y:S02]  /*11970*/  IMAD R12, R10.reuse, UR8, RZ ;  /* 0x000000080a0c7c24 */ /* 0x042fe4000f8e02ff */
[----:B------:R-:W-:-:S03]  /*11980*/  IMAD.WIDE.U32 R2, R10, UR7, R2 ;  /* 0x000000070a027c25 */ /* 0x000fc6000f8e0002 */
[----:B------:R-:W0:Y:S01]  /*11990*/  LDC R8, c[0x0][0xc50] ;  /* 0x00031400ff087b82 */ /* 0x000e220000000800 */
[----:B--2---:R-:W-:-:S04]  /*119a0*/  @P0 IMAD.HI.U32 R4, R0, R7, RZ ;  /* 0x0000000700040227 */ /* 0x004fc800078e00ff */
[----:B------:R-:W-:Y:S02]  /*119b0*/  IMAD R7, RZ, RZ, -UR11 ;  /* 0x8000000bff077e24 */ /* 0x000fe4000f8e02ff */
[----:B------:R-:W-:Y:S01]  /*119c0*/  IMAD R11, R11, UR7, R12 ;  /* 0x000000070b0b7c24 */ /* 0x000fe2000f8e020c */
[----:B---3--:R-:W-:-:S03]  /*119d0*/  @P0 SHF.R.U32.HI R5, RZ, R9, R4 ;  /* 0x00000009ff050219 */ /* 0x008fc60000011604 */
[----:B------:R-:W-:Y:S02]  /*119e0*/  IMAD.IADD R3, R11, 0x1, R3 ;  /* 0x000000010b037824 */ /* 0x000fe400078e0203 */
[----:B0-----:R-:W-:Y:S01]  /*119f0*/  IMAD R9, R8, R7, UR10 ;  /* 0x0000000a08097e24 */ /* 0x001fe2000f8e0207 */
[----:B------:R-:W-:-:S03]  /*11a00*/  IADD3 R7, -R5, RZ, RZ ;  /* 0x000000ff05077210 */ /* 0x000fc60007ffe1ff */
        /* <DEDUP_REMOVED lines=20> */
.L_x_2191:
        /* <DEDUP_REMOVED lines=18> */
.L_x_2235:
[----:B------:R-:W-:Y:S01]  /*11c70*/  ULDC UR42, c[0x0][0xc50] ;  /* 0x00031400002a7ab9 */ /* 0x000fe20000000800 */
[----:B------:R-:W-:Y:S01]  /*11c80*/  UMOV UR39, UR6 ;  /* 0x0000000600277c82 */ /* 0x000fe20008000000 */
[----:B------:R-:W-:-:S11]  /*11c90*/  UISETP.NE.AND UP0, UPT, UR42, 0x1, UPT ;  /* 0x000000012a00788c */ /* 0x000fd6000bf05270 */
[----:B------:R-:W-:Y:S01]  /*11ca0*/  @UP0 ULDC UR4, c[0x0][0xc54] ;  /* 0x0003150000040ab9 */ /* 0x000fe20000000800 */
[----:B------:R-:W-:Y:S01]  /*11cb0*/  @UP0 ULDC UR7, c[0x0][0xc58] ;  /* 0x0003160000070ab9 */ /* 0x000fe20000000800 */
[----:B------:R-:W-:-:S04]  /*11cc0*/  UIMAD.WIDE.U32 UR4, UR6, UR4, URZ ;  /* 0x00000004060472a5 */ /* 0x000fc8000f8e003f */
[----:B------:R-:W-:-:S12]  /*11cd0*/  @UP0 USHF.R.U32.HI UR39, URZ, UR7, UR5 ;  /* 0x000000073f270299 */ /* 0x000fd80008011605 */
.L_x_2236:
        /* <DEDUP_REMOVED lines=12> */
[----:B0-----:R-:W-:-:S04]  /*11da0*/  ISETP.NE.U32.AND P0, PT, R2, RZ, PT ;  /* 0x000000ff0200720c */ /* 0x001fc80003f05070 */
[----:B------:R-:W-:-:S13]  /*11db0*/  ISETP.NE.AND.EX P0, PT, R3, RZ, PT, P0 ;  /* 0x000000ff0300720c */ /* 0x000fda0003f05300 */
[----:B------:R-:W0:Y:S08]  /*11dc0*/  @P0 LDC.64 R2, c[0x0][0xa28] ;  /* 0x00028a00ff020b82 */ /* 0x000e300000000a00 */
[----:B------:R-:W1:Y:S01]  /*11dd0*/  S2UR UR46, SR_CTAID.X ;  /* 0x00000000002e79c3 */ /* 0x000e620000002500 */
[----:B0-----:R-:W-:-:S05]  /*11de0*/  @P0 IMAD.WIDE R2, R26, 0x4, R2 ;  /* 0x000000041a020825 */ /* 0x001fca00078e0202 */
[----:B------:R0:W5:Y:S01]  /*11df0*/  @P0 LDG.E R23, desc[UR4][R2.64] ;  /* 0x0000000402170981 */ /* 0x000162000c1e1900 */
[----:B------:R-:W-:Y:S01]  /*11e00*/  ULDC UR4, c[0x0][0x448] ;  /* 0x0001120000047ab9 */ /* 0x000fe20000000800 */
[----:B------:R-:W-:Y:S02]  /*11e10*/  USHF.R.U32.HI UR9, URZ, 0x10, UR42 ;  /* 0x000000103f097899 */ /* 0x000fe4000801162a */
[----:B------:R-:W-:Y:S02]  /*11e20*/  UISETP.NE.AND UP1, UPT, UR4, 0x1, UPT ;  /* 0x000000010400788c */ /* 0x000fe4000bf25270 */
[----:B-1----:R-:W-:Y:S01]  /*11e30*/  ULEA UR6, UR46, 0x7f, 0x7 ;  /* 0x0000007f2e067891 */ /* 0x002fe2000f8e383f */
[----:B------:R-:W-:Y:S01]  /*11e40*/  ULDC.64 UR4, c[0x0][0x418] ;  /* 0x0001060000047ab9 */ /* 0x000fe20000000a00 */
[----:B------:R-:W-:Y:S02]  /*11e50*/  UP2UR UR47, UPR, URZ, 0x2 ;  /* 0x000000023f2f7883 */ /* 0x000fe40008000000 */
[----:B------:R-:W-:-:S02]  /*11e60*/  UISETP.NE.U32.AND UP0, UPT, UR4, URZ, UPT ;  /* 0x0000003f0400728c */ /* 0x000fc4000bf05070 */
[----:B------:R-:W-:Y:S02]  /*11e70*/  ULOP3.LUT UR42, UR42, 0xffff, URZ, 0xc0, !UPT ;  /* 0x0000ffff2a2a7892 */ /* 0x000fe4000f8ec03f */
[----:B------:R-:W-:Y:S01]  /*11e80*/  UISETP.NE.AND.EX UP0, UPT, UR5, URZ, UPT, UP0 ;  /* 0x0000003f0500728c */ /* 0x000fe2000bf05300 */
[----:B------:R-:W-:Y:S02]  /*11e90*/  ULDC UR4, c[0x0][0x424] ;  /* 0x0001090000047ab9 */ /* 0x000fe40000000800 */
[----:B------:R-:W-:Y:S01]  /*11ea0*/  @UP1 ULDC UR5, c[0x0][0x44c] ;  /* 0x0001130000051ab9 */ /* 0x000fe20000000800 */
[----:B------:R-:W-:Y:S02]  /*11eb0*/  USEL UR40, UR4, 0x1, UP0 ;  /* 0x0000000104287887 */ /* 0x000fe40008000000 */
[----:B------:R-:W-:Y:S02]  /*11ec0*/  UIMAD.WIDE.U32 UR4, UR6, UR5, URZ ;  /* 0x00000005060472a5 */ /* 0x000fe4000f8e003f */
[----:B------:R-:W-:Y:S01]  /*11ed0*/  UIMAD UR40, UR40, UR7, URZ ;  /* 0x00000007282872a4 */ /* 0x000fe2000f8e023f */
[----:B------:R-:W-:-:S02]  /*11ee0*/  UMOV UR38, URZ ;  /* 0x0000003f00267c82 */ /* 0x000fc40008000000 */
[----:B------:R-:W-:Y:S01]  /*11ef0*/  @UP1 ULDC UR7, c[0x0][0x450] ;  /* 0x0001140000071ab9 */ /* 0x000fe20000000800 */
[----:B------:R-:W-:Y:S02]  /*11f00*/  UIADD3 UR4, UR40, 0x4f, URZ ;  /* 0x0000004f28047890 */ /* 0x000fe4000fffe03f */
[----:B------:R-:W-:Y:S02]  /*11f10*/  @UP1 USHF.R.U32.HI UR6, URZ, UR7, UR5 ;  /* 0x000000073f061299 */ /* 0x000fe40008011605 */
[----:B------:R-:W-:-:S04]  /*11f20*/  UIADD3 UR5, UR40, 0x50, -UR8 ;  /* 0x0000005028057890 */ /* 0x000fc8000fffe808 */
[----:B------:R-:W-:Y:S02]  /*11f30*/  UIADD3 UR6, UR5, UR6, URZ ;  /* 0x0000000605067290 */ /* 0x000fe4000fffe03f */
[----:B------:R-:W-:Y:S02]  /*11f40*/  UIMAD.WIDE UR4, UR4, 0x66666667, URZ ;  /* 0x66666667040478a5 */ /* 0x000fe4000f8e023f */
[----:B------:R-:W-:Y:S02]  /*11f50*/  UIMAD.WIDE UR6, UR6, 0x66666667, URZ ;  /* 0x66666667060678a5 */ /* 0x000fe4000f8e023f */
[----:B------:R-:W-:Y:S02]  /*11f60*/  USHF.R.U32.HI UR41, URZ, 0x1f, UR5 ;  /* 0x0000001f3f297899 */ /* 0x000fe40008011605 */
[----:B------:R-:W-:Y:S02]  /*11f70*/  USHF.R.U32.HI UR43, URZ, 0x1f, UR7 ;  /* 0x0000001f3f2b7899 */ /* 0x000fe40008011607 */
[----:B------:R-:W-:-:S02]  /*11f80*/  ULEA.HI.SX32 UR41, UR5, UR41, 0x1b ;  /* 0x0000002905297291 */ /* 0x000fc4000f8fda3f */
[----:B------:R-:W-:-:S04]  /*11f90*/  ULEA.HI.SX32 UR43, UR7, UR43, 0x1b ;  /* 0x0000002b072b7291 */ /* 0x000fc8000f8fda3f */
[----:B------:R-:W-:-:S04]  /*11fa0*/  UISETP.LT.AND UP0, UPT, UR41, UR43, UPT ;  /* 0x0000002b2900728c */ /* 0x000fc8000bf01270 */
[----:B------:R-:W-:Y:S02]  /*11fb0*/  USEL UR11, UR41, UR43, UP0 ;  /* 0x0000002b290b7287 */ /* 0x000fe40008000000 */
[----:B------:R-:W-:Y:S02]  /*11fc0*/  UISETP.NE.AND UP0, UPT, UR9, URZ, UPT ;  /* 0x0000003f0900728c */ /* 0x000fe4000bf05270 */
[----:B------:R-:W-:-:S06]  /*11fd0*/  UISETP.GE.AND UP1, UPT, UR11, 0x1, UPT ;  /* 0x000000010b00788c */ /* 0x000fcc000bf26270 */
[----:B------:R-:W-:-:S03]  /*11fe0*/  PLOP3.LUT P0, PT, PT, PT, UP1, 0x80, 0x0 ;  /* 0x000000000000781c */ /* 0x000fc60003f0f018 */
[----:B------:R-:W-:-:S10]  /*11ff0*/  @!UP0 ULDC UR9, c[0x0][0x9f0] ;  /* 0x00027c0000098ab9 */ /* 0x000fd40000000800 */
[----:B0-----:R-:W-:Y:S05]  /*12000*/  @!P0 BRA `(.L_x_2238) ;  /* 0x0000000000788947 */ /* 0x001fea0003800000 */
[----:B------:R-:W-:Y:S01]  /*12010*/  IABS R2, UR9 ;  /* 0x0000000900027c13 */ /* 0x000fe20008000000 */
[----:B------:R-:W-:Y:S02]  /*12020*/  UIADD3 UR6, UR9, -0x1, UR11 ;  /* 0xffffffff09067890 */ /* 0x000fe4000fffe00b */
[----:B------:R-:W-:Y:S01]  /*12030*/  IABS R5, UR9 ;  /* 0x0000000900057c13 */ /* 0x000fe20008000000 */
[----:B------:R-:W-:Y:S01]  /*12040*/  UMOV UR4, URZ ;  /* 0x0000003f00047c82 */ /* 0x000fe20008000000 */
[----:B------:R-:W-:Y:S02]  /*12050*/  R2UR UR10, R2 ;  /* 0x00000000020a72ca */ /* 0x000fe400000e0000 */
[----:B------:R-:W-:Y:S01]  /*12060*/  IABS R4, UR6 ;  /* 0x0000000600047c13 */ /* 0x000fe20008000000 */
[----:B------:R-:W-:-:S03]  /*12070*/  ULOP3.LUT UR6, UR6, UR9, URZ, 0x3c, !UPT ;  /* 0x0000000906067292 */ /* 0x000fc6000f8e3c3f */
[----:B------:R-:W-:-:S07]  /*12080*/  R2UR UR8, R4 ;  /* 0x00000000040872ca */ /* 0x000fce00000e0000 */
        /* <DEDUP_REMOVED lines=22> */
.L_x_2238:
[----:B------:R-:W-:Y:S02]  /*121f0*/  UIMAD UR48, UR42, UR38, URZ ;  /* 0x000000262a3072a4 */ /* 0x000fe4000f8e023f */
[----:B------:R-:W-:Y:S02]  /*12200*/  IMAD.U32 R2, RZ, RZ, UR38 ;  /* 0x00000026ff027e24 */ /* 0x000fe4000f8e00ff */
[----:B------:R-:W-:Y:S02]  /*12210*/  IMAD.MOV.U32 R6, RZ, RZ, 0x1 ;  /* 0x00000001ff067424 */ /* 0x000fe400078e00ff */
[----:B------:R-:W-:-:S05]  /*12220*/  IMAD.U32 R19, RZ, RZ, UR48 ;  /* 0x00000030ff137e24 */ /* 0x000fca000f8e00ff */
[----:B------:R-:W-:Y:S02]  /*12230*/  VIADDMNMX R19, R19, R2, UR11, PT ;  /* 0x0000000b13137e46 */ /* 0x000fe4000b800102 */
[----:B------:R-:W-:Y:S02]  /*12240*/  MOV R2, RZ ;  /* 0x000000ff00027202 */ /* 0x000fe40000000f00 */
        /* <DEDUP_REMOVED lines=25> */
.L_x_2239:
        /* <DEDUP_REMOVED lines=20> */
.L_x_2241:
[----:B------:R0:W1:Y:S01]  /*12520*/  LDC.64 R2, c[0x4][R16] ;  /* 0x0100000010027b82 */ /* 0x0000620000000a00 */
[----:B------:R-:W-:Y:S01]  /*12530*/  ULDC.64 UR4, c[0x4][0xa8] ;  /* 0x01002a0000047ab9 */ /* 0x000fe20000000a00 */
[----:B------:R-:W-:Y:S01]  /*12540*/  ULDC.64 UR6, c[0x4][0xb0] ;  /* 0x01002c0000067ab9 */ /* 0x000fe20000000a00 */
[----:B------:R-:W-:Y:S01]  /*12550*/  IMAD.U32 R4, RZ, RZ, UR4 ;  /* 0x00000004ff047e24 */ /* 0x000fe2000f8e00ff */
        /* <DEDUP_REMOVED lines=11> */
.L_x_2240:
[----:B------:R-:W0:Y:S01]  /*12610*/  LDC.64 R2, c[0x0][0x9f8] ;  /* 0x00027e00ff027b82 */ /* 0x000e220000000a00 */
[----:B------:R-:W-:Y:S01]  /*12620*/  IMAD.MOV.U32 R34, RZ, RZ, R26 ;  /* 0x000000ffff227224 */ /* 0x000fe200078e001a */
[----:B------:R-:W-:-:S06]  /*12630*/  ULDC.64 UR4, c[0x0][0x208] ;  /* 0x0000820000047ab9 */ /* 0x000fcc0000000a00 */
[----:B------:R-:W1:Y:S01]  /*12640*/  LDC R18, c[0x0][0x430] ;  /* 0x00010c00ff127b82 */ /* 0x000e620000000800 */
[----:B0-----:R-:W-:-:S04]  /*12650*/  ISETP.NE.U32.AND P0, PT, R2, RZ, PT ;  /* 0x000000ff0200720c */ /* 0x001fc80003f05070 */
[----:B------:R-:W-:-:S13]  /*12660*/  ISETP.NE.AND.EX P0, PT, R3, RZ, PT, P0 ;  /* 0x000000ff0300720c */ /* 0x000fda0003f05300 */
[----:B------:R-:W0:Y:S02]  /*12670*/  @P0 LDC.64 R2, c[0x0][0x9f8] ;  /* 0x00027e00ff020b82 */ /* 0x000e240000000a00 */
[----:B0-----:R-:W-:-:S05]  /*12680*/  @P0 IMAD.WIDE R2, R26, 0x4, R2 ;  /* 0x000000041a020825 */ /* 0x001fca00078e0202 */
[----:B------:R0:W2:Y:S01]  /*12690*/  @P0 LDG.E R34, desc[UR4][R2.64] ;  /* 0x0000000402220981 */ /* 0x0000a2000c1e1900 */
[----:B------:R-:W-:Y:S01]  /*126a0*/  SHF.L.U32 R24, R25, 0x4, RZ ;  /* 0x0000000419187819 */ /* 0x000fe200000006ff */
[----:B------:R-:W-:Y:S01]  /*126b0*/  VIADD R29, R19, 0xffffffff ;  /* 0xffffffff131d7836 */ /* 0x000fe20000000000 */
[----:B------:R-:W-:Y:S02]  /*126c0*/  LOP3.LUT R6, R25, 0x7f, RZ, 0xc0, !PT ;  /* 0x0000007f19067812 */ /* 0x000fe400078ec0ff */
[----:B------:R-:W-:Y:S02]  /*126d0*/  LOP3.LUT R24, R24, 0x70, RZ, 0xc0, !PT ;  /* 0x0000007018187812 */ /* 0x000fe400078ec0ff */
[----:B------:R-:W-:Y:S02]  /*126e0*/  SHF.R.U32.HI R0, RZ, 0x3, R6 ;  /* 0x00000003ff007819 */ /* 0x000fe40000011606 */
[----:B-1----:R-:W-:Y:S02]  /*126f0*/  ISETP.NE.AND P1, PT, R18, 0x1, PT ;  /* 0x000000011200780c */ /* 0x002fe40003f25270 */
[----:B------:R-:W-:-:S02]  /*12700*/  LOP3.LUT R17, R24, R0, RZ, 0xfc, !PT ;  /* 0x0000000018117212 */ /* 0x000fc400078efcff */
[----:B------:R-:W-:-:S03]  /*12710*/  LOP3.LUT R16, R16, 0xffffffbf, RZ, 0xc0, !PT ;  /* 0xffffffbf10107812 */ /* 0x000fc600078ec0ff */
[----:B------:R-:W-:-:S04]  /*12720*/  IMAD R4, R29, 0x50, R17 ;  /* 0x000000501d047824 */ /* 0x000fc800078e0211 */
[C---:B-----5:R-:W-:Y:S01]  /*12730*/  IMAD.IADD R7, R4.reuse, 0x1, R23 ;  /* 0x0000000104077824 */ /* 0x060fe200078e0217 */
[----:B------:R-:W-:Y:S01]  /*12740*/  ISETP.GE.AND P0, PT, R4, UR40, PT ;  /* 0x0000002804007c0c */ /* 0x000fe2000bf06270 */
[----:B------:R-:W1:Y:S01]  /*12750*/  @P1 LDC R0, c[0x0][0x434] ;  /* 0x00010d00ff001b82 */ /* 0x000e620000000800 */
[----:B------:R-:W-:Y:S02]  /*12760*/  @P1 LOP3.LUT R16, R16, 0x40, RZ, 0xfc, !PT ;  /* 0x0000004010101812 */ /* 0x000fe400078efcff */
[----:B------:R-:W-:Y:S02]  /*12770*/  ISETP.GT.U32.OR P0, PT, R17, 0x4f, P0 ;  /* 0x0000004f1100780c */ /* 0x000fe40000704470 */
[----:B------:R-:W-:-:S03]  /*12780*/  MOV R10, R7 ;  /* 0x00000007000a7202 */ /* 0x000fc60000000f00 */
[----:B0-----:R-:W0:Y:S08]  /*12790*/  @P1 LDC R3, c[0x0][0x438] ;  /* 0x00010e00ff031b82 */ /* 0x001e300000000800 */
[----:B------:R-:W3:Y:S08]  /*127a0*/  @!P0 LDC.64 R8, c[0x0][0x428] ;  /* 0x00010a00ff088b82 */ /* 0x000ef00000000a00 */
[----:B------:R-:W4:Y:S01]  /*127b0*/  @!P0 LDC.64 R4, c[0x0][0x418] ;  /* 0x00010600ff048b82 */ /* 0x000f220000000a00 */
[----:B-1----:R-:W-:-:S05]  /*127c0*/  @P1 IMAD.HI.U32 R0, R7, R0, RZ ;  /* 0x0000000007001227 */ /* 0x002fca00078e00ff */
[----:B0-----:R-:W-:-:S04]  /*127d0*/  @P1 SHF.R.U32.HI R10, RZ, R3, R0 ;  /* 0x00000003ff0a1219 */ /* 0x001fc80000011600 */
[--C-:B------:R-:W-:Y:S01]  /*127e0*/  @!P0 SHF.R.S32.HI R3, RZ, 0x1f, R10.reuse ;  /* 0x0000001fff038819 */ /* 0x100fe2000001140a */
[----:B------:R-:W-:Y:S01]  /*127f0*/  @!P0 IMAD.MOV.U32 R2, RZ, RZ, R10 ;  /* 0x000000ffff028224 */ /* 0x000fe200078e000a */
[----:B------:R-:W-:Y:S02]  /*12800*/  LOP3.LUT R16, R16, 0xffffffef, RZ, 0xc0, !PT ;  /* 0xffffffef10107812 */ /* 0x000fe400078ec0ff */
[----:B--2---:R-:W-:Y:S01]  /*12810*/  SHF.R.S32.HI R11, RZ, 0x1f, R34 ;  /* 0x0000001fff0b7819 */ /* 0x004fe20000011422 */
[----:B---3--:R-:W-:-:S04]  /*12820*/  @!P0 IMAD.WIDE.U32 R2, R34, R8, R2 ;  /* 0x0000000822028225 */ /* 0x008fc800078e0002 */
[----:B------:R-:W-:Y:S01]  /*12830*/  @!P0 IMAD R0, R11, R8, RZ ;  /* 0x000000080b008224 */ /* 0x000fe200078e02ff */
[----:B----4-:R-:W-:Y:S01]  /*12840*/  @!P0 LEA R4, P1, R2, R4, 0x2 ;  /* 0x0000000402048211 */ /* 0x010fe200078210ff */
[----:B------:R0:W-:Y:S02]  /*12850*/  STL [R1], R11 ;  /* 0x0000000b01007387 */ /* 0x0001e40000100800 */
[----:B------:R-:W-:-:S04]  /*12860*/  @!P0 IMAD R9, R34, R9, R0 ;  /* 0x0000000922098224 */ /* 0x000fc800078e0200 */
[----:B------:R-:W-:-:S05]  /*12870*/  @!P0 IMAD.IADD R0, R3, 0x1, R9 ;  /* 0x0000000103008824 */ /* 0x000fca00078e0209 */
[----:B------:R-:W-:Y:S02]  /*12880*/  @!P0 LEA.HI.X R5, R2, R5, R0, 0x2, P1 ;  /* 0x0000000502058211 */ /* 0x000fe400008f1400 */
[----:B------:R-:W-:-:S06]  /*12890*/  MOV R0, RZ ;  /* 0x000000ff00007202 */ /* 0x000fcc0000000f00 */
[----:B------:R1:W5:Y:S01]  /*128a0*/  @!P0 LDG.E R0, desc[UR4][R4.64] ;  /* 0x0000000404008981 */ /* 0x000362000c1e1900 */
[----:B------:R-:W-:Y:S01]  /*128b0*/  ULDC UR4, c[0x0][0x2f4] ;  /* 0x0000bd0000047ab9 */ /* 0x000fe20000000800 */
[----:B------:R-:W-:Y:S01]  /*128c0*/  UMOV UR5, 0xffffffff ;  /* 0xffffffff00057882 */ /* 0x000fe20000000000 */
[----:B-1----:R-:W-:-:S05]  /*128d0*/  IMAD.SHL.U32 R4, R25, 0x8, RZ ;  /* 0x0000000819047824 */ /* 0x002fca00078e00ff */
        /* <DEDUP_REMOVED lines=15> */
[----:B0-----:R-:W-:Y:S06]  /*129d0*/  BRA.DIV UR5, `(.L_x_2242) ;  /* 0x0000003205ec7947 */ /* 0x001fec000b800000 */
.L_x_2286:
[----:B------:R-:W2:Y:S01]  /*129e0*/  LDL R2, [R1+0x4] ;  /* 0x0000040001027983 */ /* 0x000ea20000100800 */
[----:B------:R-:W-:Y:S01]  /*129f0*/  ISETP.GT.U32.AND P1, PT, R17, 0x4f, PT ;  /* 0x0000004f1100780c */ /* 0x000fe20003f24070 */
[----:B------:R-:W-:Y:S01]  /*12a00*/  IMAD.U32 R33, RZ, RZ, UR39 ;  /* 0x00000027ff217e24 */ /* 0x000fe2000f8e00ff */
[----:B------:R-:W-:Y:S01]  /*12a10*/  LOP3.LUT R16, R16, 0xfffffffe, RZ, 0xc0, !PT ;  /* 0xfffffffe10107812 */ /* 0x000fe200078ec0ff */
[----:B------:R-:W-:-:S03]  /*12a20*/  IMAD.MOV R8, RZ, RZ, -R10 ;  /* 0x000000ffff087224 */ /* 0x000fc600078e0a0a */
[----:B------:R-:W-:Y:S01]  /*12a30*/  SHF.R.S32.HI R33, RZ, 0x1f, R33 ;  /* 0x0000001fff217819 */ /* 0x000fe20000011421 */
[----:B------:R-:W-:-:S06]  /*12a40*/  IMAD R8, R18, R8, R7 ;  /* 0x0000000812087224 */ /* 0x000fcc00078e0207 */
[----:B------:R-:W-:-:S04]  /*12a50*/  @P1 LOP3.LUT R16, R16, 0x1, RZ, 0xfc, !PT ;  /* 0x0000000110101812 */ /* 0x000fc800078efcff */
[----:B------:R-:W-:Y:S02]  /*12a60*/  LOP3.LUT R16, R16, 0xffffffdf, RZ, 0xc0, !PT ;  /* 0xffffffdf10107812 */ /* 0x000fe400078ec0ff */
[----:B--2---:R-:W-:-:S13]  /*12a70*/  R2UR UR4, R2 ;  /* 0x00000000020472ca */ /* 0x004fda00000e0000 */
[----:B------:R-:W-:-:S06]  /*12a80*/  ULOP3.LUT UR4, UR4, 0x2, URZ, 0xfc, !UPT ;  /* 0x0000000204047892 */ /* 0x000fcc000f8efc3f */
[----:B------:R-:W-:-:S04]  /*12a90*/  MOV R2, UR4 ;  /* 0x0000000400027c02 */ /* 0x000fc80008000f00 */
[----:B------:R-:W-:-:S13]  /*12aa0*/  ISETP.NE.AND P0, PT, R2, 0x3, PT ;  /* 0x000000030200780c */ /* 0x000fda0003f05270 */
[----:B------:R-:W-:Y:S01]  /*12ab0*/  @P0 LOP3.LUT R16, R16, 0x20, RZ, 0xfc, !PT ;  /* 0x0000002010100812 */ /* 0x000fe200078efcff */
[----:B------:R-:W-:Y:S06]  /*12ac0*/  @!P0 BRA `(.L_x_2243) ;  /* 0x0000000000048947 */ /* 0x000fec0003800000 */
[----:B------:R-:W-:Y:S01]  /*12ad0*/  BPT.TRAP 0x1 ;  /* 0x000000040000795c */ /* 0x000fe20000300000 */
.L_x_2243:
        /* <DEDUP_REMOVED lines=26> */
.L_x_2287:
[----:B------:R-:W-:Y:S01]  /*12c80*/  ULDC.64 UR4, c[0x0][0x300] ;  /* 0x0000c00000047ab9 */ /* 0x000fe20000000a00 */
[----:B------:R-:W-:Y:S01]  /*12c90*/  R2UR UR6, R33 ;  /* 0x00000000210672ca */ /* 0x000fe200000e0000 */
[----:B------:R-:W-:Y:S01]  /*12ca0*/  IMAD R7, R7, UR4, RZ ;  /* 0x0000000407077c24 */ /* 0x000fe2000f8e02ff */
[----:B------:R-:W-:Y:S01]  /*12cb0*/  SHF.R.U32.HI R27, RZ, 0x3, R6 ;  /* 0x00000003ff1b7819 */ /* 0x000fe20000011606 */
[----:B0-----:R-:W-:Y:S01]  /*12cc0*/  IMAD.WIDE.U32 R2, R8, UR4, RZ ;  /* 0x0000000408027c25 */ /* 0x001fe2000f8e00ff */
[----:B------:R-:W-:-:S03]  /*12cd0*/  SHF.L.U32 R31, R6, 0x3, RZ ;  /* 0x00000003061f7819 */ /* 0x000fc600000006ff */
[----:B------:R-:W-:Y:S01]  /*12ce0*/  IMAD R7, R8, UR5, R7 ;  /* 0x0000000508077c24 */ /* 0x000fe2000f8e0207 */
[----:B------:R-:W-:Y:S02]  /*12cf0*/  ULDC.64 UR4, c[0x0][0x310] ;  /* 0x0000c40000047ab9 */ /* 0x000fe40000000a00 */
[----:B------:R-:W-:Y:S02]  /*12d00*/  IMAD R5, R5, UR4, RZ ;  /* 0x0000000405057c24 */ /* 0x000fe4000f8e02ff */
[----:B------:R-:W-:Y:S02]  /*12d10*/  IMAD.IADD R3, R3, 0x1, R7 ;  /* 0x0000000103037824 */ /* 0x000fe400078e0207 */
[C---:B------:R-:W-:Y:S02]  /*12d20*/  IMAD R5, R0.reuse, UR5, R5 ;  /* 0x0000000500057c24 */ /* 0x040fe4000f8e0205 */
[----:B------:R-:W-:Y:S01]  /*12d30*/  IMAD.WIDE.U32 R2, R0, UR4, R2 ;  /* 0x0000000400027c25 */ /* 0x000fe2000f8e0002 */
        /* <DEDUP_REMOVED lines=8> */
[----:B------:R-:W-:Y:S01]  /*12dc0*/  LEA R0, P0, R2, UR6, 0x1 ;  /* 0x0000000602007c11 */ /* 0x000fe2000f8008ff */
[----:B------:R-:W-:Y:S01]  /*12dd0*/  UMOV UR4, 0xffffffff ;  /* 0xffffffff00047882 */ /* 0x000fe20000000000 */
[----:B------:R-:W-:Y:S02]  /*12de0*/  LOP3.LUT R3, R4, 0x1c0, RZ, 0xc0, !PT ;  /* 0x000001c004037812 */ /* 0x000fe400078ec0ff */
[----:B------:R-:W-:Y:S01]  /*12df0*/  LEA.HI.X R7, R2, UR7, R7, 0x1, P0 ;  /* 0x0000000702077c11 */ /* 0x000fe200080f0c07 */
[----:B------:R-:W-:Y:S01]  /*12e00*/  IMAD.MOV.U32 R2, RZ, RZ, -0x50 ;  /* 0xffffffb0ff027424 */ /* 0x000fe200078e00ff */
[----:B------:R-:W-:-:S03]  /*12e10*/  LOP3.LUT R4, R3, 0x38, R4, 0xf8, !PT ;  /* 0x0000003803047812 */ /* 0x000fc600078ef804 */
[----:B------:R-:W-:Y:S01]  /*12e20*/  IMAD R6, R29, R2, UR40 ;  /* 0x000000281d067e24 */ /* 0x000fe2000f8e0202 */
[----:B------:R-:W-:-:S03]  /*12e30*/  LOP3.LUT R4, R4, 0x38, R25, 0x78, !PT ;  /* 0x0000003804047812 */ /* 0x000fc600078e7819 */
[----:B------:R-:W-:Y:S01]  /*12e40*/  IMAD.IADD R6, R6, 0x1, -R27 ;  /* 0x0000000106067824 */ /* 0x000fe200078e0a1b */
[----:B------:R-:W-:-:S04]  /*12e50*/  LOP3.LUT R31, R4, 0x200, R31, 0xf8, !PT ;  /* 0x00000200041f7812 */ /* 0x000fc800078ef81f */
        /* <DEDUP_REMOVED lines=44> */
.L_x_2299:
        /* <DEDUP_REMOVED lines=19> */
.L_x_2247:
[----:B------:R-:W-:Y:S05]  /*13250*/  BSYNC B0 ;  /* 0x0000000000007941 */ /* 0x000fea0003800000 */
.L_x_2246:
[----:B------:R-:W-:Y:S01]  /*13260*/  NOP ;  /* 0x0000000000007918 */ /* 0x000fe20000000000 */
[----:B------:R-:W-:Y:S01]  /*13270*/  SYNCS.ARRIVE.TRANS64.RED.A0T1 RZ, [UR44+0x38830], RZ ;  /* 0x038830ffffff79a7 */ /* 0x000fe2000820042c */
[----:B------:R-:W-:Y:S01]  /*13280*/  ARRIVES.LDGSTSBAR.64.TRANSCNT [UR44+0x38830] ;  /* 0x03883000ff0079b0 */ /* 0x000fe20008000aac */
[----:B------:R-:W-:Y:S01]  /*13290*/  NOP ;  /* 0x0000000000007918 */ /* 0x000fe20000000000 */
[----:B------:R-:W-:-:S13]  /*132a0*/  LOP3.LUT P0, RZ, R16, 0x20, RZ, 0xc0, !PT ;  /* 0x0000002010ff7812 */ /* 0x000fda000780c0ff */
[----:B------:R-:W-:Y:S05]  /*132b0*/  @!P0 BRA `(.L_x_2248) ;  /* 0x0000000000048947 */ /* 0x000fea0003800000 */
[----:B------:R-:W-:Y:S01]  /*132c0*/  BPT.TRAP 0x1 ;  /* 0x000000040000795c */ /* 0x000fe20000300000 */
.L_x_2248:
        /* <DEDUP_REMOVED lines=30> */
.L_x_2249:
[----:B0-----:R-:W0:Y:S01]  /*134b0*/  S2R R2, SR_TID.X ;  /* 0x0000000000027919 */ /* 0x001e220000002100 */
[----:B------:R-:W-:Y:S01]  /*134c0*/  UISETP.NE.AND UP0, UPT, UR47, URZ, UPT ;  /* 0x0000003f2f00728c */ /* 0x000fe2000bf05270 */
[----:B------:R-:W-:Y:S01]  /*134d0*/  IMAD.U32 R0, RZ, RZ, UR46 ;  /* 0x0000002eff007e24 */ /* 0x000fe2000f8e00ff */
[----:B------:R-:W1:Y:S01]  /*134e0*/  LDC R7, c[0x0][0x448] ;  /* 0x00011200ff077b82 */ /* 0x000e620000000800 */
[----:B------:R-:W-:Y:S01]  /*134f0*/  IMAD.U32 R4, RZ, RZ, UR36 ;  /* 0x00000024ff047e24 */ /* 0x000fe2000f8e00ff */
[----:B------:R-:W-:Y:S01]  /*13500*/  MOV R5, UR37 ;  /* 0x0000002500057c02 */ /* 0x000fe20008000f00 */
[----:B------:R-:W-:Y:S01]  /*13510*/  IMAD.U32 R3, RZ, RZ, UR45 ;  /* 0x0000002dff037e24 */ /* 0x000fe2000f8e00ff */
[----:B------:R-:W-:-:S05]  /*13520*/  PLOP3.LUT P0, PT, PT, PT, UP0, 0x80, 0x0 ;  /* 0x000000000000781c */ /* 0x000fca0003f0f008 */
[----:B------:R-:W-:Y:S01]  /*13530*/  @UP0 ULDC UR4, c[0x0][0x44c] ;  /* 0x0001130000040ab9 */ /* 0x000fe20000000800 */
[----:B0-----:R-:W-:-:S04]  /*13540*/  LOP3.LUT R2, R2, 0x7f, RZ, 0xc0, !PT ;  /* 0x0000007f02027812 */ /* 0x001fc800078ec0ff */
[----:B------:R-:W-:-:S04]  /*13550*/  SHF.R.U32.HI R2, RZ, 0x3, R2 ;  /* 0x00000003ff027819 */ /* 0x000fc80000011602 */
[----:B------:R-:W-:-:S05]  /*13560*/  LOP3.LUT R2, R24, R2, RZ, 0xfc, !PT ;  /* 0x0000000218027212 */ /* 0x000fca00078efcff */
[----:B------:R-:W-:-:S04]  /*13570*/  IMAD R0, R0, 0x80, R2 ;  /* 0x0000008000007824 */ /* 0x000fc800078e0202 */
[----:B------:R-:W-:Y:S01]  /*13580*/  @P0 IMAD.HI.U32 R2, R0, UR4, RZ ;  /* 0x0000000400020c27 */ /* 0x000fe2000f8e00ff */
[----:B------:R-:W-:Y:S01]  /*13590*/  PLOP3.LUT P0, PT, PT, PT, UP0, 0x80, 0x0 ;  /* 0x000000000000781c */ /* 0x000fe20003f0f008 */
[----:B------:R-:W-:Y:S01]  /*135a0*/  @UP0 ULDC UR4, c[0x0][0x450] ;  /* 0x0001140000040ab9 */ /* 0x000fe20000000800 */
[----:B------:R-:W-:-:S11]  /*135b0*/  MOV R9, R0 ;  /* 0x0000000000097202 */ /* 0x000fd60000000f00 */
[----:B------:R-:W-:Y:S01]  /*135c0*/  @P0 SHF.R.U32.HI R9, RZ, UR4, R2 ;  /* 0x00000004ff090c19 */ /* 0x000fe20008011602 */
[----:B------:R-:W-:Y:S01]  /*135d0*/  ULDC.64 UR4, c[0x0][0x2e0] ;  /* 0x0000b80000047ab9 */ /* 0x000fe20000000a00 */
[----:B------:R-:W-:Y:S02]  /*135e0*/  IMAD.MOV.U32 R2, RZ, RZ, R4 ;  /* 0x000000ffff027224 */ /* 0x000fe400078e0004 */
[----:B------:R-:W-:Y:S01]  /*135f0*/  IADD3 R5, -R9, RZ, RZ ;  /* 0x000000ff09057210 */ /* 0x000fe20007ffe1ff */
[----:B------:R-:W-:Y:S02]  /*13600*/  IMAD R25, R25, UR4, RZ ;  /* 0x0000000419197c24 */ /* 0x000fe4000f8e02ff */
[----:B------:R-:W-:-:S04]  /*13610*/  IMAD.WIDE.U32 R2, R26, UR4, R2 ;  /* 0x000000041a027c25 */ /* 0x000fc8000f8e0002 */
[----:B-1----:R-:W-:Y:S01]  /*13620*/  IMAD R5, R7, R5, R0 ;  /* 0x0000000507057224 */ /* 0x002fe200078e0200 */
[----:B------:R-:W-:Y:S01]  /*13630*/  SHF.R.S32.HI R0, RZ, 0x1f, R9 ;  /* 0x0000001fff007819 */ /* 0x000fe20000011409 */
[----:B------:R-:W-:Y:S01]  /*13640*/  IMAD R25, R26, UR5, R25 ;  /* 0x000000051a197c24 */ /* 0x000fe2000f8e0219 */
[----:B------:R-:W-:-:S03]  /*13650*/  ULDC.64 UR4, c[0x0][0x2d0] ;  /* 0x0000b40000047ab9 */ /* 0x000fc60000000a00 */
[----:B------:R-:W-:Y:S02]  /*13660*/  IMAD.IADD R3, R3, 0x1, R25 ;  /* 0x0000000103037824 */ /* 0x000fe400078e0219 */
[----:B------:R-:W-:Y:S02]  /*13670*/  IMAD R0, R0, UR4, RZ ;  /* 0x0000000400007c24 */ /* 0x000fe4000f8e02ff */
        /* <DEDUP_REMOVED lines=19> */
[----:B------:R-:W-:Y:S01]  /*137b0*/  SHFL.IDX PT, R3, R6, RZ, 0x181f ;  /* 0x00181fff06037589 */ /* 0x000fe200000e0000 */
[----:B------:R-:W-:Y:S01]  /*137c0*/  MOV R8, UR46 ;  /* 0x0000002e00087c02 */ /* 0x000fe20008000f00 */
[----:B------:R-:W-:Y:S01]  /*137d0*/  ULDC UR4, c[0x0][0x288] ;  /* 0x0000a20000047ab9 */ /* 0x000fe20000000800 */
[----:B------:R-:W-:Y:S01]  /*137e0*/  ULDC.64 UR6, c[0x0][0x208] ;  /* 0x0000820000067ab9 */ /* 0x000fe20000000a00 */
[----:B------:R-:W0:Y:S01]  /*137f0*/  SHFL.IDX PT, R2, R0, RZ, 0x181f ;  /* 0x00181fff00027589 */ /* 0x000e2200000e0000 */
[----:B------:R-:W-:Y:S02]  /*13800*/  IMAD R7, R7, UR4, RZ ;  /* 0x0000000407077c24 */ /* 0x000fe4000f8e02ff */
[----:B------:R-:W-:Y:S01]  /*13810*/  IMAD R8, R8, 0x80, R27 ;  /* 0x0000008008087824 */ /* 0x000fe200078e021b */
[----:B------:R-:W-:Y:S03]  /*13820*/  SHFL.IDX PT, R5, R6, 0x1, 0x181f ;  /* 0x00381f0006057f89 */ /* 0x000fe600000e0000 */
[C---:B------:R-:W-:Y:S01]  /*13830*/  VIADD R10, R8.reuse, 0x10 ;  /* 0x00000010080a7836 */ /* 0x040fe20000000000 */
[----:B------:R-:W-:Y:S01]  /*13840*/  ISETP.GE.AND P0, PT, R8, R7, PT ;  /* 0x000000070800720c */ /* 0x000fe20003f06270 */
[----:B------:R-:W1:Y:S04]  /*13850*/  SHFL.IDX PT, R4, R0, 0x1, 0x181f ;  /* 0x00381f0000047f89 */ /* 0x000e6800000e0000 */
[----:B------:R-:W-:Y:S08]  /*13860*/  SHFL.IDX PT, R14, R0, 0x7, 0x181f ;  /* 0x00f81f00000e7f89 */ /* 0x000ff000000e0000 */
[----:B------:R-:W-:Y:S01]  /*13870*/  @!P0 LEA R9, R31, UR44, 0x1 ;  /* 0x0000002c1f098c11 */ /* 0x000fe2000f8e08ff */
[----:B0-----:R-:W-:-:S05]  /*13880*/  @!P0 IMAD.WIDE.U32 R2, R22, 0x2, R2 ;  /* 0x0000000216028825 */ /* 0x001fca00078e0002 */
[----:B------:R-:W-:Y:S04]  /*13890*/  @!P0 LDGSTS.E.BYPASS.LTC128B.128 [R9+0x14400], desc[UR6][R2.64], !P4 ;  /* 0x1440000002098fae */ /* 0x000fe8000e101d46 */
[----:B------:R-:W-:Y:S04]  /*138a0*/  @!P0 LDGSTS.E.BYPASS.LTC128B.128 [R9+0x18400], desc[UR6][R2.64+0x80], !P3 ;  /* 0x1840008002098fae */ /* 0x000fe8000d901d46 */
[----:B------:R-:W-:Y:S04]  /*138b0*/  @!P0 LDGSTS.E.BYPASS.LTC128B.128 [R9+0x1c400], desc[UR6][R2.64+0x100], !P2 ;  /* 0x1c40010002098fae */ /* 0x000fe8000d101d46 */
[----:B------:R0:W-:Y:S01]  /*138c0*/  @!P0 LDGSTS.E.BYPASS.LTC128B.128 [R9+0x20400], desc[UR6][R2.64+0x180], !P1 ;  /* 0x2040018002098fae */ /* 0x0001e2000c901d46 */
[----:B------:R-:W-:-:S02]  /*138d0*/  ISETP.GE.AND P0, PT, R10, R7, PT ;  /* 0x000000070a00720c */ /* 0x000fc40003f06270 */
[----:B------:R-:W-:Y:S01]  /*138e0*/  IADD3 R10, R8, 0x20, RZ ;  /* 0x00000020080a7810 */ /* 0x000fe20007ffe0ff */
        /* <DEDUP_REMOVED lines=56> */
.L_x_2316:
[----:B------:R-:W-:Y:S01]  /*13c70*/  VIADD R8, R8, 0x70 ;  /* 0x0000007008087836 */ /* 0x000fe20000000000 */
[----:B------:R-:W-:Y:S01]  /*13c80*/  BSSY B0, `(.L_x_2251) ;  /* 0x000000f000007945 */ /* 0x000fe20003800000 */
[----:B-1----:R-:W-:Y:S01]  /*13c90*/  MOV R2, R14 ;  /* 0x0000000e00027202 */ /* 0x002fe20000000f00 */
[----:B------:R-:W-:Y:S02]  /*13ca0*/  IMAD.MOV.U32 R3, RZ, RZ, R6 ;  /* 0x000000ffff037224 */ /* 0x000fe400078e0006 */
[----:B------:R-:W-:-:S13]  /*13cb0*/  ISETP.GE.AND P0, PT, R8, R7, PT ;  /* 0x000000070800720c */ /* 0x000fda0003f06270 */
        /* <DEDUP_REMOVED lines=11> */
.L_x_2252:
[----:B------:R-:W-:Y:S05]  /*13d70*/  BSYNC B0 ;  /* 0x0000000000007941 */ /* 0x000fea0003800000 */
.L_x_2251:
[----:B------:R-:W-:Y:S01]  /*13d80*/  NOP ;  /* 0x0000000000007918 */ /* 0x000fe20000000000 */
[----:B------:R-:W-:Y:S01]  /*13d90*/  SYNCS.ARRIVE.TRANS64.RED.A0T1 RZ, [UR44+0x38800], RZ ;  /* 0x038800ffffff79a7 */ /* 0x000fe2000820042c */
[----:B------:R-:W-:Y:S01]  /*13da0*/  IMAD.MOV.U32 R0, RZ, RZ, 0x1 ;  /* 0x00000001ff007424 */ /* 0x000fe200078e00ff */
[----:B------:R-:W-:Y:S01]  /*13db0*/  IADD3 R19, R19, -0x2, RZ ;  /* 0xfffffffe13137810 */ /* 0x000fe20007ffe0ff */
[----:B------:R-:W-:Y:S01]  /*13dc0*/  ARRIVES.LDGSTSBAR.64.TRANSCNT [UR44+0x38800] ;  /* 0x03880000ff0079b0 */ /* 0x000fe20008000aac */
[----:B------:R-:W-:Y:S02]  /*13dd0*/  IMAD.MOV.U32 R26, RZ, RZ, 0x1 ;  /* 0x00000001ff1a7424 */ /* 0x000fe400078e00ff */
[----:B------:R-:W-:Y:S01]  /*13de0*/  SHF.L.U32 R0, R0, 0x1f, RZ ;  /* 0x0000001f00007819 */ /* 0x000fe200000006ff */
[----:B------:R-:W-:Y:S01]  /*13df0*/  NOP ;  /* 0x0000000000007918 */ /* 0x000fe20000000000 */
[----:B------:R-:W-:Y:S02]  /*13e00*/  SYNCS.ARRIVE.TRANS64.A1T0 RZ, [UR44+0x38800], RZ ;  /* 0x038800ffffff79a7 */ /* 0x000fe4000810002c */
[----:B------:R-:W1:Y:S02]  /*13e10*/  SYNCS.PHASECHK.TRANS64.TRYWAIT P0, [UR44+0x38820], R0 ;  /* 0x03882000ff0075a7 */ /* 0x000e64000800016c */
[----:B-1----:R-:W-:Y:S05]  /*13e20*/  @!P0 BRA `(.L_x_2253) ;  /* 0x0000003000888947 */ /* 0x002fea0003800000 */
.L_x_2317:
[----:B------:R-:W-:Y:S01]  /*13e30*/  ISETP.GE.AND P0, PT, R19, UR48, PT ;  /* 0x0000003013007c0c */ /* 0x000fe2000bf06270 */
[----:B------:R-:W-:-:S12]  /*13e40*/  IMAD.MOV.U32 R21, RZ, RZ, RZ ;  /* 0x000000ffff157224 */ /* 0x000fd800078e00ff */
[----:B------:R-:W-:Y:S05]  /*13e50*/  @!P0 BRA `(.L_x_2254) ;  /* 0x0000001000888947 */ /* 0x000fea0003800000 */
[----:B0-----:R-:W0:Y:S01]  /*13e60*/  S2R R2, SR_TID.X ;  /* 0x0000000000027919 */ /* 0x001e220000002100 */
[----:B------:R-:W-:Y:S01]  /*13e70*/  UIADD3 UR4, UR42, 0x1, URZ ;  /* 0x000000012a047890 */ /* 0x000fe2000fffe03f */
[----:B------:R-:W-:Y:S01]  /*13e80*/  LOP3.LUT R0, RZ, UR41, RZ, 0x33, !PT ;  /* 0x00000029ff007c12 */ /* 0x000fe2000f8e33ff */
[----:B------:R-:W-:Y:S01]  /*13e90*/  ULOP3.LUT UR5, URZ, UR43, URZ, 0x33, !UPT ;  /* 0x0000002b3f057292 */ /* 0x000fe2000f8e333f */
[----:B------:R-:W-:Y:S01]  /*13ea0*/  BSSY B0, `(.L_x_2254) ;  /* 0x000011d000007945 */ /* 0x000fe20003800000 */
[----:B------:R-:W-:Y:S01]  /*13eb0*/  UIMAD UR4, UR4, UR38, URZ ;  /* 0x00000026040472a4 */ /* 0x000fe2000f8e023f */
[----:B------:R-:W-:-:S05]  /*13ec0*/  MOV R20, RZ ;  /* 0x000000ff00147202 */ /* 0x000fca0000000f00 */
[----:B------:R-:W-:Y:S01]  /*13ed0*/  LOP3.LUT R3, RZ, UR4, RZ, 0x33, !PT ;  /* 0x00000004ff037c12 */ /* 0x000fe2000f8e33ff */
[----:B------:R-:W-:Y:S02]  /*13ee0*/  ULDC UR4, c[0x0][0x2f4] ;  /* 0x0000bd0000047ab9 */ /* 0x000fe40000000800 */
[----:B------:R-:W-:Y:S02]  /*13ef0*/  ISETP.GE.AND P4, PT, R22, UR4, PT ;  /* 0x0000000416007c0c */ /* 0x000fe4000bf86270 */
[----:B------:R-:W-:Y:S02]  /*13f00*/  VIMNMX3 R0, R0, UR5, R3, !PT ;  /* 0x0000000500007c0f */ /* 0x000fe4000f800103 */
        /* <DEDUP_REMOVED lines=9> */
[----:B------:R-:W-:Y:S01]  /*13fa0*/  IADD3 R3, R23, -0xf0, RZ ;  /* 0xffffff1017037810 */ /* 0x000fe20007ffe0ff */
[----:B------:R-:W-:Y:S02]  /*13fb0*/  IMAD.MOV.U32 R23, RZ, RZ, 0x1 ;  /* 0x00000001ff177424 */ /* 0x000fe400078e00ff */
[C---:B------:R-:W-:Y:S02]  /*13fc0*/  IMAD R5, R0.reuse, 0x50, R5 ;  /* 0x0000005000057824 */ /* 0x040fe400078e0205 */
[----:B------:R-:W-:Y:S02]  /*13fd0*/  IMAD R10, R0, -0x50, R3 ;  /* 0xffffffb0000a7824 */ /* 0x000fe400078e0203 */
[----:B------:R-:W-:-:S07]  /*13fe0*/  VIADD R0, R5, 0xa0 ;  /* 0x000000a005007836 */ /* 0x000fce0000000000 */
.L_x_2267:
        /* <DEDUP_REMOVED lines=37> */
.L_x_2255:
[----:B------:R-:W-:Y:S01]  /*14240*/  LEA R19, R21, UR44, 0x3 ;  /* 0x0000002c15137c11 */ /* 0x000fe2000f8e18ff */
[----:B------:R-:W-:Y:S01]  /*14250*/  BSSY B1, `(.L_x_2256) ;  /* 0x0000004000017945 */ /* 0x000fe20003800000 */
[----:B------:R-:W-:-:S04]  /*14260*/  SHF.L.U32 R2, R26, 0x1f, RZ ;  /* 0x0000001f1a027819 */ /* 0x000fc800000006ff */
[----:B------:R-:W1:Y:S02]  /*14270*/  SYNCS.PHASECHK.TRANS64.TRYWAIT P0, [R19+URZ+0x38840], R2 ;  /* 0x03884002130075a7 */ /* 0x000e64000800017f */
[----:B-1----:R-:W-:Y:S05]  /*14280*/  @!P0 BRA `(.L_x_2257) ;  /* 0x0000002c00888947 */ /* 0x002fea0003800000 */
.L_x_2318:
[----:B------:R-:W-:Y:S05]  /*14290*/  BSYNC B1 ;  /* 0x0000000000017941 */ /* 0x000fea0003800000 */
.L_x_2256:
        /* <DEDUP_REMOVED lines=73> */
.L_x_2330:
        /* <DEDUP_REMOVED lines=18> */
.L_x_2259:
        /* <DEDUP_REMOVED lines=10> */
.L_x_2260:
[----:B------:R1:W-:Y:S01]  /*148f0*/  SYNCS.ARRIVE.TRANS64.A1T0 RZ, [R19+URZ+0x38830], RZ ;  /* 0x038830ff13ff79a7 */ /* 0x0003e2000810003f */
[----:B------:R-:W-:Y:S05]  /*14900*/  @!P6 BRA `(.L_x_2261) ;  /* 0x000000000004e947 */ /* 0x000fea0003800000 */
[----:B------:R-:W-:Y:S01]  /*14910*/  BPT.TRAP 0x1 ;  /* 0x000000040000795c */ /* 0x000fe20000300000 */
.L_x_2261:
[----:B0-----:R-:W-:Y:S01]  /*14920*/  SHF.L.U32 R3, R23, 0x1f, RZ ;  /* 0x0000001f17037819 */ /* 0x001fe200000006ff */
[----:B------:R-:W-:Y:S01]  /*14930*/  BSSY B1, `(.L_x_2262) ;  /* 0x0000004000017945 */ /* 0x000fe20003800000 */
[----:B------:R-:W-:-:S04]  /*14940*/  LEA R4, R20, UR44, 0x3 ;  /* 0x0000002c14047c11 */ /* 0x000fc8000f8e18ff */
[----:B------:R-:W0:Y:S02]  /*14950*/  SYNCS.PHASECHK.TRANS64.TRYWAIT P0, [R4+URZ+0x38860], R3 ;  /* 0x03886003040075a7 */ /* 0x000e24000800017f */
[----:B0-----:R-:W-:Y:S05]  /*14960*/  @!P0 BRA `(.L_x_2263) ;  /* 0x0000002c00b08947 */ /* 0x001fea0003800000 */
.L_x_2331:
[----:B------:R-:W-:Y:S05]  /*14970*/  BSYNC B1 ;  /* 0x0000000000017941 */ /* 0x000fea0003800000 */
.L_x_2262:
        /* <DEDUP_REMOVED lines=56> */
.L_x_2343:
        /* <DEDUP_REMOVED lines=26> */
.L_x_2265:
        /* <DEDUP_REMOVED lines=10> */
.L_x_2266:
        /* <DEDUP_REMOVED lines=20> */
.L_x_2254:
[----:B------:R-:W-:-:S13]  /*15080*/  LOP3.LUT P0, RZ, R16, 0x20, RZ, 0xc0, !PT ;  /* 0x0000002010ff7812 */ /* 0x000fda000780c0ff */
[----:B------:R-:W-:Y:S05]  /*15090*/  @!P0 BRA `(.L_x_2268) ;  /* 0x0000000000048947 */ /* 0x000fea0003800000 */
[----:B------:R-:W-:Y:S01]  /*150a0*/  BPT.TRAP 0x1 ;  /* 0x000000040000795c */ /* 0x000fe20000300000 */
.L_x_2268:
        /* <DEDUP_REMOVED lines=12> */
.L_x_2344:
[----:B------:R-:W-:Y:S05]  /*15170*/  BSYNC B0 ;  /* 0x0000000000007941 */ /* 0x000fea0003800000 */
.L_x_2269:
        /* <DEDUP_REMOVED lines=62> */
.L_x_2356:
        /* <DEDUP_REMOVED lines=17> */
.L_x_2272:
        /* <DEDUP_REMOVED lines=10> */
.L_x_2273:
[----:B------:R-:W-:Y:S01]  /*15710*/  VIADD R2, R21, 0x1 ;  /* 0x0000000115027836 */ /* 0x000fe20000000000 */
[----:B------:R1:W-:Y:S04]  /*15720*/  SYNCS.ARRIVE.TRANS64.A1T0 RZ, [R0+URZ+0x38850], RZ ;  /* 0x038850ff00ff79a7 */ /* 0x0003e8000810003f */
[----:B------:R-:W-:-:S04]  /*15730*/  ISETP.NE.AND P0, PT, R2, 0x2, PT ;  /* 0x000000020200780c */ /* 0x000fc80003f05270 */
[----:B------:R-:W-:Y:S02]  /*15740*/  SEL R3, RZ, 0x1, P0 ;  /* 0x00000001ff037807 */ /* 0x000fe40000000000 */
[----:B------:R-:W-:Y:S02]  /*15750*/  SEL R2, R2, RZ, P0 ;  /* 0x000000ff02027207 */ /* 0x000fe40000000000 */
[----:B-1----:R-:W-:-:S07]  /*15760*/  LOP3.LUT R0, R26, R3, RZ, 0x3c, !PT ;  /* 0x000000031a007212 */ /* 0x002fce00078e3cff */
.L_x_2237:
[----:B0-----:R-:W0:Y:S01]  /*15770*/  S2R R4, SR_CgaCtaId ;  /* 0x0000000000047919 */ /* 0x001e220000008800 */
[----:B------:R-:W-:Y:S02]  /*15780*/  MOV R3, 0x400 ;  /* 0x0000040000037802 */ /* 0x000fe40000000f00 */
[----:B------:R-:W-:Y:S02]  /*15790*/  SHF.L.U32 R6, R6, 0x1f, RZ ;  /* 0x0000001f06067819 */ /* 0x000fe400000006ff */
[----:B0-----:R-:W-:-:S04]  /*157a0*/  LEA R7, R4, R3, 0x18 ;  /* 0x0000000304077211 */ /* 0x001fc800078ec0ff */
[----:B------:R-:W0:Y:S02]  /*157b0*/  SYNCS.PHASECHK.TRANS64.TRYWAIT P0, [R7+URZ+0x38820], R6 ;  /* 0x03882006070075a7 */ /* 0x000e24000800017f */
[----:B0-----:R-:W-:Y:S05]  /*157c0*/  @!P0 BRA `(.L_x_2274) ;  /* 0x0000002c00fc8947 */ /* 0x001fea0003800000 */
.L_x_2357:
[----:B------:R-:W-:-:S03]  /*157d0*/  UMOV UR4, 0xffffffff ;  /* 0xffffffff00047882 */ /* 0x000fc60000000000 */
[----:B------:R-:W-:Y:S05]  /*157e0*/  BRA.DIV UR4, `(.L_x_2275) ;  /* 0x0000003204087947 */ /* 0x000fea000b800000 */
[----:B------:R-:W1:Y:S02]  /*157f0*/  S2R R3, SR_TID.X ;  /* 0x0000000000037919 */ /* 0x000e640000002100 */
[----:B-1----:R-:W-:-:S04]  /*15800*/  SHF.R.U32.HI R3, RZ, 0x5, R3 ;  /* 0x00000005ff037819 */ /* 0x002fc80000011603 */
[----:B------:R-:W-:-:S05]  /*15810*/  LOP3.LUT R3, R3, 0x3, RZ, 0xc0, !PT ;  /* 0x0000000303037812 */ /* 0x000fca00078ec0ff */
[----:B------:R1:W2:Y:S02]  /*15820*/  SHFL.IDX PT, R14, R3, RZ, 0x1f ;  /* 0x00001fff030e7589 */ /* 0x0002a400000e0000 */
.L_x_2360:
[----:B--2---:R-:W-:-:S13]  /*15830*/  ISETP.NE.AND P0, PT, R14, RZ, PT ;  /* 0x000000ff0e00720c */ /* 0x004fda0003f05270 */
[----:B------:R-:W-:Y:S05]  /*15840*/  @P0 BRA `(.L_x_2193) ;  /* 0x0000000000900947 */ /* 0x000fea0003800000 */
[----:B------:R-:W-:-:S03]  /*15850*/  UMOV UR4, 0xffffffff ;  /* 0xffffffff00047882 */ /* 0x000fc60000000000 */
[----:B------:R-:W-:Y:S05]  /*15860*/  BRA.DIV UR4, `(.L_x_2276) ;  /* 0x00000032041c7947 */ /* 0x000fea000b800000 */
[----:B------:R-:W-:-:S13]  /*15870*/  ELECT P6, URZ, PT ;  /* 0x00000000003f782f */ /* 0x000fda00038c0000 */
.L_x_2363:
        /* <DEDUP_REMOVED lines=8> */
.L_x_2277:
[C---:B------:R-:W-:Y:S01]  /*15900*/  LEA R5, R2.reuse, R7, 0x3 ;  /* 0x0000000702057211 */ /* 0x040fe200078e18ff */
[----:B------:R-:W-:Y:S01]  /*15910*/  VIADD R2, R2, 0x1 ;  /* 0x0000000102027836 */ /* 0x000fe20000000000 */
[----:B------:R-:W-:-:S04]  /*15920*/  SHF.L.U32 R4, R0, 0x1f, RZ ;  /* 0x0000001f00047819 */ /* 0x000fc800000006ff */
[----:B------:R-:W1:Y:S01]  /*15930*/  SYNCS.PHASECHK.TRANS64.TRYWAIT P1, [R5+URZ+0x38840], R4 ;  /* 0x03884004050075a7 */ /* 0x000e62000802017f */
[----:B------:R-:W-:-:S04]  /*15940*/  ISETP.NE.AND P2, PT, R2, 0x2, PT ;  /* 0x000000020200780c */ /* 0x000fc80003f45270 */
[----:B------:R-:W-:Y:S01]  /*15950*/  SEL R3, RZ, 0x1, P2 ;  /* 0x00000001ff037807 */ /* 0x000fe20001000000 */
[----:B-1----:R-:W-:Y:S08]  /*15960*/  @!P1 BRA `(.L_x_2278) ;  /* 0x0000002c00fc9947 */ /* 0x002ff00003800000 */
.L_x_2364:
[----:B------:R-:W-:Y:S02]  /*15970*/  SEL R2, R2, RZ, P2 ;  /* 0x000000ff02027207 */ /* 0x000fe40001000000 */
[----:B------:R-:W-:Y:S01]  /*15980*/  LOP3.LUT R0, R0, R3, RZ, 0x3c, !PT ;  /* 0x0000000300007212 */ /* 0x000fe200078e3cff */
[----:B------:R-:W-:Y:S06]  /*15990*/  @!P0 BRA `(.L_x_2279) ;  /* 0x0000000000048947 */ /* 0x000fec0003800000 */
[----:B------:R-:W-:Y:S01]  /*159a0*/  BPT.TRAP 0x1 ;  /* 0x000000040000795c */ /* 0x000fe20000300000 */
.L_x_2279:
[----:B------:R-:W-:Y:S01]  /*159b0*/  IMAD R3, R2, 0x8, R7 ;  /* 0x0000000802037824 */ /* 0x000fe200078e0207 */
[----:B------:R-:W-:-:S04]  /*159c0*/  SHF.L.U32 R0, R0, 0x1f, RZ ;  /* 0x0000001f00007819 */ /* 0x000fc800000006ff */
[----:B------:R-:W2:Y:S02]  /*159d0*/  SYNCS.PHASECHK.TRANS64.TRYWAIT P1, [R3+URZ+0x38840], R0 ;  /* 0x03884000030075a7 */ /* 0x000ea4000802017f */
[----:B--2---:R-:W-:Y:S05]  /*159e0*/  @!P1 BRA `(.L_x_2280) ;  /* 0x0000002c00f09947 */ /* 0x004fea0003800000 */
.L_x_2365:
[----:B------:R-:W-:Y:S05]  /*159f0*/  @!P0 BRA `(.L_x_2281) ;  /* 0x0000000000048947 */ /* 0x000fea0003800000 */
[----:B------:R-:W-:Y:S01]  /*15a00*/  BPT.TRAP 0x1 ;  /* 0x000000040000795c */ /* 0x000fe20000300000 */
.L_x_2281:
[----:B------:R-:W3:Y:S02]  /*15a10*/  SYNCS.PHASECHK.TRANS64.TRYWAIT P1, [R5+URZ+0x38860], R4 ;  /* 0x03886004050075a7 */ /* 0x000ee4000802017f */
[----:B---3--:R-:W-:Y:S05]  /*15a20*/  @!P1 BRA `(.L_x_2282) ;  /* 0x0000002c00f49947 */ /* 0x008fea0003800000 */
.L_x_2366:
[----:B------:R-:W-:Y:S05]  /*15a30*/  @!P0 BRA `(.L_x_2283) ;  /* 0x0000000000048947 */ /* 0x000fea0003800000 */
[----:B------:R-:W-:Y:S01]  /*15a40*/  BPT.TRAP 0x1 ;  /* 0x000000040000795c */ /* 0x000fe20000300000 */
.L_x_2283:
[----:B----4-:R4:W0:Y:S02]  /*15a50*/  SYNCS.PHASECHK.TRANS64.TRYWAIT P0, [R3+URZ+0x38860], R0 ;  /* 0x03886000030075a7 */ /* 0x010824000800017f */
[----:B0-----:R-:W-:Y:S05]  /*15a60*/  @!P0 NANOSLEEP.SYNCS 0x989680 ;  /* 0x009896800000895d */ /* 0x001fea0003900000 */
[----:B------:R-:W0:Y:S02]  /*15a70*/  @!P0 SYNCS.PHASECHK.TRANS64 P0, [R3+URZ+0x38860], R0 ;  /* 0x03886000030085a7 */ /* 0x000e24000800007f */
[----:B0-----:R-:W-:Y:S05]  /*15a80*/  @!P0 BRA `(.L_x_2283) ;  /* 0xfffffffc00f08947 */ /* 0x001fea000383ffff */
.L_x_2193:
[----:B------:R-:W-:Y:S05]  /*15a90*/  BSYNC B6 ;  /* 0x0000000000067941 */ /* 0x000fea0003800000 */
.L_x_2190:
[----:B------:R-:W-:Y:S05]  /*15aa0*/  EXIT ;  /* 0x000000000000794d */ /* 0x000fea0003800000 */
.L_x_2197:
[----:B------:R-:W-:-:S13]  /*15ab0*/  R2UR UR4, R16 ;  /* 0x00000000100472ca */ /* 0x000fda00000e0000 */
[----:B0-----:R-:W-:-:S04]  /*15ac0*/  MOV R3, UR4 ;  /* 0x0000000400037c02 */ /* 0x001fc80008000f00 */
[----:B------:R0:W1:Y:S03]  /*15ad0*/  SYNCS.PHASECHK.TRANS64.TRYWAIT P0, [R3+URZ+0x38800], R0 ;  /* 0x03880000030075a7 */ /* 0x000066000800017f */
[----:B-1----:R-:W-:Y:S05]  /*15ae0*/  @!P0 NANOSLEEP.SYNCS 0x989680 ;  /* 0x009896800000895d */ /* 0x002fea0003900000 */
[----:B------:R-:W1:Y:S02]  /*15af0*/  @!P0 SYNCS.PHASECHK.TRANS64 P0, [R3+URZ+0x38800], R0 ;  /* 0x03880000030085a7 */ /* 0x000e64000800007f */
[----:B-1----:R-:W-:Y:S05]  /*15b00*/  @!P0 BRA `(.L_x_2197) ;  /* 0xfffffffc00e88947 */ /* 0x002fea000383ffff */
[----:B------:R-:W-:Y:S05]  /*15b10*/  BRA `(.L_x_2284) ;  /* 0xfffffeb800b47947 */ /* 0x000fea000383ffff */
.L_x_2201:
[----:B------:R-:W-:-:S13]  /*15b20*/  R2UR UR4, R16 ;  /* 0x00000000100472ca */ /* 0x000fda00000e0000 */
[----:B0-----:R-:W-:-:S04]  /*15b30*/  IMAD.U32 R3, RZ, RZ, UR4 ;  /* 0x00000004ff037e24 */ /* 0x001fc8000f8e00ff */
[----:B------:R0:W2:Y:S03]  /*15b40*/  SYNCS.PHASECHK.TRANS64.TRYWAIT P1, [R3+URZ+0x38830], R0 ;  /* 0x03883000030075a7 */ /* 0x0000a6000802017f */
[----:B--2---:R-:W-:Y:S05]  /*15b50*/  @!P1 NANOSLEEP.SYNCS 0x989680 ;  /* 0x009896800000995d */ /* 0x004fea0003900000 */
[----:B------:R-:W2:Y:S02]  /*15b60*/  @!P1 SYNCS.PHASECHK.TRANS64 P1, [R3+URZ+0x38830], R0 ;  /* 0x03883000030095a7 */ /* 0x000ea4000802007f */
[----:B--2---:R-:W-:Y:S05]  /*15b70*/  @!P1 BRA `(.L_x_2201) ;  /* 0xfffffffc00e89947 */ /* 0x004fea000383ffff */
[----:B------:R-:W-:Y:S05]  /*15b80*/  BRA `(.L_x_2200) ;  /* 0xfffffeb800dc7947 */ /* 0x000fea000383ffff */
.L_x_2207:
[----:B------:R-:W-:-:S13]  /*15b90*/  R2UR UR6, R214 ;  /* 0x00000000d60672ca */ /* 0x000fda00000e0000 */
[----:B-1----:R-:W-:-:S04]  /*15ba0*/  IMAD.U32 R6, RZ, RZ, UR6 ;  /* 0x00000006ff067e24 */ /* 0x002fc8000f8e00ff */
[----:B------:R1:W2:Y:S03]  /*15bb0*/  SYNCS.PHASECHK.TRANS64.TRYWAIT P1, [R6+URZ+0x38830], R3 ;  /* 0x03883003060075a7 */ /* 0x0002a6000802017f */
[----:B--2---:R-:W-:Y:S05]  /*15bc0*/  @!P1 NANOSLEEP.SYNCS 0x989680 ;  /* 0x009896800000995d */ /* 0x004fea0003900000 */
[----:B------:R-:W2:Y:S02]  /*15bd0*/  @!P1 SYNCS.PHASECHK.TRANS64 P1, [R6+URZ+0x38830], R3 ;  /* 0x03883003060095a7 */ /* 0x000ea4000802007f */
[----:B--2---:R-:W-:Y:S05]  /*15be0*/  @!P1 BRA `(.L_x_2207) ;  /* 0xfffffffc00e89947 */ /* 0x004fea000383ffff */
[----:B------:R-:W-:Y:S05]  /*15bf0*/  BRA `(.L_x_2206) ;  /* 0xfffffefc00d47947 */ /* 0x000fea000383ffff */
.L_x_2211:
[----:B-1----:R-:W-:-:S04]  /*15c00*/  MOV R3, UR10 ;  /* 0x0000000a00037c02 */ /* 0x002fc80008000f00 */
[----:B------:R1:W2:Y:S03]  /*15c10*/  SYNCS.PHASECHK.TRANS64.TRYWAIT P1, [R3+URZ+0x38850], R0 ;  /* 0x03885000030075a7 */ /* 0x0002a6000802017f */
[----:B--2---:R-:W-:Y:S05]  /*15c20*/  @!P1 NANOSLEEP.SYNCS 0x989680 ;  /* 0x009896800000995d */ /* 0x004fea0003900000 */
[----:B------:R-:W2:Y:S02]  /*15c30*/  @!P1 SYNCS.PHASECHK.TRANS64 P1, [R3+URZ+0x38850], R0 ;  /* 0x03885000030095a7 */ /* 0x000ea4000802007f */
[----:B--2---:R-:W-:Y:S05]  /*15c40*/  @!P1 BRA `(.L_x_2211) ;  /* 0xfffffffc00ec9947 */ /* 0x004fea000383ffff */
[----:B------:R-:W-:Y:S05]  /*15c50*/  BRA `(.L_x_2210) ;  /* 0xffffff2400ec7947 */ /* 0x000fea000383ffff */
.L_x_2219:
[----:B------:R-:W-:-:S13]  /*15c60*/  R2UR UR6, R213 ;  /* 0x00000000d50672ca */ /* 0x000fda00000e0000 */
[----:B-1----:R-:W-:-:S04]  /*15c70*/  IMAD.U32 R6, RZ, RZ, UR6 ;  /* 0x00000006ff067e24 */ /* 0x002fc8000f8e00ff */
[----:B------:R1:W2:Y:S03]  /*15c80*/  SYNCS.PHASECHK.TRANS64.TRYWAIT P1, [R6+URZ+0x38830], R3 ;  /* 0x03883003060075a7 */ /* 0x0002a6000802017f */
[----:B--2---:R-:W-:Y:S05]  /*15c90*/  @!P1 NANOSLEEP.SYNCS 0x989680 ;  /* 0x009896800000995d */ /* 0x004fea0003900000 */
[----:B------:R-:W2:Y:S02]  /*15ca0*/  @!P1 SYNCS.PHASECHK.TRANS64 P1, [R6+URZ+0x38830], R3 ;  /* 0x03883003060095a7 */ /* 0x000ea4000802007f */
[----:B--2---:R-:W-:Y:S05]  /*15cb0*/  @!P1 BRA `(.L_x_2219) ;  /* 0xfffffffc00e89947 */ /* 0x004fea000383ffff */
[----:B------:R-:W-:Y:S05]  /*15cc0*/  BRA `(.L_x_2218) ;  /* 0xffffff4400587947 */ /* 0x000fea000383ffff */
.L_x_2223:
[----:B-1----:R-:W-:-:S04]  /*15cd0*/  IMAD.U32 R3, RZ, RZ, UR14 ;  /* 0x0000000eff037e24 */ /* 0x002fc8000f8e00ff */
[----:B------:R1:W2:Y:S03]  /*15ce0*/  SYNCS.PHASECHK.TRANS64.TRYWAIT P1, [R3+URZ+0x38850], R0 ;  /* 0x03885000030075a7 */ /* 0x0002a6000802017f */
[----:B--2---:R-:W-:Y:S05]  /*15cf0*/  @!P1 NANOSLEEP.SYNCS 0x989680 ;  /* 0x009896800000995d */ /* 0x004fea0003900000 */
[----:B------:R-:W2:Y:S02]  /*15d00*/  @!P1 SYNCS.PHASECHK.TRANS64 P1, [R3+URZ+0x38850], R0 ;  /* 0x03885000030095a7 */ /* 0x000ea4000802007f */
[----:B--2---:R-:W-:Y:S05]  /*15d10*/  @!P1 BRA `(.L_x_2223) ;  /* 0xfffffffc00ec9947 */ /* 0x004fea000383ffff */
[----:B------:R-:W-:Y:S05]  /*15d20*/  BRA `(.L_x_2222) ;  /* 0xffffff6c00987947 */ /* 0x000fea000383ffff */
.L_x_2230:
[----:B-1----:R-:W-:-:S04]  /*15d30*/  MOV R5, UR5 ;  /* 0x0000000500057c02 */ /* 0x002fc80008000f00 */
[----:B------:R1:W2:Y:S03]  /*15d40*/  SYNCS.PHASECHK.TRANS64.TRYWAIT P1, [R5+URZ+0x38850], R0 ;  /* 0x03885000050075a7 */ /* 0x0002a6000802017f */
[----:B--2---:R-:W-:Y:S05]  /*15d50*/  @!P1 NANOSLEEP.SYNCS 0x989680 ;  /* 0x009896800000995d */ /* 0x004fea0003900000 */
[----:B------:R-:W2:Y:S02]  /*15d60*/  @!P1 SYNCS.PHASECHK.TRANS64 P1, [R5+URZ+0x38850], R0 ;  /* 0x03885000050095a7 */ /* 0x000ea4000802007f */
[----:B--2---:R-:W-:Y:S05]  /*15d70*/  @!P1 BRA `(.L_x_2230) ;  /* 0xfffffffc00ec9947 */ /* 0x004fea000383ffff */
[----:B------:R-:W-:Y:S05]  /*15d80*/  BRA `(.L_x_2229) ;  /* 0xffffff8800fc7947 */ /* 0x000fea000383ffff */
.L_x_2242:
[----:B------:R-:W-:Y:S01]  /*15d90*/  IMAD.MOV.U32 R13, RZ, RZ, R27 ;  /* 0x000000ffff0d7224 */ /* 0x000fe200078e001b */
[----:B------:R-:W-:Y:S01]  /*15da0*/  MOV R11, 0x1f ;  /* 0x0000001f000b7802 */ /* 0x000fe20000000f00 */
[----:B------:R-:W-:Y:S02]  /*15db0*/  IMAD.MOV.U32 R12, RZ, RZ, RZ ;  /* 0x000000ffff0c7224 */ /* 0x000fe400078e00ff */
[----:B------:R-:W-:-:S07]  /*15dc0*/  IMAD.MOV.U32 R15, RZ, RZ, -0x1 ;  /* 0xffffffffff0f7424 */ /* 0x000fce00078e00ff */
[----:B-----5:R-:W-:Y:S05]  /*15dd0*/  WARPSYNC.COLLECTIVE R15, `(.L_x_2285) ;  /* 0x000000000f087348 */ /* 0x020fea0003c00000 */
[----:B------:R0:W1:Y:S02]  /*15de0*/  SHFL.IDX P6, R14, R13, R12, R11 ;  /* 0x0000000c0d0e7389 */ /* 0x00006400000c000b */
[----:B01---5:R-:W-:Y:S01]  /*15df0*/  ENDCOLLECTIVE ;  /* 0x000000000000791b */ /* 0x023fe20003800000 */
.L_x_2285:
[----:B------:R-:W-:Y:S05]  /*15e00*/  BRA `(.L_x_2286) ;  /* 0xffffffc800f47947 */ /* 0x000fea000383ffff */
.L_x_2244:
[----:B0-----:R-:W-:-:S04]  /*15e10*/  IMAD.U32 R3, RZ, RZ, UR44 ;  /* 0x0000002cff037e24 */ /* 0x001fc8000f8e00ff */
[----:B------:R0:W1:Y:S03]  /*15e20*/  SYNCS.PHASECHK.TRANS64.TRYWAIT P0, [R3+URZ+0x38840], R2 ;  /* 0x03884002030075a7 */ /* 0x000066000800017f */
[----:B-1----:R-:W-:Y:S05]  /*15e30*/  @!P0 NANOSLEEP.SYNCS 0x989680 ;  /* 0x009896800000895d */ /* 0x002fea0003900000 */
[----:B------:R-:W1:Y:S02]  /*15e40*/  @!P0 SYNCS.PHASECHK.TRANS64 P0, [R3+URZ+0x38840], R2 ;  /* 0x03884002030085a7 */ /* 0x000e64000800007f */
[----:B-1----:R-:W-:Y:S05]  /*15e50*/  @!P0 BRA `(.L_x_2244) ;  /* 0xfffffffc00ec8947 */ /* 0x002fea000383ffff */
[----:B------:R-:W-:Y:S05]  /*15e60*/  BRA `(.L_x_2287) ;  /* 0xffffffcc00847947 */ /* 0x000fea000383ffff */
.L_x_2245:
        /* <DEDUP_REMOVED lines=8> */
.L_x_2289:
[----:B------:R-:W-:Y:S05]  /*15ef0*/  BSYNC B0 ;  /* 0x0000000000007941 */ /* 0x000fea0003800000 */
.L_x_2288:
[----:B------:R-:W-:Y:S01]  /*15f00*/  IMAD.MOV.U32 R13, RZ, RZ, R0 ;  /* 0x000000ffff0d7224 */ /* 0x000fe200078e0000 */
[----:B------:R-:W-:Y:S01]  /*15f10*/  MOV R12, RZ ;  /* 0x000000ff000c7202 */ /* 0x000fe20000000f00 */
[----:B------:R-:W-:Y:S01]  /*15f20*/  IMAD.MOV.U32 R11, RZ, RZ, 0x181f ;  /* 0x0000181fff0b7424 */ /* 0x000fe200078e00ff */
[C---:B------:R-:W-:Y:S01]  /*15f30*/  LOP3.LUT P4, RZ, R16.reuse, 0x10, RZ, 0xc0, !PT ;  /* 0x0000001010ff7812 */ /* 0x040fe2000788c0ff */
[----:B------:R-:W-:Y:S01]  /*15f40*/  IMAD.MOV.U32 R15, RZ, RZ, -0x1 ;  /* 0xffffffffff0f7424 */ /* 0x000fe200078e00ff */
[C---:B------:R-:W-:Y:S01]  /*15f50*/  LOP3.LUT P3, RZ, R16.reuse, 0x8, RZ, 0xc0, !PT ;  /* 0x0000000810ff7812 */ /* 0x040fe2000786c0ff */
[----:B------:R-:W-:Y:S01]  /*15f60*/  IMAD.MOV.U32 R5, RZ, RZ, R14 ;  /* 0x000000ffff057224 */ /* 0x000fe200078e000e */
[----:B------:R-:W-:-:S13]  /*15f70*/  LOP3.LUT P2, RZ, R16, 0x4, RZ, 0xc0, !PT ;  /* 0x0000000410ff7812 */ /* 0x000fda000784c0ff */
[----:B------:R-:W-:Y:S05]  /*15f80*/  WARPSYNC.COLLECTIVE R15, `(.L_x_2290) ;  /* 0x000000000f087348 */ /* 0x000fea0003c00000 */
[----:B------:R0:W1:Y:S02]  /*15f90*/  SHFL.IDX P6, R14, R13, R12, R11 ;  /* 0x0000000c0d0e7389 */ /* 0x00006400000c000b */
[----:B01----:R-:W-:Y:S01]  /*15fa0*/  ENDCOLLECTIVE ;  /* 0x000000000000791b */ /* 0x003fe20003800000 */
.L_x_2290:
[----:B------:R-:W-:Y:S01]  /*15fb0*/  LOP3.LUT P1, RZ, R16, 0x2, RZ, 0xc0, !PT ;  /* 0x0000000210ff7812 */ /* 0x000fe2000782c0ff */
[----:B------:R-:W-:Y:S01]  /*15fc0*/  ULDC.64 UR4, c[0x0][0x208] ;  /* 0x0000820000047ab9 */ /* 0x000fe20000000a00 */
[----:B------:R-:W-:Y:S01]  /*15fd0*/  @P0 LEA R9, R31, UR44, 0x1 ;  /* 0x0000002c1f090c11 */ /* 0x000fe2000f8e08ff */
        /* <DEDUP_REMOVED lines=15> */
.L_x_2291:
[----:B------:R-:W-:Y:S01]  /*160d0*/  @P0 LEA R21, R31, UR44, 0x1 ;  /* 0x0000002c1f150c11 */ /* 0x000fe2000f8e08ff */
[----:B------:R-:W-:Y:S01]  /*160e0*/  IMAD.MOV.U32 R13, RZ, RZ, R0 ;  /* 0x000000ffff0d7224 */ /* 0x000fe200078e0000 */
[----:B------:R-:W-:-:S07]  /*160f0*/  MOV R3, R14 ;  /* 0x0000000e00037202 */ /* 0x000fce0000000f00 */
[----:B------:R-:W-:Y:S05]  /*16100*/  WARPSYNC.COLLECTIVE R15, `(.L_x_2292) ;  /* 0x000000000f087348 */ /* 0x000fea0003c00000 */
[----:B------:R0:W1:Y:S02]  /*16110*/  SHFL.IDX P6, R14, R13, R12, R11 ;  /* 0x0000000c0d0e7389 */ /* 0x00006400000c000b */
[----:B01----:R-:W-:Y:S01]  /*16120*/  ENDCOLLECTIVE ;  /* 0x000000000000791b */ /* 0x003fe20003800000 */
.L_x_2292:
        /* <DEDUP_REMOVED lines=16> */
.L_x_2293:
[----:B------:R-:W-:Y:S02]  /*16230*/  @P0 LEA R9, R31, UR44, 0x1 ;  /* 0x0000002c1f090c11 */ /* 0x000fe4000f8e08ff */
[----:B------:R-:W-:Y:S01]  /*16240*/  MOV R13, R0 ;  /* 0x00000000000d7202 */ /* 0x000fe20000000f00 */
[----:B------:R-:W-:-:S07]  /*16250*/  IMAD.MOV.U32 R5, RZ, RZ, R14 ;  /* 0x000000ffff057224 */ /* 0x000fce00078e000e */
[----:B------:R-:W-:Y:S05]  /*16260*/  WARPSYNC.COLLECTIVE R15, `(.L_x_2294) ;  /* 0x000000000f087348 */ /* 0x000fea0003c00000 */
[----:B------:R0:W1:Y:S02]  /*16270*/  SHFL.IDX P6, R14, R13, R12, R11 ;  /* 0x0000000c0d0e7389 */ /* 0x00006400000c000b */
[----:B01----:R-:W-:Y:S01]  /*16280*/  ENDCOLLECTIVE ;  /* 0x000000000000791b */ /* 0x003fe20003800000 */
.L_x_2294:
        /* <DEDUP_REMOVED lines=16> */
.L_x_2295:
[----:B------:R-:W-:Y:S01]  /*16390*/  @P0 LEA R21, R31, UR44, 0x1 ;  /* 0x0000002c1f150c11 */ /* 0x000fe2000f8e08ff */
[----:B------:R-:W-:Y:S02]  /*163a0*/  IMAD.MOV.U32 R13, RZ, RZ, R0 ;  /* 0x000000ffff0d7224 */ /* 0x000fe400078e0000 */
[----:B------:R-:W-:-:S07]  /*163b0*/  IMAD.MOV.U32 R3, RZ, RZ, R14 ;  /* 0x000000ffff037224 */ /* 0x000fce00078e000e */
[----:B------:R-:W-:Y:S05]  /*163c0*/  WARPSYNC.COLLECTIVE R15, `(.L_x_2296) ;  /* 0x000000000f087348 */ /* 0x000fea0003c00000 */
[----:B------:R0:W1:Y:S02]  /*163d0*/  SHFL.IDX P6, R14, R13, R12, R11 ;  /* 0x0000000c0d0e7389 */ /* 0x00006400000c000b */
[----:B01----:R-:W-:Y:S01]  /*163e0*/  ENDCOLLECTIVE ;  /* 0x000000000000791b */ /* 0x003fe20003800000 */
.L_x_2296:
        /* <DEDUP_REMOVED lines=15> */
.L_x_2297:
[----:B------:R-:W-:Y:S01]  /*164e0*/  IMAD.MOV.U32 R13, RZ, RZ, R0 ;  /* 0x000000ffff0d7224 */ /* 0x000fe200078e0000 */
[----:B------:R-:W-:-:S07]  /*164f0*/  MOV R4, R14 ;  /* 0x0000000e00047202 */ /* 0x000fce0000000f00 */
[----:B------:R-:W-:Y:S05]  /*16500*/  WARPSYNC.COLLECTIVE R15, `(.L_x_2298) ;  /* 0x000000000f087348 */ /* 0x000fea0003c00000 */
[----:B------:R0:W1:Y:S02]  /*16510*/  SHFL.IDX P6, R14, R13, R12, R11 ;  /* 0x0000000c0d0e7389 */ /* 0x00006400000c000b */
[----:B01----:R-:W-:Y:S01]  /*16520*/  ENDCOLLECTIVE ;  /* 0x000000000000791b */ /* 0x003fe20003800000 */
.L_x_2298:
[----:B------:R-:W-:Y:S05]  /*16530*/  BRA `(.L_x_2299) ;  /* 0xffffffc800f87947 */ /* 0x000fea000383ffff */
.L_x_2250:
[----:B------:R-:W-:Y:S01]  /*16540*/  IMAD.MOV.U32 R13, RZ, RZ, R6 ;  /* 0x000000ffff0d7224 */ /* 0x000fe200078e0006 */
[----:B------:R-:W-:Y:S01]  /*16550*/  MOV R12, RZ ;  /* 0x000000ff000c7202 */ /* 0x000fe20000000f00 */
[----:B------:R-:W-:Y:S01]  /*16560*/  IMAD.MOV.U32 R11, RZ, RZ, 0x181f ;  /* 0x0000181fff0b7424 */ /* 0x000fe200078e00ff */
[----:B------:R-:W-:Y:S01]  /*16570*/  MOV R8, UR46 ;  /* 0x0000002e00087c02 */ /* 0x000fe20008000f00 */
[----:B------:R-:W-:-:S04]  /*16580*/  IMAD.MOV.U32 R15, RZ, RZ, -0x1 ;  /* 0xffffffffff0f7424 */ /* 0x000fc800078e00ff */
[----:B------:R-:W-:-:S07]  /*16590*/  IMAD R8, R8, 0x80, R27 ;  /* 0x0000008008087824 */ /* 0x000fce00078e021b */
[----:B------:R-:W-:Y:S05]  /*165a0*/  WARPSYNC.COLLECTIVE R15, `(.L_x_2300) ;  /* 0x000000000f087348 */ /* 0x000fea0003c00000 */
[----:B------:R0:W1:Y:S02]  /*165b0*/  SHFL.IDX P6, R14, R13, R12, R11 ;  /* 0x0000000c0d0e7389 */ /* 0x00006400000c000b */
[----:B01----:R-:W-:Y:S01]  /*165c0*/  ENDCOLLECTIVE ;  /* 0x000000000000791b */ /* 0x003fe20003800000 */
.L_x_2300:
[----:B------:R-:W-:Y:S02]  /*165d0*/  VIADD R4, R8, 0x10 ;  /* 0x0000001008047836 */ /* 0x000fe40000000000 */
[----:B------:R-:W-:Y:S01]  /*165e0*/  IMAD.MOV.U32 R13, RZ, RZ, R0 ;  /* 0x000000ffff0d7224 */ /* 0x000fe200078e0000 */
[----:B------:R-:W-:-:S07]  /*165f0*/  MOV R3, R14 ;  /* 0x0000000e00037202 */ /* 0x000fce0000000f00 */
[----:B------:R-:W-:Y:S05]  /*16600*/  WARPSYNC.COLLECTIVE R15, `(.L_x_2301) ;  /* 0x000000000f087348 */ /* 0x000fea0003c00000 */
[----:B------:R0:W1:Y:S02]  /*16610*/  SHFL.IDX P6, R14, R13, R12, R11 ;  /* 0x0000000c0d0e7389 */ /* 0x00006400000c000b */
[----:B01----:R-:W-:Y:S01]  /*16620*/  ENDCOLLECTIVE ;  /* 0x000000000000791b */ /* 0x003fe20003800000 */
.L_x_2301:
[----:B------:R-:W-:Y:S01]  /*16630*/  ULDC UR4, c[0x0][0x288] ;  /* 0x0000a20000047ab9 */ /* 0x000fe20000000800 */
[----:B------:R-:W-:Y:S01]  /*16640*/  ULDC.64 UR6, c[0x0][0x208] ;  /* 0x0000820000067ab9 */ /* 0x000fe20000000a00 */
[----:B------:R-:W-:-:S05]  /*16650*/  IMAD R7, R7, UR4, RZ ;  /* 0x0000000407077c24 */ /* 0x000fca000f8e02ff */
[----:B------:R-:W-:Y:S02]  /*16660*/  ISETP.GE.AND P0, PT, R8, R7, PT ;  /* 0x000000070800720c */ /* 0x000fe40003f06270 */
[----:B------:R-:W-:Y:S01]  /*16670*/  MOV R13, R6 ;  /* 0x00000006000d7202 */ /* 0x000fe20000000f00 */
[----:B------:R-:W-:-:S10]  /*16680*/  IMAD.MOV.U32 R12, RZ, RZ, 0x1 ;  /* 0x00000001ff0c7424 */ /* 0x000fd400078e00ff */
[----:B------:R-:W-:Y:S01]  /*16690*/  @!P0 LEA R9, R31, UR44, 0x1 ;  /* 0x0000002c1f098c11 */ /* 0x000fe2000f8e08ff */
        /* <DEDUP_REMOVED lines=13> */
.L_x_2302:
[----:B------:R-:W-:Y:S01]  /*16770*/  VIADD R2, R8, 0x20 ;  /* 0x0000002008027836 */ /* 0x000fe20000000000 */
[----:B------:R-:W-:Y:S02]  /*16780*/  @!P0 LEA R21, R31, UR44, 0x1 ;  /* 0x0000002c1f158c11 */ /* 0x000fe4000f8e08ff */
[----:B------:R-:W-:Y:S01]  /*16790*/  MOV R13, R0 ;  /* 0x00000000000d7202 */ /* 0x000fe20000000f00 */
[----:B------:R-:W-:-:S07]  /*167a0*/  IMAD.MOV.U32 R5, RZ, RZ, R14 ;  /* 0x000000ffff057224 */ /* 0x000fce00078e000e */
[----:B------:R-:W-:Y:S05]  /*167b0*/  WARPSYNC.COLLECTIVE R15, `(.L_x_2303) ;  /* 0x000000000f087348 */ /* 0x000fea0003c00000 */
[----:B------:R0:W1:Y:S02]  /*167c0*/  SHFL.IDX P6, R14, R13, R12, R11 ;  /* 0x0000000c0d0e7389 */ /* 0x00006400000c000b */
[----:B01----:R-:W-:Y:S01]  /*167d0*/  ENDCOLLECTIVE ;  /* 0x000000000000791b */ /* 0x003fe20003800000 */
.L_x_2303:
        /* <DEDUP_REMOVED lines=16> */
.L_x_2304:
[----:B------:R-:W-:Y:S01]  /*168e0*/  VIADD R4, R8, 0x30 ;  /* 0x0000003008047836 */ /* 0x000fe20000000000 */
[----:B------:R-:W-:Y:S02]  /*168f0*/  @!P0 LEA R9, R31, UR44, 0x1 ;  /* 0x0000002c1f098c11 */ /* 0x000fe4000f8e08ff */
[----:B------:R-:W-:Y:S01]  /*16900*/  MOV R13, R0 ;  /* 0x00000000000d7202 */ /* 0x000fe20000000f00 */
[----:B------:R-:W-:-:S07]  /*16910*/  IMAD.MOV.U32 R3, RZ, RZ, R14 ;  /* 0x000000ffff037224 */ /* 0x000fce00078e000e */
[----:B------:R-:W-:Y:S05]  /*16920*/  WARPSYNC.COLLECTIVE R15, `(.L_x_2305) ;  /* 0x000000000f087348 */ /* 0x000fea0003c00000 */
[----:B------:R0:W1:Y:S02]  /*16930*/  SHFL.IDX P6, R14, R13, R12, R11 ;  /* 0x0000000c0d0e7389 */ /* 0x00006400000c000b */
[----:B01----:R-:W-:Y:S01]  /*16940*/  ENDCOLLECTIVE ;  /* 0x000000000000791b */ /* 0x003fe20003800000 */
.L_x_2305:
        /* <DEDUP_REMOVED lines=16> */
.L_x_2306:
[----:B------:R-:W-:Y:S01]  /*16a50*/  VIADD R2, R8, 0x40 ;  /* 0x0000004008027836 */ /* 0x000fe20000000000 */
[----:B------:R-:W-:Y:S02]  /*16a60*/  @!P0 LEA R21, R31, UR44, 0x1 ;  /* 0x0000002c1f158c11 */ /* 0x000fe4000f8e08ff */
[----:B------:R-:W-:Y:S01]  /*16a70*/  MOV R13, R0 ;  /* 0x00000000000d7202 */ /* 0x000fe20000000f00 */
[----:B------:R-:W-:-:S07]  /*16a80*/  IMAD.MOV.U32 R5, RZ, RZ, R14 ;  /* 0x000000ffff057224 */ /* 0x000fce00078e000e */
[----:B------:R-:W-:Y:S05]  /*16a90*/  WARPSYNC.COLLECTIVE R15, `(.L_x_2307) ;  /* 0x000000000f087348 */ /* 0x000fea0003c00000 */
[----:B------:R0:W1:Y:S02]  /*16aa0*/  SHFL.IDX P6, R14, R13, R12, R11 ;  /* 0x0000000c0d0e7389 */ /* 0x00006400000c000b */
[----:B01----:R-:W-:Y:S01]  /*16ab0*/  ENDCOLLECTIVE ;  /* 0x000000000000791b */ /* 0x003fe20003800000 */
.L_x_2307:
        /* <DEDUP_REMOVED lines=16> */
.L_x_2308:
[----:B------:R-:W-:Y:S01]  /*16bc0*/  VIADD R4, R8, 0x50 ;  /* 0x0000005008047836 */ /* 0x000fe20000000000 */
[----:B------:R-:W-:Y:S02]  /*16bd0*/  @!P0 LEA R9, R31, UR44, 0x1 ;  /* 0x0000002c1f098c11 */ /* 0x000fe4000f8e08ff */
[----:B------:R-:W-:Y:S01]  /*16be0*/  MOV R13, R0 ;  /* 0x00000000000d7202 */ /* 0x000fe20000000f00 */
[----:B------:R-:W-:-:S07]  /*16bf0*/  IMAD.MOV.U32 R3, RZ, RZ, R14 ;  /* 0x000000ffff037224 */ /* 0x000fce00078e000e */
[----:B------:R-:W-:Y:S05]  /*16c00*/  WARPSYNC.COLLECTIVE R15, `(.L_x_2309) ;  /* 0x000000000f087348 */ /* 0x000fea0003c00000 */
[----:B------:R0:W1:Y:S02]  /*16c10*/  SHFL.IDX P6, R14, R13, R12, R11 ;  /* 0x0000000c0d0e7389 */ /* 0x00006400000c000b */
[----:B01----:R-:W-:Y:S01]  /*16c20*/  ENDCOLLECTIVE ;  /* 0x000000000000791b */ /* 0x003fe20003800000 */
.L_x_2309:
        /* <DEDUP_REMOVED lines=16> */
.L_x_2310:
[----:B------:R-:W-:Y:S01]  /*16d30*/  VIADD R2, R8, 0x60 ;  /* 0x0000006008027836 */ /* 0x000fe20000000000 */
[----:B------:R-:W-:Y:S02]  /*16d40*/  @!P0 LEA R21, R31, UR44, 0x1 ;  /* 0x0000002c1f158c11 */ /* 0x000fe4000f8e08ff */
[----:B------:R-:W-:Y:S01]  /*16d50*/  MOV R13, R0 ;  /* 0x00000000000d7202 */ /* 0x000fe20000000f00 */
[----:B------:R-:W-:-:S07]  /*16d60*/  IMAD.MOV.U32 R5, RZ, RZ, R14 ;  /* 0x000000ffff057224 */ /* 0x000fce00078e000e */
[----:B------:R-:W-:Y:S05]  /*16d70*/  WARPSYNC.COLLECTIVE R15, `(.L_x_2311) ;  /* 0x000000000f087348 */ /* 0x000fea0003c00000 */
[----:B------:R0:W1:Y:S02]  /*16d80*/  SHFL.IDX P6, R14, R13, R12, R11 ;  /* 0x0000000c0d0e7389 */ /* 0x00006400000c000b */
[----:B01----:R-:W-:Y:S01]  /*16d90*/  ENDCOLLECTIVE ;  /* 0x000000000000791b */ /* 0x003fe20003800000 */
.L_x_2311:
        /* <DEDUP_REMOVED lines=16> */
.L_x_2312:
[----:B------:R-:W-:Y:S02]  /*16ea0*/  @!P0 LEA R9, R31, UR44, 0x1 ;  /* 0x0000002c1f098c11 */ /* 0x000fe4000f8e08ff */
[----:B------:R-:W-:Y:S01]  /*16eb0*/  MOV R13, R0 ;  /* 0x00000000000d7202 */ /* 0x000fe20000000f00 */
[----:B------:R-:W-:-:S07]  /*16ec0*/  IMAD.MOV.U32 R3, RZ, RZ, R14 ;  /* 0x000000ffff037224 */ /* 0x000fce00078e000e */
[----:B------:R-:W-:Y:S05]  /*16ed0*/  WARPSYNC.COLLECTIVE R15, `(.L_x_2313) ;  /* 0x000000000f087348 */ /* 0x000fea0003c00000 */
[----:B------:R0:W1:Y:S02]  /*16ee0*/  SHFL.IDX P6, R14, R13, R12, R11 ;  /* 0x0000000c0d0e7389 */ /* 0x00006400000c000b */
[----:B01----:R-:W-:Y:S01]  /*16ef0*/  ENDCOLLECTIVE ;  /* 0x000000000000791b */ /* 0x003fe20003800000 */
.L_x_2313:
        /* <DEDUP_REMOVED lines=15> */
.L_x_2314:
[----:B------:R-:W-:Y:S02]  /*16ff0*/  IMAD.MOV.U32 R13, RZ, RZ, R0 ;  /* 0x000000ffff0d7224 */ /* 0x000fe400078e0000 */
[----:B------:R-:W-:-:S07]  /*17000*/  IMAD.MOV.U32 R6, RZ, RZ, R14 ;  /* 0x000000ffff067224 */ /* 0x000fce00078e000e */
[----:B------:R-:W-:Y:S05]  /*17010*/  WARPSYNC.COLLECTIVE R15, `(.L_x_2315) ;  /* 0x000000000f087348 */ /* 0x000fea0003c00000 */
[----:B------:R0:W1:Y:S02]  /*17020*/  SHFL.IDX P6, R14, R13, R12, R11 ;  /* 0x0000000c0d0e7389 */ /* 0x00006400000c000b */
[----:B01----:R-:W-:Y:S01]  /*17030*/  ENDCOLLECTIVE ;  /* 0x000000000000791b */ /* 0x003fe20003800000 */
.L_x_2315:
[----:B------:R-:W-:Y:S05]  /*17040*/  BRA `(.L_x_2316) ;  /* 0xffffffcc00087947 */ /* 0x000fea000383ffff */
.L_x_2253:
[----:B0-----:R-:W-:-:S04]  /*17050*/  MOV R3, UR44 ;  /* 0x0000002c00037c02 */ /* 0x001fc80008000f00 */
[----:B------:R0:W1:Y:S03]  /*17060*/  SYNCS.PHASECHK.TRANS64.TRYWAIT P0, [R3+URZ+0x38820], R0 ;  /* 0x03882000030075a7 */ /* 0x000066000800017f */
[----:B-1----:R-:W-:Y:S05]  /*17070*/  @!P0 NANOSLEEP.SYNCS 0x989680 ;  /* 0x009896800000895d */ /* 0x002fea0003900000 */
[----:B------:R-:W1:Y:S02]  /*17080*/  @!P0 SYNCS.PHASECHK.TRANS64 P0, [R3+URZ+0x38820], R0 ;  /* 0x03882000030085a7 */ /* 0x000e64000800007f */
[----:B-1----:R-:W-:Y:S05]  /*17090*/  @!P0 BRA `(.L_x_2253) ;  /* 0xfffffffc00ec8947 */ /* 0x002fea000383ffff */
[----:B------:R-:W-:Y:S05]  /*170a0*/  BRA `(.L_x_2317) ;  /* 0xffffffcc00607947 */ /* 0x000fea000383ffff */
.L_x_2257:
[----:B-1----:R1:W2:Y:S02]  /*170b0*/  SYNCS.PHASECHK.TRANS64.TRYWAIT P0, [R19+URZ+0x38840], R2 ;  /* 0x03884002130075a7 */ /* 0x0022a4000800017f */
[----:B--2---:R-:W-:Y:S05]  /*170c0*/  @!P0 NANOSLEEP.SYNCS 0x989680 ;  /* 0x009896800000895d */ /* 0x004fea0003900000 */
[----:B------:R-:W2:Y:S02]  /*170d0*/  @!P0 SYNCS.PHASECHK.TRANS64 P0, [R19+URZ+0x38840], R2 ;  /* 0x03884002130085a7 */ /* 0x000ea4000800007f */
[----:B--2---:R-:W-:Y:S05]  /*170e0*/  @!P0 BRA `(.L_x_2257) ;  /* 0xfffffffc00f08947 */ /* 0x004fea000383ffff */
[----:B------:R-:W-:Y:S05]  /*170f0*/  BRA `(.L_x_2318) ;  /* 0xffffffd000647947 */ /* 0x000fea000383ffff */
.L_x_2258:
        /* <DEDUP_REMOVED lines=8> */
.L_x_2320:
[----:B------:R-:W-:Y:S05]  /*17180*/  BSYNC B1 ;  /* 0x0000000000017941 */ /* 0x000fea0003800000 */
.L_x_2319:
        /* <DEDUP_REMOVED lines=11> */
.L_x_2321:
        /* <DEDUP_REMOVED lines=20> */
.L_x_2322:
[----:B------:R-:W-:Y:S01]  /*17380*/  MOV R13, R24 ;  /* 0x00000018000d7202 */ /* 0x000fe20000000f00 */
[----:B------:R-:W-:-:S07]  /*17390*/  IMAD.MOV.U32 R5, RZ, RZ, R14 ;  /* 0x000000ffff057224 */ /* 0x000fce00078e000e */
[----:B------:R-:W-:Y:S05]  /*173a0*/  WARPSYNC.COLLECTIVE R15, `(.L_x_2323) ;  /* 0x000000000f087348 */ /* 0x000fea0003c00000 */
[----:B------:R0:W1:Y:S02]  /*173b0*/  SHFL.IDX P6, R14, R13, R12, R11 ;  /* 0x0000000c0d0e7389 */ /* 0x00006400000c000b */
[----:B01----:R-:W-:Y:S01]  /*173c0*/  ENDCOLLECTIVE ;  /* 0x000000000000791b */ /* 0x003fe20003800000 */
.L_x_2323:
        /* <DEDUP_REMOVED lines=17> */
.L_x_2324:
[----:B------:R-:W-:Y:S01]  /*174e0*/  IMAD.MOV.U32 R13, RZ, RZ, R24 ;  /* 0x000000ffff0d7224 */ /* 0x000fe200078e0018 */
[----:B------:R-:W-:-:S07]  /*174f0*/  MOV R5, R14 ;  /* 0x0000000e00057202 */ /* 0x000fce0000000f00 */
[----:B------:R-:W-:Y:S05]  /*17500*/  WARPSYNC.COLLECTIVE R15, `(.L_x_2325) ;  /* 0x000000000f087348 */ /* 0x000fea0003c00000 */
[----:B------:R0:W1:Y:S02]  /*17510*/  SHFL.IDX P6, R14, R13, R12, R11 ;  /* 0x0000000c0d0e7389 */ /* 0x00006400000c000b */
[----:B01----:R-:W-:Y:S01]  /*17520*/  ENDCOLLECTIVE ;  /* 0x000000000000791b */ /* 0x003fe20003800000 */
.L_x_2325:
        /* <DEDUP_REMOVED lines=18> */
.L_x_2326:
[----:B------:R-:W-:Y:S02]  /*17650*/  IMAD.MOV.U32 R13, RZ, RZ, R24 ;  /* 0x000000ffff0d7224 */ /* 0x000fe400078e0018 */
[----:B------:R-:W-:-:S07]  /*17660*/  IMAD.MOV.U32 R32, RZ, RZ, R14 ;  /* 0x000000ffff207224 */ /* 0x000fce00078e000e */
[----:B------:R-:W-:Y:S05]  /*17670*/  WARPSYNC.COLLECTIVE R15, `(.L_x_2327) ;  /* 0x000000000f087348 */ /* 0x000fea0003c00000 */
[----:B------:R0:W1:Y:S02]  /*17680*/  SHFL.IDX P6, R14, R13, R12, R11 ;  /* 0x0000000c0d0e7389 */ /* 0x00006400000c000b */
[----:B01----:R-:W-:Y:S01]  /*17690*/  ENDCOLLECTIVE ;  /* 0x000000000000791b */ /* 0x003fe20003800000 */
.L_x_2327:
        /* <DEDUP_REMOVED lines=19> */
.L_x_2328:
[----:B------:R-:W-:Y:S01]  /*177d0*/  MOV R13, R24 ;  /* 0x00000018000d7202 */ /* 0x000fe20000000f00 */
[----:B------:R-:W-:-:S07]  /*177e0*/  IMAD.MOV.U32 R27, RZ, RZ, R14 ;  /* 0x000000ffff1b7224 */ /* 0x000fce00078e000e */
[----:B------:R-:W-:Y:S05]  /*177f0*/  WARPSYNC.COLLECTIVE R15, `(.L_x_2329) ;  /* 0x000000000f087348 */ /* 0x000fea0003c00000 */
[----:B------:R0:W1:Y:S02]  /*17800*/  SHFL.IDX P6, R14, R13, R12, R11 ;  /* 0x0000000c0d0e7389 */ /* 0x00006400000c000b */
[----:B01----:R-:W-:Y:S01]  /*17810*/  ENDCOLLECTIVE ;  /* 0x000000000000791b */ /* 0x003fe20003800000 */
.L_x_2329:
[----:B------:R-:W-:Y:S05]  /*17820*/  BRA `(.L_x_2330) ;  /* 0xffffffcc00c07947 */ /* 0x000fea000383ffff */
.L_x_2263:
[----:B0-----:R0:W2:Y:S02]  /*17830*/  SYNCS.PHASECHK.TRANS64.TRYWAIT P0, [R4+URZ+0x38860], R3 ;  /* 0x03886003040075a7 */ /* 0x0010a4000800017f */
[----:B--2---:R-:W-:Y:S05]  /*17840*/  @!P0 NANOSLEEP.SYNCS 0x989680 ;  /* 0x009896800000895d */ /* 0x004fea0003900000 */
[----:B------:R-:W2:Y:S02]  /*17850*/  @!P0 SYNCS.PHASECHK.TRANS64 P0, [R4+URZ+0x38860], R3 ;  /* 0x03886003040085a7 */ /* 0x000ea4000800007f */
[----:B--2---:R-:W-:Y:S05]  /*17860*/  @!P0 BRA `(.L_x_2263) ;  /* 0xfffffffc00f08947 */ /* 0x004fea000383ffff */
[----:B------:R-:W-:Y:S05]  /*17870*/  BRA `(.L_x_2331) ;  /* 0xffffffd0003c7947 */ /* 0x000fea000383ffff */
.L_x_2264:
        /* <DEDUP_REMOVED lines=8> */
.L_x_2333:
[----:B------:R-:W-:Y:S05]  /*17900*/  BSYNC B1 ;  /* 0x0000000000017941 */ /* 0x000fea0003800000 */
.L_x_2332:
        /* <DEDUP_REMOVED lines=9> */
.L_x_2334:
        /* <DEDUP_REMOVED lines=19> */
.L_x_2335:
[----:B------:R-:W-:Y:S02]  /*17ad0*/  IMAD.MOV.U32 R13, RZ, RZ, R17 ;  /* 0x000000ffff0d7224 */ /* 0x000fe400078e0011 */
[----:B------:R-:W-:-:S07]  /*17ae0*/  IMAD.MOV.U32 R3, RZ, RZ, R14 ;  /* 0x000000ffff037224 */ /* 0x000fce00078e000e */
[----:B------:R-:W-:Y:S05]  /*17af0*/  WARPSYNC.COLLECTIVE R15, `(.L_x_2336) ;  /* 0x000000000f087348 */ /* 0x000fea0003c00000 */
[----:B------:R0:W1:Y:S02]  /*17b00*/  SHFL.IDX P6, R14, R13, R12, R11 ;  /* 0x0000000c0d0e7389 */ /* 0x00006400000c000b */
[----:B01----:R-:W-:Y:S01]  /*17b10*/  ENDCOLLECTIVE ;  /* 0x000000000000791b */ /* 0x003fe20003800000 */
.L_x_2336:
        /* <DEDUP_REMOVED lines=19> */
.L_x_2337:
[----:B------:R-:W-:Y:S01]  /*17c50*/  IMAD.MOV.U32 R13, RZ, RZ, R17 ;  /* 0x000000ffff0d7224 */ /* 0x000fe200078e0011 */
[----:B------:R-:W-:-:S07]  /*17c60*/  MOV R3, R14 ;  /* 0x0000000e00037202 */ /* 0x000fce0000000f00 */
[----:B------:R-:W-:Y:S05]  /*17c70*/  WARPSYNC.COLLECTIVE R15, `(.L_x_2338) ;  /* 0x000000000f087348 */ /* 0x000fea0003c00000 */
[----:B------:R0:W1:Y:S02]  /*17c80*/  SHFL.IDX P6, R14, R13, R12, R11 ;  /* 0x0000000c0d0e7389 */ /* 0x00006400000c000b */
[----:B01----:R-:W-:Y:S01]  /*17c90*/  ENDCOLLECTIVE ;  /* 0x000000000000791b */ /* 0x003fe20003800000 */
.L_x_2338:
        /* <DEDUP_REMOVED lines=19> */
.L_x_2339:
[----:B------:R-:W-:Y:S01]  /*17dd0*/  MOV R13, R17 ;  /* 0x00000011000d7202 */ /* 0x000fe20000000f00 */
[----:B------:R-:W-:-:S07]  /*17de0*/  IMAD.MOV.U32 R3, RZ, RZ, R14 ;  /* 0x000000ffff037224 */ /* 0x000fce00078e000e */
[----:B------:R-:W-:Y:S05]  /*17df0*/  WARPSYNC.COLLECTIVE R15, `(.L_x_2340) ;  /* 0x000000000f087348 */ /* 0x000fea0003c00000 */
[----:B------:R0:W1:Y:S02]  /*17e00*/  SHFL.IDX P6, R14, R13, R12, R11 ;  /* 0x0000000c0d0e7389 */ /* 0x00006400000c000b */
[----:B01----:R-:W-:Y:S01]  /*17e10*/  ENDCOLLECTIVE ;  /* 0x000000000000791b */ /* 0x003fe20003800000 */
.L_x_2340:
        /* <DEDUP_REMOVED lines=19> */
.L_x_2341:
[----:B------:R-:W-:Y:S02]  /*17f50*/  IMAD.MOV.U32 R13, RZ, RZ, R17 ;  /* 0x000000ffff0d7224 */ /* 0x000fe400078e0011 */
[----:B------:R-:W-:-:S07]  /*17f60*/  IMAD.MOV.U32 R18, RZ, RZ, R14 ;  /* 0x000000ffff127224 */ /* 0x000fce00078e000e */
[----:B------:R-:W-:Y:S05]  /*17f70*/  WARPSYNC.COLLECTIVE R15, `(.L_x_2342) ;  /* 0x000000000f087348 */ /* 0x000fea0003c00000 */
[----:B------:R0:W1:Y:S02]  /*17f80*/  SHFL.IDX P6, R14, R13, R12, R11 ;  /* 0x0000000c0d0e7389 */ /* 0x00006400000c000b */
[----:B01----:R-:W-:Y:S01]  /*17f90*/  ENDCOLLECTIVE ;  /* 0x000000000000791b */ /* 0x003fe20003800000 */
.L_x_2342:
[----:B------:R-:W-:Y:S05]  /*17fa0*/  BRA `(.L_x_2343) ;  /* 0xffffffcc00547947 */ /* 0x000fea000383ffff */
.L_x_2270:
[----:B0-----:R0:W1:Y:S02]  /*17fb0*/  SYNCS.PHASECHK.TRANS64.TRYWAIT P0, [R0+URZ+0x38860], R3 ;  /* 0x03886003000075a7 */ /* 0x001064000800017f */
[----:B-1----:R-:W-:Y:S05]  /*17fc0*/  @!P0 NANOSLEEP.SYNCS 0x989680 ;  /* 0x009896800000895d */ /* 0x002fea0003900000 */
[----:B------:R-:W1:Y:S02]  /*17fd0*/  @!P0 SYNCS.PHASECHK.TRANS64 P0, [R0+URZ+0x38860], R3 ;  /* 0x03886003000085a7 */ /* 0x000e64000800007f */
[----:B-1----:R-:W-:Y:S05]  /*17fe0*/  @!P0 BRA `(.L_x_2270) ;  /* 0xfffffffc00f08947 */ /* 0x002fea000383ffff */
[----:B------:R-:W-:Y:S05]  /*17ff0*/  BRA `(.L_x_2344) ;  /* 0xffffffd0005c7947 */ /* 0x000fea000383ffff */
.L_x_2271:
        /* <DEDUP_REMOVED lines=8> */
.L_x_2346:
[----:B------:R-:W-:Y:S05]  /*18080*/  BSYNC B0 ;  /* 0x0000000000007941 */ /* 0x000fea0003800000 */
.L_x_2345:
        /* <DEDUP_REMOVED lines=9> */
.L_x_2347:
        /* <DEDUP_REMOVED lines=26> */
.L_x_2348:
[----:B------:R-:W-:Y:S01]  /*182c0*/  IMAD.MOV.U32 R13, RZ, RZ, R17 ;  /* 0x000000ffff0d7224 */ /* 0x000fe200078e0011 */
[----:B------:R-:W-:-:S07]  /*182d0*/  MOV R6, R14 ;  /* 0x0000000e00067202 */ /* 0x000fce0000000f00 */
[----:B------:R-:W-:Y:S05]  /*182e0*/  WARPSYNC.COLLECTIVE R15, `(.L_x_2349) ;  /* 0x000000000f087348 */ /* 0x000fea0003c00000 */
[----:B------:R0:W1:Y:S02]  /*182f0*/  SHFL.IDX P6, R14, R13, R12, R11 ;  /* 0x0000000c0d0e7389 */ /* 0x00006400000c000b */
[----:B01----:R-:W-:Y:S01]  /*18300*/  ENDCOLLECTIVE ;  /* 0x000000000000791b */ /* 0x003fe20003800000 */
.L_x_2349:
        /* <DEDUP_REMOVED lines=20> */
.L_x_2350:
[----:B------:R-:W-:Y:S01]  /*18450*/  IMAD.MOV.U32 R13, RZ, RZ, R17 ;  /* 0x000000ffff0d7224 */ /* 0x000fe200078e0011 */
[----:B------:R-:W-:-:S07]  /*18460*/  MOV R6, R14 ;  /* 0x0000000e00067202 */ /* 0x000fce0000000f00 */
[----:B------:R-:W-:Y:S05]  /*18470*/  WARPSYNC.COLLECTIVE R15, `(.L_x_2351) ;  /* 0x000000000f087348 */ /* 0x000fea0003c00000 */
[----:B------:R0:W1:Y:S02]  /*18480*/  SHFL.IDX P6, R14, R13, R12, R11 ;  /* 0x0000000c0d0e7389 */ /* 0x00006400000c000b */
[----:B01----:R-:W-:Y:S01]  /*18490*/  ENDCOLLECTIVE ;  /* 0x000000000000791b */ /* 0x003fe20003800000 */
.L_x_2351:
        /* <DEDUP_REMOVED lines=20> */
.L_x_2352:
[----:B------:R-:W-:Y:S01]  /*185e0*/  IMAD.MOV.U32 R13, RZ, RZ, R17 ;  /* 0x000000ffff0d7224 */ /* 0x000fe200078e0011 */
[----:B------:R-:W-:-:S07]  /*185f0*/  MOV R6, R14 ;  /* 0x0000000e00067202 */ /* 0x000fce0000000f00 */
[----:B------:R-:W-:Y:S05]  /*18600*/  WARPSYNC.COLLECTIVE R15, `(.L_x_2353) ;  /* 0x000000000f087348 */ /* 0x000fea0003c00000 */
[----:B------:R0:W1:Y:S02]  /*18610*/  SHFL.IDX P6, R14, R13, R12, R11 ;  /* 0x0000000c0d0e7389 */ /* 0x00006400000c000b */
[----:B01----:R-:W-:Y:S01]  /*18620*/  ENDCOLLECTIVE ;  /* 0x000000000000791b */ /* 0x003fe20003800000 */
.L_x_2353:
        /* <DEDUP_REMOVED lines=19> */
.L_x_2354:
[----:B------:R-:W-:Y:S01]  /*18760*/  IMAD.MOV.U32 R13, RZ, RZ, R17 ;  /* 0x000000ffff0d7224 */ /* 0x000fe200078e0011 */
[----:B------:R-:W-:-:S07]  /*18770*/  MOV R18, R14 ;  /* 0x0000000e00127202 */ /* 0x000fce0000000f00 */
[----:B------:R-:W-:Y:S05]  /*18780*/  WARPSYNC.COLLECTIVE R15, `(.L_x_2355) ;  /* 0x000000000f087348 */ /* 0x000fea0003c00000 */
[----:B------:R0:W1:Y:S02]  /*18790*/  SHFL.IDX P6, R14, R13, R12, R11 ;  /* 0x0000000c0d0e7389 */ /* 0x00006400000c000b */
[----:B01----:R-:W-:Y:S01]  /*187a0*/  ENDCOLLECTIVE ;  /* 0x000000000000791b */ /* 0x003fe20003800000 */
.L_x_2355:
[----:B------:R-:W-:Y:S05]  /*187b0*/  BRA `(.L_x_2356) ;  /* 0xffffffcc00687947 */ /* 0x000fea000383ffff */
.L_x_2274:
[----:B0-----:R0:W1:Y:S02]  /*187c0*/  SYNCS.PHASECHK.TRANS64.TRYWAIT P0, [R7+URZ+0x38820], R6 ;  /* 0x03882006070075a7 */ /* 0x001064000800017f */
[----:B-1----:R-:W-:Y:S05]  /*187d0*/  @!P0 NANOSLEEP.SYNCS 0x989680 ;  /* 0x009896800000895d */ /* 0x002fea0003900000 */
[----:B------:R-:W1:Y:S02]  /*187e0*/  @!P0 SYNCS.PHASECHK.TRANS64 P0, [R7+URZ+0x38820], R6 ;  /* 0x03882006070085a7 */ /* 0x000e64000800007f */
[----:B-1----:R-:W-:Y:S05]  /*187f0*/  @!P0 BRA `(.L_x_2274) ;  /* 0xfffffffc00f08947 */ /* 0x002fea000383ffff */
[----:B------:R-:W-:Y:S05]  /*18800*/  BRA `(.L_x_2357) ;  /* 0xffffffcc00f07947 */ /* 0x000fea000383ffff */
.L_x_2275:
        /* <DEDUP_REMOVED lines=11> */
.L_x_2359:
[----:B------:R-:W-:Y:S05]  /*188c0*/  BSYNC B0 ;  /* 0x0000000000007941 */ /* 0x000fea0003800000 */
.L_x_2358:
[----:B------:R-:W-:Y:S05]  /*188d0*/  BRA `(.L_x_2360) ;  /* 0xffffffcc00d47947 */ /* 0x000fea000383ffff */
.L_x_2276:
[----:B------:R-:W-:Y:S01]  /*188e0*/  BSSY B0, `(.L_x_2361) ;  /* 0x0000006000007945 */ /* 0x000fe20003800000 */
[----:B------:R-:W-:-:S07]  /*188f0*/  IMAD.MOV.U32 R15, RZ, RZ, -0x1 ;  /* 0xffffffffff0f7424 */ /* 0x000fce00078e00ff */
[----:B01---5:R-:W-:Y:S05]  /*18900*/  WARPSYNC.COLLECTIVE R15, `(.L_x_2362) ;  /* 0x000000000f0c7348 */ /* 0x023fea0003c00000 */
[----:B------:R-:W-:Y:S02]  /*18910*/  ELECT P6, UR62, PT ;  /* 0x00000000003e782f */ /* 0x000fe400038c0000 */
[----:B------:R-:W-:Y:S01]  /*18920*/  MOV R14, UR62 ;  /* 0x0000003e000e7c02 */ /* 0x000fe20008000f00 */
[----:B01---5:R-:W-:Y:S10]  /*18930*/  ENDCOLLECTIVE ;  /* 0x000000000000791b */ /* 0x023ff40003800000 */
.L_x_2362:
[----:B------:R-:W-:Y:S05]  /*18940*/  BSYNC B0 ;  /* 0x0000000000007941 */ /* 0x000fea0003800000 */
.L_x_2361:
[----:B------:R-:W-:Y:S05]  /*18950*/  BRA `(.L_x_2363) ;  /* 0xffffffcc00c87947 */ /* 0x000fea000383ffff */
.L_x_2278:
[----:B-1----:R1:W2:Y:S02]  /*18960*/  SYNCS.PHASECHK.TRANS64.TRYWAIT P1, [R5+URZ+0x38840], R4 ;  /* 0x03884004050075a7 */ /* 0x0022a4000802017f */
[----:B--2---:R-:W-:Y:S05]  /*18970*/  @!P1 NANOSLEEP.SYNCS 0x989680 ;  /* 0x009896800000995d */ /* 0x004fea0003900000 */
[----:B------:R-:W2:Y:S02]  /*18980*/  @!P1 SYNCS.PHASECHK.TRANS64 P1, [R5+URZ+0x38840], R4 ;  /* 0x03884004050095a7 */ /* 0x000ea4000802007f */
[----:B--2---:R-:W-:Y:S05]  /*18990*/  @!P1 BRA `(.L_x_2278) ;  /* 0xfffffffc00f09947 */ /* 0x004fea000383ffff */
[----:B------:R-:W-:Y:S05]  /*189a0*/  BRA `(.L_x_2364) ;  /* 0xffffffcc00f07947 */ /* 0x000fea000383ffff */
.L_x_2280:
[----:B--2---:R2:W3:Y:S02]  /*189b0*/  SYNCS.PHASECHK.TRANS64.TRYWAIT P1, [R3+URZ+0x38840], R0 ;  /* 0x03884000030075a7 */ /* 0x0044e4000802017f */
[----:B---3--:R-:W-:Y:S05]  /*189c0*/  @!P1 NANOSLEEP.SYNCS 0x989680 ;  /* 0x009896800000995d */ /* 0x008fea0003900000 */
[----:B------:R-:W3:Y:S02]  /*189d0*/  @!P1 SYNCS.PHASECHK.TRANS64 P1, [R3+URZ+0x38840], R0 ;  /* 0x03884000030095a7 */ /* 0x000ee4000802007f */
[----:B---3--:R-:W-:Y:S05]  /*189e0*/  @!P1 BRA `(.L_x_2280) ;  /* 0xfffffffc00f09947 */ /* 0x008fea000383ffff */
[----:B------:R-:W-:Y:S05]  /*189f0*/  BRA `(.L_x_2365) ;  /* 0xffffffcc00fc7947 */ /* 0x000fea000383ffff */
.L_x_2282:
[----:B---3--:R3:W4:Y:S02]  /*18a00*/  SYNCS.PHASECHK.TRANS64.TRYWAIT P1, [R5+URZ+0x38860], R4 ;  /* 0x03886004050075a7 */ /* 0x008724000802017f */
[----:B----4-:R-:W-:Y:S05]  /*18a10*/  @!P1 NANOSLEEP.SYNCS 0x989680 ;  /* 0x009896800000995d */ /* 0x010fea0003900000 */
[----:B------:R-:W4:Y:S02]  /*18a20*/  @!P1 SYNCS.PHASECHK.TRANS64 P1, [R5+URZ+0x38860], R4 ;  /* 0x03886004050095a7 */ /* 0x000f24000802007f */
[----:B----4-:R-:W-:Y:S05]  /*18a30*/  @!P1 BRA `(.L_x_2282) ;  /* 0xfffffffc00f09947 */ /* 0x010fea000383ffff */
[----:B------:R-:W-:Y:S05]  /*18a40*/  BRA `(.L_x_2366) ;  /* 0xffffffcc00f87947 */ /* 0x000fea000383ffff */
.L_x_2367:
        /* <DEDUP_REMOVED lines=11> */
.L_x_3277:


//--------------------- .text._ZN7cutlass13device_kernelIN5flash11enable_sm90INS1_16FlashAttnFwdSm90INS1_25CollectiveMainloopFwdSm90ILi2EN4cute5tupleIJNS5_1CILi1EEES8_S8_EEENS6_IJNS7_ILi128EEENS7_ILi80EEENS7_ILi256EEEEEELi256ENS_6half_tEfNS_4arch4Sm90ELb1ELb0ELb1ELb1ELb1ELb0ELb0ELb1ELb1ELb1ELb1ELb0EEENS1_21CollectiveEpilogueFwdINS6_IJSA_SC_SB_EEES9_SE_SG_Li256ELb1ELb1ELb1ELb0EEENS1_36VarlenDynamicPersistentTileSchedulerILi128ELi80ELi256ELi128ELb1ELb1ELb1ELb1ELb1ELb1EEEEEEEEEvNT_6ParamsE --------------------------
	.section	.text._ZN7cutlass13device_kernelIN5flash11enable_sm90INS1_16FlashAttnFwdSm90INS1_25CollectiveMainloopFwdSm90ILi2EN4cute5tupleIJNS5_1CILi1EEES8_S8_EEENS6_IJNS7_ILi128EEENS7_ILi80EEENS7_ILi256EEEEEELi256ENS_6half_tEfNS_4arch4Sm90ELb1ELb0ELb1ELb1ELb1ELb0ELb0ELb1ELb1ELb1ELb1ELb0EEENS1_21CollectiveEpilogueFwdINS6_IJSA_SC_SB_EEES9_SE_SG_Li256ELb1ELb1ELb1ELb0EEENS1_36VarlenDynamicPersistentTileSchedulerILi128ELi80ELi256ELi128ELb1ELb1ELb1ELb1ELb1ELb1EEEEEEEEEvNT_6ParamsE,"ax",@progbits
	.align	128
.text._ZN7cutlass13device_kernelIN5flash11enable_sm90INS1_16FlashAttnFwdSm90INS1_25CollectiveMainloopFwdSm90ILi2EN4cute5tupleIJNS5_1CILi1EEES8_S8_EEENS6_IJNS7_ILi128EEENS7_ILi80EEENS7_ILi256EEEEEELi256ENS_6half_tEfNS_4arch4Sm90ELb1ELb0ELb1ELb1ELb1ELb0ELb0ELb1ELb1ELb1ELb1ELb0EEENS1_21CollectiveEpilogueFwdINS6_IJSA_SC_SB_EEES9_SE_SG_Li256ELb1ELb1ELb1ELb0EEENS1_36VarlenDynamicPersistentTileSchedulerILi128ELi80ELi256ELi128ELb1ELb1ELb1ELb1ELb1ELb1EEEEEEEEEvNT_6ParamsE:
        .type           _ZN7cutlass13device_kernelIN5flash11enable_sm90INS1_16FlashAttnFwdSm90INS1_25CollectiveMainloopFwdSm90ILi2EN4cute5tupleIJNS5_1CILi1EEES8_S8_EEENS6_IJNS7_ILi128EEENS7_ILi80EEENS7_ILi256EEEEEELi256ENS_6half_tEfNS_4arch4Sm90ELb1ELb0ELb1ELb1ELb1ELb0ELb0ELb1ELb1ELb1ELb1ELb0EEENS1_21CollectiveEpilogueFwdINS6_IJSA_SC_SB_EEES9_SE_SG_Li256ELb1ELb1ELb1ELb0EEENS1_36VarlenDynamicPersistentTileSchedulerILi128ELi80ELi256ELi128ELb1ELb1ELb1ELb1ELb1ELb1EEEEEEEEEvNT_6ParamsE,@function
        .size           _ZN7cutlass13device_kernelIN5flash11enable_sm90INS1_16FlashAttnFwdSm90INS1_25CollectiveMainloopFwdSm90ILi2EN4cute5tupleIJNS5_1CILi1EEES8_S8_EEENS6_IJNS7_ILi128EEENS7_ILi80EEENS7_ILi256EEEEEELi256ENS_6half_tEfNS_4arch4Sm90ELb1ELb0ELb1ELb1ELb1ELb0ELb0ELb1ELb1ELb1ELb1ELb0EEENS1_21CollectiveEpilogueFwdINS6_IJSA_SC_SB_EEES9_SE_SG_Li256ELb1ELb1ELb1ELb0EEENS1_36VarlenDynamicPersistentTileSchedulerILi128ELi80ELi256ELi128ELb1ELb1ELb1ELb1ELb1ELb1EEEEEEEEEvNT_6ParamsE,(.L_x_3278 - _ZN7cutlass13device_kernelIN5flash11enable_sm90INS1_16FlashAttnFwdSm90INS1_25CollectiveMainloopFwdSm90ILi2EN4cute5tupleIJNS5_1CILi1EEES8_S8_EEENS6_IJNS7_ILi128EEENS7_ILi80EEENS7_ILi256EEEEEELi256ENS_6half_tEfNS_4arch4Sm90ELb1ELb0ELb1ELb1ELb1ELb0ELb0ELb1ELb1ELb1ELb1ELb0EEENS1_21CollectiveEpilogueFwdINS6_IJSA_SC_SB_EEES9_SE_SG_Li256ELb1ELb1ELb1ELb0EEENS1_36VarlenDynamicPersistentTileSchedulerILi128ELi80ELi256ELi128ELb1ELb1ELb1ELb1ELb1ELb1EEEEEEEEEvNT_6ParamsE)
        .other          _ZN7cutlass13device_kernelIN5flash11enable_sm90INS1_16FlashAttnFwdSm90INS1_25CollectiveMainloopFwdSm90ILi2EN4cute5tupleIJNS5_1CILi1EEES8_S8_EEENS6_IJNS7_ILi128EEENS7_ILi80EEENS7_ILi256EEEEEELi256ENS_6half_tEfNS_4arch4Sm90ELb1ELb0ELb1ELb1ELb1ELb0ELb0ELb1ELb1ELb1ELb1ELb0EEENS1_21CollectiveEpilogueFwdINS6_IJSA_SC_SB_EEES9_SE_SG_Li256ELb1ELb1ELb1ELb0EEENS1_36VarlenDynamicPersistentTileSchedulerILi128ELi80ELi256ELi128ELb1ELb1ELb1ELb1ELb1ELb1EEEEEEEEEvNT_6ParamsE,@"STO_CUDA_ENTRY STV_DEFAULT"
_ZN7cutlass13device_kernelIN5flash11enable_sm90INS1_16FlashAttnFwdSm90INS1_25CollectiveMainloopFwdSm90ILi2EN4cute5tupleIJNS5_1CILi1EEES8_S8_EEENS6_IJNS7_ILi128EEENS7_ILi80EEENS7_ILi256EEEEEELi256ENS_6half_tEfNS_4arch4Sm90ELb1ELb0ELb1ELb1ELb1ELb0ELb0ELb1ELb1ELb1ELb1ELb0EEENS1_21CollectiveEpilogueFwdINS6_IJSA_SC_SB_EEES9_SE_SG_Li256ELb1ELb1ELb1ELb0EEENS1_36VarlenDynamicPersistentTileSchedulerILi128ELi80ELi256ELi128ELb1ELb1ELb1ELb1ELb1ELb1EEEEEEEEEvNT_6ParamsE:
        /* <DEDUP_REMOVED lines=45> */
.L_x_2368:
        /* <DEDUP_REMOVED lines=22> */
.L_x_2369:
        /* <DEDUP_REMOVED lines=18> */
.L_x_2370:
        /* <DEDUP_REMOVED lines=22> */
.L_x_2371:
        /* <DEDUP_REMOVED lines=23> */
.L_x_2372:
        /* <DEDUP_REMOVED lines=10> */
.L_x_2374:
        /* <DEDUP_REMOVED lines=27> */
[C---:B------:R-:W-:Y:S01]  /*0a70*/  IMAD.IADD R13, R0.reuse, 0x1, -R5 ;  /* 0x00000001000d7824 */ /* 0x040fe200078e0a05 */
[CC--:B------:R-:W-:Y:S01]  /*0a80*/  LEA.HI R5, R3.reuse, R0.reuse, RZ, 0x2 ;  /* 0x0000000003057211 */ /* 0x0c0fe200078f10ff */
[----:B------:R-:W-:Y:S01]  /*0a90*/  ULOP3.LUT UR8, UR4, 0x1, URZ, 0xfc, !UPT ;  /* 0x0000000104087892 */ /* 0x000fe2000f8efc3f */
[----:B------:R-:W-:Y:S02]  /*0aa0*/  LEA.HI R3, R3, R0, RZ, 0x4 ;  /* 0x0000000003037211 */ /* 0x000fe400078f20ff */
[----:B------:R-:W-:Y:S01]  /*0ab0*/  SHF.R.S32.HI R8, RZ, 0x1f, R13 ;  /* 0x0000001fff087819 */ /* 0x000fe2000001140d */
[----:B------:R-:W-:Y:S01]  /*0ac0*/  STL [R1+0x34], R13 ;  /* 0x0000340d01007387 */ /* 0x000fe20000100800 */
[----:B------:R-:W-:Y:S01]  /*0ad0*/  LOP3.LUT R11, R5, 0xfffffffc, RZ, 0xc0, !PT ;  /* 0xfffffffc050b7812 */ /* 0x000fe200078ec0ff */
[----:B------:R-:W-:Y:S01]  /*0ae0*/  UMOV UR4, URZ ;  /* 0x0000003f00047c82 */ /* 0x000fe20008000000 */
[C---:B------:R-:W-:Y:S02]  /*0af0*/  LOP3.LUT R5, R3.reuse, 0x3fffff0, RZ, 0xc0, !PT ;  /* 0x03fffff003057812 */ /* 0x040fe400078ec0ff */
[----:B------:R-:W-:Y:S01]  /*0b00*/  SHF.R.S32.HI R4, RZ, 0x4, R3 ;  /* 0x00000004ff047819 */ /* 0x000fe20000011403 */
[----:B------:R-:W-:Y:S01]  /*0b10*/  IMAD.IADD R12, R0, 0x1, -R11 ;  /* 0x00000001000c7824 */ /* 0x000fe200078e0a0b */
[----:B------:R-:W-:Y:S01]  /*0b20*/  LEA.HI R9, R8, R13, RZ, 0x2 ;  /* 0x0000000d08097211 */ /* 0x000fe200078f10ff */
[----:B------:R-:W-:Y:S01]  /*0b30*/  IMAD.IADD R5, R0, 0x1, -R5 ;  /* 0x0000000100057824 */ /* 0x000fe200078e0a05 */
[----:B------:R-:W-:-:S02]  /*0b40*/  LEA.HI R0, R3, R4, RZ, 0x1 ;  /* 0x0000000403007211 */ /* 0x000fc400078f08ff */
[--C-:B------:R-:W-:Y:S01]  /*0b50*/  SHF.R.S32.HI R10, RZ, 0x2, R9.reuse ;  /* 0x00000002ff0a7819 */ /* 0x100fe20000011409 */
[----:B------:R-:W-:Y:S01]  /*0b60*/  IMAD R6, R5, 0x40, R6 ;  /* 0x0000004005067824 */ /* 0x000fe200078e0206 */
[----:B------:R-:W-:Y:S02]  /*0b70*/  SHF.R.S32.HI R7, RZ, 0x1f, R9 ;  /* 0x0000001fff077819 */ /* 0x000fe40000011409 */
        /* <DEDUP_REMOVED lines=10> */
[----:B------:R-:W-:Y:S01]  /*0c20*/  LOP3.LUT R9, R9, 0x7ffffffc, RZ, 0xc0, !PT ;  /* 0x7ffffffc09097812 */ /* 0x000fe200078ec0ff */
[----:B------:R-:W-:Y:S01]  /*0c30*/  IMAD.IADD R2, R3, 0x1, -R2 ;  /* 0x0000000103027824 */ /* 0x000fe200078e0a02 */
[----:B------:R-:W-:-:S02]  /*0c40*/  SHF.R.S32.HI R8, RZ, 0x5, R8 ;  /* 0x00000005ff087819 */ /* 0x000fc40000011408 */
[----:B------:R-:W-:Y:S01]  /*0c50*/  LOP3.LUT R3, R0, 0x1ffffffe, RZ, 0xc0, !PT ;  /* 0x1ffffffe00037812 */ /* 0x000fe200078ec0ff */
[----:B------:R-:W-:Y:S02]  /*0c60*/  IMAD R0, R7, 0x8, R6 ;  /* 0x0000000807007824 */ /* 0x000fe400078e0206 */
[----:B------:R-:W-:Y:S02]  /*0c70*/  IMAD.IADD R9, R13, 0x1, -R9 ;  /* 0x000000010d097824 */ /* 0x000fe400078e0a09 */
[----:B------:R-:W-:Y:S01]  /*0c80*/  IMAD R11, R8, 0x10, R11 ;  /* 0x00000010080b7824 */ /* 0x000fe200078e020b */
[----:B------:R0:W-:Y:S01]  /*0c90*/  STL [R1+0x3c], R0 ;  /* 0x00003c0001007387 */ /* 0x0001e20000100800 */
[----:B------:R-:W-:Y:S02]  /*0ca0*/  IMAD.SHL.U32 R23, R9, 0x2, RZ ;  /* 0x0000000209177824 */ /* 0x000fe400078e00ff */
[----:B------:R-:W-:Y:S02]  /*0cb0*/  IMAD.IADD R3, R12, 0x1, -R3 ;  /* 0x000000010c037824 */ /* 0x000fe400078e0a03 */
[C---:B------:R-:W-:Y:S01]  /*0cc0*/  VIADD R22, R23.reuse, 0x8 ;  /* 0x0000000817167836 */ /* 0x040fe20000000000 */
[C---:B------:R-:W-:Y:S01]  /*0cd0*/  IADD3 R19, R23.reuse, 0x20, RZ ;  /* 0x0000002017137810 */ /* 0x040fe20007ffe0ff */
[C---:B------:R-:W-:Y:S01]  /*0ce0*/  VIADD R21, R23.reuse, 0x10 ;  /* 0x0000001017157836 */ /* 0x040fe20000000000 */
[C---:B------:R-:W-:Y:S01]  /*0cf0*/  IADD3 R218, R23.reuse, 0xd8, RZ ;  /* 0x000000d817da7810 */ /* 0x040fe20007ffe0ff */
[C---:B------:R-:W-:Y:S01]  /*0d00*/  VIADD R20, R23.reuse, 0x18 ;  /* 0x0000001817147836 */ /* 0x040fe20000000000 */
[----:B------:R-:W-:Y:S01]  /*0d10*/  SHF.R.S32.HI R25, RZ, 0x1f, R22 ;  /* 0x0000001fff197819 */ /* 0x000fe20000011416 */
[----:B0-----:R-:W-:Y:S01]  /*0d20*/  IMAD R0, R2, 0x40, R11 ;  /* 0x0000004002007824 */ /* 0x001fe200078e020b */
[----:B------:R-:W-:Y:S01]  /*0d30*/  SHF.R.S32.HI R24, RZ, 0x1f, R21 ;  /* 0x0000001fff187819 */ /* 0x000fe20000011415 */
[----:B------:R-:W-:Y:S01]  /*0d40*/  IMAD.U32 R2, RZ, RZ, UR8 ;  /* 0x00000008ff027e24 */ /* 0x000fe2000f8e00ff */
[----:B------:R-:W-:Y:S01]  /*0d50*/  SHF.R.S32.HI R22, RZ, 0x1f, R20 ;  /* 0x0000001fff167819 */ /* 0x000fe20000011414 */
[C---:B------:R-:W-:Y:S01]  /*0d60*/  VIADD R18, R23.reuse, 0x28 ;  /* 0x0000002817127836 */ /* 0x040fe20000000000 */
[----:B------:R-:W-:Y:S01]  /*0d70*/  STL [R1+0x38], R0 ;  /* 0x0000380001007387 */ /* 0x000fe20000100800 */
        /* <DEDUP_REMOVED lines=14> */
[----:B0-----:R-:W-:Y:S01]  /*0e60*/  IMAD.U32 R2, RZ, RZ, UR4 ;  /* 0x00000004ff027e24 */ /* 0x001fe2000f8e00ff */
        /* <DEDUP_REMOVED lines=30> */
[----:B------:R-:W-:Y:S01]  /*1050*/  SHF.R.S32.HI R4, RZ, 0x1f, R224 ;  /* 0x0000001fff047819 */ /* 0x000fe200000114e0 */
[----:B------:R-:W-:Y:S01]  /*1060*/  IMAD.U32 R17, RZ, RZ, UR4 ;  /* 0x00000004ff117e24 */ /* 0x000fe2000f8e00ff */
[----:B------:R-:W-:-:S07]  /*1070*/  SHF.R.S32.HI R2, RZ, 0x1f, R223 ;  /* 0x0000001fff027819 */ /* 0x000fce00000114df */
.L_x_2438:
[----:B------:R-:W-:Y:S01]  /*1080*/  ULDC.64 UR8, c[0x0][0xc88] ;  /* 0x0003220000087ab9 */ /* 0x000fe20000000a00 */
[----:B------:R-:W-:Y:S01]  /*1090*/  ULDC.64 UR10, c[0x0][0xa18] ;  /* 0x00028600000a7ab9 */ /* 0x000fe20000000a00 */
[----:B------:R-:W-:Y:S02]  /*10a0*/  UIMAD.WIDE UR8, UR7, 0x4, UR8 ;  /* 0x00000004070878a5 */ /* 0x000fe4000f8e0208 */
[----:B------:R-:W-:Y:S01]  /*10b0*/  UISETP.NE.U32.AND UP1, UPT, UR10, URZ, UPT ;  /* 0x0000003f0a00728c */ /* 0x000fe2000bf25070 */
[----:B------:R-:W-:-:S03]  /*10c0*/  ULDC UR7, c[0x0][0x424] ;  /* 0x0001090000077ab9 */ /* 0x000fc60000000800 */
        /* <DEDUP_REMOVED lines=11> */
[----:B------:R-:W-:Y:S01]  /*1180*/  IMAD.U32 R221, RZ, RZ, UR4 ;  /* 0x00000004ffdd7e24 */ /* 0x000fe2000f8e00ff */
[----:B------:R-:W-:-:S04]  /*1190*/  @UP0 ULEA UR8, UP2, UR4, UR8, 0x2 ;  /* 0x0000000804080291 */ /* 0x000fc8000f84103f */
[----:B------:R-:W-:Y:S02]  /*11a0*/  @UP0 ULEA.HI.X UR9, UR4, UR9, UR12, 0x2, UP2 ;  /* 0x0000000904090291 */ /* 0x000fe400090f140c */
[----:B------:R-:W-:Y:S01]  /*11b0*/  IMAD.U32 R6, RZ, RZ, UR12 ;  /* 0x0000000cff067e24 */ /* 0x000fe2000f8e00ff */
[----:B------:R-:W-:Y:S01]  /*11c0*/  @UP1 ULEA UR10, UP0, UR4, UR10, 0x2 ;  /* 0x0000000a040a1291 */ /* 0x000fe2000f80103f */
[----:B------:R-:W-:-:S03]  /*11d0*/  IMAD.U32 R2, RZ, RZ, UR8 ;  /* 0x00000008ff027e24 */ /* 0x000fc6000f8e00ff */
[----:B------:R-:W-:Y:S01]  /*11e0*/  @UP1 ULEA.HI.X UR11, UR4, UR11, UR12, 0x2, UP0 ;  /* 0x0000000b040b1291 */ /* 0x000fe200080f140c */
[----:B------:R-:W-:Y:S01]  /*11f0*/  IMAD.U32 R3, RZ, RZ, UR9 ;  /* 0x00000009ff037e24 */ /* 0x000fe2000f8e00ff */
[----:B------:R-:W-:Y:S01]  /*1200*/  ULDC.64 UR8, c[0x0][0x418] ;  /* 0x0001060000087ab9 */ /* 0x000fe20000000a00 */
[----:B------:R-:W-:Y:S01]  /*1210*/  IMAD.U32 R4, RZ, RZ, UR10 ;  /* 0x0000000aff047e24 */ /* 0x000fe2000f8e00ff */
[----:B------:R0:W-:Y:S02]  /*1220*/  STL [R1+0x2c], R6 ;  /* 0x00002c0601007387 */ /* 0x0001e40000100800 */
[----:B------:R-:W-:Y:S02]  /*1230*/  IMAD.U32 R5, RZ, RZ, UR11 ;  /* 0x0000000bff057e24 */ /* 0x000fe4000f8e00ff */
[----:B------:R-:W2:Y:S01]  /*1240*/  @P0 LDG.E R2, desc[UR38][R2.64] ;  /* 0x0000002602020981 */ /* 0x000ea2000c1e1900 */
[----:B------:R-:W-:Y:S01]  /*1250*/  UISETP.NE.U32.AND UP0, UPT, UR8, URZ, UPT ;  /* 0x0000003f0800728c */ /* 0x000fe2000bf05070 */
[----:B------:R-:W-:-:S02]  /*1260*/  ULDC.64 UR10, c[0x0][0xa20] ;  /* 0x00028800000a7ab9 */ /* 0x000fc40000000a00 */
[----:B---3--:R-:W3:Y:S01]  /*1270*/  @P2 LDG.E R4, desc[UR38][R4.64] ;  /* 0x0000002604042981 */ /* 0x008ee2000c1e1900 */
[----:B------:R-:W-:Y:S01]  /*1280*/  UISETP.NE.AND.EX UP0, UPT, UR9, URZ, UPT, UP0 ;  /* 0x0000003f0900728c */ /* 0x000fe2000bf05300 */
[----:B------:R-:W-:Y:S01]  /*1290*/  ISETP.NE.U32.AND P1, PT, RZ, UR10, PT ;  /* 0x0000000aff007c0c */ /* 0x000fe2000bf25070 */
[----:B------:R-:W-:Y:S01]  /*12a0*/  ULDC UR8, c[0x0][0x2f0] ;  /* 0x0000bc0000087ab9 */ /* 0x000fe20000000800 */
[----:B------:R-:W-:Y:S02]  /*12b0*/  ULOP3.LUT UR9, UR5, 0xffff, URZ, 0xc0, !UPT ;  /* 0x0000ffff05097892 */ /* 0x000fe4000f8ec03f */
[----:B------:R-:W-:Y:S01]  /*12c0*/  USEL UR7, UR7, 0x1, UP0 ;  /* 0x0000000107077887 */ /* 0x000fe20008000000 */
[----:B------:R-:W-:Y:S01]  /*12d0*/  ISETP.NE.AND.EX P1, PT, RZ, UR11, PT, P1 ;  /* 0x0000000bff007c0c */ /* 0x000fe2000bf25310 */
[----:B------:R-:W-:Y:S02]  /*12e0*/  UMOV UR4, URZ ;  /* 0x0000003f00047c82 */ /* 0x000fe40008000000 */
[----:B------:R-:W-:Y:S01]  /*12f0*/  UIMAD UR7, UR7, UR8, URZ ;  /* 0x00000008070772a4 */ /* 0x000fe2000f8e023f */
[----:B------:R-:W-:Y:S01]  /*1300*/  IMAD.U32 R222, RZ, RZ, UR9 ;  /* 0x00000009ffde7e24 */ /* 0x000fe2000f8e00ff */
[----:B--2---:R-:W-:-:S02]  /*1310*/  @P0 R2UR UR4, R2 ;  /* 0x00000000020402ca */ /* 0x004fc400000e0000 */
[----:B---3--:R-:W-:-:S13]  /*1320*/  @P2 R2UR UR8, R4 ;  /* 0x00000000040822ca */ /* 0x008fda00000e0000 */
[----:B------:R-:W-:Y:S01]  /*1330*/  IMAD.U32 R22, RZ, RZ, UR8 ;  /* 0x00000008ff167e24 */ /* 0x000fe2000f8e00ff */
[----:B0---45:R-:W-:Y:S06]  /*1340*/  @P2 BRA `(.L_x_2375) ;  /* 0x0000000000442947 */ /* 0x031fec0003800000 */
[----:B------:R-:W-:Y:S02]  /*1350*/  ULDC.64 UR8, c[0x0][0xa00] ;  /* 0x0002800000087ab9 */ /* 0x000fe40000000a00 */
[----:B------:R-:W-:Y:S01]  /*1360*/  ISETP.NE.U32.AND P0, PT, RZ, UR8, PT ;  /* 0x00000008ff007c0c */ /* 0x000fe2000bf05070 */
[----:B------:R-:W-:Y:S02]  /*1370*/  ULDC UR8, c[0x0][0x288] ;  /* 0x0000a20000087ab9 */ /* 0x000fe40000000800 */
[----:B------:R-:W-:Y:S01]  /*1380*/  IMAD.U32 R22, RZ, RZ, UR8 ;  /* 0x00000008ff167e24 */ /* 0x000fe2000f8e00ff */
[----:B------:R-:W-:-:S13]  /*1390*/  ISETP.NE.AND.EX P0, PT, RZ, UR9, PT, P0 ;  /* 0x00000009ff007c0c */ /* 0x000fda000bf05300 */
[----:B------:R-:W-:Y:S05]  /*13a0*/  @!P0 BRA `(.L_x_2375) ;  /* 0x00000000002c8947 */ /* 0x000fea0003800000 */
[----:B------:R-:W-:Y:S01]  /*13b0*/  R2UR UR12, R221 ;  /* 0x00000000dd0c72ca */ /* 0x000fe200000e0000 */
[----:B------:R-:W-:-:S12]  /*13c0*/  ULDC.64 UR8, c[0x0][0xa00] ;  /* 0x0002800000087ab9 */ /* 0x000fd80000000a00 */
[----:B------:R-:W-:-:S06]  /*13d0*/  UIMAD.WIDE UR8, UR12, 0x4, UR8 ;  /* 0x000000040c0878a5 */ /* 0x000fcc000f8e0208 */
[----:B------:R-:W-:Y:S02]  /*13e0*/  IMAD.U32 R2, RZ, RZ, UR8 ;  /* 0x00000008ff027e24 */ /* 0x000fe4000f8e00ff */
[----:B------:R-:W-:-:S05]  /*13f0*/  IMAD.U32 R3, RZ, RZ, UR9 ;  /* 0x00000009ff037e24 */ /* 0x000fca000f8e00ff */
[----:B------:R-:W2:Y:S04]  /*1400*/  LDG.E R4, desc[UR38][R2.64] ;  /* 0x0000002602047981 */ /* 0x000ea8000c1e1900 */
[----:B------:R-:W3:Y:S01]  /*1410*/  LDG.E R0, desc[UR38][R2.64+0x4] ;  /* 0x0000042602007981 */ /* 0x000ee2000c1e1900 */
[----:B--2---:R-:W-:Y:S02]  /*1420*/  R2UR UR8, R4 ;  /* 0x00000000040872ca */ /* 0x004fe400000e0000 */
[----:B---3--:R-:W-:-:S13]  /*1430*/  R2UR UR9, R0 ;  /* 0x00000000000972ca */ /* 0x008fda00000e0000 */
[----:B------:R-:W-:-:S06]  /*1440*/  UIADD3 UR8, -UR8, UR9, URZ ;  /* 0x0000000908087290 */ /* 0x000fcc000fffe13f */
[----:B------:R-:W-:-:S07]  /*1450*/  IMAD.U32 R22, RZ, RZ, UR8 ;  /* 0x00000008ff167e24 */ /* 0x000fce000f8e00ff */
.L_x_2375:
[----:B------:R-:W-:Y:S05]  /*1460*/  @!P1 BRA `(.L_x_2376) ;  /* 0x0000000000249947 */ /* 0x000fea0003800000 */
[----:B------:R-:W-:Y:S02]  /*1470*/  R2UR UR8, R221 ;  /* 0x00000000dd0872ca */ /* 0x000fe400000e0000 */
[----:B------:R-:W-:-:S11]  /*1480*/  R2UR UR9, R6 ;  /* 0x00000000060972ca */ /* 0x000fd600000e0000 */
[----:B------:R-:W-:-:S04]  /*1490*/  ULEA UR7, UP0, UR8, UR10, 0x2 ;  /* 0x0000000a08077291 */ /* 0x000fc8000f80103f */
[----:B------:R-:W-:Y:S02]  /*14a0*/  ULEA.HI.X UR8, UR8, UR11, UR9, 0x2, UP0 ;  /* 0x0000000b08087291 */ /* 0x000fe400080f1409 */
[----:B------:R-:W-:-:S04]  /*14b0*/  IMAD.U32 R2, RZ, RZ, UR7 ;  /* 0x00000007ff027e24 */ /* 0x000fc8000f8e00ff */
[----:B------:R-:W-:-:S05]  /*14c0*/  IMAD.U32 R3, RZ, RZ, UR8 ;  /* 0x00000008ff037e24 */ /* 0x000fca000f8e00ff */
[----:B------:R-:W2:Y:S02]  /*14d0*/  LDG.E R2, desc[UR38][R2.64] ;  /* 0x0000002602027981 */ /* 0x000ea4000c1e1900 */
[----:B--2---:R-:W-:Y:S01]  /*14e0*/  R2UR UR7, R2 ;  /* 0x00000000020772ca */ /* 0x004fe200000e0000 */
[----:B------:R-:W-:-:S14]  /*14f0*/  BRA `(.L_x_2377) ;  /* 0x0000000000387947 */ /* 0x000fdc0003800000 */
.L_x_2376:
[----:B------:R-:W-:Y:S02]  /*1500*/  ULDC.64 UR8, c[0x0][0xa08] ;  /* 0x0002820000087ab9 */ /* 0x000fe40000000a00 */
[----:B------:R-:W-:-:S04]  /*1510*/  ISETP.NE.U32.AND P0, PT, RZ, UR8, PT ;  /* 0x00000008ff007c0c */ /* 0x000fc8000bf05070 */
        /* <DEDUP_REMOVED lines=12> */
.L_x_2377:
[----:B------:R-:W-:Y:S01]  /*15e0*/  ULDC UR8, c[0x0][0x448] ;  /* 0x0001120000087ab9 */ /* 0x000fe20000000800 */
[----:B------:R-:W-:Y:S01]  /*15f0*/  R2UR UR9, R22 ;  /* 0x00000000160972ca */ /* 0x000fe200000e0000 */
[----:B------:R-:W-:Y:S02]  /*1600*/  UISETP.NE.AND UP0, UPT, UR8, 0x1, UPT ;  /* 0x000000010800788c */ /* 0x000fe4000bf05270 */
[----:B------:R-:W-:Y:S02]  /*1610*/  USHF.L.U32 UR6, UR6, 0x7, URZ ;  /* 0x0000000706067899 */ /* 0x000fe4000800063f */
[----:B------:R-:W-:Y:S02]  /*1620*/  UIADD3 UR10, -UR4, UR7, URZ ;  /* 0x00000007040a7290 */ /* 0x000fe4000fffe13f */
[----:B------:R-:W-:Y:S02]  /*1630*/  UP2UR UR4, UPR, URZ, 0x1 ;  /* 0x000000013f047883 */ /* 0x000fe40008000000 */
[----:B------:R-:W-:-:S02]  /*1640*/  UIADD3 UR8, UR6, 0x7f, URZ ;  /* 0x0000007f06087890 */ /* 0x000fc4000fffe03f */
[----:B------:R-:W-:Y:S01]  /*1650*/  IMAD.U32 R215, RZ, RZ, UR6 ;  /* 0x00000006ffd77e24 */ /* 0x000fe2000f8e00ff */
[----:B------:R-:W-:Y:S01]  /*1660*/  MOV R212, UR10 ;  /* 0x0000000a00d47c02 */ /* 0x000fe20008000f00 */
[----:B------:R-:W-:Y:S01]  /*1670*/  @UP0 ULDC UR6, c[0x0][0x44c] ;  /* 0x0001130000060ab9 */ /* 0x000fe20000000800 */
[----:B------:R-:W-:Y:S01]  /*1680*/  IMAD.U32 R213, RZ, RZ, UR4 ;  /* 0x00000004ffd57e24 */ /* 0x000fe2000f8e00ff */
[----:B------:R-:W-:Y:S02]  /*1690*/  UIMAD.WIDE.U32 UR6, UR8, UR6, URZ ;  /* 0x00000006080672a5 */ /* 0x000fe4000f8e003f */
[----:B------:R-:W-:Y:S02]  /*16a0*/  UIADD3 UR4, UR10, 0x50, -UR9 ;  /* 0x000000500a047890 */ /* 0x000fe4000fffe809 */
[----:B------:R-:W-:Y:S01]  /*16b0*/  UIADD3 UR6, UR10, 0x4f, URZ ;  /* 0x0000004f0a067890 */ /* 0x000fe2000fffe03f */
[----:B------:R-:W-:Y:S02]  /*16c0*/  @UP0 ULDC UR9, c[0x0][0x450] ;  /* 0x0001140000090ab9 */ /* 0x000fe40000000800 */
[----:B------:R-:W-:-:S02]  /*16d0*/  @UP0 USHF.R.U32.HI UR8, URZ, UR9, UR7 ;  /* 0x000000093f080299 */ /* 0x000fc40008011607 */
[----:B------:R-:W-:Y:S02]  /*16e0*/  UIMAD.WIDE UR6, UR6, 0x66666667, URZ ;  /* 0x66666667060678a5 */ /* 0x000fe4000f8e023f */
[----:B------:R-:W-:Y:S02]  /*16f0*/  UIADD3 UR8, UR4, UR8, URZ ;  /* 0x0000000804087290 */ /* 0x000fe4000fffe03f */
[----:B------:R-:W-:Y:S02]  /*1700*/  USHF.R.U32.HI UR4, URZ, 0x1f, UR7 ;  /* 0x0000001f3f047899 */ /* 0x000fe40008011607 */
[----:B------:R-:W-:Y:S02]  /*1710*/  UIMAD.WIDE UR8, UR8, 0x66666667, URZ ;  /* 0x66666667080878a5 */ /* 0x000fe4000f8e023f */
[----:B------:R-:W-:Y:S02]  /*1720*/  ULEA.HI.SX32 UR7, UR7, UR4, 0x1b ;  /* 0x0000000407077291 */ /* 0x000fe4000f8fda3f */
[----:B------:R-:W-:-:S02]  /*1730*/  USHF.R.U32.HI UR6, URZ, 0x1f, UR9 ;  /* 0x0000001f3f067899 */ /* 0x000fc40008011609 */
[----:B------:R-:W-:Y:S02]  /*1740*/  ULOP3.LUT UR4, UR5, 0xff000000, URZ, 0xc0, !UPT ;  /* 0xff00000005047892 */ /* 0x000fe4000f8ec03f */
[----:B------:R-:W-:Y:S02]  /*1750*/  ULEA.HI.SX32 UR6, UR9, UR6, 0x1b ;  /* 0x0000000609067291 */ /* 0x000fe4000f8fda3f */
[----:B------:R-:W-:Y:S02]  /*1760*/  ULOP3.LUT UR5, UR5, 0xff0000, URZ, 0xc0, !UPT ;  /* 0x00ff000005057892 */ /* 0x000fe4000f8ec03f */
[----:B------:R-:W-:Y:S02]  /*1770*/  UISETP.LT.AND UP0, UPT, UR7, UR6, UPT ;  /* 0x000000060700728c */ /* 0x000fe4000bf01270 */
[----:B------:R-:W-:Y:S02]  /*1780*/  USHF.R.U32.HI UR4, URZ, 0x8, UR4 ;  /* 0x000000083f047899 */ /* 0x000fe40008011604 */
[----:B------:R-:W-:-:S02]  /*1790*/  USEL UR9, UR7, UR6, UP0 ;  /* 0x0000000607097287 */ /* 0x000fc40008000000 */
[----:B------:R-:W-:Y:S02]  /*17a0*/  ULEA.HI UR5, UR5, UR4, URZ, 0x10 ;  /* 0x0000000405057291 */ /* 0x000fe4000f8f803f */
[----:B------:R-:W-:Y:S02]  /*17b0*/  UISETP.GE.AND UP0, UPT, UR9, 0x1, UPT ;  /* 0x000000010900788c */ /* 0x000fe4000bf06270 */
[----:B------:R-:W-:Y:S02]  /*17c0*/  ULOP3.LUT UR6, UR5, 0xff, URZ, 0xc0, !UPT ;  /* 0x000000ff05067892 */ /* 0x000fe4000f8ec03f */
[----:B------:R-:W-:Y:S02]  /*17d0*/  USHF.R.U32.HI UR5, URZ, 0x10, UR5 ;  /* 0x000000103f057899 */ /* 0x000fe40008011605 */
[----:B------:R-:W-:Y:S01]  /*17e0*/  PLOP3.LUT P0, PT, PT, PT, UP0, 0x80, 0x0 ;  /* 0x000000000000781c */ /* 0x000fe20003f0f008 */
[----:B------:R-:W-:Y:S01]  /*17f0*/  UMOV UR4, URZ ;  /* 0x0000003f00047c82 */ /* 0x000fe20008000000 */
[----:B------:R-:W-:-:S02]  /*1800*/  IMAD.U32 R220, RZ, RZ, UR6 ;  /* 0x00000006ffdc7e24 */ /* 0x000fc4000f8e00ff */
[----:B------:R-:W-:-:S09]  /*1810*/  IMAD.U32 R217, RZ, RZ, UR5 ;  /* 0x00000005ffd97e24 */ /* 0x000fd2000f8e00ff */
[----:B------:R-:W-:Y:S05]  /*1820*/  @!P0 BRA `(.L_x_2378) ;  /* 0x0000000000948947 */ /* 0x000fea0003800000 */
        /* <DEDUP_REMOVED lines=37> */
.L_x_2378:
[----:B------:R-:W-:Y:S01]  /*1a80*/  R2UR UR5, R220 ;  /* 0x00000000dc0572ca */ /* 0x000fe200000e0000 */
[----:B------:R-:W-:Y:S01]  /*1a90*/  IMAD.U32 R0, RZ, RZ, UR9 ;  /* 0x00000009ff007e24 */ /* 0x000fe2000f8e00ff */
[----:B------:R-:W-:Y:S01]  /*1aa0*/  PLOP3.LUT P0, PT, PT, PT, PT, 0x80, 0x0 ;  /* 0x000000000000781c */ /* 0x000fe20003f0f070 */
[----:B------:R-:W-:Y:S01]  /*1ab0*/  IMAD.U32 R3, RZ, RZ, UR4 ;  /* 0x00000004ff037e24 */ /* 0x000fe2000f8e00ff */
[----:B------:R-:W-:Y:S01]  /*1ac0*/  CS2R R150, SRZ ;  /* 0x0000000000967805 */ /* 0x000fe2000001ff00 */
[----:B------:R-:W-:Y:S01]  /*1ad0*/  IMAD.MOV.U32 R2, RZ, RZ, RZ ;  /* 0x000000ffff027224 */ /* 0x000fe200078e00ff */
[----:B------:R-:W-:Y:S02]  /*1ae0*/  CS2R R148, SRZ ;  /* 0x0000000000947805 */ /* 0x000fe4000001ff00 */
[----:B------:R-:W-:Y:S02]  /*1af0*/  CS2R R146, SRZ ;  /* 0x0000000000927805 */ /* 0x000fe4000001ff00 */
[----:B------:R-:W-:-:S02]  /*1b00*/  CS2R R144, SRZ ;  /* 0x0000000000907805 */ /* 0x000fc4000001ff00 */
[----:B------:R-:W-:Y:S02]  /*1b10*/  CS2R R142, SRZ ;  /* 0x00000000008e7805 */ /* 0x000fe4000001ff00 */
[----:B------:R-:W-:Y:S02]  /*1b20*/  CS2R R140, SRZ ;  /* 0x00000000008c7805 */ /* 0x000fe4000001ff00 */
[----:B------:R-:W-:Y:S02]  /*1b30*/  CS2R R138, SRZ ;  /* 0x00000000008a7805 */ /* 0x000fe4000001ff00 */
[----:B------:R-:W-:Y:S01]  /*1b40*/  CS2R R136, SRZ ;  /* 0x0000000000887805 */ /* 0x000fe2000001ff00 */
[----:B------:R-:W-:Y:S01]  /*1b50*/  UIMAD UR5, UR5, UR4, URZ ;  /* 0x00000004050572a4 */ /* 0x000fe2000f8e023f */
[----:B------:R-:W-:Y:S02]  /*1b60*/  CS2R R134, SRZ ;  /* 0x0000000000867805 */ /* 0x000fe4000001ff00 */
[----:B------:R-:W-:-:S02]  /*1b70*/  CS2R R132, SRZ ;  /* 0x0000000000847805 */ /* 0x000fc4000001ff00 */
[----:B------:R-:W-:Y:S02]  /*1b80*/  CS2R R130, SRZ ;  /* 0x0000000000827805 */ /* 0x000fe4000001ff00 */
[----:B------:R-:W-:Y:S02]  /*1b90*/  CS2R R128, SRZ ;  /* 0x0000000000807805 */ /* 0x000fe4000001ff00 */
[----:B------:R-:W-:Y:S02]  /*1ba0*/  CS2R R126, SRZ ;  /* 0x00000000007e7805 */ /* 0x000fe4000001ff00 */
[----:B------:R-:W-:Y:S01]  /*1bb0*/  VIADDMNMX R0, R3, UR5, R0, PT ;  /* 0x0000000503007c46 */ /* 0x000fe2000b800100 */
[----:B------:R-:W-:Y:S01]  /*1bc0*/  IMAD.U32 R214, RZ, RZ, UR5 ;  /* 0x00000005ffd67e24 */ /* 0x000fe2000f8e00ff */
[----:B------:R-:W-:Y:S02]  /*1bd0*/  CS2R R124, SRZ ;  /* 0x00000000007c7805 */ /* 0x000fe4000001ff00 */
[----:B------:R-:W-:-:S02]  /*1be0*/  CS2R R122, SRZ ;  /* 0x00000000007a7805 */ /* 0x000fc4000001ff00 */
[----:B------:R-:W-:Y:S01]  /*1bf0*/  R2UR UR61, R0 ;  /* 0x00000000003d72ca */ /* 0x000fe200000e0000 */
[----:B------:R-:W-:Y:S01]  /*1c00*/  IMAD.MOV.U32 R0, RZ, RZ, RZ ;  /* 0x000000ffff007224 */ /* 0x000fe200078e00ff */
        /* <DEDUP_REMOVED lines=56> */
[----:B------:R-:W-:Y:S02]  /*1f90*/  UIADD3 UR6, UR7, 0x14400, URZ ;  /* 0x0001440007067890 */ /* 0x000fe4000fffe03f */
[----:B------:R-:W-:Y:S02]  /*1fa0*/  IMAD.U32 R16, RZ, RZ, UR7 ;  /* 0x00000007ff107e24 */ /* 0x000fe4000f8e00ff */
[----:B0-----:R-:W-:Y:S01]  /*1fb0*/  VIADD R0, R0, 0xffffff80 ;  /* 0xffffff8000007836 */ /* 0x001fe20000000000 */
[----:B------:R-:W-:-:S04]  /*1fc0*/  ULOP3.LUT UP0, URZ, UR6, 0x9f, URZ, 0xc0, !UPT ;  /* 0x0000009f063f7892 */ /* 0x000fc8000f80c03f */
[----:B------:R-:W-:Y:S02]  /*1fd0*/  SHF.R.S32.HI R3, RZ, 0x1f, R0 ;  /* 0x0000001fff037819 */ /* 0x000fe40000011400 */
        /* <DEDUP_REMOVED lines=19> */
[----:B------:R-:W-:Y:S01]  /*2110*/  IMAD.U32 R10, RZ, RZ, UR6 ;  /* 0x00000006ff0a7e24 */ /* 0x000fe2000f8e00ff */
[----:B------:R-:W-:Y:S01]  /*2120*/  MOV R13, RZ ;  /* 0x000000ff000d7202 */ /* 0x000fe20000000f00 */
[----:B------:R-:W-:Y:S02]  /*2130*/  IMAD.U32 R6, RZ, RZ, UR4 ;  /* 0x00000004ff067e24 */ /* 0x000fe4000f8e00ff */
[----:B------:R-:W-:-:S02]  /*2140*/  IMAD.U32 R7, RZ, RZ, UR5 ;  /* 0x00000005ff077e24 */ /* 0x000fc4000f8e00ff */
[----:B------:R-:W-:Y:S02]  /*2150*/  IMAD.U32 R11, RZ, RZ, UR7 ;  /* 0x00000007ff0b7e24 */ /* 0x000fe4000f8e00ff */
[----:B------:R-:W-:Y:S02]  /*2160*/  IMAD.MOV.U32 R8, RZ, RZ, 0x70 ;  /* 0x00000070ff087424 */ /* 0x000fe400078e00ff */
[----:B0-----:R-:W-:-:S07]  /*2170*/  IMAD.MOV.U32 R12, RZ, RZ, 0x1 ;  /* 0x00000001ff0c7424 */ /* 0x001fce00078e00ff */
[----:B------:R-:W-:-:S07]  /*2180*/  LEPC R20, `(.L_x_2380) ;  /* 0x000000001014794e */ /* 0x000fce0000000000 */
[----:B-1----:R-:W-:Y:S05]  /*2190*/  CALL.ABS.NOINC R2 ;  /* 0x0000000002007343 */ /* 0x002fea0003c00000 */
.L_x_2380:
[----:B------:R-:W2:Y:S04]  /*21a0*/  LDL R18, [R1+0x30] ;  /* 0x0000300001127983 */ /* 0x000ea80000100800 */
[----:B------:R-:W3:Y:S01]  /*21b0*/  LDL R2, [R1+0x40] ;  /* 0x0000400001027983 */ /* 0x000ee20000100800 */
[----:B------:R-:W-:Y:S02]  /*21c0*/  R2UR UR6, R16 ;  /* 0x00000000100672ca */ /* 0x000fe400000e0000 */
        /* <DEDUP_REMOVED lines=11> */
.L_x_2529:
[----:B------:R-:W-:Y:S05]  /*2280*/  @!P0 BRA `(.L_x_2382) ;  /* 0x0000000000048947 */ /* 0x000fea0003800000 */
[----:B------:R-:W-:Y:S01]  /*2290*/  BPT.TRAP 0x1 ;  /* 0x000000040000795c */ /* 0x000fe20000300000 */
.L_x_2382:
[----:B------:R-:W-:Y:S01]  /*22a0*/  R2UR UR5, R17 ;  /* 0x00000000110572ca */ /* 0x000fe200000e0000 */
[----:B0-----:R-:W-:Y:S01]  /*22b0*/  IMAD.U32 R0, RZ, RZ, UR36 ;  /* 0x00000024ff007e24 */ /* 0x001fe2000f8e00ff */
[----:B------:R-:W-:-:S11]  /*22c0*/  R2UR UR4, R16 ;  /* 0x00000000100472ca */ /* 0x000fd600000e0000 */
[----:B------:R-:W-:Y:S02]  /*22d0*/  IMAD.U32 R3, RZ, RZ, UR5 ;  /* 0x00000005ff037e24 */ /* 0x000fe4000f8e00ff */
[----:B------:R-:W-:-:S03]  /*22e0*/  LEA R0, R0, UR4, 0x3 ;  /* 0x0000000400007c11 */ /* 0x000fc6000f8e18ff */
[----:B------:R-:W-:-:S04]  /*22f0*/  SHF.L.U32 R3, R3, 0x1f, RZ ;  /* 0x0000001f03037819 */ /* 0x000fc800000006ff */
[----:B------:R0:W1:Y:S01]  /*2300*/  SYNCS.PHASECHK.TRANS64.TRYWAIT P1, [R0+URZ+0x38830], R3 ;  /* 0x03883003000075a7 */ /* 0x000062000802017f */
[----:B------:R-:W-:Y:S05]  /*2310*/  @!P0 BRA `(.L_x_2383) ;  /* 0x0000000000048947 */ /* 0x000fea0003800000 */
[----:B------:R-:W-:Y:S01]  /*2320*/  BPT.TRAP 0x1 ;  /* 0x000000040000795c */ /* 0x000fe20000300000 */
.L_x_2383:
[----:B-1----:R-:W-:Y:S05]  /*2330*/  @P1 BRA `(.L_x_2384) ;  /* 0x0000000000081947 */ /* 0x002fea0003800000 */
[----:B------:R-:W1:Y:S02]  /*2340*/  SYNCS.PHASECHK.TRANS64.TRYWAIT P1, [R0+URZ+0x38830], R3 ;  /* 0x03883003000075a7 */ /* 0x000e64000802017f */
[----:B-1----:R-:W-:Y:S05]  /*2350*/  @!P1 BRA `(.L_x_2385) ;  /* 0x0000018400e89947 */ /* 0x002fea0003800000 */
.L_x_2384:
        /* <DEDUP_REMOVED lines=23> */
[----:B01----:R-:W-:Y:S01]  /*24d0*/  MOV R3, UR38 ;  /* 0x0000002600037c02 */ /* 0x003fe20008000f00 */
[----:B------:R-:W-:Y:S01]  /*24e0*/  UMOV UR43, 0x40000040 ;  /* 0x40000040002b7882 */ /* 0x000fe20000000000 */
[----:B------:R-:W-:Y:S01]  /*24f0*/  UMOV UR47, 0x40000040 ;  /* 0x40000040002f7882 */ /* 0x000fe20000000000 */
[----:B------:R-:W-:Y:S01]  /*2500*/  ULOP3.LUT UR6, UR4, 0x10000, URZ, 0xfc, !UPT ;  /* 0x0001000004067892 */ /* 0x000fe2000f8efc3f */
[----:B------:R-:W-:Y:S01]  /*2510*/  MOV R4, UR36 ;  /* 0x0000002400047c02 */ /* 0x000fe20008000f00 */
[----:B------:R-:W-:Y:S01]  /*2520*/  UMOV UR51, 0x40000040 ;  /* 0x4000004000337882 */ /* 0x000fe20000000000 */
[----:B------:R-:W-:Y:S01]  /*2530*/  UMOV UR55, 0x40000040 ;  /* 0x4000004000377882 */ /* 0x000fe20000000000 */
[----:B------:R-:W-:-:S02]  /*2540*/  UIMAD UR4, UR36, 0xa00, UR6 ;  /* 0x00000a00240478a4 */ /* 0x000fc4000f8e0206 */
[----:B------:R-:W-:Y:S01]  /*2550*/  IMAD.U32 R19, RZ, RZ, UR6 ;  /* 0x00000006ff137e24 */ /* 0x000fe2000f8e00ff */
[----:B------:R-:W-:Y:S01]  /*2560*/  UMOV UR37, 0x40000040 ;  /* 0x4000004000257882 */ /* 0x000fe20000000000 */
[----:B------:R-:W-:Y:S01]  /*2570*/  UIADD3 UR10, UR4, 0x80, URZ ;  /* 0x00000080040a7890 */ /* 0x000fe2000fffe03f */
[----:B------:R-:W-:Y:S01]  /*2580*/  IMAD.U32 R7, RZ, RZ, UR37 ;  /* 0x00000025ff077e24 */ /* 0x000fe2000f8e00ff */
[----:B------:R-:W-:Y:S02]  /*2590*/  UIADD3 UR14, UR4, 0x100, URZ ;  /* 0x00000100040e7890 */ /* 0x000fe4000fffe03f */
[----:B------:R-:W-:Y:S01]  /*25a0*/  UMOV UR18, UR4 ;  /* 0x0000000400127c82 */ /* 0x000fe20008000000 */
[----:B------:R-:W-:Y:S01]  /*25b0*/  UIADD3 UR6, UR4, 0x200, URZ ;  /* 0x0000020004067890 */ /* 0x000fe2000fffe03f */
[----:B------:R-:W-:Y:S01]  /*25c0*/  HGMMA.64x16x16.F32 R56, gdesc[UR16], RZ, !UPT, gsb0 ;  /* 0x00200000103879f0 */ /* 0x000fe2000c0008ff */
[----:B------:R-:W-:Y:S01]  /*25d0*/  UIADD3 UR7, UR4, 0x2, URZ ;  /* 0x0000000204077890 */ /* 0x000fe2000fffe03f */
[----:B------:R-:W-:Y:S01]  /*25e0*/  UMOV UR19, 0x40000040 ;  /* 0x4000004000137882 */ /* 0x000fe20000000000 */
[----:B------:R-:W-:-:S02]  /*25f0*/  UIADD3 UR22, UR4, 0x384, URZ ;  /* 0x0000038404167890 */ /* 0x000fc4000fffe03f */
[----:B------:R-:W-:-:S03]  /*2600*/  UIADD3 UR26, UR4, 0x386, URZ ;  /* 0x00000386041a7890 */ /* 0x000fc6000fffe03f */
[----:B------:R-:W-:Y:S01]  /*2610*/  UMOV UR18, UR7 ;  /* 0x0000000700127c82 */ /* 0x000fe20008000000 */
        /* <DEDUP_REMOVED lines=8> */
[----:B------:R-:W-:Y:S01]  /*26a0*/  UIADD3 UR58, UR4, 0x806, URZ ;  /* 0x00000806043a7890 */ /* 0x000fe2000fffe03f */
        /* <DEDUP_REMOVED lines=22> */
[----:B------:R-:W-:Y:S02]  /*2810*/  UMOV UR17, 0x40000040 ;  /* 0x4000004000117882 */ /* 0x000fe40000000000 */
[----:B------:R-:W-:Y:S01]  /*2820*/  UMOV UR13, UR17 ;  /* 0x00000011000d7c82 */ /* 0x000fe20008000000 */
[----:B------:R-:W-:-:S03]  /*2830*/  IMAD.U32 R13, RZ, RZ, UR17 ;  /* 0x00000011ff0d7e24 */ /* 0x000fc6000f8e00ff */
[----:B------:R-:W-:Y:S01]  /*2840*/  UMOV UR16, UR6 ;  /* 0x0000000600107c82 */ /* 0x000fe20008000000 */
[----:B------:R-:W-:Y:S01]  /*2850*/  UIADD3 UR6, UR4, 0x202, URZ ;  /* 0x0000020204067890 */ /* 0x000fe2000fffe03f */
[----:B------:R-:W-:Y:S01]  /*2860*/  IMAD.U32 R12, RZ, RZ, UR16 ;  /* 0x00000010ff0c7e24 */ /* 0x000fe2000f8e00ff */
[----:B------:R-:W-:Y:S01]  /*2870*/  UMOV UR12, UR16 ;  /* 0x00000010000c7c82 */ /* 0x000fe20008000000 */
        /* <DEDUP_REMOVED lines=180> */
[----:B------:R-:W-:Y:S02]  /*33c0*/  UMOV UR15, UR37 ;  /* 0x00000025000f7c82 */ /* 0x000fe40008000000 */
        /* <DEDUP_REMOVED lines=253> */
[----:B------:R-:W-:Y:S02]  /*43a0*/  UIADD3 UR6, UR5, 0xc06, URZ ;  /* 0x00000c0605067890 */ /* 0x000fe4000fffe03f */
[----:B------:R-:W-:-:S05]  /*43b0*/  UIADD3 UR5, UR4, 0x786, URZ ;  /* 0x0000078604057890 */ /* 0x000fca000fffe03f */
[----:B------:R-:W-:Y:S01]  /*43c0*/  UMOV UR36, UR6 ;  /* 0x0000000600247c82 */ /* 0x000fe20008000000 */
[----:B------:R-:W-:Y:S01]  /*43d0*/  UIADD3 UR6, UR4, 0x906, URZ ;  /* 0x0000090604067890 */ /* 0x000fe2000fffe03f */
[----:B------:R-:W-:Y:S01]  /*43e0*/  IMAD.U32 R6, RZ, RZ, UR36 ;  /* 0x00000024ff067e24 */ /* 0x000fe2000f8e00ff */
[----:B------:R-:W-:Y:S01]  /*43f0*/  UMOV UR38, UR5 ;  /* 0x0000000500267c82 */ /* 0x000fe20008000000 */
[----:B------:R-:W-:Y:S01]  /*4400*/  UMOV UR56, UR36 ;  /* 0x0000002400387c82 */ /* 0x000fe20008000000 */
[----:B------:R-:W-:Y:S01]  /*4410*/  UIADD3 UR5, UR4, 0x886, URZ ;  /* 0x0000088604057890 */ /* 0x000fe2000fffe03f */
[----:B------:R-:W-:Y:S02]  /*4420*/  UMOV UR14, UR36 ;  /* 0x00000024000e7c82 */ /* 0x000fe40008000000 */
[----:B------:R-:W-:Y:S01]  /*4430*/  UMOV UR4, UR14 ;  /* 0x0000000e00047c82 */ /* 0x000fe20008000000 */
[----:B------:R-:W-:Y:S02]  /*4440*/  WARPGROUP.DEPBAR.LE gsb0, 0x0 ;  /* 0x00008000000079c5 */ /* 0x000fe40000010000 */
[----:B------:R-:W-:-:S06]  /*4450*/  WARPGROUP.ARRIVE ;  /* 0x00000000000079c5 */ /* 0x000fcc0000000000 */
[----:B------:R-:W-:Y:S03]  /*4460*/  HGMMA.64x16x16.F32 R24, gdesc[UR52], R24, gsb0 ;  /* 0x00200000341879f0 */ /* 0x000fe60008000818 */
[----:B------:R-:W-:Y:S02]  /*4470*/  WARPGROUP.DEPBAR.LE gsb0, 0x0 ;  /* 0x00008000000079c5 */ /* 0x000fe40000010000 */
[----:B------:R-:W-:-:S06]  /*4480*/  WARPGROUP.ARRIVE ;  /* 0x00000000000079c5 */ /* 0x000fcc0000000000 */
[----:B------:R-:W-:Y:S01]  /*4490*/  HGMMA.64x16x16.F32 R56, gdesc[UR36], R56, gsb0 ;  /* 0x00200000243879f0 */ /* 0x000fe20008000838 */
[----:B------:R-:W-:Y:S02]  /*44a0*/  R2UR UR39, R2 ;  /* 0x00000000022772ca */ /* 0x000fe400000e0000 */
        /* <DEDUP_REMOVED lines=26> */
.L_x_2386:
[----:B------:R-:W-:Y:S01]  /*4650*/  R2UR UR4, R213 ;  /* 0x00000000d50472ca */ /* 0x000fe200000e0000 */
[----:B------:R-:W-:Y:S01]  /*4660*/  ULDC UR6, c[0x0][0x9d8] ;  /* 0x0002760000067ab9 */ /* 0x000fe20000000800 */
[----:B------:R-:W-:Y:S01]  /*4670*/  R2UR UR7, R215 ;  /* 0x00000000d70772ca */ /* 0x000fe200000e0000 */
[----:B------:R-:W-:Y:S01]  /*4680*/  FMUL.FTZ R4, R59, UR6 ;  /* 0x000000063b047c20 */ /* 0x000fe20008410000 */
[----:B------:R-:W-:Y:S01]  /*4690*/  FMUL.FTZ R2, R58, UR6 ;  /* 0x000000063a027c20 */ /* 0x000fe20008410000 */
[----:B------:R-:W-:Y:S01]  /*46a0*/  FMUL.FTZ R58, R60, UR6 ;  /* 0x000000063c3a7c20 */ /* 0x000fe20008410000 */
[----:B------:R-:W-:Y:S01]  /*46b0*/  R2UR UR15, R212 ;  /* 0x00000000d40f72ca */ /* 0x000fe200000e0000 */
[----:B------:R0:W-:Y:S01]  /*46c0*/  MUFU.TANH R21, R4 ;  /* 0x0000000400157308 */ /* 0x0001e20000002400 */
[----:B------:R-:W-:Y:S01]  /*46d0*/  R2UR UR18, R22 ;  /* 0x00000000161272ca */ /* 0x000fe200000e0000 */
[----:B------:R-:W-:Y:S01]  /*46e0*/  FMUL.FTZ R62, R62, UR6 ;  /* 0x000000063e3e7c20 */ /* 0x000fe20008410000 */
[----:B------:R-:W-:Y:S01]  /*46f0*/  FMUL.FTZ R55, R55, UR6 ;  /* 0x0000000637377c20 */ /* 0x000fe20008410000 */
[----:B------:R-:W-:Y:S01]  /*4700*/  FMUL.FTZ R3, R56, UR6 ;  /* 0x0000000638037c20 */ /* 0x000fe20008410000 */
[----:B------:R-:W-:Y:S01]  /*4710*/  FMUL.FTZ R56, R57, UR6 ;  /* 0x0000000639387c20 */ /* 0x000fe20008410000 */
[----:B------:R-:W-:Y:S01]  /*4720*/  UISETP.NE.AND UP0, UPT, UR4, URZ, UPT ;  /* 0x0000003f0400728c */ /* 0x000fe2000bf05270 */
[----:B------:R-:W-:Y:S01]  /*4730*/  FMUL.FTZ R63, R63, UR6 ;  /* 0x000000063f3f7c20 */ /* 0x000fe20008410000 */
[----:B------:R1:W2:Y:S01]  /*4740*/  MUFU.TANH R20, R2 ;  /* 0x0000000200147308 */ /* 0x0002a20000002400 */
[----:B0-----:R-:W-:-:S02]  /*4750*/  VIADD R4, R216, UR7 ;  /* 0x00000007d8047c36 */ /* 0x001fc40008000000 */
[----:B------:R-:W-:Y:S01]  /*4760*/  FMUL.FTZ R57, R61, UR6 ;  /* 0x000000063d397c20 */ /* 0x000fe20008410000 */
[----:B------:R-:W-:Y:S01]  /*4770*/  FMUL.FTZ R50, R50, UR6 ;  /* 0x0000000632327c20 */ /* 0x000fe20008410000 */
[----:B------:R-:W-:Y:S01]  /*4780*/  PLOP3.LUT P1, PT, PT, PT, UP0, 0x80, 0x0 ;  /* 0x000000000000781c */ /* 0x000fe20003f2f008 */
[----:B------:R-:W-:Y:S01]  /*4790*/  IMAD.MOV.U32 R60, RZ, RZ, R4 ;  /* 0x000000ffff3c7224 */ /* 0x000fe200078e0004 */
[----:B------:R-:W-:Y:S01]  /*47a0*/  PLOP3.LUT P2, PT, PT, PT, UP0, 0x80, 0x0 ;  /* 0x000000000000781c */ /* 0x000fe20003f4f008 */
[----:B------:R-:W-:Y:S01]  /*47b0*/  UIMAD UR5, UR61, -0x50, UR15 ;  /* 0xffffffb03d0578a4 */ /* 0x000fe2000f8e020f */
[----:B------:R-:W0:Y:S01]  /*47c0*/  MUFU.TANH R61, R62 ;  /* 0x0000003e003d7308 */ /* 0x000e220000002400 */
[----:B------:R-:W-:Y:S01]  /*47d0*/  @UP0 ULDC UR4, c[0x0][0x44c] ;  /* 0x0001130000040ab9 */ /* 0x000fe20000000800 */
[----:B-1----:R-:W-:Y:S01]  /*47e0*/  FMUL.FTZ R2, R51, UR6 ;  /* 0x0000000633027c20 */ /* 0x002fe20008410000 */
[----:B------:R-:W-:Y:S01]  /*47f0*/  FMUL.FTZ R54, R54, UR6 ;  /* 0x0000000636367c20 */ /* 0x000fe20008410000 */
[----:B------:R-:W-:Y:S01]  /*4800*/  FMUL.FTZ R51, R52, UR6 ;  /* 0x0000000634337c20 */ /* 0x000fe20008410000 */
[----:B------:R-:W-:-:S02]  /*4810*/  IMAD.U32 R18, RZ, RZ, UR5 ;  /* 0x00000005ff127e24 */ /* 0x000fc4000f8e00ff */
[----:B------:R-:W-:Y:S01]  /*4820*/  FMUL.FTZ R59, R48, UR6 ;  /* 0x00000006303b7c20 */ /* 0x000fe20008410000 */
[----:B------:R-:W-:Y:S01]  /*4830*/  FMUL.FTZ R42, R42, UR6 ;  /* 0x000000062a2a7c20 */ /* 0x000fe20008410000 */
[----:B------:R1:W-:Y:S01]  /*4840*/  MUFU.TANH R65, R2 ;  /* 0x0000000200417308 */ /* 0x0003e20000002400 */
[----:B------:R-:W-:Y:S01]  /*4850*/  @P1 IMAD.HI.U32 R5, R4, UR4, RZ ;  /* 0x0000000404051c27 */ /* 0x000fe2000f8e00ff */
[----:B------:R-:W-:-:S03]  /*4860*/  @UP0 ULDC UR4, c[0x0][0x450] ;  /* 0x0001140000040ab9 */ /* 0x000fc60000000800 */
[----:B------:R-:W-:Y:S01]  /*4870*/  FMUL.FTZ R43, R43, UR6 ;  /* 0x000000062b2b7c20 */ /* 0x000fe20008410000 */
[----:B------:R-:W-:Y:S01]  /*4880*/  FMUL.FTZ R34, R34, UR6 ;  /* 0x0000000622227c20 */ /* 0x000fe20008410000 */
[----:B------:R-:W-:Y:S01]  /*4890*/  FMUL.FTZ R46, R46, UR6 ;  /* 0x000000062e2e7c20 */ /* 0x000fe20008410000 */
[----:B------:R-:W-:Y:S01]  /*48a0*/  @P2 SHF.R.U32.HI R60, RZ, UR4, R5 ;  /* 0x00000004ff3c2c19 */ /* 0x000fe20008011605 */
[----:B------:R-:W-:Y:S01]  /*48b0*/  UIMAD UR4, UR61, -0x50, URZ ;  /* 0xffffffb03d0478a4 */ /* 0x000fe2000f8e023f */
[----:B------:R-:W-:Y:S01]  /*48c0*/  IMAD.U32 R5, RZ, RZ, UR18 ;  /* 0x00000012ff057e24 */ /* 0x000fe2000f8e00ff */
[----:B------:R3:W-:Y:S01]  /*48d0*/  MUFU.TANH R67, R55 ;  /* 0x0000003700437308 */ /* 0x0007e20000002400 */
[----:B------:R-:W-:Y:S01]  /*48e0*/  FMUL.FTZ R35, R35, UR6 ;  /* 0x0000000623237c20 */ /* 0x000fe20008410000 */
[----:B------:R-:W4:Y:S01]  /*48f0*/  SHFL.IDX PT, R4, R60, 0x1, 0x1c1f ;  /* 0x003c1f003c047f89 */ /* 0x000f2200000e0000 */
[----:B------:R-:W-:Y:S01]  /*4900*/  FMUL.FTZ R47, R47, UR6 ;  /* 0x000000062f2f7c20 */ /* 0x000fe20008410000 */
[----:B-1----:R-:W-:-:S02]  /*4910*/  IMAD.U32 R2, RZ, RZ, UR4 ;  /* 0x00000004ff027e24 */ /* 0x002fc4000f8e00ff */
[----:B------:R-:W-:Y:S01]  /*4920*/  FMUL.FTZ R38, R38, UR6 ;  /* 0x0000000626267c20 */ /* 0x000fe20008410000 */
[----:B------:R-:W-:Y:S01]  /*4930*/  FMUL.FTZ R26, R26, UR6 ;  /* 0x000000061a1a7c20 */ /* 0x000fe20008410000 */
[----:B------:R-:W-:Y:S01]  /*4940*/  FMUL.FTZ R30, R30, UR6 ;  /* 0x000000061e1e7c20 */ /* 0x000fe20008410000 */
[----:B------:R-:W1:Y:S01]  /*4950*/  MUFU.TANH R63, R63 ;  /* 0x0000003f003f7308 */ /* 0x000e620000002400 */
[----:B------:R-:W-:Y:S01]  /*4960*/  IADD3 R2, -R23, 0x51, R2 ;  /* 0x0000005117027810 */ /* 0x000fe20007ffe102 */
[----:B------:R-:W-:Y:S01]  /*4970*/  FMUL.FTZ R31, R31, UR6 ;  /* 0x000000061f1f7c20 */ /* 0x000fe20008410000 */
[----:B---3--:R-:W-:Y:S01]  /*4980*/  IADD3 R55, -R23, 0x50, R18 ;  /* 0x0000005017377810 */ /* 0x008fe20007ffe112 */
[----:B------:R-:W3:Y:S01]  /*4990*/  SHFL.IDX PT, R60, R60, RZ, 0x1c1f ;  /* 0x001c1fff3c3c7589 */ /* 0x000ee200000e0000 */
[----:B------:R-:W-:Y:S01]  /*49a0*/  IADD3 R62, -R5, UR15, R2 ;  /* 0x0000000f053e7c10 */ /* 0x000fe2000fffe102 */
[----:B------:R-:W-:Y:S01]  /*49b0*/  FMUL.FTZ R2, R39, UR6 ;  /* 0x0000000627027c20 */ /* 0x000fe20008410000 */
[----:B------:R-:W-:Y:S01]  /*49c0*/  FMUL.FTZ R49, R49, UR6 ;  /* 0x0000000631317c20 */ /* 0x000fe20008410000 */
[----:B------:R-:W5:Y:S01]  /*49d0*/  MUFU.TANH R64, R50 ;  /* 0x0000003200407308 */ /* 0x000f620000002400 */
[----:B------:R-:W-:Y:S01]  /*49e0*/  FMUL.FTZ R40, R40, UR6 ;  /* 0x0000000628287c20 */ /* 0x000fe20008410000 */
[----:B------:R-:W-:Y:S01]  /*49f0*/  FMUL.FTZ R41, R41, UR6 ;  /* 0x0000000629297c20 */ /* 0x000fe20008410000 */
[----:B------:R-:W-:Y:S01]  /*4a00*/  FMUL.FTZ R53, R53, UR6 ;  /* 0x0000000635357c20 */ /* 0x000fe20008410000 */
[----:B------:R-:W-:Y:S01]  /*4a10*/  FMUL.FTZ R24, R24, UR6 ;  /* 0x0000000618187c20 */ /* 0x000fe20008410000 */
[----:B------:R-:W-:Y:S01]  /*4a20*/  FMUL.FTZ R44, R44, UR6 ;  /* 0x000000062c2c7c20 */ /* 0x000fe20008410000 */
[----:B------:R-:W-:Y:S01]  /*4a30*/  FMUL.FTZ R45, R45, UR6 ;  /* 0x000000062d2d7c20 */ /* 0x000fe20008410000 */
[----:B------:R-:W-:Y:S01]  /*4a40*/  FMUL.FTZ R32, R32, UR6 ;  /* 0x0000000620207c20 */ /* 0x000fe20008410000 */
[----:B------:R2:W3:Y:S01]  /*4a50*/  MUFU.TANH R66, R54 ;  /* 0x0000003600427308 */ /* 0x0004e20000002400 */
[----:B------:R-:W-:Y:S01]  /*4a60*/  FMUL.FTZ R25, R25, UR6 ;  /* 0x0000000619197c20 */ /* 0x000fe20008410000 */
[----:B----4-:R-:W-:Y:S01]  /*4a70*/  VIADDMNMX R18, R4, R62, R55, PT ;  /* 0x0000003e04127246 */ /* 0x010fe20003800137 */
[----:B------:R-:W-:Y:S01]  /*4a80*/  FMUL.FTZ R28, R28, UR6 ;  /* 0x000000061c1c7c20 */ /* 0x000fe20008410000 */
[----:B------:R-:W-:Y:S01]  /*4a90*/  FMUL.FTZ R33, R33, UR6 ;  /* 0x0000000621217c20 */ /* 0x000fe20008410000 */
[----:B------:R-:W-:Y:S01]  /*4aa0*/  FMUL.FTZ R36, R36, UR6 ;  /* 0x0000000624247c20 */ /* 0x000fe20008410000 */
[C---:B------:R-:W-:Y:S01]  /*4ab0*/  ISETP.GT.AND P1, PT, R18.reuse, RZ, PT ;  /* 0x000000ff1200720c */ /* 0x040fe20003f24270 */
[----:B------:R-:W-:Y:S01]  /*4ac0*/  FMUL.FTZ R29, R29, UR6 ;  /* 0x000000061d1d7c20 */ /* 0x000fe20008410000 */
[C---:B------:R-:W-:Y:S01]  /*4ad0*/  ISETP.GT.AND P2, PT, R18.reuse, 0x1, PT ;  /* 0x000000011200780c */ /* 0x040fe20003f44270 */
[----:B------:R5:W4:Y:S01]  /*4ae0*/  MUFU.TANH R68, R42 ;  /* 0x0000002a00447308 */ /* 0x000b220000002400 */
[----:B------:R-:W-:Y:S01]  /*4af0*/  ISETP.GT.AND P3, PT, R18, 0x8, PT ;  /* 0x000000081200780c */ /* 0x000fe20003f64270 */
[----:B------:R-:W-:Y:S01]  /*4b00*/  ULDC UR5, c[0x0][0x988] ;  /* 0x0002620000057ab9 */ /* 0x000fe20000000800 */
[----:B--2---:R-:W-:Y:S01]  /*4b10*/  FSEL R54, R20, -INF , P1 ;  /* 0xff80000014367808 */ /* 0x004fe20000800000 */
[----:B------:R-:W-:Y:S01]  /*4b20*/  FMUL.FTZ R37, R37, UR6 ;  /* 0x0000000625257c20 */ /* 0x000fe20008410000 */
[----:B------:R-:W-:Y:S01]  /*4b30*/  FSEL R52, R21, -INF , P2 ;  /* 0xff80000015347808 */ /* 0x000fe20001000000 */
[----:B------:R-:W-:Y:S01]  /*4b40*/  UMOV UR10, UR7 ;  /* 0x00000007000a7c82 */ /* 0x000fe20008000000 */
[----:B------:R-:W-:Y:S01]  /*4b50*/  ISETP.GT.AND P1, PT, R18, 0x9, PT ;  /* 0x000000091200780c */ /* 0x000fe20003f24270 */
[----:B------:R-:W2:Y:S01]  /*4b60*/  MUFU.TANH R69, R43 ;  /* 0x0000002b00457308 */ /* 0x000ea20000002400 */
[----:B0-----:R-:W-:Y:S01]  /*4b70*/  FSEL R50, R61, -INF , P3 ;  /* 0xff8000003d327808 */ /* 0x001fe20001800000 */
[----:B------:R-:W-:Y:S01]  /*4b80*/  @UP0 ULDC UR11, c[0x0][0x450] ;  /* 0x00011400000b0ab9 */ /* 0x000fe20000000800 */
[----:B------:R-:W-:Y:S01]  /*4b90*/  FMNMX.FTZ R5, R54, R52, !PT ;  /* 0x0000003436057209 */ /* 0x000fe20007810000 */
[----:B------:R-:W-:Y:S01]  /*4ba0*/  UIADD3 UR61, UR61, -0x2, URZ ;  /* 0xfffffffe3d3d7890 */ /* 0x000fe2000fffe03f */
[----:B------:R-:W-:-:S02]  /*4bb0*/  ISETP.GT.AND P2, PT, R18, 0x10, PT ;  /* 0x000000101200780c */ /* 0x000fc40003f44270 */
[----:B------:R-:W-:Y:S02]  /*4bc0*/  CS2R R150, SRZ ;  /* 0x0000000000967805 */ /* 0x000fe4000001ff00 */
[----:B-1----:R-:W-:Y:S01]  /*4bd0*/  FSEL R48, R63, -INF , P1 ;  /* 0xff8000003f307808 */ /* 0x002fe20000800000 */
[----:B------:R0:W-:Y:S01]  /*4be0*/  MUFU.TANH R71, R34 ;  /* 0x0000002200477308 */ /* 0x0001e20000002400 */
[----:B------:R-:W-:Y:S02]  /*4bf0*/  FMNMX.FTZ R5, R50, R5, !PT ;  /* 0x0000000532057209 */ /* 0x000fe40007810000 */
[----:B------:R-:W-:Y:S02]  /*4c00*/  CS2R R148, SRZ ;  /* 0x0000000000947805 */ /* 0x000fe4000001ff00 */
[----:B------:R-:W-:Y:S02]  /*4c10*/  ISETP.GT.AND P1, PT, R18, 0x11, PT ;  /* 0x000000111200780c */ /* 0x000fe40003f24270 */
[----:B------:R-:W-:-:S02]  /*4c20*/  CS2R R146, SRZ ;  /* 0x0000000000927805 */ /* 0x000fc4000001ff00 */
[----:B-----5:R-:W-:Y:S02]  /*4c30*/  FSEL R42, R64, -INF , P2 ;  /* 0xff800000402a7808 */ /* 0x020fe40001000000 */
[----:B------:R-:W-:Y:S02]  /*4c40*/  CS2R R144, SRZ ;  /* 0x0000000000907805 */ /* 0x000fe4000001ff00 */
[----:B------:R-:W-:Y:S01]  /*4c50*/  FMNMX.FTZ R5, R48, R5, !PT ;  /* 0x0000000530057209 */ /* 0x000fe20007810000 */
[----:B------:R-:W1:Y:S01]  /*4c60*/  MUFU.TANH R46, R46 ;  /* 0x0000002e002e7308 */ /* 0x000e620000002400 */
[----:B------:R-:W-:Y:S02]  /*4c70*/  ISETP.GT.AND P2, PT, R18, 0x18, PT ;  /* 0x000000181200780c */ /* 0x000fe40003f44270 */
[----:B------:R-:W-:Y:S02]  /*4c80*/  CS2R R142, SRZ ;  /* 0x00000000008e7805 */ /* 0x000fe4000001ff00 */
[----:B0-----:R-:W-:-:S02]  /*4c90*/  FSEL R34, R65, -INF , P1 ;  /* 0xff80000041227808 */ /* 0x001fc40000800000 */
[----:B------:R-:W-:Y:S02]  /*4ca0*/  CS2R R140, SRZ ;  /* 0x00000000008c7805 */ /* 0x000fe4000001ff00 */
[----:B------:R-:W-:Y:S02]  /*4cb0*/  FMNMX.FTZ R5, R42, R5, !PT ;  /* 0x000000052a057209 */ /* 0x000fe40007810000 */
[----:B------:R-:W-:Y:S02]  /*4cc0*/  CS2R R138, SRZ ;  /* 0x00000000008a7805 */ /* 0x000fe4000001ff00 */
[----:B------:R-:W-:Y:S01]  /*4cd0*/  ISETP.GT.AND P1, PT, R18, 0x19, PT ;  /* 0x000000191200780c */ /* 0x000fe20003f24270 */
[----:B------:R0:W-:Y:S01]  /*4ce0*/  MUFU.TANH R20, R35 ;  /* 0x0000002300147308 */ /* 0x0001e20000002400 */
[----:B------:R-:W-:Y:S02]  /*4cf0*/  FMNMX.FTZ R4, R34, R5, !PT ;  /* 0x0000000522047209 */ /* 0x000fe40007810000 */
[----:B------:R-:W-:-:S02]  /*4d00*/  CS2R R136, SRZ ;  /* 0x0000000000887805 */ /* 0x000fc4000001ff00 */
[----:B------:R-:W-:Y:S02]  /*4d10*/  FSEL R39, R67, -INF , P1 ;  /* 0xff80000043277808 */ /* 0x000fe40000800000 */
[----:B------:R-:W-:Y:S02]  /*4d20*/  CS2R R134, SRZ ;  /* 0x0000000000867805 */ /* 0x000fe4000001ff00 */
[----:B------:R-:W-:Y:S02]  /*4d30*/  ISETP.GT.AND P1, PT, R18, 0x21, PT ;  /* 0x000000211200780c */ /* 0x000fe40003f24270 */
[----:B------:R-:W-:Y:S02]  /*4d40*/  CS2R R132, SRZ ;  /* 0x0000000000847805 */ /* 0x000fe4000001ff00 */
[----:B---3--:R-:W-:Y:S01]  /*4d50*/  VIADDMNMX R60, R60, R62, R55, PT ;  /* 0x0000003e3c3c7246 */ /* 0x008fe20003800137 */
[----:B------:R2:W3:Y:S01]  /*4d60*/  MUFU.TANH R70, R47 ;  /* 0x0000002f00467308 */ /* 0x0004e20000002400 */
[----:B0-----:R-:W-:-:S02]  /*4d70*/  FSEL R35, R66, -INF , P2 ;  /* 0xff80000042237808 */ /* 0x001fc40001000000 */
[----:B------:R-:W-:Y:S02]  /*4d80*/  CS2R R130, SRZ ;  /* 0x0000000000827805 */ /* 0x000fe4000001ff00 */
[----:B------:R-:W-:Y:S02]  /*4d90*/  ISETP.GT.AND P2, PT, R18, 0x20, PT ;  /* 0x000000201200780c */ /* 0x000fe40003f44270 */
[----:B------:R-:W-:Y:S02]  /*4da0*/  CS2R R128, SRZ ;  /* 0x0000000000807805 */ /* 0x000fe4000001ff00 */
[----:B------:R-:W-:Y:S02]  /*4db0*/  FMNMX.FTZ R4, R35, R4, !PT ;  /* 0x0000000423047209 */ /* 0x000fe40007810000 */
[----:B------:R-:W-:Y:S02]  /*4dc0*/  CS2R R126, SRZ ;  /* 0x00000000007e7805 */ /* 0x000fe4000001ff00 */
[----:B----4-:R-:W-:Y:S01]  /*4dd0*/  FSEL R43, R68, -INF , P2 ;  /* 0xff800000442b7808 */ /* 0x010fe20001000000 */
[----:B------:R3:W0:Y:S01]  /*4de0*/  MUFU.TANH R21, R38 ;  /* 0x0000002600157308 */ /* 0x0006220000002400 */
[----:B------:R-:W-:-:S02]  /*4df0*/  FMNMX.FTZ R4, R39, R4, !PT ;  /* 0x0000000427047209 */ /* 0x000fc40007810000 */
[----:B------:R-:W-:Y:S02]  /*4e00*/  CS2R R124, SRZ ;  /* 0x00000000007c7805 */ /* 0x000fe4000001ff00 */
[C---:B------:R-:W-:Y:S02]  /*4e10*/  ISETP.GT.AND P2, PT, R18.reuse, 0x28, PT ;  /* 0x000000281200780c */ /* 0x040fe40003f44270 */
[----:B------:R-:W-:Y:S02]  /*4e20*/  CS2R R122, SRZ ;  /* 0x00000000007a7805 */ /* 0x000fe4000001ff00 */
[----:B--2---:R-:W-:Y:S02]  /*4e30*/  FSEL R47, R69, -INF , P1 ;  /* 0xff800000452f7808 */ /* 0x004fe40000800000 */
[----:B------:R-:W-:Y:S02]  /*4e40*/  CS2R R120, SRZ ;  /* 0x0000000000787805 */ /* 0x000fe4000001ff00 */
[----:B------:R-:W-:Y:S01]  /*4e50*/  FMNMX.FTZ R4, R43, R4, !PT ;  /* 0x000000042b047209 */ /* 0x000fe20007810000 */
[----:B------:R2:W4:Y:S01]  /*4e60*/  MUFU.TANH R61, R2 ;  /* 0x00000002003d7308 */ /* 0x0005220000002400 */
[----:B------:R-:W-:-:S02]  /*4e70*/  ISETP.GT.AND P1, PT, R18, 0x29, PT ;  /* 0x000000291200780c */ /* 0x000fc40003f24270 */
[----:B------:R-:W-:Y:S02]  /*4e80*/  CS2R R118, SRZ ;  /* 0x0000000000767805 */ /* 0x000fe4000001ff00 */
[----:B-1----:R-:W-:Y:S02]  /*4e90*/  FSEL R46, R46, -INF , P2 ;  /* 0xff8000002e2e7808 */ /* 0x002fe40001000000 */
[----:B------:R-:W-:Y:S02]  /*4ea0*/  CS2R R116, SRZ ;  /* 0x0000000000747805 */ /* 0x000fe4000001ff00 */
[----:B------:R-:W-:Y:S02]  /*4eb0*/  FMNMX.FTZ R5, R47, R4, !PT ;  /* 0x000000042f057209 */ /* 0x000fe40007810000 */
[----:B------:R-:W-:Y:S02]  /*4ec0*/  CS2R R114, SRZ ;  /* 0x0000000000727805 */ /* 0x000fe4000001ff00 */
[----:B------:R-:W-:Y:S01]  /*4ed0*/  ISETP.GT.AND P2, PT, R18, 0x30, PT ;  /* 0x000000301200780c */ /* 0x000fe20003f44270 */
[----:B------:R-:W1:Y:S01]  /*4ee0*/  MUFU.TANH R63, R26 ;  /* 0x0000001a003f7308 */ /* 0x000e620000002400 */
[----:B---3--:R-:W-:Y:S01]  /*4ef0*/  FSEL R38, R70, -INF , P1 ;  /* 0xff80000046267808 */ /* 0x008fe20000800000 */
[----:B--2---:R-:W-:Y:S01]  /*4f00*/  FMUL.FTZ R2, R27, UR6 ;  /* 0x000000061b027c20 */ /* 0x004fe20008410000 */
[----:B------:R-:W-:Y:S01]  /*4f10*/  FMNMX.FTZ R5, R46, R5, !PT ;  /* 0x000000052e057209 */ /* 0x000fe20007810000 */
[----:B------:R-:W-:Y:S01]  /*4f20*/  @UP0 ULDC UR6, c[0x0][0x44c] ;  /* 0x0001130000060ab9 */ /* 0x000fe20000000800 */
[----:B------:R-:W-:Y:S01]  /*4f30*/  ISETP.GT.AND P1, PT, R18, 0x31, PT ;  /* 0x000000311200780c */ /* 0x000fe20003f24270 */
[----:B------:R-:W-:Y:S01]  /*4f40*/  UIMAD.WIDE.U32 UR6, UR7, UR6, URZ ;  /* 0x00000006070672a5 */ /* 0x000fe2000f8e003f */
[----:B------:R-:W-:Y:S01]  /*4f50*/  FSEL R4, R71, -INF , P2 ;  /* 0xff80000047047808 */ /* 0x000fe20001000000 */
[----:B------:R2:W3:Y:S01]  /*4f60*/  MUFU.TANH R64, R2 ;  /* 0x0000000200407308 */ /* 0x0004e20000002400 */
[----:B------:R-:W-:Y:S01]  /*4f70*/  FMNMX.FTZ R5, R38, R5, !PT ;  /* 0x0000000526057209 */ /* 0x000fe20007810000 */
[----:B------:R-:W-:Y:S01]  /*4f80*/  @UP0 USHF.R.U32.HI UR10, URZ, UR11, UR7 ;  /* 0x0000000b3f0a0299 */ /* 0x000fe20008011607 */
[----:B------:R-:W-:-:S02]  /*4f90*/  ISETP.GT.AND P2, PT, R18, 0x38, PT ;  /* 0x000000381200780c */ /* 0x000fc40003f44270 */
[----:B------:R-:W-:Y:S02]  /*4fa0*/  CS2R R112, SRZ ;  /* 0x0000000000707805 */ /* 0x000fe4000001ff00 */
[----:B------:R-:W-:Y:S01]  /*4fb0*/  FSEL R27, R20, -INF , P1 ;  /* 0xff800000141b7808 */ /* 0x000fe20000800000 */
[----:B------:R-:W-:Y:S01]  /*4fc0*/  UIADD3 UR6, UR10, UR15, -UR18 ;  /* 0x0000000f0a067290 */ /* 0x000fe2000fffe812 */
[----:B------:R-:W-:Y:S01]  /*4fd0*/  ISETP.GT.AND P1, PT, R18, 0x39, PT ;  /* 0x000000391200780c */ /* 0x000fe20003f24270 */
[----:B------:R-:W5:Y:S01]  /*4fe0*/  MUFU.TANH R30, R30 ;  /* 0x0000001e001e7308 */ /* 0x000f620000002400 */
[----:B--2---:R-:W-:Y:S01]  /*4ff0*/  FMNMX.FTZ R2, R4, R5, !PT ;  /* 0x0000000504027209 */ /* 0x004fe20007810000 */
[----:B------:R-:W-:Y:S01]  /*5000*/  UIMAD.WIDE UR6, UR6, 0x66666667, URZ ;  /* 0x66666667060678a5 */ /* 0x000fe2000f8e023f */
[----:B0-----:R-:W-:Y:S01]  /*5010*/  FSEL R21, R21, -INF , P2 ;  /* 0xff80000015157808 */ /* 0x001fe20001000000 */
[----:B------:R-:W0:Y:S01]  /*5020*/  S2UR UR15, SR_CgaCtaId ;  /* 0x00000000000f79c3 */ /* 0x000e220000008800 */
[----:B------:R-:W-:Y:S01]  /*5030*/  FMNMX.FTZ R2, R27, R2, !PT ;  /* 0x000000021b027209 */ /* 0x000fe20007810000 */
[----:B------:R-:W-:Y:S01]  /*5040*/  USHF.R.U32.HI UR6, URZ, 0x1f, UR7 ;  /* 0x0000001f3f067899 */ /* 0x000fe20008011607 */
[----:B------:R-:W-:Y:S01]  /*5050*/  ISETP.GT.AND P2, PT, R18, 0x40, PT ;  /* 0x000000401200780c */ /* 0x000fe20003f44270 */
[----:B------:R2:W0:Y:S01]  /*5060*/  MUFU.TANH R65, R31 ;  /* 0x0000001f00417308 */ /* 0x0004220000002400 */
[----:B----4-:R-:W-:Y:S01]  /*5070*/  FSEL R26, R61, -INF , P1 ;  /* 0xff8000003d1a7808 */ /* 0x010fe20000800000 */
[----:B------:R-:W-:Y:S01]  /*5080*/  ULEA.HI.SX32 UR6, UR7, UR6, 0x1b ;  /* 0x0000000607067291 */ /* 0x000fe2000f8fda3f */
[----:B------:R-:W-:-:S02]  /*5090*/  FMNMX.FTZ R5, R21, R2, !PT ;  /* 0x0000000215057209 */ /* 0x000fc40007810000 */
[----:B------:R-:W-:Y:S02]  /*50a0*/  CS2R R110, SRZ ;  /* 0x00000000006e7805 */ /* 0x000fe4000001ff00 */
[----:B------:R-:W-:Y:S02]  /*50b0*/  ISETP.GT.AND P1, PT, R18, 0x41, PT ;  /* 0x000000411200780c */ /* 0x000fe40003f24270 */
[----:B------:R-:W-:Y:S02]  /*50c0*/  CS2R R108, SRZ ;  /* 0x00000000006c7805 */ /* 0x000fe4000001ff00 */
[----:B-1----:R-:W-:Y:S01]  /*50d0*/  FSEL R20, R63, -INF , P2 ;  /* 0xff8000003f147808 */ /* 0x002fe20001000000 */
[----:B------:R-:W-:Y:S01]  /*50e0*/  MUFU.TANH R3, R3 ;  /* 0x0000000300037308 */ /* 0x000fe20000002400 */
[----:B------:R-:W-:Y:S02]  /*50f0*/  FMNMX.FTZ R61, R26, R5, !PT ;  /* 0x000000051a3d7209 */ /* 0x000fe40007810000 */
[----:B------:R-:W-:-:S02]  /*5100*/  CS2R R106, SRZ ;  /* 0x00000000006a7805 */ /* 0x000fc4000001ff00 */
[----:B------:R-:W-:Y:S02]  /*5110*/  ISETP.GT.AND P2, PT, R18, 0x48, PT ;  /* 0x000000481200780c */ /* 0x000fe40003f44270 */
[----:B------:R-:W-:Y:S02]  /*5120*/  CS2R R104, SRZ ;  /* 0x0000000000687805 */ /* 0x000fe4000001ff00 */
[----:B---3--:R-:W-:Y:S02]  /*5130*/  FSEL R5, R64, -INF , P1 ;  /* 0xff80000040057808 */ /* 0x008fe40000800000 */
[----:B------:R-:W-:Y:S02]  /*5140*/  CS2R R102, SRZ ;  /* 0x0000000000667805 */ /* 0x000fe4000001ff00 */
[----:B------:R-:W-:Y:S01]  /*5150*/  FMNMX.FTZ R2, R20, R61, !PT ;  /* 0x0000003d14027209 */ /* 0x000fe20007810000 */
[----:B------:R-:W-:Y:S01]  /*5160*/  MUFU.TANH R56, R56 ;  /* 0x0000003800387308 */ /* 0x000fe20000002400 */
[----:B------:R-:W-:-:S02]  /*5170*/  ISETP.GT.AND P1, PT, R18, 0x49, PT ;  /* 0x000000491200780c */ /* 0x000fc40003f24270 */
[----:B------:R-:W-:Y:S02]  /*5180*/  CS2R R100, SRZ ;  /* 0x0000000000647805 */ /* 0x000fe4000001ff00 */
[----:B-----5:R-:W-:Y:S02]  /*5190*/  FSEL R18, R30, -INF , P2 ;  /* 0xff8000001e127808 */ /* 0x020fe40001000000 */
[----:B------:R-:W-:Y:S02]  /*51a0*/  CS2R R98, SRZ ;  /* 0x0000000000627805 */ /* 0x000fe4000001ff00 */
[----:B--2---:R-:W-:Y:S02]  /*51b0*/  FMNMX.FTZ R31, R5, R2, !PT ;  /* 0x00000002051f7209 */ /* 0x004fe40007810000 */
[----:B------:R-:W-:Y:S02]  /*51c0*/  CS2R R96, SRZ ;  /* 0x0000000000607805 */ /* 0x000fe4000001ff00 */
[----:B0-----:R-:W-:Y:S01]  /*51d0*/  FSEL R2, R65, -INF , P1 ;  /* 0xff80000041027808 */ /* 0x001fe20000800000 */
[----:B------:R-:W0:Y:S01]  /*51e0*/  MUFU.TANH R58, R58 ;  /* 0x0000003a003a7308 */ /* 0x000e220000002400 */
[----:B------:R-:W-:-:S02]  /*51f0*/  FMNMX.FTZ R31, R18, R31, !PT ;  /* 0x0000001f121f7209 */ /* 0x000fc40007810000 */
[----:B------:R-:W-:Y:S02]  /*5200*/  CS2R R94, SRZ ;  /* 0x00000000005e7805 */ /* 0x000fe4000001ff00 */
[----:B------:R-:W-:Y:S02]  /*5210*/  ISETP.GT.AND P1, PT, R60, RZ, PT ;  /* 0x000000ff3c00720c */ /* 0x000fe40003f24270 */
[----:B------:R-:W-:Y:S02]  /*5220*/  CS2R R92, SRZ ;  /* 0x00000000005c7805 */ /* 0x000fe4000001ff00 */
[----:B------:R-:W-:Y:S02]  /*5230*/  FMNMX.FTZ R31, R2, R31, !PT ;  /* 0x0000001f021f7209 */ /* 0x000fe40007810000 */
[----:B------:R-:W-:Y:S02]  /*5240*/  CS2R R90, SRZ ;  /* 0x00000000005a7805 */ /* 0x000fe4000001ff00 */
[C---:B------:R-:W-:Y:S01]  /*5250*/  ISETP.GT.AND P2, PT, R60.reuse, 0x1, PT ;  /* 0x000000013c00780c */ /* 0x040fe20003f44270 */
[----:B------:R-:W1:Y:S01]  /*5260*/  MUFU.TANH R57, R57 ;  /* 0x0000003900397308 */ /* 0x000e620000002400 */
[----:B------:R-:W-:Y:S01]  /*5270*/  ISETP.GT.AND P3, PT, R60, 0x8, PT ;  /* 0x000000083c00780c */ /* 0x000fe20003f64270 */
[----:B------:R-:W2:Y:S01]  /*5280*/  SHFL.BFLY PT, R30, R31, 0x2, 0x1f ;  /* 0x0c401f001f1e7f89 */ /* 0x000ea200000e0000 */
[----:B------:R-:W-:-:S02]  /*5290*/  R2UR UR4, R0 ;  /* 0x00000000000472ca */ /* 0x000fc400000e0000 */
[----:B------:R-:W-:Y:S02]  /*52a0*/  CS2R R88, SRZ ;  /* 0x0000000000587805 */ /* 0x000fe4000001ff00 */
[----:B------:R-:W-:Y:S02]  /*52b0*/  R2UR UR14, R214 ;  /* 0x00000000d60e72ca */ /* 0x000fe400000e0000 */
[----:B------:R-:W-:Y:S02]  /*52c0*/  CS2R R86, SRZ ;  /* 0x0000000000567805 */ /* 0x000fe4000001ff00 */
[----:B------:R-:W-:Y:S01]  /*52d0*/  CS2R R84, SRZ ;  /* 0x0000000000547805 */ /* 0x000fe2000001ff00 */
[----:B------:R-:W3:Y:S01]  /*52e0*/  MUFU.TANH R59, R59 ;  /* 0x0000003b003b7308 */ /* 0x000ee20000002400 */
[----:B0-----:R-:W-:Y:S02]  /*52f0*/  FSEL R58, R58, -INF , P3 ;  /* 0xff8000003a3a7808 */ /* 0x001fe40001800000 */
[----:B------:R-:W-:-:S02]  /*5300*/  CS2R R82, SRZ ;  /* 0x0000000000527805 */ /* 0x000fc4000001ff00 */
[----:B------:R-:W-:Y:S02]  /*5310*/  ISETP.GT.AND P3, PT, R60, 0x28, PT ;  /* 0x000000283c00780c */ /* 0x000fe40003f64270 */
[----:B------:R-:W-:Y:S02]  /*5320*/  CS2R R80, SRZ ;  /* 0x0000000000507805 */ /* 0x000fe4000001ff00 */
[----:B------:R-:W-:Y:S02]  /*5330*/  CS2R R78, SRZ ;  /* 0x00000000004e7805 */ /* 0x000fe4000001ff00 */
[----:B------:R-:W-:Y:S02]  /*5340*/  CS2R R76, SRZ ;  /* 0x00000000004c7805 */ /* 0x000fe4000001ff00 */
[----:B------:R-:W-:Y:S01]  /*5350*/  CS2R R74, SRZ ;  /* 0x00000000004a7805 */ /* 0x000fe2000001ff00 */
[----:B------:R2:W-:Y:S01]  /*5360*/  MUFU.TANH R61, R40 ;  /* 0x00000028003d7308 */ /* 0x0005e20000002400 */
[----:B------:R-:W-:Y:S01]  /*5370*/  UIADD3 UR4, UR4, 0x38840, URZ ;  /* 0x0003884004047890 */ /* 0x000fe2000fffe03f */
[----:B------:R-:W-:Y:S01]  /*5380*/  CS2R R72, SRZ ;  /* 0x0000000000487805 */ /* 0x000fe2000001ff00 */
[----:B------:R-:W-:Y:S01]  /*5390*/  UISETP.LT.AND UP0, UPT, UR14, UR6, UPT ;  /* 0x000000060e00728c */ /* 0x000fe2000bf01270 */
[----:B------:R-:W-:Y:S01]  /*53a0*/  CS2R R70, SRZ ;  /* 0x0000000000467805 */ /* 0x000fe2000001ff00 */
[----:B------:R-:W-:-:S02]  /*53b0*/  UPRMT UR4, UR15, 0x654, UR4 ;  /* 0x000006540f047896 */ /* 0x000fc40008000004 */
[----:B------:R-:W-:Y:S01]  /*53c0*/  USEL UR7, UR14, UR6, !UP0 ;  /* 0x000000060e077287 */ /* 0x000fe2000c000000 */
[----:B------:R-:W0:Y:S01]  /*53d0*/  MUFU.TANH R49, R49 ;  /* 0x0000003100317308 */ /* 0x000e220000002400 */
[----:B--2---:R-:W-:Y:S02]  /*53e0*/  FMNMX.FTZ R40, R31, R30, !PT ;  /* 0x0000001e1f287209 */ /* 0x004fe40007810000 */
[----:B------:R-:W-:Y:S01]  /*53f0*/  UISETP.GE.AND UP0, UPT, UR61, UR7, UPT ;  /* 0x000000073d00728c */ /* 0x000fe2000bf06270 */
[----:B------:R-:W-:Y:S02]  /*5400*/  FSEL R30, R3, -INF , P1 ;  /* 0xff800000031e7808 */ /* 0x000fe40000800000 */
[----:B------:R-:W-:Y:S01]  /*5410*/  FSEL R31, R56, -INF , P2 ;  /* 0xff800000381f7808 */ /* 0x000fe20001000000 */
[----:B------:R-:W-:Y:S01]  /*5420*/  SYNCS.ARRIVE.TRANS64.RED.A1T0 RZ, [UR4], RZ ;  /* 0x000000ffffff79a7 */ /* 0x000fe20008100404 */
[----:B------:R-:W2:Y:S01]  /*5430*/  MUFU.TANH R51, R51 ;  /* 0x0000003300337308 */ /* 0x000ea20000002400 */
[----:B------:R-:W-:-:S02]  /*5440*/  ISETP.GT.AND P1, PT, R60, 0x9, PT ;  /* 0x000000093c00780c */ /* 0x000fc40003f24270 */
[----:B------:R-:W-:Y:S02]  /*5450*/  FMNMX.FTZ R3, R30, R31, !PT ;  /* 0x0000001f1e037209 */ /* 0x000fe40007810000 */
[C---:B------:R-:W-:Y:S02]  /*5460*/  ISETP.GT.AND P2, PT, R60.reuse, 0x10, PT ;  /* 0x000000103c00780c */ /* 0x040fe40003f44270 */
[----:B-1----:R-:W-:Y:S01]  /*5470*/  FSEL R57, R57, -INF , P1 ;  /* 0xff80000039397808 */ /* 0x002fe20000800000 */
[----:B------:R1:W-:Y:S01]  /*5480*/  MUFU.TANH R63, R41 ;  /* 0x00000029003f7308 */ /* 0x0003e20000002400 */
[C---:B------:R-:W-:Y:S02]  /*5490*/  ISETP.GT.AND P1, PT, R60.reuse, 0x11, PT ;  /* 0x000000113c00780c */ /* 0x040fe40003f24270 */
[----:B---3--:R-:W-:Y:S02]  /*54a0*/  FSEL R59, R59, -INF , P2 ;  /* 0xff8000003b3b7808 */ /* 0x008fe40001000000 */
[----:B------:R-:W-:-:S02]  /*54b0*/  ISETP.GT.AND P2, PT, R60, 0x18, PT ;  /* 0x000000183c00780c */ /* 0x000fc40003f44270 */
[----:B0-----:R-:W-:Y:S01]  /*54c0*/  FSEL R49, R49, -INF , P1 ;  /* 0xff80000031317808 */ /* 0x001fe20000800000 */
[----:B------:R-:W0:Y:S01]  /*54d0*/  MUFU.TANH R53, R53 ;  /* 0x0000003500357308 */ /* 0x000e220000002400 */
[----:B-1----:R-:W1:Y:S01]  /*54e0*/  SHFL.BFLY PT, R41, R40, 0x1, 0x1f ;  /* 0x0c201f0028297f89 */ /* 0x002e6200000e0000 */
[C---:B------:R-:W-:Y:S02]  /*54f0*/  ISETP.GT.AND P1, PT, R60.reuse, 0x19, PT ;  /* 0x000000193c00780c */ /* 0x040fe40003f24270 */
[----:B--2---:R-:W-:Y:S02]  /*5500*/  FSEL R51, R51, -INF , P2 ;  /* 0xff80000033337808 */ /* 0x004fe40001000000 */
[----:B------:R-:W-:Y:S02]  /*5510*/  ISETP.GT.AND P2, PT, R60, 0x20, PT ;  /* 0x000000203c00780c */ /* 0x000fe40003f44270 */
[----:B------:R2:W-:Y:S08]  /*5520*/  MUFU.TANH R62, R24 ;  /* 0x00000018003e7308 */ /* 0x0005f00000002400 */
[----:B------:R-:W3:Y:S01]  /*5530*/  MUFU.TANH R44, R44 ;  /* 0x0000002c002c7308 */ /* 0x000ee20000002400 */
[----:B--2---:R-:W-:-:S04]  /*5540*/  FMNMX.FTZ R24, R58, R3, !PT ;  /* 0x000000033a187209 */ /* 0x004fc80007810000 */
[----:B------:R-:W-:-:S03]  /*5550*/  FMNMX.FTZ R24, R57, R24, !PT ;  /* 0x0000001839187209 */ /* 0x000fc60007810000 */
[----:B------:R-:W2:Y:S01]  /*5560*/  MUFU.TANH R45, R45 ;  /* 0x0000002d002d7308 */ /* 0x000ea20000002400 */
[----:B------:R-:W-:Y:S02]  /*5570*/  FMNMX.FTZ R24, R59, R24, !PT ;  /* 0x000000183b187209 */ /* 0x000fe40007810000 */
[----:B-1----:R-:W-:Y:S02]  /*5580*/  FMNMX.FTZ R3, R40, R41, !PT ;  /* 0x0000002928037209 */ /* 0x002fe40007810000 */
[----:B------:R-:W-:-:S03]  /*5590*/  FMNMX.FTZ R24, R49, R24, !PT ;  /* 0x0000001831187209 */ /* 0x000fc60007810000 */
[----:B------:R0:W1:Y:S08]  /*55a0*/  MUFU.TANH R64, R32 ;  /* 0x0000002000407308 */ /* 0x0000700000002400 */
[----:B------:R4:W-:Y:S01]  /*55b0*/  MUFU.TANH R56, R25 ;  /* 0x0000001900387308 */ /* 0x0009e20000002400 */
[----:B0-----:R-:W-:Y:S02]  /*55c0*/  FSEL R32, R53, -INF , P1 ;  /* 0xff80000035207808 */ /* 0x001fe40000800000 */
[----:B------:R-:W-:-:S05]  /*55d0*/  ISETP.GT.AND P1, PT, R60, 0x21, PT ;  /* 0x000000213c00780c */ /* 0x000fca0003f24270 */
[----:B------:R0:W-:Y:S01]  /*55e0*/  MUFU.TANH R68, R28 ;  /* 0x0000001c00447308 */ /* 0x0001e20000002400 */
[----:B----4-:R-:W-:-:S04]  /*55f0*/  FMNMX.FTZ R25, R51, R24, !PT ;  /* 0x0000001833197209 */ /* 0x010fc80007810000 */
[----:B------:R-:W-:-:S03]  /*5600*/  FMNMX.FTZ R25, R32, R25, !PT ;  /* 0x0000001920197209 */ /* 0x000fc60007810000 */
[----:B------:R4:W5:Y:S01]  /*5610*/  MUFU.TANH R65, R33 ;  /* 0x0000002100417308 */ /* 0x0009620000002400 */
[----:B0-----:R-:W-:Y:S02]  /*5620*/  FSEL R28, R61, -INF , P2 ;  /* 0xff8000003d1c7808 */ /* 0x001fe40001000000 */
[----:B------:R-:W-:Y:S02]  /*5630*/  FSETP.NEU.FTZ.AND P2, PT, R3, -INF , PT ;  /* 0xff8000000300780b */ /* 0x000fe40003f5d000 */
[----:B------:R-:W-:-:S03]  /*5640*/  FMNMX.FTZ R24, R28, R25, !PT ;  /* 0x000000191c187209 */ /* 0x000fc60007810000 */
[----:B------:R0:W5:Y:S01]  /*5650*/  MUFU.TANH R66, R36 ;  /* 0x0000002400427308 */ /* 0x0001620000002400 */
[----:B----4-:R-:W-:Y:S02]  /*5660*/  FSEL R33, R63, -INF , P1 ;  /* 0xff8000003f217808 */ /* 0x010fe40000800000 */
[----:B------:R-:W-:Y:S02]  /*5670*/  ISETP.GT.AND P1, PT, R60, 0x29, PT ;  /* 0x000000293c00780c */ /* 0x000fe40003f24270 */
[----:B------:R-:W-:-:S03]  /*5680*/  FMNMX.FTZ R24, R33, R24, !PT ;  /* 0x0000001821187209 */ /* 0x000fc60007810000 */
[----:B------:R3:W-:Y:S01]  /*5690*/  MUFU.TANH R69, R29 ;  /* 0x0000001d00457308 */ /* 0x0007e20000002400 */
[----:B0-----:R-:W-:-:S05]  /*56a0*/  FMUL.FTZ R36, R3, UR5 ;  /* 0x0000000503247c20 */ /* 0x001fca0008410000 */
[----:B------:R-:W-:Y:S02]  /*56b0*/  FSEL R25, R36, RZ, P2 ;  /* 0x000000ff24197208 */ /* 0x000fe40001000000 */
[----:B------:R1:W0:Y:S01]  /*56c0*/  MUFU.TANH R67, R37 ;  /* 0x0000002500437308 */ /* 0x0002220000002400 */
[----:B---3--:R-:W-:Y:S02]  /*56d0*/  FSEL R29, R44, -INF , P3 ;  /* 0xff8000002c1d7808 */ /* 0x008fe40001800000 */
[----:B------:R-:W-:Y:S01]  /*56e0*/  ISETP.GT.AND P2, PT, R60, 0x30, PT ;  /* 0x000000303c00780c */ /* 0x000fe20003f44270 */
[--C-:B------:R-:W-:Y:S01]  /*56f0*/  FFMA.FTZ R209, R54, UR5, -R25.reuse ;  /* 0x0000000536d17c23 */ /* 0x100fe20008010819 */
[----:B--2---:R-:W-:Y:S01]  /*5700*/  FSEL R36, R45, -INF , P1 ;  /* 0xff8000002d247808 */ /* 0x004fe20000800000 */
[--C-:B------:R-:W-:Y:S01]  /*5710*/  FFMA.FTZ R54, R52, UR5, -R25.reuse ;  /* 0x0000000534367c23 */ /* 0x100fe20008010819 */
[----:B------:R-:W-:Y:S01]  /*5720*/  FMNMX.FTZ R41, R29, R24, !PT ;  /* 0x000000181d297209 */ /* 0x000fe20007810000 */
[--C-:B------:R-:W-:Y:S01]  /*5730*/  FFMA.FTZ R55, R50, UR5, -R25.reuse ;  /* 0x0000000532377c23 */ /* 0x100fe20008010819 */
[----:B------:R-:W-:Y:S01]  /*5740*/  ISETP.GT.AND P1, PT, R60, 0x31, PT ;  /* 0x000000313c00780c */ /* 0x000fe20003f24270 */
[--C-:B------:R-:W-:Y:S01]  /*5750*/  FFMA.FTZ R35, R35, UR5, -R25.reuse ;  /* 0x0000000523237c23 */ /* 0x100fe20008010819 */
[----:B-1----:R-:W-:Y:S01]  /*5760*/  FSEL R37, R64, -INF , P2 ;  /* 0xff80000040257808 */ /* 0x002fe20001000000 */
[--C-:B------:R-:W-:Y:S01]  /*5770*/  FFMA.FTZ R197, R4, UR5, -R25.reuse ;  /* 0x0000000504c57c23 */ /* 0x100fe20008010819 */
[----:B------:R-:W-:Y:S01]  /*5780*/  FMNMX.FTZ R24, R36, R41, !PT ;  /* 0x0000002924187209 */ /* 0x000fe20007810000 */
[----:B------:R-:W-:Y:S01]  /*5790*/  MUFU.EX2 R207, R35 ;  /* 0x0000002300cf7308 */ /* 0x000fe20000000800 */
[----:B------:R-:W-:Y:S01]  /*57a0*/  ISETP.GT.AND P2, PT, R60, 0x38, PT ;  /* 0x000000383c00780c */ /* 0x000fe20003f44270 */
[--C-:B------:R-:W-:Y:S01]  /*57b0*/  FFMA.FTZ R199, R21, UR5, -R25.reuse ;  /* 0x0000000515c77c23 */ /* 0x100fe20008010819 */
[----:B-----5:R-:W-:Y:S01]  /*57c0*/  FSEL R40, R65, -INF , P1 ;  /* 0xff80000041287808 */ /* 0x020fe20000800000 */
[--C-:B------:R-:W-:Y:S01]  /*57d0*/  FFMA.FTZ R21, R20, UR5, -R25.reuse ;  /* 0x0000000514157c23 */ /* 0x100fe20008010819 */
[----:B------:R-:W-:Y:S01]  /*57e0*/  FMNMX.FTZ R45, R37, R24, !PT ;  /* 0x00000018252d7209 */ /* 0x000fe20007810000 */
[--C-:B------:R-:W-:Y:S01]  /*57f0*/  FFMA.FTZ R42, R42, UR5, -R25.reuse ;  /* 0x000000052a2a7c23 */ /* 0x100fe20008010819 */
[----:B------:R-:W-:Y:S01]  /*5800*/  ISETP.GT.AND P1, PT, R60, 0x39, PT ;  /* 0x000000393c00780c */ /* 0x000fe20003f24270 */
[----:B------:R1:W-:Y:S01]  /*5810*/  MUFU.EX2 R24, R54 ;  /* 0x0000003600187308 */ /* 0x0003e20000000800 */
[----:B------:R-:W-:Y:S01]  /*5820*/  FSEL R41, R66, -INF , P2 ;  /* 0xff80000042297808 */ /* 0x000fe20001000000 */
[--C-:B------:R-:W-:Y:S01]  /*5830*/  FFMA.FTZ R5, R5, UR5, -R25.reuse ;  /* 0x0000000505057c23 */ /* 0x100fe20008010819 */
[----:B------:R-:W-:Y:S01]  /*5840*/  FMNMX.FTZ R52, R40, R45, !PT ;  /* 0x0000002d28347209 */ /* 0x000fe20007810000 */
[--C-:B------:R-:W-:Y:S01]  /*5850*/  FFMA.FTZ R18, R18, UR5, -R25.reuse ;  /* 0x0000000512127c23 */ /* 0x100fe20008010819 */
[----:B------:R-:W-:Y:S01]  /*5860*/  ISETP.GT.AND P2, PT, R60, 0x40, PT ;  /* 0x000000403c00780c */ /* 0x000fe20003f44270 */
[--C-:B------:R-:W-:Y:S01]  /*5870*/  FFMA.FTZ R38, R38, UR5, -R25.reuse ;  /* 0x0000000526267c23 */ /* 0x100fe20008010819 */
[----:B0-----:R-:W-:Y:S01]  /*5880*/  FSEL R44, R67, -INF , P1 ;  /* 0xff800000432c7808 */ /* 0x001fe20000800000 */
[----:B------:R-:W-:Y:S01]  /*5890*/  MUFU.EX2 R209, R209 ;  /* 0x000000d100d17308 */ /* 0x000fe20000000800 */
[----:B------:R-:W-:Y:S01]  /*58a0*/  FMNMX.FTZ R53, R41, R52, !PT ;  /* 0x0000003429357209 */ /* 0x000fe20007810000 */
[--C-:B-1----:R-:W-:Y:S01]  /*58b0*/  FFMA.FTZ R54, R48, UR5, -R25.reuse ;  /* 0x0000000530367c23 */ /* 0x102fe20008010819 */
        /* <DEDUP_REMOVED lines=13> */
[----:B------:R-:W0:Y:S01]  /*5990*/  MUFU.EX2 R54, R54 ;  /* 0x0000003600367308 */ /* 0x000e220000000800 */
[----:B------:R-:W-:Y:S01]  /*59a0*/  FSEL R48, R68, -INF , P2 ;  /* 0xff80000044307808 */ /* 0x000fe20001000000 */
[--C-:B------:R-:W-:Y:S01]  /*59b0*/  FFMA.FTZ R46, R46, UR5, -R25.reuse ;  /* 0x000000052e2e7c23 */ /* 0x100fe20008010819 */
[----:B------:R-:W-:Y:S01]  /*59c0*/  FMNMX.FTZ R53, R50, R53, !PT ;  /* 0x0000003532357209 */ /* 0x000fe20007810000 */
[--C-:B------:R-:W-:Y:S01]  /*59d0*/  FFMA.FTZ R26, R26, UR5, -R25.reuse ;  /* 0x000000051a1a7c23 */ /* 0x100fe20008010819 */
[----:B------:R-:W-:Y:S01]  /*59e0*/  FSEL R52, R69, -INF , P1 ;  /* 0xff80000045347808 */ /* 0x000fe20000800000 */
[----:B------:R-:W-:Y:S01]  /*59f0*/  FFMA.FTZ R2, R2, UR5, -R25 ;  /* 0x0000000502027c23 */ /* 0x000fe20008010819 */
[----:B------:R-:W-:Y:S01]  /*5a00*/  FMNMX.FTZ R53, R48, R53, !PT ;  /* 0x0000003530357209 */ /* 0x000fe20007810000 */
[----:B------:R-:W-:Y:S01]  /*5a10*/  MUFU.EX2 R42, R42 ;  /* 0x0000002a002a7308 */ /* 0x000fe20000000800 */
[----:B------:R-:W-:-:S02]  /*5a20*/  CS2R R68, SRZ ;  /* 0x0000000000447805 */ /* 0x000fc4000001ff00 */
[----:B------:R-:W-:Y:S02]  /*5a30*/  CS2R R66, SRZ ;  /* 0x0000000000427805 */ /* 0x000fe4000001ff00 */
[----:B------:R-:W-:Y:S02]  /*5a40*/  FMNMX.FTZ R53, R52, R53, !PT ;  /* 0x0000003534357209 */ /* 0x000fe40007810000 */
[----:B------:R-:W-:-:S03]  /*5a50*/  CS2R R64, SRZ ;  /* 0x0000000000407805 */ /* 0x000fc6000001ff00 */
[----:B------:R-:W1:Y:S01]  /*5a60*/  SHFL.BFLY PT, R34, R53, 0x2, 0x1f ;  /* 0x0c401f0035227f89 */ /* 0x000e6200000e0000 */
[----:B------:R-:W-:Y:S01]  /*5a70*/  MUFU.EX2 R205, R56 ;  /* 0x0000003800cd7308 */ /* 0x000fe20000000800 */
[----:B0-----:R-:W-:-:S07]  /*5a80*/  F2FP.F16.F32.PACK_AB R211, R54, R55 ;  /* 0x0000003736d3723e */ /* 0x001fce00000000ff */
[----:B------:R0:W-:Y:S08]  /*5a90*/  MUFU.EX2 R195, R18 ;  /* 0x0000001200c37308 */ /* 0x0001f00000000800 */
[----:B------:R-:W-:Y:S01]  /*5aa0*/  MUFU.EX2 R203, R38 ;  /* 0x0000002600cb7308 */ /* 0x000fe20000000800 */
[----:B0-----:R-:W-:Y:S01]  /*5ab0*/  FADD.FTZ R18, R209, R24 ;  /* 0x00000018d1127221 */ /* 0x001fe20000010000 */
[----:B------:R-:W-:-:S02]  /*5ac0*/  F2FP.F16.F32.PACK_AB R209, R24, R209 ;  /* 0x000000d118d1723e */ /* 0x000fc400000000ff */
[----:B-1----:R-:W-:-:S04]  /*5ad0*/  FMNMX.FTZ R34, R53, R34, !PT ;  /* 0x0000002235227209 */ /* 0x002fc80007810000 */
[----:B------:R-:W-:Y:S01]  /*5ae0*/  MUFU.EX2 R60, R39 ;  /* 0x00000027003c7308 */ /* 0x000fe20000000800 */
[----:B------:R-:W0:Y:S07]  /*5af0*/  SHFL.BFLY PT, R35, R34, 0x1, 0x1f ;  /* 0x0c201f0022237f89 */ /* 0x000e2e00000e0000 */
[----:B------:R-:W-:Y:S08]  /*5b00*/  MUFU.EX2 R56, R27 ;  /* 0x0000001b00387308 */ /* 0x000ff00000000800 */
[----:B------:R-:W-:Y:S08]  /*5b10*/  MUFU.EX2 R43, R43 ;  /* 0x0000002b002b7308 */ /* 0x000ff00000000800 */
[----:B------:R-:W1:Y:S01]  /*5b20*/  MUFU.EX2 R62, R47 ;  /* 0x0000002f003e7308 */ /* 0x000e620000000800 */
[----:B0-----:R-:W-:-:S04]  /*5b30*/  FMNMX.FTZ R4, R34, R35, !PT ;  /* 0x0000002322047209 */ /* 0x001fc80007810000 */
[C---:B------:R-:W-:Y:S01]  /*5b40*/  FSETP.NEU.FTZ.AND P1, PT, R4.reuse, -INF , PT ;  /* 0xff8000000400780b */ /* 0x040fe20003f3d000 */
[----:B------:R-:W-:Y:S02]  /*5b50*/  FMUL.FTZ R20, R4, UR5 ;  /* 0x0000000504147c20 */ /* 0x000fe40008410000 */
[----:B------:R-:W-:Y:S03]  /*5b60*/  MUFU.EX2 R34, R5 ;  /* 0x0000000500227308 */ /* 0x000fe60000000800 */
[----:B------:R-:W-:Y:S02]  /*5b70*/  FSEL R20, R20, RZ, P1 ;  /* 0x000000ff14147208 */ /* 0x000fe40000800000 */
[----:B------:R-:W-:-:S03]  /*5b80*/  PLOP3.LUT P1, PT, PT, PT, UP0, 0x80, 0x0 ;  /* 0x000000000000781c */ /* 0x000fc60003f2f008 */
        /* <DEDUP_REMOVED lines=22> */
[----:B------:R-:W-:Y:S01]  /*5cf0*/  FFMA.FTZ R20, R52, UR5, -R20 ;  /* 0x0000000534147c23 */ /* 0x000fe20008010814 */
[----:B-1----:R-:W-:Y:S01]  /*5d00*/  F2FP.F16.F32.PACK_AB R201, R62, R43 ;  /* 0x0000002b3ec9723e */ /* 0x002fe200000000ff */
[----:B------:R-:W1:Y:S01]  /*5d10*/  MUFU.EX2 R58, R58 ;  /* 0x0000003a003a7308 */ /* 0x000e620000000800 */
[----:B------:R-:W-:-:S07]  /*5d20*/  CS2R R52, SRZ ;  /* 0x0000000000347805 */ /* 0x000fce000001ff00 */
[----:B------:R-:W2:Y:S01]  /*5d30*/  MUFU.EX2 R57, R57 ;  /* 0x0000003900397308 */ /* 0x000ea20000000800 */
[----:B0-----:R-:W-:Y:S01]  /*5d40*/  FADD.FTZ R5, R30, R31 ;  /* 0x0000001f1e057221 */ /* 0x001fe20000010000 */
[----:B------:R-:W-:Y:S02]  /*5d50*/  F2FP.F16.F32.PACK_AB R208, R31, R30 ;  /* 0x0000001e1fd0723e */ /* 0x000fe400000000ff */
[----:B------:R-:W-:-:S04]  /*5d60*/  CS2R R30, SRZ ;  /* 0x00000000001e7805 */ /* 0x000fc8000001ff00 */
        /* <DEDUP_REMOVED lines=9> */
[C---:B------:R-:W-:Y:S01]  /*5e00*/  FADD.FTZ R0, R205.reuse, R0 ;  /* 0x00000000cd007221 */ /* 0x040fe20000010000 */
[----:B------:R-:W-:Y:S01]  /*5e10*/  F2FP.F16.F32.PACK_AB R205, R205, R42 ;  /* 0x0000002acdcd723e */ /* 0x000fe200000000ff */
[----:B------:R-:W2:Y:S01]  /*5e20*/  MUFU.EX2 R51, R51 ;  /* 0x0000003300337308 */ /* 0x000ea20000000800 */
[----:B0-----:R-:W-:Y:S01]  /*5e30*/  FADD.FTZ R27, R59, R38 ;  /* 0x000000263b1b7221 */ /* 0x001fe20000010000 */
[----:B------:R-:W-:Y:S01]  /*5e40*/  FADD.FTZ R25, R207, R0 ;  /* 0x00000000cf197221 */ /* 0x000fe20000010000 */
[C---:B------:R-:W-:Y:S02]  /*5e50*/  F2FP.F16.F32.PACK_AB R207, R60.reuse, R207 ;  /* 0x000000cf3ccf723e */ /* 0x040fe400000000ff */
[----:B------:R-:W-:Y:S01]  /*5e60*/  CS2R R38, SRZ ;  /* 0x0000000000267805 */ /* 0x000fe2000001ff00 */
[----:B------:R-:W-:Y:S01]  /*5e70*/  FADD.FTZ R0, R60, R25 ;  /* 0x000000193c007221 */ /* 0x000fe20000010000 */
[----:B------:R-:W-:Y:S01]  /*5e80*/  CS2R R60, SRZ ;  /* 0x00000000003c7805 */ /* 0x000fe2000001ff00 */
[----:B------:R-:W0:Y:S01]  /*5e90*/  MUFU.EX2 R32, R32 ;  /* 0x0000002000207308 */ /* 0x000e220000000800 */
[C---:B-1----:R-:W-:Y:S01]  /*5ea0*/  FADD.FTZ R18, R204.reuse, R27 ;  /* 0x0000001bcc127221 */ /* 0x042fe20000010000 */
[----:B------:R-:W-:-:S02]  /*5eb0*/  F2FP.F16.F32.PACK_AB R204, R204, R59 ;  /* 0x0000003bcccc723e */ /* 0x000fc400000000ff */
[----:B------:R-:W-:-:S04]  /*5ec0*/  CS2R R58, SRZ ;  /* 0x00000000003a7805 */ /* 0x000fc8000001ff00 */
[----:B------:R-:W1:Y:S01]  /*5ed0*/  MUFU.EX2 R28, R28 ;  /* 0x0000001c001c7308 */ /* 0x000e620000000800 */
[----:B--2---:R-:W-:-:S07]  /*5ee0*/  FADD.FTZ R5, R51, R18 ;  /* 0x0000001233057221 */ /* 0x004fce0000010000 */
[----:B------:R-:W2:Y:S01]  /*5ef0*/  MUFU.EX2 R33, R33 ;  /* 0x0000002100217308 */ /* 0x000ea20000000800 */
[C---:B0-----:R-:W-:Y:S01]  /*5f00*/  FADD.FTZ R5, R32.reuse, R5 ;  /* 0x0000000520057221 */ /* 0x041fe20000010000 */
[----:B------:R-:W-:-:S06]  /*5f10*/  F2FP.F16.F32.PACK_AB R206, R32, R51 ;  /* 0x0000003320ce723e */ /* 0x000fcc00000000ff */
[----:B------:R-:W0:Y:S01]  /*5f20*/  MUFU.EX2 R29, R29 ;  /* 0x0000001d001d7308 */ /* 0x000e220000000800 */
[----:B-1----:R-:W-:Y:S01]  /*5f30*/  FADD.FTZ R18, R28, R5 ;  /* 0x000000051c127221 */ /* 0x002fe20000010000 */
[----:B------:R-:W-:Y:S01]  /*5f40*/  FADD.FTZ R5, R43, R0 ;  /* 0x000000002b057221 */ /* 0x000fe20000010000 */
[----:B------:R-:W-:-:S03]  /*5f50*/  CS2R R42, SRZ ;  /* 0x00000000002a7805 */ /* 0x000fc6000001ff00 */
[----:B------:R-:W-:Y:S01]  /*5f60*/  FADD.FTZ R5, R62, R5 ;  /* 0x000000053e057221 */ /* 0x000fe20000010000 */
[----:B------:R-:W-:Y:S01]  /*5f70*/  CS2R R62, SRZ ;  /* 0x00000000003e7805 */ /* 0x000fe2000001ff00 */
[----:B------:R-:W1:Y:S01]  /*5f80*/  MUFU.EX2 R36, R36 ;  /* 0x0000002400247308 */ /* 0x000e620000000800 */
[C---:B--2---:R-:W-:Y:S01]  /*5f90*/  FADD.FTZ R18, R33.reuse, R18 ;  /* 0x0000001221127221 */ /* 0x044fe20000010000 */
[----:B------:R-:W-:Y:S01]  /*5fa0*/  FADD.FTZ R0, R46, R5 ;  /* 0x000000052e007221 */ /* 0x000fe20000010000 */
[----:B------:R-:W-:Y:S02]  /*5fb0*/  F2FP.F16.F32.PACK_AB R200, R33, R28 ;  /* 0x0000001c21c8723e */ /* 0x000fe400000000ff */
[----:B------:R-:W-:Y:S01]  /*5fc0*/  CS2R R32, SRZ ;  /* 0x0000000000207805 */ /* 0x000fe2000001ff00 */
[C---:B------:R-:W-:Y:S01]  /*5fd0*/  FADD.FTZ R0, R203.reuse, R0 ;  /* 0x00000000cb007221 */ /* 0x040fe20000010000 */
[----:B------:R-:W-:Y:S01]  /*5fe0*/  F2FP.F16.F32.PACK_AB R203, R203, R46 ;  /* 0x0000002ecbcb723e */ /* 0x000fe200000000ff */
[----:B------:R-:W2:Y:S01]  /*5ff0*/  MUFU.EX2 R37, R37 ;  /* 0x0000002500257308 */ /* 0x000ea20000000800 */
[----:B0-----:R-:W-:Y:S01]  /*6000*/  FADD.FTZ R25, R29, R18 ;  /* 0x000000121d197221 */ /* 0x001fe20000010000 */
[----:B------:R-:W-:-:S06]  /*6010*/  CS2R R46, SRZ ;  /* 0x00000000002e7805 */ /* 0x000fcc000001ff00 */
[----:B------:R-:W0:Y:S01]  /*6020*/  MUFU.EX2 R197, R197 ;  /* 0x000000c500c57308 */ /* 0x000e220000000800 */
[C---:B-1----:R-:W-:Y:S01]  /*6030*/  FADD.FTZ R18, R36.reuse, R25 ;  /* 0x0000001924127221 */ /* 0x042fe20000010000 */
[----:B------:R-:W-:Y:S02]  /*6040*/  F2FP.F16.F32.PACK_AB R202, R36, R29 ;  /* 0x0000001d24ca723e */ /* 0x000fe400000000ff */
[----:B------:R-:W-:-:S04]  /*6050*/  CS2R R28, SRZ ;  /* 0x00000000001c7805 */ /* 0x000fc8000001ff00 */
[----:B------:R-:W1:Y:S01]  /*6060*/  MUFU.EX2 R40, R40 ;  /* 0x0000002800287308 */ /* 0x000e620000000800 */
[----:B--2---:R-:W-:-:S07]  /*6070*/  FADD.FTZ R5, R37, R18 ;  /* 0x0000001225057221 */ /* 0x004fce0000010000 */
[----:B------:R-:W2:Y:S01]  /*6080*/  MUFU.EX2 R41, R41 ;  /* 0x0000002900297308 */ /* 0x000ea20000000800 */
[----:B0-----:R-:W-:Y:S01]  /*6090*/  FADD.FTZ R25, R197, R0 ;  /* 0x00000000c5197221 */ /* 0x001fe20000010000 */
[----:B------:R-:W-:-:S03]  /*60a0*/  F2FP.F16.F32.PACK_AB R197, R56, R197 ;  /* 0x000000c538c5723e */ /* 0x000fc600000000ff */
[----:B------:R-:W-:Y:S01]  /*60b0*/  FADD.FTZ R18, R56, R25 ;  /* 0x0000001938127221 */ /* 0x000fe20000010000 */
[----:B------:R-:W-:Y:S02]  /*60c0*/  CS2R R56, SRZ ;  /* 0x0000000000387805 */ /* 0x000fe4000001ff00 */
[----:B------:R-:W0:Y:S01]  /*60d0*/  MUFU.EX2 R199, R199 ;  /* 0x000000c700c77308 */ /* 0x000e220000000800 */
[C---:B-1----:R-:W-:Y:S01]  /*60e0*/  FADD.FTZ R0, R40.reuse, R5 ;  /* 0x0000000528007221 */ /* 0x042fe20000010000 */
[----:B------:R-:W-:Y:S02]  /*60f0*/  F2FP.F16.F32.PACK_AB R196, R40, R37 ;  /* 0x0000002528c4723e */ /* 0x000fe400000000ff */
[----:B------:R-:W-:-:S04]  /*6100*/  CS2R R36, SRZ ;  /* 0x0000000000247805 */ /* 0x000fc8000001ff00 */
[----:B------:R-:W1:Y:S01]  /*6110*/  MUFU.EX2 R44, R44 ;  /* 0x0000002c002c7308 */ /* 0x000e620000000800 */
[----:B--2---:R-:W-:-:S07]  /*6120*/  FADD.FTZ R25, R41, R0 ;  /* 0x0000000029197221 */ /* 0x004fce0000010000 */
[----:B------:R-:W2:Y:S01]  /*6130*/  MUFU.EX2 R26, R26 ;  /* 0x0000001a001a7308 */ /* 0x000ea20000000800 */
[----:B0-----:R-:W-:-:S07]  /*6140*/  FADD.FTZ R27, R199, R18 ;  /* 0x00000012c71b7221 */ /* 0x001fce0000010000 */
[----:B------:R-:W0:Y:S01]  /*6150*/  MUFU.EX2 R45, R45 ;  /* 0x0000002d002d7308 */ /* 0x000e220000000800 */
[C---:B-1----:R-:W-:Y:S01]  /*6160*/  FADD.FTZ R0, R44.reuse, R25 ;  /* 0x000000192c007221 */ /* 0x042fe20000010000 */
[----:B------:R-:W-:Y:S02]  /*6170*/  F2FP.F16.F32.PACK_AB R198, R44, R41 ;  /* 0x000000292cc6723e */ /* 0x000fe400000000ff */
[----:B------:R-:W-:-:S04]  /*6180*/  CS2R R40, SRZ ;  /* 0x0000000000287805 */ /* 0x000fc8000001ff00 */
[----:B------:R-:W1:Y:S01]  /*6190*/  MUFU.EX2 R21, R21 ;  /* 0x0000001500157308 */ /* 0x000e620000000800 */
[C---:B--2---:R-:W-:Y:S01]  /*61a0*/  FADD.FTZ R18, R26.reuse, R27 ;  /* 0x0000001b1a127221 */ /* 0x044fe20000010000 */
[----:B------:R-:W-:-:S06]  /*61b0*/  F2FP.F16.F32.PACK_AB R199, R26, R199 ;  /* 0x000000c71ac7723e */ /* 0x000fcc00000000ff */
[----:B------:R-:W2:Y:S01]  /*61c0*/  MUFU.EX2 R50, R50 ;  /* 0x0000003200327308 */ /* 0x000ea20000000800 */
[----:B0-----:R-:W-:-:S07]  /*61d0*/  FADD.FTZ R25, R45, R0 ;  /* 0x000000002d197221 */ /* 0x001fce0000010000 */
[----:B------:R-:W0:Y:S01]  /*61e0*/  MUFU.EX2 R48, R48 ;  /* 0x0000003000307308 */ /* 0x000e220000000800 */
[----:B-1----:R-:W-:Y:S01]  /*61f0*/  FADD.FTZ R27, R21, R18 ;  /* 0x00000012151b7221 */ /* 0x002fe20000010000 */
[----:B------:R-:W-:-:S03]  /*6200*/  F2FP.F16.F32.PACK_AB R193, R34, R21 ;  /* 0x0000001522c1723e */ /* 0x000fc600000000ff */
[----:B------:R-:W-:Y:S01]  /*6210*/  FADD.FTZ R0, R34, R27 ;  /* 0x0000001b22007221 */ /* 0x000fe20000010000 */
[----:B------:R-:W-:Y:S02]  /*6220*/  CS2R R34, SRZ ;  /* 0x0000000000227805 */ /* 0x000fe4000001ff00 */
[----:B------:R-:W-:Y:S01]  /*6230*/  CS2R R26, SRZ ;  /* 0x00000000001a7805 */ /* 0x000fe2000001ff00 */
[----:B------:R1:W3:Y:S01]  /*6240*/  MUFU.EX2 R5, R20 ;  /* 0x0000001400057308 */ /* 0x0002e20000000800 */
[C---:B--2---:R-:W-:Y:S01]  /*6250*/  FADD.FTZ R25, R50.reuse, R25 ;  /* 0x0000001932197221 */ /* 0x044fe20000010000 */
[----:B------:R-:W-:Y:S02]  /*6260*/  F2FP.F16.F32.PACK_AB R192, R50, R45 ;  /* 0x0000002d32c0723e */ /* 0x000fe400000000ff */
[----:B------:R-:W-:Y:S02]  /*6270*/  CS2R R50, SRZ ;  /* 0x0000000000327805 */ /* 0x000fe4000001ff00 */
[----:B------:R-:W-:-:S02]  /*6280*/  CS2R R44, SRZ ;  /* 0x00000000002c7805 */ /* 0x000fc4000001ff00 */
[----:B------:R-:W2:Y:S01]  /*6290*/  MUFU.EX2 R2, R2 ;  /* 0x0000000200027308 */ /* 0x000ea20000000800 */
[----:B0-----:R-:W-:Y:S01]  /*62a0*/  FADD.FTZ R18, R48, R25 ;  /* 0x0000001930127221 */ /* 0x001fe20000010000 */
[----:B------:R-:W-:Y:S01]  /*62b0*/  FADD.FTZ R25, R195, R0 ;  /* 0x00000000c3197221 */ /* 0x000fe20000010000 */
[----:B-1----:R-:W-:Y:S01]  /*62c0*/  MOV R20, UR7 ;  /* 0x0000000700147c02 */ /* 0x002fe20008000f00 */
[----:B------:R-:W-:Y:S02]  /*62d0*/  IMAD.MOV.U32 R0, RZ, RZ, 0x3f800000 ;  /* 0x3f800000ff007424 */ /* 0x000fe400078e00ff */
[C---:B---3--:R-:W-:Y:S01]  /*62e0*/  FADD.FTZ R18, R5.reuse, R18 ;  /* 0x0000001205127221 */ /* 0x048fe20000010000 */
[----:B------:R-:W-:Y:S02]  /*62f0*/  F2FP.F16.F32.PACK_AB R194, R5, R48 ;  /* 0x0000003005c2723e */ /* 0x000fe400000000ff */
[----:B------:R-:W-:Y:S01]  /*6300*/  CS2R R48, SRZ ;  /* 0x0000000000307805 */ /* 0x000fe2000001ff00 */
[C---:B--2---:R-:W-:Y:S01]  /*6310*/  FADD.FTZ R5, R2.reuse, R25 ;  /* 0x0000001902057221 */ /* 0x044fe20000010000 */
[----:B------:R-:W-:Y:S01]  /*6320*/  F2FP.F16.F32.PACK_AB R195, R2, R195 ;  /* 0x000000c302c3723e */ /* 0x000fe200000000ff */
[----:B------:R-:W-:Y:S01]  /*6330*/  IMAD.MOV.U32 R2, RZ, RZ, 0x3f800000 ;  /* 0x3f800000ff027424 */ /* 0x000fe200078e00ff */
[----:B------:R-:W-:Y:S01]  /*6340*/  CS2R R24, SRZ ;  /* 0x0000000000187805 */ /* 0x000fe2000001ff00 */
[----:B------:R-:W-:Y:S06]  /*6350*/  @!P1 BRA `(.L_x_2387) ;  /* 0x0000004000cc9947 */ /* 0x000fec0003800000 */
[----:B------:R-:W-:Y:S01]  /*6360*/  R2UR UR4, R17 ;  /* 0x00000000110472ca */ /* 0x000fe200000e0000 */
[----:B------:R-:W-:Y:S01]  /*6370*/  IMAD.MOV.U32 R21, RZ, RZ, R3 ;  /* 0x000000ffff157224 */ /* 0x000fe200078e0003 */
[----:B------:R-:W-:Y:S01]  /*6380*/  UMOV UR60, UR61 ;  /* 0x0000003d003c7c82 */ /* 0x000fe20008000000 */
[----:B------:R-:W-:Y:S01]  /*6390*/  IMAD.MOV.U32 R228, RZ, RZ, R4 ;  /* 0x000000ffffe47224 */ /* 0x000fe200078e0004 */
[----:B------:R-:W-:Y:S01]  /*63a0*/  UMOV UR37, UR36 ;  /* 0x0000002400257c82 */ /* 0x000fe20008000000 */
[----:B------:R-:W-:Y:S02]  /*63b0*/  IMAD.MOV.U32 R2, RZ, RZ, 0x3f800000 ;  /* 0x3f800000ff027424 */ /* 0x000fe400078e00ff */
[----:B------:R-:W-:-:S06]  /*63c0*/  IMAD.MOV.U32 R151, RZ, RZ, RZ ;  /* 0x000000ffff977224 */ /* 0x000fcc00078e00ff */
[----:B------:R-:W-:-:S07]  /*63d0*/  IMAD.U32 R229, RZ, RZ, UR4 ;  /* 0x00000004ffe57e24 */ /* 0x000fce000f8e00ff */
.L_x_2398:
[----:B------:R-:W-:Y:S01]  /*63e0*/  R2UR UR5, R229 ;  /* 0x00000000e50572ca */ /* 0x000fe200000e0000 */
[----:B------:R-:W-:-:S04]  /*63f0*/  UISETP.NE.AND UP0, UPT, UR37, 0x1, UPT ;  /* 0x000000012500788c */ /* 0x000fc8000bf05270 */
[----:B------:R-:W-:-:S08]  /*6400*/  USEL UR4, URZ, 0x1, UP0 ;  /* 0x000000013f047887 */ /* 0x000fd00008000000 */
[----:B------:R-:W-:-:S06]  /*6410*/  ULOP3.LUT UR4, UR5, UR4, URZ, 0x3c, !UPT ;  /* 0x0000000405047292 */ /* 0x000fcc000f8e3c3f */
[----:B------:R-:W-:Y:S01]  /*6420*/  IMAD.U32 R17, RZ, RZ, UR4 ;  /* 0x00000004ff117e24 */ /* 0x000fe2000f8e00ff */
[----:B------:R-:W-:Y:S06]  /*6430*/  @!P0 BRA `(.L_x_2388) ;  /* 0x0000000000048947 */ /* 0x000fec0003800000 */
[----:B------:R-:W-:Y:S01]  /*6440*/  BPT.TRAP 0x1 ;  /* 0x000000040000795c */ /* 0x000fe20000300000 */
.L_x_2388:
[----:B------:R-:W-:Y:S01]  /*6450*/  R2UR UR5, R16 ;  /* 0x00000000100572ca */ /* 0x000fe200000e0000 */
[----:B------:R-:W-:Y:S01]  /*6460*/  UIADD3 UR36, UR37, 0x1, URZ ;  /* 0x0000000125247890 */ /* 0x000fe2000fffe03f */
[----:B------:R-:W-:-:S03]  /*6470*/  R2UR UR4, R17 ;  /* 0x00000000110472ca */ /* 0x000fc600000e0000 */
[----:B------:R-:W-:-:S04]  /*6480*/  UISETP.NE.AND UP0, UPT, UR36, 0x2, UPT ;  /* 0x000000022400788c */ /* 0x000fc8000bf05270 */
[----:B------:R-:W-:-:S04]  /*6490*/  USEL UR36, UR36, URZ, UP0 ;  /* 0x0000003f24247287 */ /* 0x000fc80008000000 */
[----:B------:R-:W-:Y:S02]  /*64a0*/  ULEA UR61, UR36, UR5, 0x3 ;  /* 0x00000005243d7291 */ /* 0x000fe4000f8e183f */
[----:B------:R-:W-:-:S05]  /*64b0*/  IMAD.U32 R3, RZ, RZ, UR4 ;  /* 0x00000004ff037e24 */ /* 0x000fca000f8e00ff */
[----:B------:R-:W-:-:S04]  /*64c0*/  SHF.L.U32 R3, R3, 0x1f, RZ ;  /* 0x0000001f03037819 */ /* 0x000fc800000006ff */
[----:B------:R0:W1:Y:S01]  /*64d0*/  SYNCS.PHASECHK.TRANS64.TRYWAIT P1, [UR61+0x38830], R3 ;  /* 0x03883003ff0075a7 */ /* 0x000062000802017d */
[----:B------:R-:W-:Y:S05]  /*64e0*/  @!P0 BRA `(.L_x_2389) ;  /* 0x0000000000048947 */ /* 0x000fea0003800000 */
[----:B------:R-:W-:Y:S01]  /*64f0*/  BPT.TRAP 0x1 ;  /* 0x000000040000795c */ /* 0x000fe20000300000 */
.L_x_2389:
[----:B-1----:R-:W-:Y:S05]  /*6500*/  @P1 BRA `(.L_x_2390) ;  /* 0x0000000000081947 */ /* 0x002fea0003800000 */
[----:B------:R-:W1:Y:S02]  /*6510*/  SYNCS.PHASECHK.TRANS64.TRYWAIT P1, [UR61+0x38830], R3 ;  /* 0x03883003ff0075a7 */ /* 0x000e64000802017d */
[----:B-1----:R-:W-:Y:S05]  /*6520*/  @!P1 BRA `(.L_x_2391) ;  /* 0x0000014400889947 */ /* 0x002fea0003800000 */
.L_x_2390:
[----:B------:R-:W-:Y:S01]  /*6530*/  R2UR UR4, R19 ;  /* 0x00000000130472ca */ /* 0x000fe200000e0000 */
[----:B------:R-:W-:Y:S01]  /*6540*/  WARPGROUP.ARRIVE ;  /* 0x00000000000079c5 */ /* 0x000fe20000000000 */
[----:B------:R-:W-:Y:S01]  /*6550*/  R2UR UR6, R14 ;  /* 0x000000000e0672ca */ /* 0x000fe200000e0000 */
[----:B------:R-:W-:Y:S01]  /*6560*/  UMOV UR59, 0x40000040 ;  /* 0x40000040003b7882 */ /* 0x000fe20000000000 */
        /* <DEDUP_REMOVED lines=9> */
[----:B------:R-:W-:Y:S01]  /*6600*/  UIMAD UR4, UR36, 0xa00, UR4 ;  /* 0x00000a00240478a4 */ /* 0x000fe2000f8e0204 */
[-C--:B------:R-:W-:Y:S01]  /*6610*/  FMUL.FTZ R24, R24, R0.reuse ;  /* 0x0000000018187220 */ /* 0x080fe20000410000 */
[----:B------:R-:W-:Y:S01]  /*6620*/  UMOV UR56, UR6 ;  /* 0x0000000600387c82 */ /* 0x000fe20008000000 */
[----:B------:R-:W-:Y:S01]  /*6630*/  UMOV UR35, 0x40000040 ;  /* 0x4000004000237882 */ /* 0x000fe20000000000 */
[----:B------:R-:W-:Y:S01]  /*6640*/  UMOV UR57, UR7 ;  /* 0x0000000700397c82 */ /* 0x000fe20008000000 */
[----:B------:R-:W-:Y:S01]  /*6650*/  UIADD3 UR18, UR4, 0x284, URZ ;  /* 0x0000028404127890 */ /* 0x000fe2000fffe03f */
[-C--:B------:R-:W-:Y:S01]  /*6660*/  FMUL.FTZ R25, R25, R0.reuse ;  /* 0x0000000019197220 */ /* 0x080fe20000410000 */
[----:B------:R-:W-:Y:S01]  /*6670*/  UMOV UR58, UR4 ;  /* 0x00000004003a7c82 */ /* 0x000fe20008000000 */
[----:B------:R-:W-:Y:S01]  /*6680*/  UIADD3 UR22, UR4, 0x286, URZ ;  /* 0x0000028604167890 */ /* 0x000fe2000fffe03f */
[----:B------:R-:W-:Y:S01]  /*6690*/  HGMMA.64x16x16.F32 R184, gdesc[UR56], RZ, !UPT, gsb0 ;  /* 0x0020000038b879f0 */ /* 0x000fe2000c0008ff */
[----:B------:R-:W-:Y:S01]  /*66a0*/  UIADD3 UR58, UR4, 0x80, URZ ;  /* 0x00000080043a7890 */ /* 0x000fe2000fffe03f */
[-C--:B------:R-:W-:Y:S01]  /*66b0*/  FMUL.FTZ R28, R28, R0.reuse ;  /* 0x000000001c1c7220 */ /* 0x080fe20000410000 */
[----:B------:R-:W-:Y:S01]  /*66c0*/  UMOV UR59, 0x40000040 ;  /* 0x40000040003b7882 */ /* 0x000fe20000000000 */
[----:B------:R-:W-:Y:S01]  /*66d0*/  UMOV UR56, UR6 ;  /* 0x0000000600387c82 */ /* 0x000fe20008000000 */
[----:B------:R-:W-:Y:S01]  /*66e0*/  UMOV UR57, UR7 ;  /* 0x0000000700397c82 */ /* 0x000fe20008000000 */
        /* <DEDUP_REMOVED lines=56> */
[----:B------:R-:W-:Y:S01]  /*6a70*/  UMOV UR59, 0x40000040 ;  /* 0x40000040003b7882 */ /* 0x000fe20000000000 */
[----:B------:R-:W-:Y:S01]  /*6a80*/  UMOV UR56, UR6 ;  /* 0x0000000600387c82 */ /* 0x000fe20008000000 */
[----:B------:R-:W-:Y:S01]  /*6a90*/  UMOV UR57, UR7 ;  /* 0x0000000700397c82 */ /* 0x000fe20008000000 */
        /* <DEDUP_REMOVED lines=95> */
[----:B------:R-:W-:Y:S01]  /*7090*/  UMOV UR59, 0x40000040 ;  /* 0x40000040003b7882 */ /* 0x000fe20000000000 */
[----:B------:R-:W-:Y:S01]  /*70a0*/  UMOV UR56, UR6 ;  /* 0x0000000600387c82 */ /* 0x000fe20008000000 */
[----:B------:R-:W-:Y:S01]  /*70b0*/  UMOV UR57, UR7 ;  /* 0x0000000700397c82 */ /* 0x000fe20008000000 */
[----:B------:R-:W-:Y:S02]  /*70c0*/  R2UR UR6, R8 ;  /* 0x00000000080672ca */ /* 0x000fe400000e0000 */
[----:B------:R-:W-:Y:S01]  /*70d0*/  R2UR UR7, R9 ;  /* 0x00000000090772ca */ /* 0x000fe200000e0000 */
[----:B------:R-:W-:Y:S02]  /*70e0*/  WARPGROUP.DEPBAR.LE gsb0, 0x0 ;  /* 0x00008000000079c5 */ /* 0x000fe40000010000 */
[----:B------:R-:W-:-:S06]  /*70f0*/  WARPGROUP.ARRIVE ;  /* 0x00000000000079c5 */ /* 0x000fcc0000000000 */
[----:B------:R-:W-:Y:S01]  /*7100*/  HGMMA.64x16x16.F32 R152, gdesc[UR56], RZ, !UPT, gsb0 ;  /* 0x00200000389879f0 */ /* 0x000fe2000c0008ff */
[----:B------:R-:W-:Y:S01]  /*7110*/  UIADD3 UR58, UR4, 0x2, URZ ;  /* 0x00000002043a7890 */ /* 0x000fe2000fffe03f */
[----:B------:R-:W-:Y:S01]  /*7120*/  UMOV UR59, 0x40000040 ;  /* 0x40000040003b7882 */ /* 0x000fe20000000000 */
[----:B------:R-:W-:Y:S01]  /*7130*/  UMOV UR56, UR14 ;  /* 0x0000000e00387c82 */ /* 0x000fe20008000000 */
[----:B------:R-:W-:Y:S01]  /*7140*/  UMOV UR57, UR15 ;  /* 0x0000000f00397c82 */ /* 0x000fe20008000000 */
[----:B------:R-:W-:Y:S02]  /*7150*/  WARPGROUP.DEPBAR.LE gsb0, 0x0 ;  /* 0x00008000000079c5 */ /* 0x000fe40000010000 */
[----:B------:R-:W-:-:S06]  /*7160*/  WARPGROUP.ARRIVE ;  /* 0x00000000000079c5 */ /* 0x000fcc0000000000 */
[----:B------:R-:W-:Y:S01]  /*7170*/  HGMMA.64x16x16.F32 R184, gdesc[UR56], R184, gsb0 ;  /* 0x0020000038b879f0 */ /* 0x000fe200080008b8 */
        /* <DEDUP_REMOVED lines=25> */
[----:B------:R-:W-:Y:S01]  /*7310*/  UIADD3 UR14, UR4, 0x282, URZ ;  /* 0x00000282040e7890 */ /* 0x000fe2000fffe03f */
[----:B------:R-:W-:Y:S01]  /*7320*/  UMOV UR15, 0x40000040 ;  /* 0x40000040000f7882 */ /* 0x000fe20000000000 */
        /* <DEDUP_REMOVED lines=366> */
[----:B------:R-:W-:Y:S05]  /*8a10*/  @!P0 BRA `(.L_x_2392) ;  /* 0x0000000000048947 */ /* 0x000fea0003800000 */
[----:B------:R-:W-:Y:S01]  /*8a20*/  BPT.TRAP 0x1 ;  /* 0x000000040000795c */ /* 0x000fe20000300000 */
.L_x_2392:
        /* <DEDUP_REMOVED lines=8> */
.L_x_2393:
[----:B---3--:R-:W-:Y:S05]  /*8ab0*/  @P1 BRA `(.L_x_2394) ;  /* 0x0000000000081947 */ /* 0x008fea0003800000 */
[----:B------:R-:W3:Y:S02]  /*8ac0*/  SYNCS.PHASECHK.TRANS64.TRYWAIT P1, [UR4+0x38850], R0 ;  /* 0x03885000ff0075a7 */ /* 0x000ee40008020144 */
[----:B---3--:R-:W-:Y:S05]  /*8ad0*/  @!P1 BRA `(.L_x_2395) ;  /* 0x0000012000349947 */ /* 0x008fea0003800000 */
.L_x_2394:
        /* <DEDUP_REMOVED lines=37> */
.L_x_2396:
[----:B------:R-:W-:Y:S01]  /*8d30*/  R2UR UR5, R213 ;  /* 0x00000000d50572ca */ /* 0x000fe200000e0000 */
[----:B------:R-:W-:Y:S01]  /*8d40*/  ULDC UR6, c[0x0][0x9d8] ;  /* 0x0002760000067ab9 */ /* 0x000fe20000000800 */
[----:B------:R-:W-:Y:S01]  /*8d50*/  R2UR UR11, R22 ;  /* 0x00000000160b72ca */ /* 0x000fe200000e0000 */
[----:B------:R-:W-:Y:S01]  /*8d60*/  FMUL.FTZ R200, R168, UR6 ;  /* 0x00000006a8c87c20 */ /* 0x000fe20008410000 */
[----:B------:R-:W-:Y:S01]  /*8d70*/  FMUL.FTZ R168, R170, UR6 ;  /* 0x00000006aaa87c20 */ /* 0x000fe20008410000 */
[----:B------:R-:W-:Y:S01]  /*8d80*/  R2UR UR10, R212 ;  /* 0x00000000d40a72ca */ /* 0x000fe200000e0000 */
[----:B------:R-:W-:Y:S01]  /*8d90*/  FMUL.FTZ R196, R160, UR6 ;  /* 0x00000006a0c47c20 */ /* 0x000fe20008410000 */
[----:B------:R-:W-:Y:S01]  /*8da0*/  FMUL.FTZ R202, R172, UR6 ;  /* 0x00000006acca7c20 */ /* 0x000fe20008410000 */
[----:B------:R-:W-:Y:S01]  /*8db0*/  FMUL.FTZ R201, R171, UR6 ;  /* 0x00000006abc97c20 */ /* 0x000fe20008410000 */
[----:B------:R-:W-:Y:S01]  /*8dc0*/  FMUL.FTZ R171, R173, UR6 ;  /* 0x00000006adab7c20 */ /* 0x000fe20008410000 */
[----:B------:R-:W-:Y:S01]  /*8dd0*/  FMUL.FTZ R210, R188, UR6 ;  /* 0x00000006bcd27c20 */ /* 0x000fe20008410000 */
[----:B------:R-:W-:Y:S01]  /*8de0*/  FMUL.FTZ R203, R175, UR6 ;  /* 0x00000006afcb7c20 */ /* 0x000fe20008410000 */
[----:B------:R-:W-:Y:S01]  /*8df0*/  FMUL.FTZ R175, R153, UR6 ;  /* 0x0000000699af7c20 */ /* 0x000fe20008410000 */
[----:B------:R-:W-:Y:S01]  /*8e00*/  UISETP.NE.AND UP0, UPT, UR5, URZ, UPT ;  /* 0x0000003f0500728c */ /* 0x000fe2000bf05270 */
[----:B------:R-:W-:Y:S01]  /*8e10*/  R2UR UR5, R215 ;  /* 0x00000000d70572ca */ /* 0x000fe200000e0000 */
[----:B------:R-:W-:-:S02]  /*8e20*/  IMAD.U32 R173, RZ, RZ, UR11 ;  /* 0x0000000bffad7e24 */ /* 0x000fc4000f8e00ff */
[----:B01----:R-:W-:Y:S01]  /*8e30*/  FMUL.FTZ R3, R189, UR6 ;  /* 0x00000006bd037c20 */ /* 0x003fe20008410000 */
[----:B------:R-:W0:Y:S01]  /*8e40*/  MUFU.TANH R210, R210 ;  /* 0x000000d200d27308 */ /* 0x000e220000002400 */
        /* <DEDUP_REMOVED lines=8> */
[----:B--23--:R-:W-:Y:S01]  /*8ed0*/  FMUL.FTZ R0, R186, UR6 ;  /* 0x00000006ba007c20 */ /* 0x00cfe20008410000 */
[----:B------:R-:W-:Y:S01]  /*8ee0*/  VIADD R170, R216, UR5 ;  /* 0x00000005d8aa7c36 */ /* 0x000fe20008000000 */
[----:B------:R-:W-:Y:S01]  /*8ef0*/  UIMAD UR5, UR60, -0x50, URZ ;  /* 0xffffffb03c0578a4 */ /* 0x000fe2000f8e023f */
[----:B------:R-:W-:Y:S01]  /*8f00*/  FMUL.FTZ R2, R185, UR6 ;  /* 0x00000006b9027c20 */ /* 0x000fe20008410000 */
[----:B------:R-:W-:Y:S01]  /*8f10*/  FMUL.FTZ R206, R180, UR6 ;  /* 0x00000006b4ce7c20 */ /* 0x000fe20008410000 */
[----:B------:R-:W-:Y:S01]  /*8f20*/  FMUL.FTZ R205, R179, UR6 ;  /* 0x00000006b3cd7c20 */ /* 0x000fe20008410000 */
[----:B------:R-:W-:Y:S01]  /*8f30*/  @P1 IMAD.HI.U32 R172, R170, UR7, RZ ;  /* 0x00000007aaac1c27 */ /* 0x000fe2000f8e00ff */
[----:B------:R-:W-:Y:S01]  /*8f40*/  @UP0 ULDC UR7, c[0x0][0x450] ;  /* 0x0001140000070ab9 */ /* 0x000fe20000000800 */
[----:B------:R-:W2:Y:S02]  /*8f50*/  MUFU.TANH R200, R200 ;  /* 0x000000c800c87308 */ /* 0x000ea40000002400 */
[----:B------:R-:W-:Y:S01]  /*8f60*/  FMUL.FTZ R180, R181, UR6 ;  /* 0x00000006b5b47c20 */ /* 0x000fe20008410000 */
[----:B------:R-:W-:Y:S01]  /*8f70*/  IMAD.U32 R160, RZ, RZ, UR5 ;  /* 0x00000005ffa07e24 */ /* 0x000fe2000f8e00ff */
[----:B------:R-:W-:Y:S01]  /*8f80*/  @P2 SHF.R.U32.HI R170, RZ, UR7, R172 ;  /* 0x00000007ffaa2c19 */ /* 0x000fe200080116ac */
[----:B------:R-:W-:Y:S01]  /*8f90*/  FMUL.FTZ R204, R176, UR6 ;  /* 0x00000006b0cc7c20 */ /* 0x000fe20008410000 */
[----:B------:R-:W-:Y:S01]  /*8fa0*/  FMUL.FTZ R181, R169, UR6 ;  /* 0x00000006a9b57c20 */ /* 0x000fe20008410000 */
[----:B------:R-:W-:Y:S01]  /*8fb0*/  FMUL.FTZ R169, R174, UR6 ;  /* 0x00000006aea97c20 */ /* 0x000fe20008410000 */
[----:B------:R-:W-:Y:S01]  /*8fc0*/  IADD3 R160, -R23, 0x1, R160 ;  /* 0x0000000117a07810 */ /* 0x000fe20007ffe1a0 */
[----:B------:R-:W-:Y:S01]  /*8fd0*/  SHFL.IDX PT, R153, R170, 0x1, 0x1c1f ;  /* 0x003c1f00aa997f89 */ /* 0x000fe200000e0000 */
[----:B------:R-:W3:Y:S01]  /*8fe0*/  MUFU.TANH R177, R177 ;  /* 0x000000b100b17308 */ /* 0x000ee20000002400 */
[----:B------:R-:W-:Y:S01]  /*8ff0*/  FMUL.FTZ R174, R161, UR6 ;  /* 0x00000006a1ae7c20 */ /* 0x000fe20008410000 */
[----:B------:R-:W-:Y:S01]  /*9000*/  IADD3 R173, -R173, UR10, R160 ;  /* 0x0000000aadad7c10 */ /* 0x000fe2000fffe1a0 */
[----:B------:R-:W-:Y:S01]  /*9010*/  FMUL.FTZ R161, R165, UR6 ;  /* 0x00000006a5a17c20 */ /* 0x000fe20008410000 */
[----:B------:R-:W4:Y:S01]  /*9020*/  SHFL.IDX PT, R160, R170, RZ, 0x1c1f ;  /* 0x001c1fffaaa07589 */ /* 0x000f2200000e0000 */
[----:B------:R-:W-:Y:S01]  /*9030*/  FMUL.FTZ R194, R156, UR6 ;  /* 0x000000069cc27c20 */ /* 0x000fe20008410000 */
        /* <DEDUP_REMOVED lines=8> */
[----:B------:R-:W-:Y:S01]  /*90c0*/  ULDC UR5, c[0x0][0x988] ;  /* 0x0002620000057ab9 */ /* 0x000fe20000000800 */
[----:B------:R-:W-:Y:S01]  /*90d0*/  FMUL.FTZ R178, R182, UR6 ;  /* 0x00000006b6b27c20 */ /* 0x000fe20008410000 */
[----:B------:R-:W5:Y:S01]  /*90e0*/  MUFU.TANH R208, R208 ;  /* 0x000000d000d07308 */ /* 0x000f620000002400 */
[----:B------:R-:W-:Y:S01]  /*90f0*/  FMUL.FTZ R166, R166, UR6 ;  /* 0x00000006a6a67c20 */ /* 0x000fe20008410000 */
[----:B------:R-:W-:Y:S01]  /*9100*/  FMUL.FTZ R199, R167, UR6 ;  /* 0x00000006a7c77c20 */ /* 0x000fe20008410000 */
[----:B------:R-:W-:Y:S01]  /*9110*/  FMUL.FTZ R193, R155, UR6 ;  /* 0x000000069bc17c20 */ /* 0x000fe20008410000 */
[----:B------:R-:W-:Y:S01]  /*9120*/  FMUL.FTZ R195, R158, UR6 ;  /* 0x000000069ec37c20 */ /* 0x000fe20008410000 */
[----:B------:R-:W-:Y:S01]  /*9130*/  FMUL.FTZ R159, R159, UR6 ;  /* 0x000000069f9f7c20 */ /* 0x000fe20008410000 */
[----:B------:R-:W3:Y:S01]  /*9140*/  S2UR UR7, SR_CgaCtaId ;  /* 0x00000000000779c3 */ /* 0x000ee20000008800 */
[----:B------:R-:W-:Y:S01]  /*9150*/  UIADD3 UR61, UR61, 0x38840, URZ ;  /* 0x000388403d3d7890 */ /* 0x000fe2000fffe03f */
[----:B------:R-:W5:Y:S01]  /*9160*/  MUFU.TANH R171, R171 ;  /* 0x000000ab00ab7308 */ /* 0x000f620000002400 */
[----:B----4-:R-:W-:-:S07]  /*9170*/  IMAD.IADD R152, R173, 0x1, R160 ;  /* 0x00000001ad987824 */ /* 0x010fce00078e02a0 */
[----:B------:R-:W4:Y:S01]  /*9180*/  MUFU.TANH R0, R0 ;  /* 0x0000000000007308 */ /* 0x000f220000002400 */
[C---:B------:R-:W-:Y:S02]  /*9190*/  ISETP.GT.AND P4, PT, R152.reuse, 0x8, PT ;  /* 0x000000089800780c */ /* 0x040fe40003f84270 */
[----:B------:R-:W-:Y:S02]  /*91a0*/  ISETP.GT.AND P6, PT, R152, 0x9, PT ;  /* 0x000000099800780c */ /* 0x000fe40003fc4270 */
[----:B0-----:R-:W-:Y:S02]  /*91b0*/  FSEL R210, R210, -INF , P4 ;  /* 0xff800000d2d27808 */ /* 0x001fe40002000000 */
[C---:B------:R-:W-:Y:S01]  /*91c0*/  ISETP.GT.AND P4, PT, R152.reuse, 0x20, PT ;  /* 0x000000209800780c */ /* 0x040fe20003f84270 */
[----:B------:R-:W0:Y:S01]  /*91d0*/  MUFU.TANH R2, R2 ;  /* 0x0000000200027308 */ /* 0x000e220000002400 */
[----:B------:R-:W-:Y:S02]  /*91e0*/  ISETP.GT.AND P1, PT, R152, 0x11, PT ;  /* 0x000000119800780c */ /* 0x000fe40003f24270 */
[----:B-1----:R-:W-:Y:S01]  /*91f0*/  FSEL R179, R3, -INF , P6 ;  /* 0xff80000003b37808 */ /* 0x002fe20003000000 */
[----:B------:R-:W-:Y:S01]  /*9200*/  IMAD.IADD R3, R173, 0x1, R153 ;  /* 0x00000001ad037824 */ /* 0x000fe200078e0299 */
[----:B--2---:R-:W-:Y:S01]  /*9210*/  FSEL R200, R200, -INF , P4 ;  /* 0xff800000c8c87808 */ /* 0x004fe20002000000 */
[----:B---3--:R-:W-:Y:S01]  /*9220*/  UPRMT UR61, UR7, 0x654, UR61 ;  /* 0x00000654073d7896 */ /* 0x008fe2000800003d */
[C---:B------:R-:W-:Y:S01]  /*9230*/  ISETP.GT.AND P4, PT, R152.reuse, 0x38, PT ;  /* 0x000000389800780c */ /* 0x040fe20003f84270 */
[----:B------:R-:W1:Y:S01]  /*9240*/  MUFU.TANH R204, R204 ;  /* 0x000000cc00cc7308 */ /* 0x000e620000002400 */
[----:B------:R-:W-:-:S02]  /*9250*/  ISETP.GT.AND P2, PT, R152, RZ, PT ;  /* 0x000000ff9800720c */ /* 0x000fc40003f44270 */
[----:B------:R-:W-:Y:S02]  /*9260*/  FSEL R165, R177, -INF , P1 ;  /* 0xff800000b1a57808 */ /* 0x000fe40000800000 */
[----:B------:R-:W-:Y:S02]  /*9270*/  ISETP.GT.AND P1, PT, R152, 0x29, PT ;  /* 0x000000299800780c */ /* 0x000fe40003f24270 */
[----:B-----5:R-:W-:Y:S01]  /*9280*/  FSEL R198, R198, -INF , P4 ;  /* 0xff800000c6c67808 */ /* 0x020fe20002000000 */
[----:B------:R-:W2:Y:S01]  /*9290*/  MUFU.TANH R206, R206 ;  /* 0x000000ce00ce7308 */ /* 0x000ea20000002400 */
[----:B------:R-:W-:Y:S01]  /*92a0*/  ISETP.GT.AND P4, PT, R3, RZ, PT ;  /* 0x000000ff0300720c */ /* 0x000fe20003f84270 */
[----:B------:R-:W-:Y:S01]  /*92b0*/  SYNCS.ARRIVE.TRANS64.RED.A1T0 RZ, [UR61], RZ ;  /* 0x000000ffffff79a7 */ /* 0x000fe2000810043d */
[----:B------:R-:W-:Y:S02]  /*92c0*/  ISETP.GT.AND P3, PT, R152, 0x1, PT ;  /* 0x000000019800780c */ /* 0x000fe40003f64270 */
[----:B------:R-:W-:-:S02]  /*92d0*/  FSEL R208, R208, -INF , P2 ;  /* 0xff800000d0d07808 */ /* 0x000fc40001000000 */
[----:B------:R-:W-:Y:S01]  /*92e0*/  FSEL R160, R171, -INF , P1 ;  /* 0xff800000aba07808 */ /* 0x000fe20000800000 */
[----:B------:R-:W3:Y:S01]  /*92f0*/  MUFU.TANH R180, R180 ;  /* 0x000000b400b47308 */ /* 0x000ee20000002400 */
[----:B----4-:R-:W-:Y:S02]  /*9300*/  FSEL R171, R0, -INF , P4 ;  /* 0xff80000000ab7808 */ /* 0x010fe40002000000 */
[----:B0-----:R-:W-:Y:S02]  /*9310*/  FSEL R170, R2, -INF , P3 ;  /* 0xff80000002aa7808 */ /* 0x001fe40001800000 */
[----:B------:R-:W-:Y:S02]  /*9320*/  FMNMX.FTZ R0, R208, R228, !PT ;  /* 0x000000e4d0007209 */ /* 0x000fe40007810000 */
[----:B------:R-:W-:Y:S01]  /*9330*/  ISETP.GT.AND P5, PT, R152, 0x10, PT ;  /* 0x000000109800780c */ /* 0x000fe20003fa4270 */
[----:B------:R-:W0:Y:S01]  /*9340*/  MUFU.TANH R181, R181 ;  /* 0x000000b500b57308 */ /* 0x000e220000002400 */
[----:B------:R-:W-:-:S02]  /*9350*/  FMNMX.FTZ R0, R170, R0, !PT ;  /* 0x00000000aa007209 */ /* 0x000fc40007810000 */
[----:B-1----:R-:W-:Y:S02]  /*9360*/  FSEL R204, R204, -INF , P5 ;  /* 0xff800000cccc7808 */ /* 0x002fe40002800000 */
[----:B------:R-:W-:Y:S02]  /*9370*/  FMNMX.FTZ R0, R210, R0, !PT ;  /* 0x00000000d2007209 */ /* 0x000fe40007810000 */
[C---:B------:R-:W-:Y:S01]  /*9380*/  ISETP.GT.AND P2, PT, R152.reuse, 0x18, PT ;  /* 0x000000189800780c */ /* 0x040fe20003f44270 */
[----:B------:R-:W1:Y:S01]  /*9390*/  MUFU.TANH R202, R202 ;  /* 0x000000ca00ca7308 */ /* 0x000e620000002400 */
[----:B------:R-:W-:Y:S02]  /*93a0*/  FMNMX.FTZ R0, R179, R0, !PT ;  /* 0x00000000b3007209 */ /* 0x000fe40007810000 */
[----:B------:R-:W-:Y:S02]  /*93b0*/  ISETP.GT.AND P3, PT, R152, 0x19, PT ;  /* 0x000000199800780c */ /* 0x000fe40003f64270 */
[----:B------:R-:W-:-:S02]  /*93c0*/  FMNMX.FTZ R0, R204, R0, !PT ;  /* 0x00000000cc007209 */ /* 0x000fc40007810000 */
[----:B--2---:R-:W-:Y:S01]  /*93d0*/  FSEL R206, R206, -INF , P2 ;  /* 0xff800000cece7808 */ /* 0x004fe20001000000 */
[----:B------:R-:W2:Y:S01]  /*93e0*/  MUFU.TANH R196, R196 ;  /* 0x000000c400c47308 */ /* 0x000ea20000002400 */
[----:B------:R-:W-:Y:S02]  /*93f0*/  FMNMX.FTZ R0, R165, R0, !PT ;  /* 0x00000000a5007209 */ /* 0x000fe40007810000 */
[----:B---3--:R-:W-:Y:S02]  /*9400*/  FSEL R177, R180, -INF , P3 ;  /* 0xff800000b4b17808 */ /* 0x008fe40001800000 */
[----:B------:R-:W-:Y:S02]  /*9410*/  FMNMX.FTZ R0, R206, R0, !PT ;  /* 0x00000000ce007209 */ /* 0x000fe40007810000 */
[----:B------:R-:W-:Y:S01]  /*9420*/  ISETP.GT.AND P6, PT, R152, 0x21, PT ;  /* 0x000000219800780c */ /* 0x000fe20003fc4270 */
[----:B------:R-:W3:Y:S01]  /*9430*/  MUFU.TANH R174, R174 ;  /* 0x000000ae00ae7308 */ /* 0x000ee20000002400 */
[----:B------:R-:W-:-:S02]  /*9440*/  FMNMX.FTZ R0, R177, R0, !PT ;  /* 0x00000000b1007209 */ /* 0x000fc40007810000 */
[----:B------:R-:W-:Y:S02]  /*9450*/  ISETP.GT.AND P5, PT, R152, 0x28, PT ;  /* 0x000000289800780c */ /* 0x000fe40003fa4270 */
[----:B0-----:R-:W-:Y:S02]  /*9460*/  FSEL R172, R181, -INF , P6 ;  /* 0xff800000b5ac7808 */ /* 0x001fe40003000000 */
[----:B------:R-:W-:Y:S01]  /*9470*/  FMNMX.FTZ R0, R200, R0, !PT ;  /* 0x00000000c8007209 */ /* 0x000fe20007810000 */
[----:B------:R-:W0:Y:S01]  /*9480*/  MUFU.TANH R161, R161 ;  /* 0x000000a100a17308 */ /* 0x000e220000002400 */
[----:B-1----:R-:W-:Y:S02]  /*9490*/  FSEL R202, R202, -INF , P5 ;  /* 0xff800000caca7808 */ /* 0x002fe40002800000 */
[----:B------:R-:W-:Y:S02]  /*94a0*/  FMNMX.FTZ R0, R172, R0, !PT ;  /* 0x00000000ac007209 */ /* 0x000fe40007810000 */
[----:B------:R-:W-:-:S02]  /*94b0*/  ISETP.GT.AND P2, PT, R152, 0x30, PT ;  /* 0x000000309800780c */ /* 0x000fc40003f44270 */
[----:B------:R-:W-:Y:S01]  /*94c0*/  FMNMX.FTZ R0, R202, R0, !PT ;  /* 0x00000000ca007209 */ /* 0x000fe20007810000 */
[----:B------:R-:W1:Y:S01]  /*94d0*/  MUFU.TANH R192, R192 ;  /* 0x000000c000c07308 */ /* 0x000e620000002400 */
[----:B------:R-:W-:Y:S02]  /*94e0*/  ISETP.GT.AND P3, PT, R152, 0x31, PT ;  /* 0x000000319800780c */ /* 0x000fe40003f64270 */
[----:B--2---:R-:W-:Y:S02]  /*94f0*/  FSEL R196, R196, -INF , P2 ;  /* 0xff800000c4c47808 */ /* 0x004fe40001000000 */
[----:B------:R-:W-:Y:S02]  /*9500*/  FMNMX.FTZ R0, R160, R0, !PT ;  /* 0x00000000a0007209 */ /* 0x000fe40007810000 */
[----:B---3--:R-:W-:Y:S01]  /*9510*/  FSEL R2, R174, -INF , P3 ;  /* 0xff800000ae027808 */ /* 0x008fe20001800000 */
[----:B------:R-:W2:Y:S01]  /*9520*/  MUFU.TANH R175, R175 ;  /* 0x000000af00af7308 */ /* 0x000ea20000002400 */
[----:B------:R-:W-:-:S02]  /*9530*/  FMNMX.FTZ R0, R196, R0, !PT ;  /* 0x00000000c4007209 */ /* 0x000fc40007810000 */
[----:B------:R-:W-:Y:S02]  /*9540*/  ISETP.GT.AND P6, PT, R152, 0x39, PT ;  /* 0x000000399800780c */ /* 0x000fe40003fc4270 */
[----:B------:R-:W-:Y:S02]  /*9550*/  FMNMX.FTZ R0, R2, R0, !PT ;  /* 0x0000000002007209 */ /* 0x000fe40007810000 */
[C---:B------:R-:W-:Y:S01]  /*9560*/  ISETP.GT.AND P5, PT, R152.reuse, 0x40, PT ;  /* 0x000000409800780c */ /* 0x040fe20003fa4270 */
[----:B------:R-:W3:Y:S01]  /*9570*/  MUFU.TANH R194, R194 ;  /* 0x000000c200c27308 */ /* 0x000ee20000002400 */
[C---:B------:R-:W-:Y:S02]  /*9580*/  ISETP.GT.AND P1, PT, R152.reuse, 0x41, PT ;  /* 0x000000419800780c */ /* 0x040fe40003f24270 */
[C---:B------:R-:W-:Y:S02]  /*9590*/  ISETP.GT.AND P2, PT, R152.reuse, 0x48, PT ;  /* 0x000000489800780c */ /* 0x040fe40003f44270 */
[----:B------:R-:W-:-:S02]  /*95a0*/  ISETP.GT.AND P3, PT, R152, 0x49, PT ;  /* 0x000000499800780c */ /* 0x000fc40003f64270 */
[----:B0-----:R-:W-:Y:S01]  /*95b0*/  FSEL R156, R161, -INF , P6 ;  /* 0xff800000a19c7808 */ /* 0x001fe20003000000 */
[----:B------:R0:W4:Y:S01]  /*95c0*/  MUFU.TANH R152, R157 ;  /* 0x0000009d00987308 */ /* 0x0001220000002400 */
[----:B------:R-:W-:Y:S02]  /*95d0*/  FMNMX.FTZ R0, R198, R0, !PT ;  /* 0x00000000c6007209 */ /* 0x000fe40007810000 */
[----:B-1----:R-:W-:Y:S02]  /*95e0*/  FSEL R192, R192, -INF , P5 ;  /* 0xff800000c0c07808 */ /* 0x002fe40002800000 */
[----:B------:R-:W-:Y:S02]  /*95f0*/  FMNMX.FTZ R0, R156, R0, !PT ;  /* 0x000000009c007209 */ /* 0x000fe40007810000 */
[----:B--2---:R-:W-:Y:S01]  /*9600*/  FSEL R175, R175, -INF , P1 ;  /* 0xff800000afaf7808 */ /* 0x004fe20000800000 */
[----:B------:R-:W1:Y:S01]  /*9610*/  MUFU.TANH R4, R4 ;  /* 0x0000000400047308 */ /* 0x000e620000002400 */
[----:B------:R-:W-:Y:S01]  /*9620*/  FMNMX.FTZ R0, R192, R0, !PT ;  /* 0x00000000c0007209 */ /* 0x000fe20007810000 */
[----:B0-----:R-:W-:Y:S01]  /*9630*/  FMUL.FTZ R157, R162, UR6 ;  /* 0x00000006a29d7c20 */ /* 0x001fe20008410000 */
[----:B---3--:R-:W-:-:S02]  /*9640*/  FSEL R194, R194, -INF , P2 ;  /* 0xff800000c2c27808 */ /* 0x008fc40001000000 */
[----:B------:R-:W-:Y:S02]  /*9650*/  FMNMX.FTZ R0, R175, R0, !PT ;  /* 0x00000000af007209 */ /* 0x000fe40007810000 */
[C---:B------:R-:W-:Y:S01]  /*9660*/  ISETP.GT.AND P5, PT, R3.reuse, 0x8, PT ;  /* 0x000000080300780c */ /* 0x040fe20003fa4270 */
[----:B------:R-:W0:Y:S01]  /*9670*/  MUFU.TANH R176, R176 ;  /* 0x000000b000b07308 */ /* 0x000e220000002400 */
[----:B----4-:R-:W-:Y:S02]  /*9680*/  FSEL R152, R152, -INF , P3 ;  /* 0xff80000098987808 */ /* 0x010fe40001800000 */
[----:B------:R-:W-:Y:S02]  /*9690*/  FMNMX.FTZ R0, R194, R0, !PT ;  /* 0x00000000c2007209 */ /* 0x000fe40007810000 */
[----:B------:R-:W-:Y:S02]  /*96a0*/  ISETP.GT.AND P2, PT, R3, 0x10, PT ;  /* 0x000000100300780c */ /* 0x000fe40003f44270 */
[----:B------:R-:W-:Y:S01]  /*96b0*/  FMNMX.FTZ R0, R152, R0, !PT ;  /* 0x0000000098007209 */ /* 0x000fe20007810000 */
[----:B------:R-:W2:Y:S01]  /*96c0*/  MUFU.TANH R209, R209 ;  /* 0x000000d100d17308 */ /* 0x000ea20000002400 */
[----:B-1----:R-:W-:-:S02]  /*96d0*/  FSEL R174, R4, -INF , P5 ;  /* 0xff80000004ae7808 */ /* 0x002fc40002800000 */
[C---:B------:R-:W-:Y:S01]  /*96e0*/  ISETP.GT.AND P6, PT, R3.reuse, 0x1, PT ;  /* 0x000000010300780c */ /* 0x040fe20003fc4270 */
[----:B------:R-:W1:Y:S01]  /*96f0*/  SHFL.BFLY PT, R4, R0, 0x2, 0x1f ;  /* 0x0c401f0000047f89 */ /* 0x000e6200000e0000 */
[C---:B------:R-:W-:Y:S02]  /*9700*/  ISETP.GT.AND P5, PT, R3.reuse, 0x20, PT ;  /* 0x000000200300780c */ /* 0x040fe40003fa4270 */
[C---:B------:R-:W-:Y:S01]  /*9710*/  ISETP.GT.AND P1, PT, R3.reuse, 0x9, PT ;  /* 0x000000090300780c */ /* 0x040fe20003f24270 */
[----:B------:R-:W3:Y:S01]  /*9720*/  MUFU.TANH R169, R169 ;  /* 0x000000a900a97308 */ /* 0x000ee20000002400 */
[----:B0-----:R-:W-:Y:S02]  /*9730*/  FSEL R173, R176, -INF , P2 ;  /* 0xff800000b0ad7808 */ /* 0x001fe40001000000 */
[C---:B------:R-:W-:Y:S02]  /*9740*/  ISETP.GT.AND P2, PT, R3.reuse, 0x28, PT ;  /* 0x000000280300780c */ /* 0x040fe40003f44270 */
[----:B------:R-:W-:-:S02]  /*9750*/  ISETP.GT.AND P3, PT, R3, 0x11, PT ;  /* 0x000000110300780c */ /* 0x000fc40003f64270 */
[----:B------:R-:W-:Y:S01]  /*9760*/  ISETP.GT.AND P4, PT, R3, 0x18, PT ;  /* 0x000000180300780c */ /* 0x000fe20003f84270 */
[----:B------:R-:W0:Y:S01]  /*9770*/  MUFU.TANH R207, R207 ;  /* 0x000000cf00cf7308 */ /* 0x000e220000002400 */
[----:B--2---:R-:W-:Y:S02]  /*9780*/  FSEL R209, R209, -INF , P6 ;  /* 0xff800000d1d17808 */ /* 0x004fe40003000000 */
[----:B------:R-:W-:-:S05]  /*9790*/  ISETP.GT.AND P6, PT, R3, 0x19, PT ;  /* 0x000000190300780c */ /* 0x000fca0003fc4270 */
[----:B------:R-:W2:Y:S01]  /*97a0*/  MUFU.TANH R168, R168 ;  /* 0x000000a800a87308 */ /* 0x000ea20000002400 */
[----:B---3--:R-:W-:Y:S02]  /*97b0*/  FSEL R153, R169, -INF , P2 ;  /* 0xff800000a9997808 */ /* 0x008fe40001000000 */
[----:B------:R-:W-:Y:S02]  /*97c0*/  ISETP.GT.AND P2, PT, R3, 0x40, PT ;  /* 0x000000400300780c */ /* 0x000fe40003f44270 */
[----:B-1----:R-:W-:-:S03]  /*97d0*/  FMNMX.FTZ R4, R0, R4, !PT ;  /* 0x0000000400047209 */ /* 0x002fc60007810000 */
[----:B------:R-:W-:Y:S01]  /*97e0*/  MUFU.TANH R163, R163 ;  /* 0x000000a300a37308 */ /* 0x000fe20000002400 */
[----:B0-----:R-:W-:Y:S01]  /*97f0*/  FSEL R207, R207, -INF , P6 ;  /* 0xff800000cfcf7808 */ /* 0x001fe20003000000 */
[----:B------:R-:W0:Y:S06]  /*9800*/  SHFL.BFLY PT, R0, R4, 0x1, 0x1f ;  /* 0x0c201f0004007f89 */ /* 0x000e2c00000e0000 */
[----:B------:R-:W1:Y:S01]  /*9810*/  MUFU.TANH R211, R211 ;  /* 0x000000d300d37308 */ /* 0x000e620000002400 */
[----:B--2---:R-:W-:Y:S02]  /*9820*/  FSEL R161, R168, -INF , P5 ;  /* 0xff800000a8a17808 */ /* 0x004fe40002800000 */
[----:B------:R-:W-:-:S05]  /*9830*/  ISETP.GT.AND P5, PT, R3, 0x49, PT ;  /* 0x000000490300780c */ /* 0x000fca0003fa4270 */
[----:B------:R-:W2:Y:S08]  /*9840*/  MUFU.TANH R205, R205 ;  /* 0x000000cd00cd7308 */ /* 0x000eb00000002400 */
[----:B------:R-:W3:Y:S01]  /*9850*/  MUFU.TANH R178, R178 ;  /* 0x000000b200b27308 */ /* 0x000ee20000002400 */
[----:B-1----:R-:W-:Y:S02]  /*9860*/  FSEL R211, R211, -INF , P1 ;  /* 0xff800000d3d37808 */ /* 0x002fe40000800000 */
[----:B0-----:R-:W-:-:S02]  /*9870*/  FMNMX.FTZ R4, R4, R0, !PT ;  /* 0x0000000004047209 */ /* 0x001fc40007810000 */
[----:B------:R-:W-:Y:S02]  /*9880*/  ISETP.GT.AND P1, PT, R3, 0x21, PT ;  /* 0x000000210300780c */ /* 0x000fe40003f24270 */
[C---:B------:R-:W-:Y:S01]  /*9890*/  FSETP.NEU.FTZ.AND P6, PT, R4.reuse, -INF , PT ;  /* 0xff8000000400780b */ /* 0x040fe20003fdd000 */
[C---:B------:R-:W-:Y:S01]  /*98a0*/  FMUL.FTZ R169, R4.reuse, UR5 ;  /* 0x0000000504a97c20 */ /* 0x040fe20008410000 */
[----:B------:R-:W0:Y:S01]  /*98b0*/  MUFU.TANH R201, R201 ;  /* 0x000000c900c97308 */ /* 0x000e220000002400 */
[----:B--2---:R-:W-:Y:S02]  /*98c0*/  FSEL R205, R205, -INF , P3 ;  /* 0xff800000cdcd7808 */ /* 0x004fe40001800000 */
[----:B------:R-:W-:Y:S02]  /*98d0*/  FSEL R0, R4, RZ, P6 ;  /* 0x000000ff04007208 */ /* 0x000fe40003000000 */
[----:B------:R-:W-:Y:S02]  /*98e0*/  FSEL R169, R169, RZ, P6 ;  /* 0x000000ffa9a97208 */ /* 0x000fe40003000000 */
[----:B------:R-:W-:Y:S01]  /*98f0*/  ISETP.GT.AND P6, PT, R3, 0x31, PT ;  /* 0x000000310300780c */ /* 0x000fe20003fc4270 */
[----:B------:R-:W1:Y:S01]  /*9900*/  MUFU.TANH R203, R203 ;  /* 0x000000cb00cb7308 */ /* 0x000e620000002400 */
[----:B---3--:R-:W-:Y:S01]  /*9910*/  FSEL R164, R178, -INF , P4 ;  /* 0xff800000b2a47808 */ /* 0x008fe20002000000 */
[--C-:B------:R-:W-:Y:S01]  /*9920*/  FFMA.FTZ R208, R208, UR5, -R169.reuse ;  /* 0x00000005d0d07c23 */ /* 0x100fe200080108a9 */
[----:B------:R-:W-:Y:S01]  /*9930*/  FSEL R197, R163, -INF , P6 ;  /* 0xff800000a3c57808 */ /* 0x000fe20003000000 */
        /* <DEDUP_REMOVED lines=19> */
[----:B------:R-:W-:Y:S01]  /*9a70*/  FMNMX.FTZ R169, R171, R21, !PT ;  /* 0x00000015aba97209 */ /* 0x000fe20007810000 */
[----:B------:R-:W2:Y:S01]  /*9a80*/  MUFU.TANH R157, R157 ;  /* 0x0000009d009d7308 */ /* 0x000ea20000002400 */
[----:B0-----:R-:W-:Y:S01]  /*9a90*/  FSEL R201, R201, -INF , P1 ;  /* 0xff800000c9c97808 */ /* 0x001fe20000800000 */
[----:B------:R-:W-:Y:S01]  /*9aa0*/  FMUL.FTZ R172, R154, UR6 ;  /* 0x000000069aac7c20 */ /* 0x000fe20008410000 */
[----:B------:R-:W-:Y:S01]  /*9ab0*/  FMNMX.FTZ R169, R209, R169, !PT ;  /* 0x000000a9d1a97209 */ /* 0x000fe20007810000 */
[----:B------:R-:W-:Y:S01]  /*9ac0*/  FADD.FTZ R0, -R0, R228 ;  /* 0x000000e400007221 */ /* 0x000fe20000010100 */
[----:B------:R-:W-:-:S02]  /*9ad0*/  ISETP.GT.AND P3, PT, R3, 0x29, PT ;  /* 0x000000290300780c */ /* 0x000fc40003f64270 */
[----:B------:R-:W-:Y:S01]  /*9ae0*/  FMNMX.FTZ R169, R174, R169, !PT ;  /* 0x000000a9aea97209 */ /* 0x000fe20007810000 */
[----:B------:R-:W0:Y:S01]  /*9af0*/  MUFU.TANH R166, R166 ;  /* 0x000000a600a67308 */ /* 0x000e220000002400 */
[----:B------:R-:W-:Y:S01]  /*9b00*/  ISETP.GT.AND P4, PT, R3, 0x30, PT ;  /* 0x000000300300780c */ /* 0x000fe20003f84270 */
[----:B------:R-:W-:Y:S01]  /*9b10*/  FMUL.FTZ R0, R0, UR5 ;  /* 0x0000000500007c20 */ /* 0x000fe20008410000 */
[----:B------:R-:W-:Y:S02]  /*9b20*/  FMNMX.FTZ R169, R211, R169, !PT ;  /* 0x000000a9d3a97209 */ /* 0x000fe40007810000 */
[----:B-1----:R-:W-:Y:S02]  /*9b30*/  FSEL R203, R203, -INF , P3 ;  /* 0xff800000cbcb7808 */ /* 0x002fe40001800000 */
[----:B------:R-:W-:Y:S01]  /*9b40*/  FMNMX.FTZ R169, R173, R169, !PT ;  /* 0x000000a9ada97209 */ /* 0x000fe20007810000 */
[----:B------:R-:W1:Y:S01]  /*9b50*/  MUFU.TANH R199, R199 ;  /* 0x000000c700c77308 */ /* 0x000e620000002400 */
[----:B--2---:R-:W-:-:S02]  /*9b60*/  FSEL R157, R157, -INF , P4 ;  /* 0xff8000009d9d7808 */ /* 0x004fc40002000000 */
[----:B------:R-:W-:Y:S02]  /*9b70*/  FMNMX.FTZ R169, R205, R169, !PT ;  /* 0x000000a9cda97209 */ /* 0x000fe40007810000 */
[C---:B------:R-:W-:Y:S02]  /*9b80*/  ISETP.GT.AND P6, PT, R3.reuse, 0x38, PT ;  /* 0x000000380300780c */ /* 0x040fe40003fc4270 */
[----:B------:R-:W-:Y:S01]  /*9b90*/  FMNMX.FTZ R169, R164, R169, !PT ;  /* 0x000000a9a4a97209 */ /* 0x000fe20007810000 */
[----:B------:R-:W2:Y:S01]  /*9ba0*/  MUFU.TANH R172, R172 ;  /* 0x000000ac00ac7308 */ /* 0x000ea20000002400 */
[----:B------:R-:W-:Y:S02]  /*9bb0*/  ISETP.GT.AND P1, PT, R3, 0x39, PT ;  /* 0x000000390300780c */ /* 0x000fe40003f24270 */
[----:B------:R-:W-:Y:S02]  /*9bc0*/  FMNMX.FTZ R169, R207, R169, !PT ;  /* 0x000000a9cfa97209 */ /* 0x000fe40007810000 */
[----:B------:R-:W-:-:S02]  /*9bd0*/  ISETP.GT.AND P3, PT, R3, 0x41, PT ;  /* 0x000000410300780c */ /* 0x000fc40003f64270 */
[----:B------:R-:W-:Y:S01]  /*9be0*/  FMNMX.FTZ R169, R161, R169, !PT ;  /* 0x000000a9a1a97209 */ /* 0x000fe20007810000 */
[----:B------:R-:W3:Y:S01]  /*9bf0*/  MUFU.TANH R193, R193 ;  /* 0x000000c100c17308 */ /* 0x000ee20000002400 */
[----:B------:R-:W-:Y:S02]  /*9c00*/  ISETP.GT.AND P4, PT, R3, 0x48, PT ;  /* 0x000000480300780c */ /* 0x000fe40003f84270 */
[----:B------:R-:W-:Y:S02]  /*9c10*/  FMNMX.FTZ R169, R201, R169, !PT ;  /* 0x000000a9c9a97209 */ /* 0x000fe40007810000 */
[----:B0-----:R-:W-:Y:S02]  /*9c20*/  FSEL R155, R166, -INF , P6 ;  /* 0xff800000a69b7808 */ /* 0x001fe40003000000 */
[----:B------:R-:W-:Y:S01]  /*9c30*/  FMNMX.FTZ R169, R153, R169, !PT ;  /* 0x000000a999a97209 */ /* 0x000fe20007810000 */
[----:B------:R-:W0:Y:S01]  /*9c40*/  MUFU.TANH R195, R195 ;  /* 0x000000c300c37308 */ /* 0x000e220000002400 */
[----:B-1----:R-:W-:-:S02]  /*9c50*/  FSEL R199, R199, -INF , P1 ;  /* 0xff800000c7c77808 */ /* 0x002fc40000800000 */
[----:B------:R-:W-:Y:S02]  /*9c60*/  FMNMX.FTZ R169, R203, R169, !PT ;  /* 0x000000a9cba97209 */ /* 0x000fe40007810000 */
[----:B--2---:R-:W-:Y:S02]  /*9c70*/  FSEL R172, R172, -INF , P2 ;  /* 0xff800000acac7808 */ /* 0x004fe40001000000 */
[----:B------:R-:W-:Y:S01]  /*9c80*/  FMNMX.FTZ R169, R157, R169, !PT ;  /* 0x000000a99da97209 */ /* 0x000fe20007810000 */
[----:B------:R-:W-:Y:S01]  /*9c90*/  MUFU.EX2 R158, R2 ;  /* 0x00000002009e7308 */ /* 0x000fe20000000800 */
[----:B---3--:R-:W-:Y:S02]  /*9ca0*/  FSEL R193, R193, -INF , P3 ;  /* 0xff800000c1c17808 */ /* 0x008fe40001800000 */
[----:B------:R-:W-:-:S04]  /*9cb0*/  FMNMX.FTZ R3, R197, R169, !PT ;  /* 0x000000a9c5037209 */ /* 0x000fc80007810000 */
[----:B------:R-:W-:Y:S01]  /*9cc0*/  FMNMX.FTZ R3, R155, R3, !PT ;  /* 0x000000039b037209 */ /* 0x000fe20007810000 */
[----:B------:R-:W1:Y:S01]  /*9cd0*/  MUFU.TANH R169, R159 ;  /* 0x0000009f00a97308 */ /* 0x000e620000002400 */
[----:B0-----:R-:W-:Y:S02]  /*9ce0*/  FSEL R195, R195, -INF , P4 ;  /* 0xff800000c3c37808 */ /* 0x001fe40002000000 */
[----:B------:R-:W-:-:S04]  /*9cf0*/  FMNMX.FTZ R3, R199, R3, !PT ;  /* 0x00000003c7037209 */ /* 0x000fc80007810000 */
[----:B------:R-:W-:Y:S01]  /*9d00*/  FMNMX.FTZ R3, R172, R3, !PT ;  /* 0x00000003ac037209 */ /* 0x000fe20007810000 */
[----:B------:R-:W-:Y:S03]  /*9d10*/  MUFU.EX2 R208, R208 ;  /* 0x000000d000d07308 */ /* 0x000fe60000000800 */
[----:B------:R-:W-:-:S04]  /*9d20*/  FMNMX.FTZ R3, R193, R3, !PT ;  /* 0x00000003c1037209 */ /* 0x000fc80007810000 */
[----:B------:R-:W-:Y:S01]  /*9d30*/  FMNMX.FTZ R3, R195, R3, !PT ;  /* 0x00000003c3037209 */ /* 0x000fe20007810000 */
[----:B------:R-:W0:Y:S01]  /*9d40*/  MUFU.EX2 R0, R0 ;  /* 0x0000000000007308 */ /* 0x000e220000000800 */
[----:B-1----:R-:W-:-:S04]  /*9d50*/  FSEL R169, R169, -INF , P5 ;  /* 0xff800000a9a97808 */ /* 0x002fc80002800000 */
[----:B------:R-:W-:-:S03]  /*9d60*/  FMNMX.FTZ R3, R169, R3, !PT ;  /* 0x00000003a9037209 */ /* 0x000fc60007810000 */
[----:B------:R-:W1:Y:S02]  /*9d70*/  MUFU.EX2 R170, R170 ;  /* 0x000000aa00aa7308 */ /* 0x000e640000000800 */
[----:B------:R-:W2:Y:S06]  /*9d80*/  SHFL.BFLY PT, R154, R3, 0x2, 0x1f ;  /* 0x0c401f00039a7f89 */ /* 0x000eac00000e0000 */
[----:B------:R-:W-:Y:S01]  /*9d90*/  MUFU.EX2 R210, R210 ;  /* 0x000000d200d27308 */ /* 0x000fe20000000800 */
[----:B0-----:R-:W-:-:S07]  /*9da0*/  FFMA.FTZ R18, R0, R18, R208 ;  /* 0x0000001200127223 */ /* 0x001fce00000100d0 */
[----:B------:R-:W-:Y:S01]  /*9db0*/  MUFU.EX2 R168, R168 ;  /* 0x000000a800a87308 */ /* 0x000fe20000000800 */
[----:B-1----:R-:W-:-:S07]  /*9dc0*/  FADD.FTZ R18, R170, R18 ;  /* 0x00000012aa127221 */ /* 0x002fce0000010000 */
[----:B------:R-:W-:Y:S01]  /*9dd0*/  MUFU.EX2 R204, R204 ;  /* 0x000000cc00cc7308 */ /* 0x000fe20000000800 */
[----:B--2---:R-:W-:-:S05]  /*9de0*/  FMNMX.FTZ R3, R3, R154, !PT ;  /* 0x0000009a03037209 */ /* 0x004fca0007810000 */
[----:B------:R-:W0:Y:S02]  /*9df0*/  SHFL.BFLY PT, R154, R3, 0x1, 0x1f ;  /* 0x0c201f00039a7f89 */ /* 0x000e2400000e0000 */
[----:B------:R-:W-:Y:S08]  /*9e00*/  MUFU.EX2 R165, R165 ;  /* 0x000000a500a57308 */ /* 0x000ff00000000800 */
[----:B------:R-:W-:Y:S08]  /*9e10*/  MUFU.EX2 R206, R206 ;  /* 0x000000ce00ce7308 */ /* 0x000ff00000000800 */
[----:B------:R-:W-:Y:S01]  /*9e20*/  MUFU.EX2 R163, R163 ;  /* 0x000000a300a37308 */ /* 0x000fe20000000800 */
[----:B0-----:R-:W-:-:S07]  /*9e30*/  FMNMX.FTZ R3, R3, R154, !PT ;  /* 0x0000009a03037209 */ /* 0x001fce0007810000 */
[----:B------:R-:W-:Y:S01]  /*9e40*/  MUFU.EX2 R200, R200 ;  /* 0x000000c800c87308 */ /* 0x000fe20000000800 */
[----:B------:R-:W-:-:S04]  /*9e50*/  FSETP.NEU.FTZ.AND P1, PT, R3, -INF , PT ;  /* 0xff8000000300780b */ /* 0x000fc80003f3d000 */
[----:B------:R-:W-:-:S03]  /*9e60*/  FSEL R2, R3, RZ, P1 ;  /* 0x000000ff03027208 */ /* 0x000fc60000800000 */
[----:B------:R-:W-:Y:S02]  /*9e70*/  MUFU.EX2 R162, R162 ;  /* 0x000000a200a27308 */ /* 0x000fe40000000800 */
[----:B------:R-:W-:Y:S01]  /*9e80*/  FADD.FTZ R2, -R2, R21 ;  /* 0x0000001502027221 */ /* 0x000fe20000010100 */
[----:B------:R-:W-:-:S03]  /*9e90*/  FMUL.FTZ R21, R3, UR5 ;  /* 0x0000000503157c20 */ /* 0x000fc60008410000 */
[----:B------:R-:W-:Y:S02]  /*9ea0*/  FMUL.FTZ R2, R2, UR5 ;  /* 0x0000000502027c20 */ /* 0x000fe40008410000 */
[----:B------:R-:W-:Y:S01]  /*9eb0*/  MUFU.EX2 R202, R202 ;  /* 0x000000ca00ca7308 */ /* 0x000fe20000000800 */
[----:B------:R-:W-:-:S05]  /*9ec0*/  FSEL R21, R21, RZ, P1 ;  /* 0x000000ff15157208 */ /* 0x000fca0000800000 */
        /* <DEDUP_REMOVED lines=20> */
[----:B------:R-:W-:Y:S08]  /*a010*/  MUFU.EX2 R2, R2 ;  /* 0x0000000200027308 */ /* 0x000ff00000000800 */
[----:B------:R-:W0:Y:S08]  /*a020*/  MUFU.EX2 R169, R171 ;  /* 0x000000ab00a97308 */ /* 0x000e300000000800 */
        /* <DEDUP_REMOVED lines=17> */
[----:B------:R-:W-:-:S04]  /*a140*/  FADD.FTZ R5, R200, R5 ;  /* 0x00000005c8057221 */ /* 0x000fc80000010000 */
[----:B------:R-:W-:Y:S02]  /*a150*/  FADD.FTZ R5, R162, R5 ;  /* 0x00000005a2057221 */ /* 0x000fe40000010000 */
[----:B------:R-:W1:Y:S01]  /*a160*/  MUFU.EX2 R207, R207 ;  /* 0x000000cf00cf7308 */ /* 0x000e620000000800 */
[----:B--2---:R-:W-:Y:S01]  /*a170*/  FADD.FTZ R18, R205, R18 ;  /* 0x00000012cd127221 */ /* 0x004fe20000010000 */
[----:B------:R-:W-:-:S06]  /*a180*/  FADD.FTZ R5, R202, R5 ;  /* 0x00000005ca057221 */ /* 0x000fcc0000010000 */
        /* <DEDUP_REMOVED lines=45> */
.L_x_2397:
[----:B------:R-:W0:Y:S01]  /*a460*/  S2UR UR7, SR_CgaCtaId ;  /* 0x00000000000779c3 */ /* 0x000e220000008800 */
[----:B------:R-:W-:Y:S01]  /*a470*/  R2UR UR6, R20 ;  /* 0x00000000140672ca */ /* 0x000fe200000e0000 */
[----:B------:R-:W-:Y:S01]  /*a480*/  UIADD3 UR4, UR4, 0x38860, URZ ;  /* 0x0003886004047890 */ /* 0x000fe2000fffe03f */
[----:B------:R-:W-:Y:S01]  /*a490*/  F2FP.F16.F32.PACK_AB R195, R21, R195 ;  /* 0x000000c315c3723e */ /* 0x000fe200000000ff */
[----:B------:R-:W-:Y:S01]  /*a4a0*/  UMOV UR37, UR36 ;  /* 0x0000002400257c82 */ /* 0x000fe20008000000 */
[----:B------:R-:W-:Y:S01]  /*a4b0*/  F2FP.F16.F32.PACK_AB R208, R170, R208 ;  /* 0x000000d0aad0723e */ /* 0x000fe200000000ff */
[----:B------:R-:W-:Y:S01]  /*a4c0*/  IMAD.MOV.U32 R21, RZ, RZ, R3 ;  /* 0x000000ffff157224 */ /* 0x000fe200078e0003 */
[----:B------:R-:W-:Y:S01]  /*a4d0*/  F2FP.F16.F32.PACK_AB R209, R209, R169 ;  /* 0x000000a9d1d1723e */ /* 0x000fe200000000ff */
[----:B------:R-:W-:Y:S01]  /*a4e0*/  IMAD.MOV.U32 R228, RZ, RZ, R4 ;  /* 0x000000ffffe47224 */ /* 0x000fe200078e0004 */
[----:B------:R-:W-:Y:S02]  /*a4f0*/  F2FP.F16.F32.PACK_AB R210, R168, R210 ;  /* 0x000000d2a8d2723e */ /* 0x000fe400000000ff */
[----:B------:R-:W-:-:S02]  /*a500*/  F2FP.F16.F32.PACK_AB R211, R211, R167 ;  /* 0x000000a7d3d3723e */ /* 0x000fc400000000ff */
[----:B------:R-:W-:Y:S01]  /*a510*/  F2FP.F16.F32.PACK_AB R204, R165, R204 ;  /* 0x000000cca5cc723e */ /* 0x000fe200000000ff */
[----:B------:R-:W-:Y:S01]  /*a520*/  UISETP.GT.AND UP0, UPT, UR60, UR6, UPT ;  /* 0x000000063c00728c */ /* 0x000fe2000bf04270 */
[----:B------:R-:W-:Y:S01]  /*a530*/  F2FP.F16.F32.PACK_AB R205, R205, R166 ;  /* 0x000000a6cdcd723e */ /* 0x000fe200000000ff */
[----:B------:R-:W-:Y:S01]  /*a540*/  UIADD3 UR60, UR60, -0x1, URZ ;  /* 0xffffffff3c3c7890 */ /* 0x000fe2000fffe03f */
[----:B------:R-:W-:Y:S02]  /*a550*/  F2FP.F16.F32.PACK_AB R206, R163, R206 ;  /* 0x000000cea3ce723e */ /* 0x000fe400000000ff */
[----:B------:R-:W-:Y:S02]  /*a560*/  F2FP.F16.F32.PACK_AB R207, R207, R164 ;  /* 0x000000a4cfcf723e */ /* 0x000fe400000000ff */
[----:B------:R-:W-:Y:S02]  /*a570*/  PLOP3.LUT P1, PT, PT, PT, UP0, 0x80, 0x0 ;  /* 0x000000000000781c */ /* 0x000fe40003f2f008 */
        /* <DEDUP_REMOVED lines=13> */
[----:B------:R-:W-:Y:S01]  /*a650*/  F2FP.F16.F32.PACK_AB R194, R152, R194 ;  /* 0x000000c298c2723e */ /* 0x000fe200000000ff */
[----:B------:R-:W-:Y:S01]  /*a660*/  IMAD.U32 R229, RZ, RZ, UR4 ;  /* 0x00000004ffe57e24 */ /* 0x000fe2000f8e00ff */
[----:B------:R-:W-:Y:S06]  /*a670*/  @P1 BRA `(.L_x_2398) ;  /* 0xffffffbc00581947 */ /* 0x000fec000383ffff */
[----:B------:R-:W-:-:S05]  /*a680*/  UMOV UR61, UR60 ;  /* 0x0000003c003d7c82 */ /* 0x000fca0008000000 */
.L_x_2387:
[----:B------:R-:W-:-:S13]  /*a690*/  R2UR UR4, R214 ;  /* 0x00000000d60472ca */ /* 0x000fda00000e0000 */
[----:B------:R-:W-:-:S06]  /*a6a0*/  UISETP.GE.AND UP0, UPT, UR61, UR4, UPT ;  /* 0x000000043d00728c */ /* 0x000fcc000bf06270 */
[----:B------:R-:W-:-:S13]  /*a6b0*/  PLOP3.LUT P1, PT, PT, PT, UP0, 0x80, 0x0 ;  /* 0x000000000000781c */ /* 0x000fda0003f2f008 */
[----:B------:R-:W-:Y:S05]  /*a6c0*/  @!P1 BRA `(.L_x_2399) ;  /* 0x0000003c00149947 */ /* 0x000fea0003800000 */
[----:B------:R-:W-:Y:S01]  /*a6d0*/  R2UR UR4, R17 ;  /* 0x00000000110472ca */ /* 0x000fe200000e0000 */
[----:B------:R-:W-:Y:S01]  /*a6e0*/  IMAD.MOV.U32 R20, RZ, RZ, R3 ;  /* 0x000000ffff147224 */ /* 0x000fe200078e0003 */
[----:B------:R-:W-:Y:S01]  /*a6f0*/  UMOV UR60, UR36 ;  /* 0x00000024003c7c82 */ /* 0x000fe20008000000 */
[----:B------:R-:W-:Y:S01]  /*a700*/  IMAD.MOV.U32 R21, RZ, RZ, R4 ;  /* 0x000000ffff157224 */ /* 0x000fe200078e0004 */
[----:B------:R-:W-:-:S09]  /*a710*/  ULDC UR37, c[0x0][0x9d8] ;  /* 0x0002760000257ab9 */ /* 0x000fd20000000800 */
[----:B------:R-:W-:-:S07]  /*a720*/  IMAD.U32 R22, RZ, RZ, UR4 ;  /* 0x00000004ff167e24 */ /* 0x000fce000f8e00ff */
.L_x_2410:
        /* <DEDUP_REMOVED lines=9> */
.L_x_2400:
        /* <DEDUP_REMOVED lines=8> */
.L_x_2401:
[----:B-1----:R-:W-:Y:S05]  /*a840*/  @P1 BRA `(.L_x_2402) ;  /* 0x0000000000081947 */ /* 0x002fea0003800000 */
[----:B------:R-:W1:Y:S02]  /*a850*/  SYNCS.PHASECHK.TRANS64.TRYWAIT P1, [UR4+0x38830], R3 ;  /* 0x03883003ff0075a7 */ /* 0x000e640008020144 */
[----:B-1----:R-:W-:Y:S05]  /*a860*/  @!P1 BRA `(.L_x_2403) ;  /* 0x0000010000e89947 */ /* 0x002fea0003800000 */
.L_x_2402:
        /* <DEDUP_REMOVED lines=592> */
.L_x_2404:
        /* <DEDUP_REMOVED lines=8> */
.L_x_2405:
[----:B---3--:R-:W-:Y:S05]  /*cdf0*/  @P1 BRA `(.L_x_2406) ;  /* 0x0000000000081947 */ /* 0x008fea0003800000 */
[----:B------:R-:W3:Y:S02]  /*ce00*/  SYNCS.PHASECHK.TRANS64.TRYWAIT P1, [UR4+0x38850], R0 ;  /* 0x03885000ff0075a7 */ /* 0x000ee40008020144 */
[----:B---3--:R-:W-:Y:S05]  /*ce10*/  @!P1 BRA `(.L_x_2407) ;  /* 0x000000dc00949947 */ /* 0x008fea0003800000 */
.L_x_2406:
        /* <DEDUP_REMOVED lines=37> */
.L_x_2408:
        /* <DEDUP_REMOVED lines=51> */
[----:B------:R-:W0:Y:S01]  /*d3a0*/  S2UR UR7, SR_CgaCtaId ;  /* 0x00000000000779c3 */ /* 0x000e220000008800 */
[----:B------:R-:W-:-:S02]  /*d3b0*/  R2UR UR6, R16 ;  /* 0x00000000100672ca */ /* 0x000fc400000e0000 */
[----:B------:R-:W3:Y:S01]  /*d3c0*/  MUFU.TANH R177, R177 ;  /* 0x000000b100b17308 */ /* 0x000ee20000002400 */
[----:B-1----:R-:W-:-:S07]  /*d3d0*/  FMNMX.FTZ R3, R176, R3, !PT ;  /* 0x00000003b0037209 */ /* 0x002fce0007810000 */
[----:B------:R-:W1:Y:S01]  /*d3e0*/  MUFU.TANH R180, R180 ;  /* 0x000000b400b47308 */ /* 0x000e620000002400 */
[----:B--2---:R-:W-:Y:S02]  /*d3f0*/  FMNMX.FTZ R3, R185, R3, !PT ;  /* 0x00000003b9037209 */ /* 0x004fe40007810000 */
[----:B------:R-:W-:-:S04]  /*d400*/  ULEA UR6, UR36, UR6, 0x3 ;  /* 0x0000000624067291 */ /* 0x000fc8000f8e183f */
[----:B------:R-:W-:Y:S01]  /*d410*/  UIADD3 UR6, UR6, 0x38840, URZ ;  /* 0x0003884006067890 */ /* 0x000fe2000fffe03f */
[----:B------:R-:W2:Y:S01]  /*d420*/  MUFU.TANH R168, R168 ;  /* 0x000000a800a87308 */ /* 0x000ea20000002400 */
[----:B---3--:R-:W-:Y:S02]  /*d430*/  FMNMX.FTZ R3, R177, R3, !PT ;  /* 0x00000003b1037209 */ /* 0x008fe40007810000 */
[----:B0-----:R-:W-:-:S05]  /*d440*/  UPRMT UR6, UR7, 0x654, UR6 ;  /* 0x0000065407067896 */ /* 0x001fca0008000006 */
[----:B------:R-:W0:Y:S01]  /*d450*/  MUFU.TANH R169, R169 ;  /* 0x000000a900a97308 */ /* 0x000e220000002400 */
[----:B-1----:R-:W-:-:S03]  /*d460*/  FMNMX.FTZ R3, R180, R3, !PT ;  /* 0x00000003b4037209 */ /* 0x002fc60007810000 */
[----:B------:R-:W-:Y:S04]  /*d470*/  SYNCS.ARRIVE.TRANS64.RED.A1T0 RZ, [UR6], RZ ;  /* 0x000000ffffff79a7 */ /* 0x000fe80008100406 */
        /* <DEDUP_REMOVED lines=200> */
.L_x_2409:
[----:B------:R-:W0:Y:S01]  /*e100*/  S2UR UR7, SR_CgaCtaId ;  /* 0x00000000000779c3 */ /* 0x000e220000008800 */
[----:B------:R-:W-:Y:S01]  /*e110*/  R2UR UR6, R214 ;  /* 0x00000000d60672ca */ /* 0x000fe200000e0000 */
[----:B------:R-:W-:Y:S01]  /*e120*/  UIADD3 UR4, UR4, 0x38860, URZ ;  /* 0x0003886004047890 */ /* 0x000fe2000fffe03f */
[----:B------:R-:W-:Y:S01]  /*e130*/  F2FP.F16.F32.PACK_AB R210, R184, R22 ;  /* 0x00000016b8d2723e */ /* 0x000fe200000000ff */
[----:B------:R-:W-:Y:S01]  /*e140*/  UMOV UR60, UR36 ;  /* 0x00000024003c7c82 */ /* 0x000fe20008000000 */
[----:B------:R-:W-:Y:S01]  /*e150*/  F2FP.F16.F32.PACK_AB R208, R189, R21 ;  /* 0x00000015bdd0723e */ /* 0x000fe200000000ff */
[----:B------:R-:W-:Y:S01]  /*e160*/  IMAD.MOV.U32 R21, RZ, RZ, R4 ;  /* 0x000000ffff157224 */ /* 0x000fe200078e0004 */
[----:B------:R-:W-:Y:S02]  /*e170*/  F2FP.F16.F32.PACK_AB R194, R20, R156 ;  /* 0x0000009c14c2723e */ /* 0x000fe400000000ff */
        /* <DEDUP_REMOVED lines=24> */
[----:B------:R-:W-:Y:S01]  /*e300*/  MOV R20, R3 ;  /* 0x0000000300147202 */ /* 0x000fe20000000f00 */
[----:B------:R-:W-:Y:S06]  /*e310*/  @P1 BRA `(.L_x_2410) ;  /* 0xffffffc400041947 */ /* 0x000fec000383ffff */
.L_x_2399:
        /* <DEDUP_REMOVED lines=131> */
.L_x_2411:
        /* <DEDUP_REMOVED lines=8> */
.L_x_2412:
[----:B-1----:R-:W-:Y:S05]  /*ebd0*/  @P1 BRA `(.L_x_2413) ;  /* 0x0000000000081947 */ /* 0x002fea0003800000 */
[----:B------:R-:W1:Y:S02]  /*ebe0*/  SYNCS.PHASECHK.TRANS64.TRYWAIT P1, [UR8+0x38850], R0 ;  /* 0x03885000ff0075a7 */ /* 0x000e640008020148 */
[----:B-1----:R-:W-:Y:S05]  /*ebf0*/  @!P1 BRA `(.L_x_2414) ;  /* 0x000000c000349947 */ /* 0x002fea0003800000 */
.L_x_2413:
[----:B------:R-:W-:Y:S01]  /*ec00*/  R2UR UR4, R16 ;  /* 0x00000000100472ca */ /* 0x000fe200000e0000 */
[----:B------:R-:W-:Y:S01]  /*ec10*/  WARPGROUP.ARRIVE ;  /* 0x00000000000079c5 */ /* 0x000fe20000000000 */
[----:B------:R-:W-:Y:S01]  /*ec20*/  UMOV UR7, 0x40000040 ;  /* 0x4000004000077882 */ /* 0x000fe20000000000 */
[----:B-1----:R-:W1:Y:S01]  /*ec30*/  SHFL.BFLY PT, R7, R18, 0x2, 0x1f ;  /* 0x0c401f0012077f89 */ /* 0x002e6200000e0000 */
[----:B------:R-:W-:Y:S02]  /*ec40*/  IMAD.MOV.U32 R6, RZ, RZ, RZ ;  /* 0x000000ffff067224 */ /* 0x000fe400078e00ff */
[----:B------:R-:W-:Y:S01]  /*ec50*/  IMAD.U32 R13, RZ, RZ, UR5 ;  /* 0x00000005ff0d7e24 */ /* 0x000fe2000f8e00ff */
[----:B0-----:R-:W0:Y:S06]  /*ec60*/  SHFL.BFLY PT, R0, R5, 0x2, 0x1f ;  /* 0x0c401f0005007f89 */ /* 0x001e2c00000e0000 */
[----:B------:R-:W-:-:S04]  /*ec70*/  UIADD3 UR4, UR4, 0x400, URZ ;  /* 0x0000040004047890 */ /* 0x000fc8000fffe03f */
[----:B------:R-:W-:-:S04]  /*ec80*/  USHF.R.U32.HI UR4, URZ, 0x4, UR4 ;  /* 0x000000043f047899 */ /* 0x000fc80008011604 */
[----:B------:R-:W-:-:S04]  /*ec90*/  ULOP3.LUT UR4, UR4, 0x3fff, URZ, 0xc0, !UPT ;  /* 0x00003fff04047892 */ /* 0x000fc8000f8ec03f */
[----:B------:R-:W-:Y:S01]  /*eca0*/  ULOP3.LUT UR4, UR4, 0x2800000, URZ, 0xfc, !UPT ;  /* 0x0280000004047892 */ /* 0x000fe2000f8efc3f */
[----:B-1----:R-:W-:-:S03]  /*ecb0*/  FADD.FTZ R7, R7, R18 ;  /* 0x0000001207077221 */ /* 0x002fc60000010000 */
[----:B------:R-:W-:Y:S01]  /*ecc0*/  UIMAD UR4, UR36, 0xa00, UR4 ;  /* 0x00000a00240478a4 */ /* 0x000fe2000f8e0204 */
[----:B0-----:R-:W-:Y:S01]  /*ecd0*/  FADD.FTZ R2, R0, R5 ;  /* 0x0000000500027221 */ /* 0x001fe20000010000 */
[----:B------:R-:W-:Y:S01]  /*ece0*/  IMAD.MOV.U32 R5, RZ, RZ, RZ ;  /* 0x000000ffff057224 */ /* 0x000fe200078e00ff */
[----:B------:R-:W0:Y:S04]  /*ecf0*/  SHFL.BFLY PT, R0, R7, 0x1, 0x1f ;  /* 0x0c201f0007007f89 */ /* 0x000e2800000e0000 */
[----:B------:R-:W-:Y:S01]  /*ed00*/  UMOV UR6, UR4 ;  /* 0x0000000400067c82 */ /* 0x000fe20008000000 */
[----:B------:R-:W1:Y:S01]  /*ed10*/  SHFL.BFLY PT, R9, R2, 0x1, 0x1f ;  /* 0x0c201f0002097f89 */ /* 0x000e6200000e0000 */
[----:B------:R-:W-:Y:S01]  /*ed20*/  HGMMA.64x256x16.F32 R24, R208, gdesc[UR4].tnspB, R24, gsb0 ;  /* 0x43e00004d0187df0 */ /* 0x000fe20008000818 */
[----:B------:R-:W-:Y:S01]  /*ed30*/  UIADD3 UR6, UR4, 0x80, URZ ;  /* 0x0000008004067890 */ /* 0x000fe2000fffe03f */
[----:B------:R-:W-:Y:S01]  /*ed40*/  UMOV UR7, 0x40000040 ;  /* 0x4000004000077882 */ /* 0x000fe20000000000 */
[----:B0-----:R-:W-:Y:S01]  /*ed50*/  FADD.FTZ R11, R7, R0 ;  /* 0x00000000070b7221 */ /* 0x001fe20000010000 */
[----:B------:R-:W-:-:S02]  /*ed60*/  IMAD.U32 R7, RZ, RZ, UR5 ;  /* 0x00000005ff077e24 */ /* 0x000fc4000f8e00ff */
        /* <DEDUP_REMOVED lines=39> */
.L_x_2415:
[----:B------:R-:W2:Y:S01]  /*efe0*/  LDL.LU R3, [R1+0x30] ;  /* 0x0000300001037983 */ /* 0x000ea20000300800 */
[----:B------:R-:W0:Y:S01]  /*eff0*/  S2UR UR6, SR_CgaCtaId ;  /* 0x00000000000679c3 */ /* 0x000e220000008800 */
[----:B------:R-:W-:Y:S01]  /*f000*/  UIADD3 UR4, UR8, 0x38860, URZ ;  /* 0x0003886008047890 */ /* 0x000fe2000fffe03f */
[-C--:B------:R-:W-:Y:S01]  /*f010*/  FMUL.FTZ R24, R24, R6.reuse ;  /* 0x0000000618187220 */ /* 0x080fe20000410000 */
        /* <DEDUP_REMOVED lines=134> */
[----:B--2---:R-:W-:-:S13]  /*f880*/  R2UR UR5, R3 ;  /* 0x00000000030572ca */ /* 0x004fda00000e0000 */
[----:B------:R-:W-:-:S06]  /*f890*/  UIADD3 UR5, UR5, 0x1, URZ ;  /* 0x0000000105057890 */ /* 0x000fcc000fffe03f */
[----:B------:R-:W-:Y:S01]  /*f8a0*/  IMAD.U32 R3, RZ, RZ, UR5 ;  /* 0x00000005ff037e24 */ /* 0x000fe2000f8e00ff */
[----:B------:R-:W-:-:S04]  /*f8b0*/  R2UR UR5, R17 ;  /* 0x00000000110572ca */ /* 0x000fc800000e0000 */
[----:B------:R0:W-:Y:S09]  /*f8c0*/  STL [R1+0x30], R3 ;  /* 0x0000300301007387 */ /* 0x0001f20000100800 */
[----:B------:R-:W-:-:S06]  /*f8d0*/  ULOP3.LUT UR5, UR5, UR4, URZ, 0x3c, !UPT ;  /* 0x0000000405057292 */ /* 0x000fcc000f8e3c3f */
[----:B0-----:R-:W-:-:S07]  /*f8e0*/  IMAD.U32 R17, RZ, RZ, UR5 ;  /* 0x00000005ff117e24 */ /* 0x001fce000f8e00ff */
.L_x_2379:
[----:B------:R-:W0:Y:S08]  /*f8f0*/  S2UR UR4, SR_CgaCtaId ;  /* 0x00000000000479c3 */ /* 0x000e300000008800 */
[----:B------:R-:W-:Y:S06]  /*f900*/  BAR.SYNC.DEFER_BLOCKING 0x5, 0x180 ;  /* 0x0146000000007b1d */ /* 0x000fec0000010000 */
[----:B------:R-:W-:Y:S01]  /*f910*/  UMOV UR8, 0x400 ;  /* 0x0000040000087882 */ /* 0x000fe20000000000 */
[----:B------:R-:W-:Y:S01]  /*f920*/  BSSY B0, `(.L_x_2416) ;  /* 0x00004c0000007945 */ /* 0x000fe20003800000 */
[----:B0-----:R-:W-:-:S09]  /*f930*/  ULEA UR8, UR4, UR8, 0x18 ;  /* 0x0000000804087291 */ /* 0x001fd2000f8ec03f */
[----:B------:R-:W0:Y:S02]  /*f940*/  LDS.128 R4, [UR8+0x388d0] ;  /* 0x0388d008ff047984 */ /* 0x000e240008000c00 */
[----:B0-----:R-:W-:Y:S02]  /*f950*/  R2UR UR6, R5 ;  /* 0x00000000050672ca */ /* 0x001fe400000e0000 */
[----:B------:R-:W-:Y:S02]  /*f960*/  R2UR UR5, R6 ;  /* 0x00000000060572ca */ /* 0x000fe400000e0000 */
[----:B------:R-:W-:Y:S01]  /*f970*/  R2UR UR7, R7 ;  /* 0x00000000070772ca */ /* 0x000fe200000e0000 */
[----:B------:R-:W-:Y:S06]  /*f980*/  BAR.ARV 0x4, 0x180 ;  /* 0x0106000000007b1d */ /* 0x000fec0000002000 */
[----:B------:R-:W-:Y:S08]  /*f990*/  @P0 BRA `(.L_x_2417) ;  /* 0x0000003800dc0947 */ /* 0x000ff00003800000 */
[----:B------:R-:W2:Y:S01]  /*f9a0*/  LDL.LU R8, [R1+0x2c] ;  /* 0x00002c0001087983 */ /* 0x000ea20000300800 */
[----:B------:R-:W0:Y:S01]  /*f9b0*/  S2UR UR4, SR_SWINHI ;  /* 0x00000000000479c3 */ /* 0x000e220000002f00 */
[----:B------:R-:W-:Y:S01]  /*f9c0*/  IMAD.MOV.U32 R12, RZ, RZ, 0x2 ;  /* 0x00000002ff0c7424 */ /* 0x000fe200078e00ff */
[----:B------:R-:W-:Y:S01]  /*f9d0*/  F2FP.F16.F32.PACK_AB R6, R29, R28 ;  /* 0x0000001c1d06723e */ /* 0x000fe200000000ff */
[----:B------:R-:W3:Y:S01]  /*f9e0*/  LDL R3, [R1+0x3c] ;  /* 0x00003c0001037983 */ /* 0x000ee20000100800 */
[----:B------:R-:W-:Y:S01]  /*f9f0*/  F2FP.F16.F32.PACK_AB R7, R31, R30 ;  /* 0x0000001e1f07723e */ /* 0x000fe200000000ff */
[----:B------:R-:W-:Y:S01]  /*fa00*/  ULDC.64 UR14, c[0x0][0xc00] ;  /* 0x00030000000e7ab9 */ /* 0x000fe20000000a00 */
[----:B------:R-:W-:Y:S01]  /*fa10*/  R2UR UR18, R221 ;  /* 0x00000000dd1272ca */ /* 0x000fe200000e0000 */
[----:B------:R-:W-:Y:S01]  /*fa20*/  ULDC UR20, c[0x0][0xbe8] ;  /* 0x0002fa0000147ab9 */ /* 0x000fe20000000800 */
[----:B------:R-:W-:Y:S02]  /*fa30*/  R2UR UR21, R217 ;  /* 0x00000000d91572ca */ /* 0x000fe400000e0000 */
[----:B------:R-:W-:-:S02]  /*fa40*/  R2UR UR26, R215 ;  /* 0x00000000d71a72ca */ /* 0x000fc400000e0000 */
[----:B------:R-:W-:Y:S02]  /*fa50*/  R2UR UR19, R220 ;  /* 0x00000000dc1372ca */ /* 0x000fe400000e0000 */
[----:B------:R-:W-:Y:S01]  /*fa60*/  R2UR UR24, R222 ;  /* 0x00000000de1872ca */ /* 0x000fe200000e0000 */
[----:B------:R-:W-:Y:S01]  /*fa70*/  UMOV UR10, UR8 ;  /* 0x00000008000a7c82 */ /* 0x000fe20008000000 */
[----:B0-----:R-:W-:-:S03]  /*fa80*/  UMOV UR11, UR4 ;  /* 0x00000004000b7c82 */ /* 0x001fc60008000000 */
[----:B------:R-:W-:-:S04]  /*fa90*/  USHF.L.U32 UR4, UR18, 0x2, URZ ;  /* 0x0000000212047899 */ /* 0x000fc8000800063f */
[----:B------:R-:W-:Y:S01]  /*faa0*/  UIADD3 UR9, UP0, UR4, UR14, URZ ;  /* 0x0000000e04097290 */ /* 0x000fe2000ff1e03f */
[----:B------:R-:W-:Y:S01]  /*fab0*/  BAR.SYNC.DEFER_BLOCKING 0x1, 0x100 ;  /* 0x0044000000007b1d */ /* 0x000fe20000010000 */
[----:B--2---:R-:W-:Y:S01]  /*fac0*/  R2UR UR17, R8 ;  /* 0x00000000081172ca */ /* 0x004fe200000e0000 */
[----:B---3--:R-:W-:-:S03]  /*fad0*/  IMAD.WIDE R12, R3, R12, UR10 ;  /* 0x0000000a030c7e25 */ /* 0x008fc6000f8e020c */
[C---:B------:R-:W-:Y:S02]  /*fae0*/  IADD3 R15, P1, R12.reuse, 0x20, RZ ;  /* 0x000000200c0f7810 */ /* 0x040fe40007f3e0ff */
[----:B------:R-:W-:Y:S02]  /*faf0*/  IADD3 R157, P4, R12, 0x60, RZ ;  /* 0x000000600c9d7810 */ /* 0x000fe40007f9e0ff */
[----:B------:R-:W-:-:S05]  /*fb00*/  LOP3.LUT R14, R15, 0x380, RZ, 0xc0, !PT ;  /* 0x000003800f0e7812 */ /* 0x000fca00078ec0ff */
[----:B------:R-:W-:Y:S01]  /*fb10*/  USHF.L.U64.HI UR16, UR18, 0x2, UR17 ;  /* 0x0000000212107899 */ /* 0x000fe20008010211 */
[----:B------:R-:W-:Y:S02]  /*fb20*/  IADD3 R161, P6, R12, 0x4020, RZ ;  /* 0x000040200ca17810 */ /* 0x000fe40007fde0ff */
[----:B------:R-:W-:Y:S01]  /*fb30*/  LOP3.LUT R156, R157, 0x380, RZ, 0xc0, !PT ;  /* 0x000003809d9c7812 */ /* 0x000fe200078ec0ff */
[----:B------:R-:W-:Y:S01]  /*fb40*/  UIADD3.X UR12, UR16, UR15, URZ, UP0, !UPT ;  /* 0x0000000f100c7290 */ /* 0x000fe200087fe43f */
[----:B------:R-:W-:Y:S02]  /*fb50*/  SHF.R.U64 R14, R14, 0x3, RZ ;  /* 0x000000030e0e7819 */ /* 0x000fe400000012ff */
[----:B------:R-:W-:Y:S02]  /*fb60*/  LOP3.LUT R5, R12, 0x380, RZ, 0xc0, !PT ;  /* 0x000003800c057812 */ /* 0x000fe400078ec0ff */
[----:B------:R-:W-:Y:S02]  /*fb70*/  LOP3.LUT R160, R161, 0x380, RZ, 0xc0, !PT ;  /* 0x00000380a1a07812 */ /* 0x000fe400078ec0ff */
[----:B------:R-:W-:-:S02]  /*fb80*/  SHF.R.U64 R156, R156, 0x3, RZ ;  /* 0x000000039c9c7819 */ /* 0x000fc400000012ff */
[----:B------:R-:W-:Y:S01]  /*fb90*/  LOP3.LUT R14, R14, R15, RZ, 0x3c, !PT ;  /* 0x0000000f0e0e7212 */ /* 0x000fe200078e3cff */
[----:B------:R-:W-:Y:S01]  /*fba0*/  IMAD.X R15, RZ, RZ, R13, P1 ;  /* 0x000000ffff0f7224 */ /* 0x000fe200008e060d */
[----:B------:R-:W-:Y:S02]  /*fbb0*/  IADD3 R159, P3, R12, 0x4000, RZ ;  /* 0x000040000c9f7810 */ /* 0x000fe40007f7e0ff */
[----:B------:R-:W-:Y:S02]  /*fbc0*/  SHF.R.U64 R5, R5, 0x3, RZ ;  /* 0x0000000305057819 */ /* 0x000fe400000012ff */
[----:B------:R-:W-:Y:S02]  /*fbd0*/  SHF.R.U64 R160, R160, 0x3, RZ ;  /* 0x00000003a0a07819 */ /* 0x000fe400000012ff */
[C---:B------:R-:W-:Y:S02]  /*fbe0*/  IADD3 R155, P0, R12.reuse, 0x40, RZ ;  /* 0x000000400c9b7810 */ /* 0x040fe40007f1e0ff */
[----:B------:R-:W-:-:S02]  /*fbf0*/  IADD3 R163, P5, R12, 0x4040, RZ ;  /* 0x000040400ca37810 */ /* 0x000fc40007fbe0ff */
[C---:B------:R-:W-:Y:S02]  /*fc00*/  IADD3 R165, P2, R12.reuse, 0x4060, RZ ;  /* 0x000040600ca57810 */ /* 0x040fe40007f5e0ff */
[----:B------:R-:W-:Y:S02]  /*fc10*/  IADD3 R167, P1, R12, 0x8000, RZ ;  /* 0x000080000ca77810 */ /* 0x000fe40007f3e0ff */
[----:B------:R-:W-:Y:S01]  /*fc20*/  LOP3.LUT R156, R156, R157, RZ, 0x3c, !PT ;  /* 0x0000009d9c9c7212 */ /* 0x000fe200078e3cff */
[--C-:B------:R-:W-:Y:S01]  /*fc30*/  IMAD.X R157, RZ, RZ, R13.reuse, P4 ;  /* 0x000000ffff9d7224 */ /* 0x100fe200020e060d */
[----:B------:R-:W-:Y:S02]  /*fc40*/  LOP3.LUT R158, R159, 0x380, RZ, 0xc0, !PT ;  /* 0x000003809f9e7812 */ /* 0x000fe400078ec0ff */
[----:B------:R-:W-:Y:S01]  /*fc50*/  LOP3.LUT R4, R5, R12, RZ, 0x3c, !PT ;  /* 0x0000000c05047212 */ /* 0x000fe200078e3cff */
[--C-:B------:R-:W-:Y:S01]  /*fc60*/  IMAD.MOV.U32 R5, RZ, RZ, R13.reuse ;  /* 0x000000ffff057224 */ /* 0x100fe200078e000d */
[----:B------:R-:W-:Y:S01]  /*fc70*/  LOP3.LUT R160, R160, R161, RZ, 0x3c, !PT ;  /* 0x000000a1a0a07212 */ /* 0x000fe200078e3cff */
[----:B------:R-:W-:Y:S01]  /*fc80*/  IMAD.X R161, RZ, RZ, R13, P6 ;  /* 0x000000ffffa17224 */ /* 0x000fe200030e060d */
[----:B------:R-:W-:-:S02]  /*fc90*/  IADD3 R9, P4, R12, 0x8040, RZ ;  /* 0x000080400c097810 */ /* 0x000fc40007f9e0ff */
[----:B------:R-:W-:Y:S02]  /*fca0*/  LOP3.LUT R154, R155, 0x380, RZ, 0xc0, !PT ;  /* 0x000003809b9a7812 */ /* 0x000fe400078ec0ff */
[----:B------:R-:W-:Y:S02]  /*fcb0*/  LOP3.LUT R162, R163, 0x380, RZ, 0xc0, !PT ;  /* 0x00000380a3a27812 */ /* 0x000fe400078ec0ff */
[----:B------:R-:W-:Y:S02]  /*fcc0*/  LOP3.LUT R164, R165, 0x380, RZ, 0xc0, !PT ;  /* 0x00000380a5a47812 */ /* 0x000fe400078ec0ff */
[----:B------:R-:W-:Y:S02]  /*fcd0*/  LOP3.LUT R166, R167, 0x380, RZ, 0xc0, !PT ;  /* 0x00000380a7a67812 */ /* 0x000fe400078ec0ff */
[----:B------:R-:W-:Y:S02]  /*fce0*/  IADD3 R19, P6, R12, 0xc000, RZ ;  /* 0x0000c0000c137810 */ /* 0x000fe40007fde0ff */
[----:B------:R-:W-:-:S02]  /*fcf0*/  SHF.R.U64 R158, R158, 0x3, RZ ;  /* 0x000000039e9e7819 */ /* 0x000fc400000012ff */
[----:B------:R-:W-:Y:S02]  /*fd00*/  LOP3.LUT R8, R9, 0x380, RZ, 0xc0, !PT ;  /* 0x0000038009087812 */ /* 0x000fe400078ec0ff */
[----:B------:R-:W-:Y:S02]  /*fd10*/  SHF.R.U64 R154, R154, 0x3, RZ ;  /* 0x000000039a9a7819 */ /* 0x000fe400000012ff */
[----:B------:R-:W-:Y:S02]  /*fd20*/  SHF.R.U64 R162, R162, 0x3, RZ ;  /* 0x00000003a2a27819 */ /* 0x000fe400000012ff */
[----:B------:R-:W-:Y:S02]  /*fd30*/  SHF.R.U64 R164, R164, 0x3, RZ ;  /* 0x00000003a4a47819 */ /* 0x000fe400000012ff */
[----:B------:R-:W-:Y:S02]  /*fd40*/  SHF.R.U64 R166, R166, 0x3, RZ ;  /* 0x00000003a6a67819 */ /* 0x000fe400000012ff */
[----:B------:R-:W-:-:S02]  /*fd50*/  MOV R3, R4 ;  /* 0x0000000400037202 */ /* 0x000fc40000000f00 */
[----:B------:R-:W-:Y:S02]  /*fd60*/  F2FP.F16.F32.PACK_AB R4, R25, R24 ;  /* 0x000000181904723e */ /* 0x000fe400000000ff */
[----:B------:R-:W-:Y:S02]  /*fd70*/  F2FP.F16.F32.PACK_AB R5, R27, R26 ;  /* 0x0000001a1b05723e */ /* 0x000fe400000000ff */
[----:B------:R-:W-:Y:S02]  /*fd80*/  LOP3.LUT R10, R19, 0x380, RZ, 0xc0, !PT ;  /* 0x00000380130a7812 */ /* 0x000fe400078ec0ff */
[----:B------:R-:W-:Y:S01]  /*fd90*/  LOP3.LUT R158, R158, R159, RZ, 0x3c, !PT ;  /* 0x0000009f9e9e7212 */ /* 0x000fe200078e3cff */
[--C-:B------:R-:W-:Y:S01]  /*fda0*/  IMAD.X R159, RZ, RZ, R13.reuse, P3 ;  /* 0x000000ffff9f7224 */ /* 0x100fe200018e060d */
[----:B------:R-:W-:Y:S01]  /*fdb0*/  SHF.R.U64 R8, R8, 0x3, RZ ;  /* 0x0000000308087819 */ /* 0x000fe200000012ff */
[----:B------:R0:W-:Y:S01]  /*fdc0*/  STSM.16.M88.4 [R3], R4 ;  /* 0x0000000403007844 */ /* 0x0001e20000000200 */
        /* <DEDUP_REMOVED lines=9> */
[----:B------:R-:W-:Y:S02]  /*fe60*/  SHF.R.U64 R10, R10, 0x3, RZ ;  /* 0x000000030a0a7819 */ /* 0x000fe400000012ff */
[C---:B------:R-:W-:Y:S02]  /*fe70*/  IADD3 R169, P0, R12.reuse, 0x8020, RZ ;  /* 0x000080200ca97810 */ /* 0x040fe40007f1e0ff */
[C---:B------:R-:W-:Y:S02]  /*fe80*/  IADD3 R20, P5, R12.reuse, 0xc020, RZ ;  /* 0x0000c0200c147810 */ /* 0x040fe40007fbe0ff */
[C---:B------:R-:W-:Y:S02]  /*fe90*/  IADD3 R153, P2, R12.reuse, 0xc040, RZ ;  /* 0x0000c0400c997810 */ /* 0x040fe40007f5e0ff */
[----:B------:R-:W-:Y:S02]  /*fea0*/  IADD3 R18, P1, R12, 0xc060, RZ ;  /* 0x0000c0600c127810 */ /* 0x000fe40007f3e0ff */
[----:B0-----:R-:W-:Y:S01]  /*feb0*/  LOP3.LUT R4, R8, R9, RZ, 0x3c, !PT ;  /* 0x0000000908047212 */ /* 0x001fe200078e3cff */
[----:B------:R-:W-:Y:S01]  /*fec0*/  IMAD.X R9, RZ, RZ, R13, P3 ;  /* 0x000000ffff097224 */ /* 0x000fe200018e060d */
[----:B------:R-:W-:-:S02]  /*fed0*/  LOP3.LUT R8, R11, 0x380, RZ, 0xc0, !PT ;  /* 0x000003800b087812 */ /* 0x000fc400078ec0ff */
[----:B------:R-:W-:Y:S02]  /*fee0*/  LOP3.LUT R10, R10, R19, RZ, 0x3c, !PT ;  /* 0x000000130a0a7212 */ /* 0x000fe400078e3cff */
[----:B------:R-:W-:Y:S02]  /*fef0*/  IADD3.X R5, RZ, R13, RZ, P4, !PT ;  /* 0x0000000dff057210 */ /* 0x000fe400027fe4ff */
[----:B------:R-:W-:Y:S02]  /*ff00*/  LOP3.LUT R168, R169, 0x380, RZ, 0xc0, !PT ;  /* 0x00000380a9a87812 */ /* 0x000fe400078ec0ff */
[----:B------:R-:W-:Y:S02]  /*ff10*/  LOP3.LUT R21, R20, 0x380, RZ, 0xc0, !PT ;  /* 0x0000038014157812 */ /* 0x000fe400078ec0ff */
[----:B------:R-:W-:Y:S02]  /*ff20*/  LOP3.LUT R152, R153, 0x380, RZ, 0xc0, !PT ;  /* 0x0000038099987812 */ /* 0x000fe400078ec0ff */
[----:B------:R-:W-:-:S02]  /*ff30*/  LOP3.LUT R19, R18, 0x380, RZ, 0xc0, !PT ;  /* 0x0000038012137812 */ /* 0x000fc400078ec0ff */
[----:B------:R-:W-:Y:S02]  /*ff40*/  SHF.R.U64 R8, R8, 0x3, RZ ;  /* 0x0000000308087819 */ /* 0x000fe400000012ff */
[----:B------:R-:W-:Y:S02]  /*ff50*/  MOV R16, R4 ;  /* 0x0000000400107202 */ /* 0x000fe40000000f00 */
[----:B------:R-:W-:Y:S02]  /*ff60*/  SHF.R.U64 R168, R168, 0x3, RZ ;  /* 0x00000003a8a87819 */ /* 0x000fe400000012ff */
[----:B------:R-:W-:Y:S02]  /*ff70*/  SHF.R.U64 R21, R21, 0x3, RZ ;  /* 0x0000000315157819 */ /* 0x000fe400000012ff */
[----:B------:R-:W-:Y:S02]  /*ff80*/  SHF.R.U64 R152, R152, 0x3, RZ ;  /* 0x0000000398987819 */ /* 0x000fe400000012ff */
[----:B------:R-:W-:-:S02]  /*ff90*/  SHF.R.U64 R19, R19, 0x3, RZ ;  /* 0x0000000313137819 */ /* 0x000fc400000012ff */
[----:B------:R-:W-:Y:S02]  /*ffa0*/  MOV R14, R14 ;  /* 0x0000000e000e7202 */ /* 0x000fe40000000f00 */
[----:B------:R-:W-:Y:S02]  /*ffb0*/  F2FP.F16.F32.PACK_AB R4, R33, R32 ;  /* 0x000000202104723e */ /* 0x000fe400000000ff */
[----:B------:R-:W-:Y:S02]  /*ffc0*/  F2FP.F16.F32.PACK_AB R5, R35, R34 ;  /* 0x000000222305723e */ /* 0x000fe400000000ff */
[----:B------:R-:W-:Y:S02]  /*ffd0*/  F2FP.F16.F32.PACK_AB R6, R37, R36 ;  /* 0x000000242506723e */ /* 0x000fe400000000ff */
[----:B------:R-:W-:Y:S02]  /*ffe0*/  F2FP.F16.F32.PACK_AB R7, R39, R38 ;  /* 0x000000262707723e */ /* 0x000fe400000000ff */
        /* <DEDUP_REMOVED lines=10> */
[----:B------:R0:W-:Y:S01]  /*10090*/  STSM.16.M88.4 [R14], R4 ;  /* 0x000000040e007844 */ /* 0x0001e20000000200 */
[----:B------:R-:W-:-:S02]  /*100a0*/  MOV R154, R154 ;  /* 0x0000009a009a7202 */ /* 0x000fc40000000f00 */
[----:B------:R-:W-:Y:S02]  /*100b0*/  F2FP.F16.F32.PACK_AB R12, R41, R40 ;  /* 0x00000028290c723e */ /* 0x000fe400000000ff */
[----:B------:R-:W-:Y:S02]  /*100c0*/  F2FP.F16.F32.PACK_AB R13, R43, R42 ;  /* 0x0000002a2b0d723e */ /* 0x000fe400000000ff */
[----:B------:R-:W-:Y:S02]  /*100d0*/  F2FP.F16.F32.PACK_AB R15, R47, R46 ;  /* 0x0000002e2f0f723e */ /* 0x000fe400000000ff */
[----:B------:R-:W-:Y:S02]  /*100e0*/  MOV R156, R156 ;  /* 0x0000009c009c7202 */ /* 0x000fe40000000f00 */
[----:B------:R-:W-:Y:S02]  /*100f0*/  MOV R22, R8 ;  /* 0x0000000800167202 */ /* 0x000fe40000000f00 */
[----:B------:R-:W-:-:S02]  /*10100*/  MOV R3, R10 ;  /* 0x0000000a00037202 */ /* 0x000fc40000000f00 */
[----:B------:R-:W-:Y:S02]  /*10110*/  MOV R158, R158 ;  /* 0x0000009e009e7202 */ /* 0x000fe40000000f00 */
[----:B0-----:R-:W-:Y:S02]  /*10120*/  F2FP.F16.F32.PACK_AB R14, R45, R44 ;  /* 0x0000002c2d0e723e */ /* 0x001fe400000000ff */
[----:B------:R-:W-:Y:S02]  /*10130*/  F2FP.F16.F32.PACK_AB R4, R49, R48 ;  /* 0x000000303104723e */ /* 0x000fe400000000ff */
[----:B------:R-:W-:Y:S01]  /*10140*/  F2FP.F16.F32.PACK_AB R5, R51, R50 ;  /* 0x000000323305723e */ /* 0x000fe200000000ff */
[----:B------:R0:W-:Y:S01]  /*10150*/  STSM.16.M88.4 [R154], R12 ;  /* 0x0000000c9a007844 */ /* 0x0001e20000000200 */
[----:B------:R-:W-:Y:S02]  /*10160*/  F2FP.F16.F32.PACK_AB R6, R53, R52 ;  /* 0x000000343506723e */ /* 0x000fe400000000ff */
[----:B------:R-:W-:-:S02]  /*10170*/  F2FP.F16.F32.PACK_AB R7, R55, R54 ;  /* 0x000000363707723e */ /* 0x000fc400000000ff */
[----:B------:R-:W-:Y:S02]  /*10180*/  F2FP.F16.F32.PACK_AB R8, R57, R56 ;  /* 0x000000383908723e */ /* 0x000fe400000000ff */
[----:B------:R-:W-:Y:S01]  /*10190*/  F2FP.F16.F32.PACK_AB R9, R59, R58 ;  /* 0x0000003a3b09723e */ /* 0x000fe200000000ff */
[----:B------:R1:W-:Y:S01]  /*101a0*/  STSM.16.M88.4 [R156], R4 ;  /* 0x000000049c007844 */ /* 0x0003e20000000200 */
[----:B------:R-:W-:Y:S02]  /*101b0*/  F2FP.F16.F32.PACK_AB R10, R61, R60 ;  /* 0x0000003c3d0a723e */ /* 0x000fe400000000ff */
[----:B------:R-:W-:Y:S02]  /*101c0*/  F2FP.F16.F32.PACK_AB R11, R63, R62 ;  /* 0x0000003e3f0b723e */ /* 0x000fe400000000ff */
[----:B------:R-:W-:Y:S02]  /*101d0*/  MOV R160, R160 ;  /* 0x000000a000a07202 */ /* 0x000fe40000000f00 */
[----:B------:R-:W-:Y:S01]  /*101e0*/  MOV R20, R20 ;  /* 0x0000001400147202 */ /* 0x000fe20000000f00 */
[----:B------:R2:W-:Y:S01]  /*101f0*/  STSM.16.M88.4 [R158], R8 ;  /* 0x000000089e007844 */ /* 0x0005e20000000200 */
[----:B0-----:R-:W-:-:S02]  /*10200*/  F2FP.F16.F32.PACK_AB R12, R65, R64 ;  /* 0x00000040410c723e */ /* 0x001fc400000000ff */
[----:B------:R-:W-:Y:S02]  /*10210*/  F2FP.F16.F32.PACK_AB R13, R67, R66 ;  /* 0x00000042430d723e */ /* 0x000fe400000000ff */
[----:B------:R-:W-:Y:S02]  /*10220*/  F2FP.F16.F32.PACK_AB R14, R69, R68 ;  /* 0x00000044450e723e */ /* 0x000fe400000000ff */
[----:B------:R-:W-:Y:S02]  /*10230*/  F2FP.F16.F32.PACK_AB R15, R71, R70 ;  /* 0x00000046470f723e */ /* 0x000fe400000000ff */
[----:B------:R-:W-:Y:S02]  /*10240*/  MOV R21, R152 ;  /* 0x0000009800157202 */ /* 0x000fe40000000f00 */
[----:B------:R-:W-:Y:S01]  /*10250*/  MOV R162, R162 ;  /* 0x000000a200a27202 */ /* 0x000fe20000000f00 */
[----:B------:R0:W-:Y:S01]  /*10260*/  STSM.16.M88.4 [R160], R12 ;  /* 0x0000000ca0007844 */ /* 0x0001e20000000200 */
[----:B------:R-:W-:-:S02]  /*10270*/  F2FP.F16.F32.PACK_AB R152, R73, R72 ;  /* 0x000000484998723e */ /* 0x000fc400000000ff */
[----:B------:R-:W-:Y:S02]  /*10280*/  F2FP.F16.F32.PACK_AB R153, R75, R74 ;  /* 0x0000004a4b99723e */ /* 0x000fe400000000ff */
[----:B------:R-:W-:Y:S02]  /*10290*/  F2FP.F16.F32.PACK_AB R154, R77, R76 ;  /* 0x0000004c4d9a723e */ /* 0x000fe400000000ff */
[----:B------:R-:W-:Y:S02]  /*102a0*/  F2FP.F16.F32.PACK_AB R155, R79, R78 ;  /* 0x0000004e4f9b723e */ /* 0x000fe400000000ff */
[----:B------:R-:W-:Y:S02]  /*102b0*/  MOV R164, R164 ;  /* 0x000000a400a47202 */ /* 0x000fe40000000f00 */
[----:B-1----:R-:W-:Y:S01]  /*102c0*/  F2FP.F16.F32.PACK_AB R156, R81, R80 ;  /* 0x00000050519c723e */ /* 0x002fe200000000ff */
[----:B------:R1:W-:Y:S01]  /*102d0*/  STSM.16.M88.4 [R162], R152 ;  /* 0x00000098a2007844 */ /* 0x0003e20000000200 */
[----:B------:R-:W-:-:S02]  /*102e0*/  F2FP.F16.F32.PACK_AB R157, R83, R82 ;  /* 0x00000052539d723e */ /* 0x000fc400000000ff */
[----:B--2---:R-:W-:Y:S02]  /*102f0*/  F2FP.F16.F32.PACK_AB R158, R85, R84 ;  /* 0x00000054559e723e */ /* 0x004fe400000000ff */
[----:B------:R-:W-:Y:S02]  /*10300*/  F2FP.F16.F32.PACK_AB R159, R87, R86 ;  /* 0x00000056579f723e */ /* 0x000fe400000000ff */
[----:B------:R-:W-:Y:S02]  /*10310*/  MOV R166, R166 ;  /* 0x000000a600a67202 */ /* 0x000fe40000000f00 */
[----:B------:R-:W-:Y:S01]  /*10320*/  F2FP.F16.F32.PACK_AB R4, R89, R88 ;  /* 0x000000585904723e */ /* 0x000fe200000000ff */
[----:B------:R2:W-:Y:S01]  /*10330*/  STSM.16.M88.4 [R164], R156 ;  /* 0x0000009ca4007844 */ /* 0x0005e20000000200 */
[----:B------:R-:W-:Y:S02]  /*10340*/  F2FP.F16.F32.PACK_AB R5, R91, R90 ;  /* 0x0000005a5b05723e */ /* 0x000fe400000000ff */
[----:B------:R-:W-:-:S02]  /*10350*/  F2FP.F16.F32.PACK_AB R6, R93, R92 ;  /* 0x0000005c5d06723e */ /* 0x000fc400000000ff */
[----:B------:R-:W-:Y:S02]  /*10360*/  F2FP.F16.F32.PACK_AB R7, R95, R94 ;  /* 0x0000005e5f07723e */ /* 0x000fe400000000ff */
[----:B------:R-:W-:Y:S02]  /*10370*/  MOV R168, R168 ;  /* 0x000000a800a87202 */ /* 0x000fe40000000f00 */
[----:B------:R-:W-:Y:S01]  /*10380*/  F2FP.F16.F32.PACK_AB R8, R97, R96 ;  /* 0x000000606108723e */ /* 0x000fe200000000ff */
[----:B------:R3:W-:Y:S01]  /*10390*/  STSM.16.M88.4 [R166], R4 ;  /* 0x00000004a6007844 */ /* 0x0007e20000000200 */
[----:B------:R-:W-:Y:S02]  /*103a0*/  F2FP.F16.F32.PACK_AB R9, R99, R98 ;  /* 0x000000626309723e */ /* 0x000fe400000000ff */
[----:B------:R-:W-:Y:S02]  /*103b0*/  F2FP.F16.F32.PACK_AB R10, R101, R100 ;  /* 0x00000064650a723e */ /* 0x000fe400000000ff */
[----:B------:R-:W-:-:S02]  /*103c0*/  F2FP.F16.F32.PACK_AB R11, R103, R102 ;  /* 0x00000066670b723e */ /* 0x000fc400000000ff */
[----:B0-----:R-:W-:Y:S02]  /*103d0*/  F2FP.F16.F32.PACK_AB R12, R105, R104 ;  /* 0x00000068690c723e */ /* 0x001fe400000000ff */
[----:B------:R-:W-:Y:S01]  /*103e0*/  F2FP.F16.F32.PACK_AB R13, R107, R106 ;  /* 0x0000006a6b0d723e */ /* 0x000fe200000000ff */
[----:B------:R0:W-:Y:S01]  /*103f0*/  STSM.16.M88.4 [R168], R8 ;  /* 0x00000008a8007844 */ /* 0x0001e20000000200 */
[----:B------:R-:W-:Y:S02]  /*10400*/  F2FP.F16.F32.PACK_AB R14, R109, R108 ;  /* 0x0000006c6d0e723e */ /* 0x000fe400000000ff */
[----:B------:R-:W-:Y:S02]  /*10410*/  F2FP.F16.F32.PACK_AB R15, R111, R110 ;  /* 0x0000006e6f0f723e */ /* 0x000fe400000000ff */
[----:B-1----:R-:W-:Y:S02]  /*10420*/  F2FP.F16.F32.PACK_AB R152, R113, R112 ;  /* 0x000000707198723e */ /* 0x002fe400000000ff */
[----:B------:R-:W-:Y:S01]  /*10430*/  F2FP.F16.F32.PACK_AB R153, R115, R114 ;  /* 0x000000727399723e */ /* 0x000fe200000000ff */
[----:B------:R1:W-:Y:S01]  /*10440*/  STSM.16.M88.4 [R16], R12 ;  /* 0x0000000c10007844 */ /* 0x0003e20000000200 */
[----:B------:R-:W-:-:S02]  /*10450*/  F2FP.F16.F32.PACK_AB R154, R117, R116 ;  /* 0x00000074759a723e */ /* 0x000fc400000000ff */
[----:B------:R-:W-:Y:S02]  /*10460*/  F2FP.F16.F32.PACK_AB R155, R119, R118 ;  /* 0x00000076779b723e */ /* 0x000fe400000000ff */
[----:B--2---:R-:W-:Y:S02]  /*10470*/  F2FP.F16.F32.PACK_AB R156, R121, R120 ;  /* 0x00000078799c723e */ /* 0x004fe400000000ff */
[----:B------:R-:W-:Y:S01]  /*10480*/  F2FP.F16.F32.PACK_AB R157, R123, R122 ;  /* 0x0000007a7b9d723e */ /* 0x000fe200000000ff */
[----:B------:R-:W-:Y:S01]  /*10490*/  STSM.16.M88.4 [R22], R152 ;  /* 0x0000009816007844 */ /* 0x000fe20000000200 */
[----:B------:R-:W-:Y:S02]  /*104a0*/  F2FP.F16.F32.PACK_AB R158, R125, R124 ;  /* 0x0000007c7d9e723e */ /* 0x000fe400000000ff */
[----:B------:R-:W-:Y:S02]  /*104b0*/  F2FP.F16.F32.PACK_AB R159, R127, R126 ;  /* 0x0000007e7f9f723e */ /* 0x000fe400000000ff */
[----:B---3--:R-:W-:-:S02]  /*104c0*/  F2FP.F16.F32.PACK_AB R4, R129, R128 ;  /* 0x000000808104723e */ /* 0x008fc400000000ff */
[----:B------:R-:W-:Y:S01]  /*104d0*/  F2FP.F16.F32.PACK_AB R5, R131, R130 ;  /* 0x000000828305723e */ /* 0x000fe200000000ff */
[----:B------:R-:W-:Y:S01]  /*104e0*/  STSM.16.M88.4 [R3], R156 ;  /* 0x0000009c03007844 */ /* 0x000fe20000000200 */
[----:B------:R-:W-:Y:S02]  /*104f0*/  F2FP.F16.F32.PACK_AB R6, R133, R132 ;  /* 0x000000848506723e */ /* 0x000fe400000000ff */
[----:B------:R-:W-:Y:S02]  /*10500*/  F2FP.F16.F32.PACK_AB R7, R135, R134 ;  /* 0x000000868707723e */ /* 0x000fe400000000ff */
[----:B0-----:R-:W-:Y:S02]  /*10510*/  F2FP.F16.F32.PACK_AB R8, R137, R136 ;  /* 0x000000888908723e */ /* 0x001fe400000000ff */
[----:B------:R-:W-:Y:S01]  /*10520*/  F2FP.F16.F32.PACK_AB R9, R139, R138 ;  /* 0x0000008a8b09723e */ /* 0x000fe200000000ff */
[----:B------:R0:W-:Y:S01]  /*10530*/  STSM.16.M88.4 [R20], R4 ;  /* 0x0000000414007844 */ /* 0x0001e20000000200 */
[----:B------:R-:W-:-:S02]  /*10540*/  F2FP.F16.F32.PACK_AB R10, R141, R140 ;  /* 0x0000008c8d0a723e */ /* 0x000fc400000000ff */
[----:B------:R-:W-:Y:S02]  /*10550*/  F2FP.F16.F32.PACK_AB R11, R143, R142 ;  /* 0x0000008e8f0b723e */ /* 0x000fe400000000ff */
[----:B------:R-:W-:Y:S01]  /*10560*/  MOV R161, R18 ;  /* 0x0000001200a17202 */ /* 0x000fe20000000f00 */
[----:B------:R-:W-:Y:S01]  /*10570*/  IMAD.U32 R18, RZ, RZ, UR9 ;  /* 0x00000009ff127e24 */ /* 0x000fe2000f8e00ff */
[----:B-1----:R-:W-:Y:S01]  /*10580*/  F2FP.F16.F32.PACK_AB R12, R145, R144 ;  /* 0x00000090910c723e */ /* 0x002fe200000000ff */
[----:B------:R-:W-:Y:S01]  /*10590*/  STSM.16.M88.4 [R21], R8 ;  /* 0x0000000815007844 */ /* 0x000fe20000000200 */
[----:B------:R-:W-:Y:S01]  /*105a0*/  F2FP.F16.F32.PACK_AB R13, R147, R146 ;  /* 0x00000092930d723e */ /* 0x000fe200000000ff */
[----:B------:R-:W-:Y:S01]  /*105b0*/  IMAD.U32 R19, RZ, RZ, UR12 ;  /* 0x0000000cff137e24 */ /* 0x000fe2000f8e00ff */
[----:B------:R-:W-:Y:S01]  /*105c0*/  F2FP.F16.F32.PACK_AB R14, R149, R148 ;  /* 0x00000094950e723e */ /* 0x000fe200000000ff */
[----:B------:R-:W-:Y:S01]  /*105d0*/  ULDC.64 UR12, c[0x0][0xc08] ;  /* 0x00030200000c7ab9 */ /* 0x000fe20000000a00 */
[----:B------:R-:W-:-:S02]  /*105e0*/  F2FP.F16.F32.PACK_AB R15, R151, R150 ;  /* 0x00000096970f723e */ /* 0x000fc400000000ff */
[----:B------:R-:W-:-:S03]  /*105f0*/  ISETP.NE.U32.AND P0, PT, RZ, UR14, PT ;  /* 0x0000000eff007c0c */ /* 0x000fc6000bf05070 */
[----:B------:R1:W-:Y:S01]  /*10600*/  STSM.16.M88.4 [R161], R12 ;  /* 0x0000000ca1007844 */ /* 0x0003e20000000200 */
[----:B------:R-:W-:Y:S01]  /*10610*/  BAR.SYNC.DEFER_BLOCKING 0x1, 0x100 ;  /* 0x0044000000007b1d */ /* 0x000fe20000010000 */
[----:B------:R-:W-:Y:S01]  /*10620*/  ISETP.NE.AND.EX P0, PT, RZ, UR15, PT, P0 ;  /* 0x0000000fff007c0c */ /* 0x000fe2000bf05300 */
[----:B------:R-:W-:-:S04]  /*10630*/  UISETP.NE.U32.AND UP0, UPT, UR12, URZ, UPT ;  /* 0x0000003f0c00728c */ /* 0x000fc8000bf05070 */
[----:B------:R-:W-:-:S08]  /*10640*/  UISETP.NE.AND.EX UP0, UPT, UR13, URZ, UPT, UP0 ;  /* 0x0000003f0d00728c */ /* 0x000fd0000bf05300 */
[----:B------:R-:W2:Y:S03]  /*10650*/  @P0 LDG.E R16, desc[UR38][R18.64] ;  /* 0x0000002612100981 */ /* 0x000ea6000c1e1900 */
[----:B------:R-:W-:Y:S01]  /*10660*/  @UP0 UIADD3 UR12, UP1, UR4, UR12, URZ ;  /* 0x0000000c040c0290 */ /* 0x000fe2000ff3e03f */
[----:B------:R-:W-:Y:S02]  /*10670*/  PLOP3.LUT P4, PT, PT, PT, UP0, 0x80, 0x0 ;  /* 0x000000000000781c */ /* 0x000fe40003f8f008 */
[----:B------:R-:W-:Y:S01]  /*10680*/  ULDC UR4, c[0x0][0xad4] ;  /* 0x0002b50000047ab9 */ /* 0x000fe20000000800 */
[----:B------:R-:W-:Y:S02]  /*10690*/  @UP0 UIADD3.X UR13, UR16, UR13, URZ, UP1, !UPT ;  /* 0x0000000d100d0290 */ /* 0x000fe40008ffe43f */
[----:B0-----:R-:W-:-:S04]  /*106a0*/  IMAD.U32 R4, RZ, RZ, UR12 ;  /* 0x0000000cff047e24 */ /* 0x001fc8000f8e00ff */
[----:B------:R-:W-:-:S05]  /*106b0*/  IMAD.U32 R5, RZ, RZ, UR13 ;  /* 0x0000000dff057e24 */ /* 0x000fca000f8e00ff */
[----:B------:R0:W3:Y:S01]  /*106c0*/  @P4 LDG.E R3, desc[UR38][R4.64] ;  /* 0x0000002604034981 */ /* 0x0000e2000c1e1900 */
[----:B------:R-:W-:Y:S01]  /*106d0*/  UISETP.NE.AND UP0, UPT, UR21, URZ, UPT ;  /* 0x0000003f1500728c */ /* 0x000fe2000bf05270 */
[----:B-1----:R-:W-:Y:S01]  /*106e0*/  VIADD R12, R216, UR26 ;  /* 0x0000001ad80c7c36 */ /* 0x002fe20008000000 */
[----:B------:R-:W-:Y:S02]  /*106f0*/  UISETP.NE.AND UP1, UPT, UR20, 0x1, UPT ;  /* 0x000000011400788c */ /* 0x000fe4000bf25270 */
[----:B------:R-:W-:Y:S01]  /*10700*/  USEL UR4, UR21, UR4, UP0 ;  /* 0x0000000415047287 */ /* 0x000fe20008000000 */
[----:B------:R-:W-:Y:S01]  /*10710*/  UMOV UR23, 0x9b8 ;  /* 0x000009b800177882 */ /* 0x000fe20000000000 */
[----:B------:R-:W-:Y:S02]  /*10720*/  UISETP.NE.U32.AND UP0, UPT, UR14, URZ, UPT ;  /* 0x0000003f0e00728c */ /* 0x000fe4000bf05070 */
[----:B------:R-:W-:Y:S01]  /*10730*/  PLOP3.LUT P1, PT, PT, PT, UP1, 0x80, 0x0 ;  /* 0x000000000000781c */ /* 0x000fe20003f2f018 */
[----:B------:R-:W-:Y:S01]  /*10740*/  UISETP.GT.AND UP2, UPT, UR4, 0x1, UPT ;  /* 0x000000010400788c */ /* 0x000fe2000bf44270 */
[----:B0-----:R-:W-:Y:S01]  /*10750*/  IMAD.MOV.U32 R5, RZ, RZ, R12 ;  /* 0x000000ffff057224 */ /* 0x001fe200078e000c */
[----:B------:R-:W-:-:S02]  /*10760*/  UISETP.NE.AND.EX UP0, UPT, UR15, URZ, UPT, UP0 ;  /* 0x0000003f0f00728c */ /* 0x000fc4000bf05300 */
[----:B------:R-:W-:Y:S01]  /*10770*/  USEL UR23, UR23, 0x978, UP2 ;  /* 0x0000097817177887 */ /* 0x000fe20009000000 */
[----:B------:R-:W-:Y:S01]  /*10780*/  UMOV UR4, URZ ;  /* 0x0000003f00047c82 */ /* 0x000fe20008000000 */
[----:B------:R-:W-:Y:S01]  /*10790*/  USEL UR9, UR18, URZ, !UP0 ;  /* 0x0000003f12097287 */ /* 0x000fe2000c000000 */
[----:B------:R-:W-:Y:S01]  /*107a0*/  @UP1 ULDC UR25, c[0x0][0xbec] ;  /* 0x0002fb0000191ab9 */ /* 0x000fe20000000800 */
[----:B------:R-:W-:Y:S02]  /*107b0*/  USEL UR22, UR17, URZ, !UP0 ;  /* 0x0000003f11167287 */ /* 0x000fe4000c000000 */
[----:B------:R-:W-:Y:S02]  /*107c0*/  USEL UR21, UR19, URZ, UP2 ;  /* 0x0000003f13157287 */ /* 0x000fe40009000000 */
[----:B------:R-:W-:Y:S01]  /*107d0*/  @P1 IMAD.HI.U32 R4, R12, UR25, RZ ;  /* 0x000000190c041c27 */ /* 0x000fe2000f8e00ff */
[----:B------:R-:W-:-:S03]  /*107e0*/  @UP1 ULDC UR28, c[0x0][0xbf0] ;  /* 0x0002fc00001c1ab9 */ /* 0x000fc60000000800 */
[----:B------:R-:W-:Y:S01]  /*107f0*/  ULDC.64 UR16, c[0x0][UR23+0x220] ;  /* 0x0000880017107abb */ /* 0x000fe20008000a00 */
[----:B------:R-:W-:Y:S01]  /*10800*/  ULDC.64 UR14, c[0x0][UR23+0x218] ;  /* 0x00008600170e7abb */ /* 0x000fe20008000a00 */
[----:B------:R-:W-:Y:S01]  /*10810*/  ULDC.64 UR18, c[0x0][UR23+0x228] ;  /* 0x00008a0017127abb */ /* 0x000fe20008000a00 */
[----:B------:R-:W-:Y:S01]  /*10820*/  UIMAD UR17, UR17, UR9, URZ ;  /* 0x00000009111172a4 */ /* 0x000fe2000f8e023f */
[----:B------:R-:W-:Y:S01]  /*10830*/  @P1 SHF.R.U32.HI R5, RZ, UR28, R4 ;  /* 0x0000001cff051c19 */ /* 0x000fe20008011604 */
[----:B------:R-:W-:Y:S02]  /*10840*/  UIMAD.WIDE.U32 UR12, UR14, UR24, URZ ;  /* 0x000000180e0c72a5 */ /* 0x000fe4000f8e003f */
[----:B------:R-:W-:Y:S02]  /*10850*/  UIMAD UR24, UR15, UR24, URZ ;  /* 0x000000180f1872a4 */ /* 0x000fe4000f8e023f */
[----:B------:R-:W-:Y:S01]  /*10860*/  UIMAD.WIDE.U32 UR26, UR18, UR21, URZ ;  /* 0x00000015121a72a5 */ /* 0x000fe2000f8e003f */
[----:B------:R-:W-:Y:S01]  /*10870*/  IMAD.MOV R7, RZ, RZ, -R5 ;  /* 0x000000ffff077224 */ /* 0x000fe200078e0a05 */
[----:B------:R-:W-:-:S02]  /*10880*/  UIMAD.WIDE.U32 UR14, UR16, UR9, URZ ;  /* 0x00000009100e72a5 */ /* 0x000fc4000f8e003f */
[----:B------:R-:W-:Y:S01]  /*10890*/  UIMAD UR18, UR19, UR21, URZ ;  /* 0x00000015131272a4 */ /* 0x000fe2000f8e023f */
[----:B------:R-:W-:Y:S01]  /*108a0*/  IMAD R7, R7, UR20, R12 ;  /* 0x0000001407077c24 */ /* 0x000fe2000f8e020c */
[----:B------:R-:W-:Y:S01]  /*108b0*/  UIMAD UR17, UR16, UR22, UR17 ;  /* 0x00000016101172a4 */ /* 0x000fe2000f8e0211 */
[----:B------:R-:W-:Y:S01]  /*108c0*/  IMAD.U32 R4, RZ, RZ, UR26 ;  /* 0x0000001aff047e24 */ /* 0x000fe2000f8e00ff */
[----:B------:R-:W-:Y:S02]  /*108d0*/  UIADD3 UR18, UR27, UR18, URZ ;  /* 0x000000121b127290 */ /* 0x000fe4000fffe03f */
[----:B------:R-:W-:Y:S01]  /*108e0*/  UIADD3 UR24, UR13, UR24, URZ ;  /* 0x000000180d187290 */ /* 0x000fe2000fffe03f */
[----:B------:R-:W-:Y:S01]  /*108f0*/  SHF.R.S32.HI R6, RZ, 0x1f, R7 ;  /* 0x0000001fff067819 */ /* 0x000fe20000011407 */
[----:B------:R-:W-:Y:S02]  /*10900*/  UIADD3 UR17, UR15, UR17, URZ ;  /* 0x000000110f117290 */ /* 0x000fe4000fffe03f */
[----:B------:R-:W-:Y:S01]  /*10910*/  IMAD.U32 R8, RZ, RZ, UR18 ;  /* 0x00000012ff087e24 */ /* 0x000fe2000f8e00ff */
[----:B--2---:R-:W-:-:S13]  /*10920*/  @P0 R2UR UR4, R16 ;  /* 0x00000000100402ca */ /* 0x004fda00000e0000 */
[----:B------:R-:W-:Y:S02]  /*10930*/  UIADD3 UR12, UP0, UP3, UR14, UR12, UR4 ;  /* 0x0000000c0e0c7290 */ /* 0x000fe4000fb1e004 */
[----:B------:R-:W-:-:S04]  /*10940*/  USHF.R.S32.HI UR16, URZ, 0x1f, UR4 ;  /* 0x0000001f3f107899 */ /* 0x000fc80008011404 */
[----:B------:R-:W-:Y:S01]  /*10950*/  UIADD3.X UR14, UR17, UR24, UR16, UP0, UP3 ;  /* 0x00000018110e7290 */ /* 0x000fe200087e6410 */
[----:B------:R-:W-:Y:S01]  /*10960*/  IADD3 R4, P2, P3, R5, UR12, R4 ;  /* 0x0000000c05047c10 */ /* 0x000fe2000fb5e004 */
[----:B------:R-:W-:Y:S01]  /*10970*/  ULDC.64 UR12, c[0x0][UR23+0x210] ;  /* 0x00008400170c7abb */ /* 0x000fe20008000a00 */
[----:B------:R-:W-:Y:S01]  /*10980*/  SHF.R.S32.HI R5, RZ, 0x1f, R5 ;  /* 0x0000001fff057819 */ /* 0x000fe20000011405 */
[----:B------:R-:W-:-:S03]  /*10990*/  IMAD R9, R7, UR13, RZ ;  /* 0x0000000d07097c24 */ /* 0x000fc6000f8e02ff */
[----:B------:R-:W-:Y:S01]  /*109a0*/  IADD3.X R5, R5, UR14, R8, P2, P3 ;  /* 0x0000000e05057c10 */ /* 0x000fe200097e6408 */
[----:B------:R-:W-:Y:S01]  /*109b0*/  IMAD R9, R6, UR12, R9 ;  /* 0x0000000c06097c24 */ /* 0x000fe2000f8e0209 */
[----:B------:R-:W-:Y:S01]  /*109c0*/  ULDC.64 UR14, c[0x0][0xba8] ;  /* 0x0002ea00000e7ab9 */ /* 0x000fe20000000a00 */
[----:B------:R-:W-:Y:S01]  /*109d0*/  @!UP2 ULDC UR14, c[0x0][0xb50] ;  /* 0x0002d400000eaab9 */ /* 0x000fe20000000800 */
[----:B------:R-:W-:Y:S01]  /*109e0*/  @!UP2 ULDC UR15, c[0x0][0xb54] ;  /* 0x0002d500000faab9 */ /* 0x000fe20000000800 */
[----:B------:R-:W-:Y:S01]  /*109f0*/  IMAD.WIDE.U32 R4, R7, UR12, R4 ;  /* 0x0000000c07047c25 */ /* 0x000fe2000f8e0004 */
[----:B------:R-:W-:Y:S01]  /*10a00*/  ULDC UR12, c[0x0][0xa88] ;  /* 0x0002a200000c7ab9 */ /* 0x000fe20000000800 */
[----:B---3--:R-:W-:Y:S02]  /*10a10*/  @P4 R2UR UR12, R3 ;  /* 0x00000000030c42ca */ /* 0x008fe400000e0000 */
[----:B------:R-:W-:Y:S01]  /*10a20*/  IMAD.IADD R5, R5, 0x1, R9 ;  /* 0x0000000105057824 */ /* 0x000fe200078e0209 */
[----:B------:R-:W-:-:S04]  /*10a30*/  LEA R8, P2, R4, UR14, 0x2 ;  /* 0x0000000e04087c11 */ /* 0x000fc8000f8410ff */
[----:B------:R-:W-:Y:S01]  /*10a40*/  LEA.HI.X R9, R4, UR15, R5, 0x2, P2 ;  /* 0x0000000f04097c11 */ /* 0x000fe200090f1405 */
[----:B------:R-:W-:Y:S08]  /*10a50*/  @P4 BRA `(.L_x_2418) ;  /* 0x0000000000184947 */ /* 0x000ff00003800000 */
[----:B------:R-:W-:Y:S05]  /*10a60*/  @!P0 BRA `(.L_x_2418) ;  /* 0x0000000000148947 */ /* 0x000fea0003800000 */
[----:B------:R-:W2:Y:S04]  /*10a70*/  LDG.E R4, desc[UR38][R18.64] ;  /* 0x0000002612047981 */ /* 0x000ea8000c1e1900 */
[----:B------:R-:W3:Y:S01]  /*10a80*/  LDG.E R3, desc[UR38][R18.64+0x4] ;  /* 0x0000042612037981 */ /* 0x000ee2000c1e1900 */
[----:B--2---:R-:W-:Y:S02]  /*10a90*/  R2UR UR13, R4 ;  /* 0x00000000040d72ca */ /* 0x004fe400000e0000 */
[----:B---3--:R-:W-:-:S13]  /*10aa0*/  R2UR UR12, R3 ;  /* 0x00000000030c72ca */ /* 0x008fda00000e0000 */
[----:B------:R-:W-:-:S12]  /*10ab0*/  UIADD3 UR12, -UR13, UR12, URZ ;  /* 0x0000000c0d0c7290 */ /* 0x000fd8000fffe13f */
.L_x_2418:
[----:B------:R-:W2:Y:S04]  /*10ac0*/  LDL R10, [R1+0x38] ;  /* 0x00003800010a7983 */ /* 0x000ea80000100800 */
[----:B------:R-:W3:Y:S01]  /*10ad0*/  LDL R3, [R1+0x34] ;  /* 0x0000340001037983 */ /* 0x000ee20000100800 */
[----:B------:R-:W-:Y:S01]  /*10ae0*/  R2UR UR13, R215 ;  /* 0x00000000d70d72ca */ /* 0x000fe200000e0000 */
[----:B------:R-:W-:Y:S01]  /*10af0*/  UIMAD UR17, UR12, UR20, URZ ;  /* 0x000000140c1172a4 */ /* 0x000fe2000f8e023f */
[----:B------:R-:W-:Y:S01]  /*10b00*/  PLOP3.LUT P3, PT, PT, PT, UP2, 0x80, 0x0 ;  /* 0x000000000000781c */ /* 0x000fe20003f6f028 */
        /* <DEDUP_REMOVED lines=40> */
[----:B------:R-:W-:Y:S01]  /*10d90*/  UIMAD UR12, UR16, UR14, URZ ;  /* 0x0000000e100c72a4 */ /* 0x000fe2000f8e023f */
[----:B------:R-:W-:Y:S01]  /*10da0*/  LOP3.LUT R48, R49, 0x380, RZ, 0xc0, !PT ;  /* 0x0000038031307812 */ /* 0x000fe200078ec0ff */
[----:B------:R-:W-:Y:S01]  /*10db0*/  UIMAD.WIDE.U32 UR10, UR4, UR14, URZ ;  /* 0x0000000e040a72a5 */ /* 0x000fe2000f8e003f */
[----:B------:R-:W-:Y:S01]  /*10dc0*/  LOP3.LUT R8, R8, R9, RZ, 0x3c, !PT ;  /* 0x0000000908087212 */ /* 0x000fe200078e3cff */
[----:B------:R-:W5:Y:S01]  /*10dd0*/  LD.E.128 R24, desc[UR38][R24.64] ;  /* 0x0000002618187980 */ /* 0x000f62000c101d00 */
[----:B------:R-:W-:Y:S01]  /*10de0*/  LOP3.LUT R12, R12, R13, RZ, 0x3c, !PT ;  /* 0x0000000d0c0c7212 */ /* 0x000fe200078e3cff */
[----:B------:R-:W-:Y:S01]  /*10df0*/  IMAD.X R13, RZ, RZ, R3, P3 ;  /* 0x000000ffff0d7224 */ /* 0x000fe200018e0603 */
[----:B------:R-:W-:-:S02]  /*10e00*/  IADD3.X R9, RZ, R3, RZ, P4, !PT ;  /* 0x00000003ff097210 */ /* 0x000fc400027fe4ff */
[C---:B------:R-:W-:Y:S02]  /*10e10*/  IADD3 R29, P0, R2.reuse, 0x4000, RZ ;  /* 0x00004000021d7810 */ /* 0x040fe40007f1e0ff */
[C---:B------:R-:W-:Y:S02]  /*10e20*/  IADD3 R33, P6, R2.reuse, 0x5000, RZ ;  /* 0x0000500002217810 */ /* 0x040fe40007fde0ff */
[C---:B------:R-:W-:Y:S02]  /*10e30*/  IADD3 R37, P5, R2.reuse, 0x6000, RZ ;  /* 0x0000600002257810 */ /* 0x040fe40007fbe0ff */
[C---:B------:R-:W-:Y:S01]  /*10e40*/  LOP3.LUT R7, R2.reuse, 0x380, RZ, 0xc0, !PT ;  /* 0x0000038002077812 */ /* 0x040fe200078ec0ff */
[----:B------:R-:W-:Y:S01]  /*10e50*/  UIMAD UR12, UR4, UR15, UR12 ;  /* 0x0000000f040c72a4 */ /* 0x000fe2000f8e020c */
[C---:B------:R-:W-:Y:S01]  /*10e60*/  IADD3 R41, P4, R2.reuse, 0x7000, RZ ;  /* 0x0000700002297810 */ /* 0x040fe20007f9e0ff */
[----:B------:R-:W-:Y:S01]  /*10e70*/  @UP1 ULDC UR14, c[0x0][0xbec] ;  /* 0x0002fb00000e1ab9 */ /* 0x000fe20000000800 */
[----:B------:R-:W-:Y:S01]  /*10e80*/  IADD3 R45, P3, R2, 0x8000, RZ ;  /* 0x00008000022d7810 */ /* 0x000fe20007f7e0ff */
[----:B------:R-:W5:Y:S01]  /*10e90*/  LD.E.128 R8, desc[UR38][R8.64] ;  /* 0x0000002608087980 */ /* 0x000f62000c101d00 */
[----:B------:R-:W-:-:S02]  /*10ea0*/  SHF.R.U64 R48, R48, 0x3, RZ ;  /* 0x0000000330307819 */ /* 0x000fc400000012ff */
[----:B------:R-:W-:Y:S01]  /*10eb0*/  LOP3.LUT R28, R29, 0x380, RZ, 0xc0, !PT ;  /* 0x000003801d1c7812 */ /* 0x000fe200078ec0ff */
[----:B------:R-:W5:Y:S01]  /*10ec0*/  LD.E.128 R12, desc[UR38][R12.64] ;  /* 0x000000260c0c7980 */ /* 0x000f62000c101d00 */
[----:B------:R-:W-:Y:S02]  /*10ed0*/  LOP3.LUT R32, R33, 0x380, RZ, 0xc0, !PT ;  /* 0x0000038021207812 */ /* 0x000fe400078ec0ff */
[----:B------:R-:W-:Y:S02]  /*10ee0*/  LOP3.LUT R36, R37, 0x380, RZ, 0xc0, !PT ;  /* 0x0000038025247812 */ /* 0x000fe400078ec0ff */
[----:B------:R-:W-:Y:S02]  /*10ef0*/  LOP3.LUT R40, R41, 0x380, RZ, 0xc0, !PT ;  /* 0x0000038029287812 */ /* 0x000fe400078ec0ff */
[----:B------:R-:W-:Y:S02]  /*10f00*/  LOP3.LUT R44, R45, 0x380, RZ, 0xc0, !PT ;  /* 0x000003802d2c7812 */ /* 0x000fe400078ec0ff */
[----:B------:R-:W-:Y:S01]  /*10f10*/  LOP3.LUT R48, R48, R49, RZ, 0x3c, !PT ;  /* 0x0000003130307212 */ /* 0x000fe200078e3cff */
[----:B------:R-:W-:Y:S01]  /*10f20*/  IMAD.X R49, RZ, RZ, R3, P2 ;  /* 0x000000ffff317224 */ /* 0x000fe200010e0603 */
[----:B------:R-:W-:-:S02]  /*10f30*/  IADD3 R5, P2, R2, 0xf000, RZ ;  /* 0x0000f00002057810 */ /* 0x000fc40007f5e0ff */
[----:B------:R-:W-:Y:S02]  /*10f40*/  SHF.R.U64 R28, R28, 0x3, RZ ;  /* 0x000000031c1c7819 */ /* 0x000fe400000012ff */
[----:B------:R-:W-:Y:S02]  /*10f50*/  SHF.R.U64 R32, R32, 0x3, RZ ;  /* 0x0000000320207819 */ /* 0x000fe400000012ff */
[----:B------:R-:W-:Y:S01]  /*10f60*/  SHF.R.U64 R7, R7, 0x3, RZ ;  /* 0x0000000307077819 */ /* 0x000fe200000012ff */
[----:B------:R-:W-:Y:S01]  /*10f70*/  UIADD3 UR11, UR11, UR12, URZ ;  /* 0x0000000c0b0b7290 */ /* 0x000fe2000fffe03f */
[----:B------:R-:W-:Y:S01]  /*10f80*/  SHF.R.U64 R36, R36, 0x3, RZ ;  /* 0x0000000324247819 */ /* 0x000fe200000012ff */
[----:B------:R-:W-:Y:S01]  /*10f90*/  USHF.R.S32.HI UR4, URZ, 0x1f, UR9 ;  /* 0x0000001f3f047899 */ /* 0x000fe20008011409 */
[----:B------:R-:W-:Y:S01]  /*10fa0*/  SHF.R.U64 R40, R40, 0x3, RZ ;  /* 0x0000000328287819 */ /* 0x000fe200000012ff */
[----:B------:R-:W-:Y:S01]  /*10fb0*/  ULDC.64 UR12, c[0x0][0xae8] ;  /* 0x0002ba00000c7ab9 */ /* 0x000fe20000000a00 */
[----:B------:R-:W-:Y:S01]  /*10fc0*/  SHF.R.U64 R44, R44, 0x3, RZ ;  /* 0x000000032c2c7819 */ /* 0x000fe200000012ff */
[--C-:B------:R-:W-:Y:S01]  /*10fd0*/  IMAD.X R73, RZ, RZ, R3.reuse, P2 ;  /* 0x000000ffff497224 */ /* 0x100fe200010e0603 */
[----:B------:R-:W-:Y:S01]  /*10fe0*/  LOP3.LUT R4, R5, 0x380, RZ, 0xc0, !PT ;  /* 0x0000038005047812 */ /* 0x000fe200078ec0ff */
[----:B------:R-:W5:Y:S01]  /*10ff0*/  LD.E.128 R48, desc[UR38][R48.64] ;  /* 0x0000002630307980 */ /* 0x000f62000c101d00 */
        /* <DEDUP_REMOVED lines=11> */
[----:B------:R-:W-:Y:S01]  /*110b0*/  UIMAD.WIDE.U32 UR10, UR19, UR12, UR10 ;  /* 0x0000000c130a72a5 */ /* 0x000fe2000f8e000a */
[C---:B------:R-:W-:Y:S01]  /*110c0*/  IADD3 R57, P6, R2.reuse, 0xb000, RZ ;  /* 0x0000b00002397810 */ /* 0x040fe20007fde0ff */
[----:B------:R-:W5:Y:S01]  /*110d0*/  LD.E.128 R28, desc[UR38][R28.64] ;  /* 0x000000261c1c7980 */ /* 0x000f62000c101d00 */
[----:B------:R-:W-:-:S02]  /*110e0*/  IADD3 R61, P5, R2, 0xc000, RZ ;  /* 0x0000c000023d7810 */ /* 0x000fc40007fbe0ff */
[C---:B------:R-:W-:Y:S01]  /*110f0*/  IADD3 R65, P4, R2.reuse, 0xd000, RZ ;  /* 0x0000d00002417810 */ /* 0x040fe20007f9e0ff */
[----:B------:R-:W5:Y:S01]  /*11100*/  LD.E.128 R32, desc[UR38][R32.64] ;  /* 0x0000002620207980 */ /* 0x000f62000c101d00 */
[----:B------:R-:W-:Y:S02]  /*11110*/  IADD3 R69, P3, R2, 0xe000, RZ ;  /* 0x0000e00002457810 */ /* 0x000fe40007f7e0ff */
[----:B------:R-:W-:Y:S01]  /*11120*/  SHF.R.U64 R4, R4, 0x3, RZ ;  /* 0x0000000304047819 */ /* 0x000fe200000012ff */
[----:B------:R-:W5:Y:S01]  /*11130*/  LD.E.128 R36, desc[UR38][R36.64] ;  /* 0x0000002624247980 */ /* 0x000f62000c101d00 */
[----:B------:R-:W-:Y:S02]  /*11140*/  LOP3.LUT R2, R7, R2, RZ, 0x3c, !PT ;  /* 0x0000000207027212 */ /* 0x000fe400078e3cff */
[----:B------:R-:W-:Y:S01]  /*11150*/  LOP3.LUT R72, R4, R5, RZ, 0x3c, !PT ;  /* 0x0000000504487212 */ /* 0x000fe200078e3cff */
[----:B------:R-:W-:Y:S01]  /*11160*/  UIMAD UR11, UR19, UR13, UR11 ;  /* 0x0000000d130b72a4 */ /* 0x000fe2000f8e020b */
[----:B------:R-:W-:Y:S01]  /*11170*/  LOP3.LUT R52, R53, 0x380, RZ, 0xc0, !PT ;  /* 0x0000038035347812 */ /* 0x000fe200078ec0ff */
[----:B------:R0:W5:Y:S01]  /*11180*/  LD.E.128 R4, desc[UR38][R2.64] ;  /* 0x0000002602047980 */ /* 0x000162000c101d00 */
[----:B------:R-:W-:Y:S01]  /*11190*/  ULDC.64 UR12, c[0x0][0xaf0] ;  /* 0x0002bc00000c7ab9 */ /* 0x000fe20000000a00 */
[----:B------:R-:W-:Y:S01]  /*111a0*/  LOP3.LUT R56, R57, 0x380, RZ, 0xc0, !PT ;  /* 0x0000038039387812 */ /* 0x000fe200078ec0ff */
[----:B------:R-:W-:Y:S01]  /*111b0*/  UIMAD UR4, UR4, UR12, URZ ;  /* 0x0000000c040472a4 */ /* 0x000fe2000f8e023f */
[----:B------:R-:W-:Y:S01]  /*111c0*/  LOP3.LUT R60, R61, 0x380, RZ, 0xc0, !PT ;  /* 0x000003803d3c7812 */ /* 0x000fe200078ec0ff */
[----:B------:R-:W5:Y:S01]  /*111d0*/  LD.E.128 R40, desc[UR38][R40.64] ;  /* 0x0000002628287980 */ /* 0x000f62000c101d00 */
[----:B------:R-:W-:-:S02]  /*111e0*/  LOP3.LUT R64, R65, 0x380, RZ, 0xc0, !PT ;  /* 0x0000038041407812 */ /* 0x000fc400078ec0ff */
[----:B------:R-:W-:Y:S01]  /*111f0*/  LOP3.LUT R68, R69, 0x380, RZ, 0xc0, !PT ;  /* 0x0000038045447812 */ /* 0x000fe200078ec0ff */
[----:B------:R-:W5:Y:S01]  /*11200*/  LD.E.128 R44, desc[UR38][R44.64] ;  /* 0x000000262c2c7980 */ /* 0x000f62000c101d00 */
[----:B0-----:R-:W-:Y:S01]  /*11210*/  IMAD R2, R16, 0x20, R19 ;  /* 0x0000002010027824 */ /* 0x001fe200078e0213 */
[----:B------:R-:W-:Y:S01]  /*11220*/  UIMAD UR4, UR9, UR13, UR4 ;  /* 0x0000000d090472a4 */ /* 0x000fe2000f8e0204 */
[----:B------:R-:W-:Y:S01]  /*11230*/  SHF.R.U64 R52, R52, 0x3, RZ ;  /* 0x0000000334347819 */ /* 0x000fe200000012ff */
[----:B------:R-:W5:Y:S01]  /*11240*/  LD.E.128 R72, desc[UR38][R72.64] ;  /* 0x0000002648487980 */ /* 0x000f62000c101d00 */
[----:B------:R-:W-:Y:S01]  /*11250*/  VIADD R18, R2, UR18 ;  /* 0x0000001202127c36 */ /* 0x000fe20008000000 */
[----:B------:R-:W-:Y:S01]  /*11260*/  UIMAD.WIDE.U32 UR10, UR9, UR12, UR10 ;  /* 0x0000000c090a72a5 */ /* 0x000fe2000f8e000a */
[----:B------:R-:W-:Y:S02]  /*11270*/  SHF.R.U64 R56, R56, 0x3, RZ ;  /* 0x0000000338387819 */ /* 0x000fe400000012ff */
[----:B------:R-:W-:Y:S01]  /*11280*/  @P1 IMAD.HI.U32 R2, R18, UR14, RZ ;  /* 0x0000000e12021c27 */ /* 0x000fe2000f8e00ff */
[----:B------:R-:W-:Y:S01]  /*11290*/  @UP1 ULDC UR9, c[0x0][0xbf0] ;  /* 0x0002fc0000091ab9 */ /* 0x000fe20000000800 */
[----:B------:R-:W-:-:S02]  /*112a0*/  SHF.R.U64 R60, R60, 0x3, RZ ;  /* 0x000000033c3c7819 */ /* 0x000fc400000012ff */
[----:B------:R-:W-:Y:S01]  /*112b0*/  IMAD.MOV.U32 R21, RZ, RZ, R18 ;  /* 0x000000ffff157224 */ /* 0x000fe200078e0012 */
[----:B------:R-:W-:Y:S02]  /*112c0*/  SHF.R.U64 R64, R64, 0x3, RZ ;  /* 0x0000000340407819 */ /* 0x000fe400000012ff */
[----:B------:R-:W-:Y:S02]  /*112d0*/  SHF.R.U64 R68, R68, 0x3, RZ ;  /* 0x0000000344447819 */ /* 0x000fe400000012ff */
[----:B------:R-:W-:Y:S01]  /*112e0*/  @P1 SHF.R.U32.HI R21, RZ, UR9, R2 ;  /* 0x00000009ff151c19 */ /* 0x000fe20008011602 */
[----:B------:R-:W-:Y:S01]  /*112f0*/  UIADD3 UR4, UR11, UR4, URZ ;  /* 0x000000040b047290 */ /* 0x000fe2000fffe03f */
        /* <DEDUP_REMOVED lines=10> */
[--C-:B------:R-:W-:Y:S01]  /*113a0*/  SHF.R.S32.HI R16, RZ, 0x1f, R21.reuse ;  /* 0x0000001fff107819 */ /* 0x100fe20000011415 */
[----:B------:R-:W-:Y:S01]  /*113b0*/  IMAD.MOV R77, RZ, RZ, -R21 ;  /* 0x000000ffff4d7224 */ /* 0x000fe200078e0a15 */
[----:B------:R-:W5:Y:S01]  /*113c0*/  LD.E.128 R52, desc[UR38][R52.64] ;  /* 0x0000002634347980 */ /* 0x000f62000c101d00 */
[----:B------:R-:W-:-:S02]  /*113d0*/  IMAD.U32 R2, RZ, RZ, UR10 ;  /* 0x0000000aff027e24 */ /* 0x000fc4000f8e00ff */
[----:B------:R-:W-:Y:S01]  /*113e0*/  IMAD.U32 R3, RZ, RZ, UR11 ;  /* 0x0000000bff037e24 */ /* 0x000fe2000f8e00ff */
[----:B------:R-:W-:Y:S01]  /*113f0*/  ULDC.64 UR10, c[0x0][0xae0] ;  /* 0x0002b800000a7ab9 */ /* 0x000fe20000000a00 */
[----:B------:R-:W-:Y:S01]  /*11400*/  IMAD.U32 R3, RZ, RZ, UR4 ;  /* 0x00000004ff037e24 */ /* 0x000fe2000f8e00ff */
[----:B------:R-:W5:Y:S01]  /*11410*/  LD.E.128 R56, desc[UR38][R56.64] ;  /* 0x0000002638387980 */ /* 0x000f62000c101d00 */
[----:B------:R-:W-:Y:S02]  /*11420*/  IMAD R16, R16, UR10, RZ ;  /* 0x0000000a10107c24 */ /* 0x000fe4000f8e02ff */
[----:B------:R-:W-:Y:S01]  /*11430*/  IMAD R77, R77, UR20, R18 ;  /* 0x000000144d4d7c24 */ /* 0x000fe2000f8e0212 */
[----:B------:R-:W5:Y:S01]  /*11440*/  LD.E.128 R60, desc[UR38][R60.64] ;  /* 0x000000263c3c7980 */ /* 0x000f62000c101d00 */
[----:B------:R-:W-:Y:S01]  /*11450*/  IMAD.WIDE.U32 R2, R21, UR10, R2 ;  /* 0x0000000a15027c25 */ /* 0x000fe2000f8e0002 */
[----:B------:R-:W-:Y:S02]  /*11460*/  IADD3 R78, R19, UR18, RZ ;  /* 0x00000012134e7c10 */ /* 0x000fe4000fffe0ff */
[----:B------:R-:W5:Y:S01]  /*11470*/  LD.E.128 R64, desc[UR38][R64.64] ;  /* 0x0000002640407980 */ /* 0x000f62000c101d00 */
[----:B------:R-:W-:Y:S01]  /*11480*/  IMAD R21, R21, UR11, R16 ;  /* 0x0000000b15157c24 */ /* 0x000fe2000f8e0210 */
[----:B------:R-:W-:Y:S01]  /*11490*/  SHF.R.S32.HI R16, RZ, 0x1f, R77 ;  /* 0x0000001fff107819 */ /* 0x000fe2000001144d */
[----:B------:R-:W-:Y:S01]  /*114a0*/  ULDC.64 UR10, c[0x0][0xad8] ;  /* 0x0002b600000a7ab9 */ /* 0x000fe20000000a00 */
[----:B------:R-:W5:Y:S01]  /*114b0*/  LD.E.128 R68, desc[UR38][R68.64] ;  /* 0x0000002644447980 */ /* 0x000f62000c101d00 */
[----:B------:R-:W-:-:S02]  /*114c0*/  IMAD.IADD R3, R3, 0x1, R21 ;  /* 0x0000000103037824 */ /* 0x000fc400078e0215 */
[----:B------:R-:W-:Y:S01]  /*114d0*/  IMAD R16, R16, UR10, RZ ;  /* 0x0000000a10107c24 */ /* 0x000fe2000f8e02ff */
[----:B------:R-:W-:Y:S01]  /*114e0*/  @!PT LDS RZ, [RZ] ;  /* 0x00000000fffff984 */ /* 0x000fe20000000800 */
[----:B------:R-:W-:Y:S01]  /*114f0*/  @!PT LDS RZ, [RZ] ;  /* 0x00000000fffff984 */ /* 0x000fe20000000800 */
[----:B------:R-:W-:Y:S01]  /*11500*/  @!PT LDS RZ, [RZ] ;  /* 0x00000000fffff984 */ /* 0x000fe20000000800 */
[----:B------:R-:W-:Y:S01]  /*11510*/  @!PT LDS RZ, [RZ] ;  /* 0x00000000fffff984 */ /* 0x000fe20000000800 */
[----:B------:R0:W-:Y:S06]  /*11520*/  MEMBAR.ALL.CTA ;  /* 0x0000000000007992 */ /* 0x0001ec0000008000 */
[----:B0-----:R-:W0:Y:S01]  /*11530*/  FENCE.VIEW.ASYNC.S ;  /* 0x00000000000073c6 */ /* 0x001e220000000000 */
[----:B------:R-:W-:-:S04]  /*11540*/  IMAD.WIDE.U32 R2, R77, UR10, R2 ;  /* 0x0000000a4d027c25 */ /* 0x000fc8000f8e0002 */
[----:B------:R-:W-:Y:S01]  /*11550*/  IMAD R19, R77, UR11, R16 ;  /* 0x0000000b4d137c24 */ /* 0x000fe2000f8e0210 */
[----:B------:R-:W-:Y:S02]  /*11560*/  ULDC.64 UR10, c[0x0][0xa80] ;  /* 0x0002a000000a7ab9 */ /* 0x000fe40000000a00 */
[----:B------:R-:W-:Y:S01]  /*11570*/  LEA R16, P2, R2, UR10, 0x1 ;  /* 0x0000000a02107c11 */ /* 0x000fe2000f8408ff */
[----:B------:R-:W-:Y:S01]  /*11580*/  IMAD.IADD R3, R3, 0x1, R19 ;  /* 0x0000000103037824 */ /* 0x000fe200078e0213 */
[----:B------:R-:W-:-:S04]  /*11590*/  UIADD3 UR8, UR8, 0x38820, URZ ;  /* 0x0003882008087890 */ /* 0x000fc8000fffe03f */
[----:B------:R-:W-:Y:S02]  /*115a0*/  LEA.HI.X R22, R2, UR11, R3, 0x1, P2 ;  /* 0x0000000b02167c11 */ /* 0x000fe400090f0c03 */
[C---:B------:R-:W-:Y:S01]  /*115b0*/  ISETP.GE.AND P2, PT, R78.reuse, UR17, PT ;  /* 0x000000114e007c0c */ /* 0x040fe2000bf46270 */
[----:B------:R-:W-:Y:S01]  /*115c0*/  UPRMT UR8, URZ, 0x654, UR8 ;  /* 0x000006543f087896 */ /* 0x000fe20008000008 */
[C---:B------:R-:W-:Y:S02]  /*115d0*/  VIADD R18, R78.reuse, 0x20 ;  /* 0x000000204e127836 */ /* 0x040fe40000000000 */
[----:B------:R-:W-:Y:S02]  /*115e0*/  VIADD R20, R78, 0x40 ;  /* 0x000000404e147836 */ /* 0x000fe40000000000 */
[C---:B------:R-:W-:Y:S02]  /*115f0*/  VIADD R82, R0.reuse, 0x80 ;  /* 0x0000008000527836 */ /* 0x040fe40000000000 */
[----:B------:R-:W-:-:S02]  /*11600*/  VIADD R84, R0, 0xc0 ;  /* 0x000000c000547836 */ /* 0x000fc40000000000 */
[----:B------:R-:W-:Y:S01]  /*11610*/  VIADD R80, R0, 0x40 ;  /* 0x0000004000507836 */ /* 0x000fe20000000000 */
[----:B0-----:R-:W-:Y:S01]  /*11620*/  SYNCS.ARRIVE.TRANS64.RED.A1T0 RZ, [UR8], RZ ;  /* 0x000000ffffff79a7 */ /* 0x001fe20008100408 */
[----:B------:R0:W1:Y:S01]  /*11630*/  SHFL.IDX PT, R79, R16, RZ, 0x181f ;  /* 0x00181fff104f7589 */ /* 0x00006200000e0000 */
[----:B------:R-:W-:Y:S03]  /*11640*/  BSSY B1, `(.L_x_2420) ;  /* 0x000001a000017945 */ /* 0x000fe60003800000 */
[----:B------:R0:W2:Y:S01]  /*11650*/  SHFL.IDX PT, R77, R22, RZ, 0x181f ;  /* 0x00181fff164d7589 */ /* 0x0000a200000e0000 */
[----:B------:R-:W-:Y:S02]  /*11660*/  ISETP.GE.AND P1, PT, R18, UR17, PT ;  /* 0x0000001112007c0c */ /* 0x000fe4000bf26270 */
[----:B------:R-:W-:Y:S02]  /*11670*/  ISETP.GE.AND P0, PT, R20, UR17, PT ;  /* 0x0000001114007c0c */ /* 0x000fe4000bf06270 */
[----:B------:R-:W-:-:S02]  /*11680*/  SHF.R.S32.HI R86, RZ, 0x1f, R0 ;  /* 0x0000001fff567819 */ /* 0x000fc40000011400 */
        /* <DEDUP_REMOVED lines=21> */
.L_x_2421:
[----:B------:R-:W-:Y:S05]  /*117e0*/  BSYNC B1 ;  /* 0x0000000000017941 */ /* 0x000fea0003800000 */
.L_x_2420:
        /* <DEDUP_REMOVED lines=21> */
.L_x_2423:
[----:B------:R-:W-:Y:S05]  /*11940*/  BSYNC B1 ;  /* 0x0000000000017941 */ /* 0x000fea0003800000 */
.L_x_2422:
        /* <DEDUP_REMOVED lines=21> */
.L_x_2425:
[----:B------:R-:W-:Y:S05]  /*11aa0*/  BSYNC B1 ;  /* 0x0000000000017941 */ /* 0x000fea0003800000 */
.L_x_2424:
        /* <DEDUP_REMOVED lines=24> */
.L_x_2419:
        /* <DEDUP_REMOVED lines=31> */
[C---:B------:R-:W-:Y:S01]  /*11e20*/  IADD3 R184, R23.reuse, 0x28, RZ ;  /* 0x0000002817b87810 */ /* 0x040fe20007ffe0ff */
[----:B------:R-:W-:Y:S01]  /*11e30*/  @UP1 ULDC UR4, c[0x0][0xbf0] ;  /* 0x0002fc0000041ab9 */ /* 0x000fe20000000800 */
[----:B------:R-:W-:Y:S01]  /*11e40*/  UIMAD.WIDE.U32 UR10, UR17, UR12, UR10 ;  /* 0x0000000c110a72a5 */ /* 0x000fe2000f8e000a */
[----:B------:R-:W-:Y:S01]  /*11e50*/  @P1 SHF.R.U32.HI R5, RZ, UR4, R0 ;  /* 0x00000004ff051c19 */ /* 0x000fe20008011600 */
[----:B------:R-:W-:Y:S01]  /*11e60*/  VIADD R172, R23, 0x58 ;  /* 0x0000005817ac7836 */ /* 0x000fe20000000000 */
[----:B------:R-:W-:Y:S01]  /*11e70*/  BSSY B1, `(.L_x_2427) ;  /* 0x00000da000017945 */ /* 0x000fe20003800000 */
        /* <DEDUP_REMOVED lines=31> */
[C---:B------:R-:W-:Y:S01]  /*12070*/  IADD3 R161, R23.reuse, 0x80, RZ ;  /* 0x0000008017a17810 */ /* 0x040fe20007ffe0ff */
[C---:B------:R-:W-:Y:S01]  /*12080*/  VIADD R176, R23.reuse, 0x48 ;  /* 0x0000004817b07836 */ /* 0x040fe20000000000 */
[----:B------:R-:W-:Y:S01]  /*12090*/  LEA.HI.X R12, R2, UR11, R3, 0x2, P1 ;  /* 0x0000000b020c7c11 */ /* 0x000fe200088f1403 */
[C---:B------:R-:W-:Y:S01]  /*120a0*/  VIADD R178, R23.reuse, 0x40 ;  /* 0x0000004017b27836 */ /* 0x040fe20000000000 */
[----:B------:R0:W1:Y:S01]  /*120b0*/  SHFL.IDX PT, R2, R0, RZ, 0x1c1f ;  /* 0x001c1fff00027589 */ /* 0x00006200000e0000 */
[C---:B------:R-:W-:Y:S01]  /*120c0*/  VIADD R180, R23.reuse, 0x38 ;  /* 0x0000003817b47836 */ /* 0x040fe20000000000 */
[----:B------:R-:W-:Y:S01]  /*120d0*/  SHF.R.S32.HI R162, RZ, 0x1f, R162 ;  /* 0x0000001fffa27819 */ /* 0x000fe200000114a2 */
        /* <DEDUP_REMOVED lines=39> */
[----:B------:R-:W-:Y:S01]  /*12350*/  VIADD R191, R23, 0x8 ;  /* 0x0000000817bf7836 */ /* 0x000fe20000000000 */
[----:B012---:R-:W-:Y:S06]  /*12360*/  @P2 BRA `(.L_x_2428) ;  /* 0x0000000800282947 */ /* 0x007fec0003800000 */
[----:B------:R-:W-:Y:S01]  /*12370*/  ULDC UR4, c[0x0][0xac8] ;  /* 0x0002b20000047ab9 */ /* 0x000fe20000000800 */
[C---:B------:R-:W-:Y:S01]  /*12380*/  VIADD R21, R23.reuse, 0xe0 ;  /* 0x000000e017157836 */ /* 0x040fe20000000000 */
[C---:B------:R-:W-:Y:S01]  /*12390*/  ISETP.GE.AND P2, PT, R23.reuse, UR4, PT ;  /* 0x0000000417007c0c */ /* 0x040fe2000bf46270 */
[----:B------:R-:W-:Y:S01]  /*123a0*/  VIADD R13, R23, 0xe8 ;  /* 0x000000e8170d7836 */ /* 0x000fe20000000000 */
[----:B------:R-:W-:Y:S01]  /*123b0*/  ISETP.GE.AND P1, PT, R191, UR4, PT ;  /* 0x00000004bf007c0c */ /* 0x000fe2000bf26270 */
[----:B------:R-:W-:Y:S01]  /*123c0*/  VIADD R19, R23, 0xf0 ;  /* 0x000000f017137836 */ /* 0x000fe20000000000 */
[----:B------:R-:W-:Y:S02]  /*123d0*/  ISETP.GE.AND P3, PT, R189, UR4, PT ;  /* 0x00000004bd007c0c */ /* 0x000fe4000bf66270 */
        /* <DEDUP_REMOVED lines=69> */
[-C--:B-1----:R-:W-:Y:S02]  /*12830*/  @!P3 LEA R6, P6, R157, R2.reuse, 0x2 ;  /* 0x000000029d06b211 */ /* 0x082fe400078c10ff */
        /* <DEDUP_REMOVED lines=8> */
[-C--:B--2---:R-:W-:Y:S01]  /*128c0*/  @!P4 LEA R8, P1, R153, R2.reuse, 0x2 ;  /* 0x000000029908c211 */ /* 0x084fe200078210ff */
        /* <DEDUP_REMOVED lines=16> */
[----:B------:R-:W-:Y:S01]  /*129d0*/  @!P2 ST.E.64 desc[UR38][R4.64], R116 ;  /* 0x000000740400a985 */ /* 0x000fe2000c101b26 */
[CC--:B--2---:R-:W-:Y:S02]  /*129e0*/  @!P5 LEA R8, P2, R223.reuse, R2.reuse, 0x2 ;  /* 0x00000002df08d211 */ /* 0x0c4fe400078410ff */
[-C--:B------:R-:W-:Y:S02]  /*129f0*/  @!P1 LEA.HI.X R15, R224, R3.reuse, R18, 0x2, P6 ;  /* 0x00000003e00f9211 */ /* 0x080fe400030f1412 */
[----:B------:R-:W-:Y:S02]  /*12a00*/  @!P5 LEA.HI.X R9, R223, R3, R16, 0x2, P2 ;  /* 0x00000003df09d211 */ /* 0x000fe400010f1410 */
[----:B------:R-:W-:Y:S01]  /*12a10*/  ISETP.GE.AND P2, PT, R218, UR4, PT ;  /* 0x00000004da007c0c */ /* 0x000fe2000bf46270 */
[----:B------:R1:W-:Y:S01]  /*12a20*/  @!P1 ST.E.64 desc[UR38][R14.64], R120 ;  /* 0x000000780e009985 */ /* 0x0003e2000c101b26 */
        /* <DEDUP_REMOVED lines=8> */
[----:B------:R-:W-:Y:S01]  /*12ab0*/  ISETP.GE.AND P4, PT, R19, UR4, PT ;  /* 0x0000000413007c0c */ /* 0x000fe2000bf86270 */
[----:B-1----:R-:W-:Y:S01]  /*12ac0*/  VIADD R15, R23, 0xf8 ;  /* 0x000000f8170f7836 */ /* 0x002fe20000000000 */
[----:B------:R-:W-:Y:S02]  /*12ad0*/  @!P2 LEA R6, P5, R218, R2, 0x2 ;  /* 0x00000002da06a211 */ /* 0x000fe400078a10ff */
[----:B------:R-:W-:-:S02]  /*12ae0*/  SHF.R.S32.HI R5, RZ, 0x1f, R21 ;  /* 0x0000001fff057819 */ /* 0x000fc40000011415 */
        /* <DEDUP_REMOVED lines=18> */
.L_x_2428:
[----:B------:R-:W-:Y:S05]  /*12c10*/  BSYNC B1 ;  /* 0x0000000000017941 */ /* 0x000fea0003800000 */
.L_x_2427:
[----:B-1----:R0:W1:Y:S04]  /*12c20*/  SHFL.IDX PT, R3, R12, 0x1, 0x1c1f ;  /* 0x003c1f000c037f89 */ /* 0x00206800000e0000 */
[----:B------:R0:W2:Y:S01]  /*12c30*/  SHFL.IDX PT, R2, R0, 0x1, 0x1c1f ;  /* 0x003c1f0000027f89 */ /* 0x0000a200000e0000 */
[----:B------:R-:W-:Y:S05]  /*12c40*/  @P0 BRA `(.L_x_2426) ;  /* 0x0000001800340947 */ /* 0x000fea0003800000 */
[----:B------:R-:W-:Y:S01]  /*12c50*/  ULDC UR4, c[0x0][0xac8] ;  /* 0x0002b20000047ab9 */ /* 0x000fe20000000800 */
[----:B------:R-:W-:Y:S01]  /*12c60*/  VIADD R21, R23, 0xe0 ;  /* 0x000000e017157836 */ /* 0x000fe20000000000 */
[----:B------:R-:W-:Y:S01]  /*12c70*/  ISETP.GE.AND P0, PT, R191, UR4, PT ;  /* 0x00000004bf007c0c */ /* 0x000fe2000bf06270 */
[C---:B------:R-:W-:Y:S01]  /*12c80*/  VIADD R19, R23.reuse, 0xf0 ;  /* 0x000000f017137836 */ /* 0x040fe20000000000 */
        /* <DEDUP_REMOVED lines=58> */
[----:B0-----:R-:W-:Y:S01]  /*13030*/  @!P3 LEA R10, P4, R165, R2, 0x2 ;  /* 0x00000002a50ab211 */ /* 0x001fe200078810ff */
[----:B------:R0:W-:Y:S01]  /*13040*/  @!P2 ST.E.64 desc[UR38][R8.64], R78 ;  /* 0x0000004e0800a985 */ /* 0x0001e2000c101b26 */
[----:B------:R-:W-:Y:S02]  /*13050*/  ISETP.GE.AND P2, PT, R157, UR4, PT ;  /* 0x000000049d007c0c */ /* 0x000fe4000bf46270 */
[----:B------:R-:W-:-:S02]  /*13060*/  @!P3 LEA.HI.X R11, R165, R3, R166, 0x2, P4 ;  /* 0x00000003a50bb211 */ /* 0x000fc400020f14a6 */
[-C--:B-1----:R-:W-:Y:S02]  /*13070*/  @!P6 LEA R4, P4, R163, R2.reuse, 0x2 ;  /* 0x00000002a304e211 */ /* 0x082fe400078810ff */
[-C--:B---3--:R-:W-:Y:S01]  /*13080*/  @!P0 LEA R6, P5, R161, R2.reuse, 0x2 ;  /* 0x00000002a1068211 */ /* 0x088fe200078a10ff */
        /* <DEDUP_REMOVED lines=9> */
[----:B0-----:R-:W-:Y:S02]  /*13120*/  @!P2 LEA R8, P6, R157, R2, 0x2 ;  /* 0x000000029d08a211 */ /* 0x001fe400078c10ff */
        /* <DEDUP_REMOVED lines=8> */
[-C--:B--2---:R-:W-:Y:S02]  /*131b0*/  @!P5 LEA R4, P4, R153, R2.reuse, 0x2 ;  /* 0x000000029904d211 */ /* 0x084fe400078810ff */
        /* <DEDUP_REMOVED lines=14> */
[----:B-1----:R-:W-:Y:S01]  /*132a0*/  @!P3 LEA R8, P4, R224, R2, 0x2 ;  /* 0x00000002e008b211 */ /* 0x002fe200078810ff */
[----:B------:R-:W-:Y:S01]  /*132b0*/  @!P2 ST.E.64 desc[UR38][R14.64], R118 ;  /* 0x000000760e00a985 */ /* 0x000fe2000c101b26 */
[----:B------:R-:W-:Y:S02]  /*132c0*/  ISETP.GE.AND P2, PT, R218, UR4, PT ;  /* 0x00000004da007c0c */ /* 0x000fe4000bf46270 */
[----:B------:R-:W-:Y:S02]  /*132d0*/  @!P3 LEA.HI.X R9, R224, R3, R18, 0x2, P4 ;  /* 0x00000003e009b211 */ /* 0x000fe400020f1412 */
[----:B------:R-:W-:-:S02]  /*132e0*/  ISETP.GE.AND P4, PT, R21, UR4, PT ;  /* 0x0000000415007c0c */ /* 0x000fc4000bf86270 */
[-C--:B0-----:R-:W-:Y:S01]  /*132f0*/  @!P0 LEA R6, P6, R219, R2.reuse, 0x2 ;  /* 0x00000002db068211 */ /* 0x081fe200078c10ff */
[----:B------:R0:W-:Y:S01]  /*13300*/  @!P3 ST.E.64 desc[UR38][R8.64], R122 ;  /* 0x0000007a0800b985 */ /* 0x0001e2000c101b26 */
[----:B------:R-:W-:Y:S01]  /*13310*/  SHF.R.S32.HI R11, RZ, 0x1f, R218 ;  /* 0x0000001fff0b7819 */ /* 0x000fe200000114da */
[----:B--2---:R-:W-:Y:S01]  /*13320*/  VIADD R13, R23, 0xe8 ;  /* 0x000000e8170d7836 */ /* 0x004fe20000000000 */
[----:B------:R-:W-:Y:S02]  /*13330*/  @!P1 LEA R4, P5, R223, R2, 0x2 ;  /* 0x00000002df049211 */ /* 0x000fe400078a10ff */
[-C--:B------:R-:W-:Y:S02]  /*13340*/  @!P0 LEA.HI.X R7, R219, R3.reuse, R0, 0x2, P6 ;  /* 0x00000003db078211 */ /* 0x080fe400030f1400 */
[----:B------:R-:W-:Y:S02]  /*13350*/  ISETP.GE.AND P3, PT, R13, UR4, PT ;  /* 0x000000040d007c0c */ /* 0x000fe4000bf66270 */
[----:B------:R-:W-:-:S02]  /*13360*/  @!P1 LEA.HI.X R5, R223, R3, R16, 0x2, P5 ;  /* 0x00000003df059211 */ /* 0x000fc400028f1410 */
[CC--:B------:R-:W-:Y:S02]  /*13370*/  @!P2 LEA R10, P5, R218.reuse, R2.reuse, 0x2 ;  /* 0x00000002da0aa211 */ /* 0x0c0fe400078a10ff */
[----:B------:R-:W-:Y:S01]  /*13380*/  ISETP.GE.AND P6, PT, R19, UR4, PT ;  /* 0x0000000413007c0c */ /* 0x000fe2000bfc6270 */
[----:B------:R1:W-:Y:S01]  /*13390*/  @!P1 ST.E.64 desc[UR38][R4.64], R126 ;  /* 0x0000007e04009985 */ /* 0x0003e2000c101b26 */
[----:B------:R-:W-:Y:S02]  /*133a0*/  @!P2 LEA.HI.X R11, R218, R3, R11, 0x2, P5 ;  /* 0x00000003da0ba211 */ /* 0x000fe400028f140b */
[----:B------:R-:W-:Y:S01]  /*133b0*/  SHF.R.S32.HI R0, RZ, 0x1f, R21 ;  /* 0x0000001fff007819 */ /* 0x000fe20000011415 */
[----:B------:R1:W-:Y:S01]  /*133c0*/  @!P0 ST.E.64 desc[UR38][R6.64], R130 ;  /* 0x0000008206008985 */ /* 0x0003e2000c101b26 */
[----:B0-----:R-:W-:-:S03]  /*133d0*/  @!P4 LEA R8, P5, R21, R2, 0x2 ;  /* 0x000000021508c211 */ /* 0x001fc600078a10ff */
[----:B------:R1:W-:Y:S01]  /*133e0*/  @!P2 ST.E.64 desc[UR38][R10.64], R134 ;  /* 0x000000860a00a985 */ /* 0x0003e2000c101b26 */
[-C--:B------:R-:W-:Y:S02]  /*133f0*/  @!P4 LEA.HI.X R9, R21, R3.reuse, R0, 0x2, P5 ;  /* 0x000000031509c211 */ /* 0x080fe400028f1400 */
[----:B------:R-:W-:Y:S02]  /*13400*/  SHF.R.S32.HI R0, RZ, 0x1f, R13 ;  /* 0x0000001fff007819 */ /* 0x000fe4000001140d */
[C---:B------:R-:W-:Y:S01]  /*13410*/  @!P3 LEA R12, P5, R13.reuse, R2, 0x2 ;  /* 0x000000020d0cb211 */ /* 0x040fe200078a10ff */
[----:B------:R1:W-:Y:S03]  /*13420*/  @!P4 ST.E.64 desc[UR38][R8.64], R138 ;  /* 0x0000008a0800c985 */ /* 0x0003e6000c101b26 */
[----:B------:R-:W-:Y:S02]  /*13430*/  @!P3 LEA.HI.X R13, R13, R3, R0, 0x2, P5 ;  /* 0x000000030d0db211 */ /* 0x000fe400028f1400 */
[----:B------:R-:W-:-:S02]  /*13440*/  SHF.R.S32.HI R0, RZ, 0x1f, R19 ;  /* 0x0000001fff007819 */ /* 0x000fc40000011413 */
        /* <DEDUP_REMOVED lines=12> */
.L_x_2417:
[----:B------:R-:W-:Y:S01]  /*13510*/  R2UR UR4, R221 ;  /* 0x00000000dd0472ca */ /* 0x000fe200000e0000 */
[----:B------:R-:W-:Y:S01]  /*13520*/  ULDC.64 UR8, c[0x0][0xc00] ;  /* 0x0003000000087ab9 */ /* 0x000fe20000000a00 */
[----:B------:R-:W-:Y:S01]  /*13530*/  R2UR UR10, R217 ;  /* 0x00000000d90a72ca */ /* 0x000fe200000e0000 */
[----:B------:R-:W-:-:S04]  /*13540*/  UISETP.NE.U32.AND UP0, UPT, UR8, URZ, UPT ;  /* 0x0000003f0800728c */ /* 0x000fc8000bf05070 */
[----:B------:R-:W-:-:S03]  /*13550*/  UISETP.NE.AND.EX UP0, UPT, UR9, URZ, UPT, UP0 ;  /* 0x0000003f0900728c */ /* 0x000fc6000bf05300 */
[----:B------:R-:W-:-:S03]  /*13560*/  ULDC.64 UR8, c[0x0][0xc00] ;  /* 0x0003000000087ab9 */ /* 0x000fc60000000a00 */
[----:B------:R-:W-:Y:S01]  /*13570*/  UIMAD.WIDE UR8, UR4, 0x4, UR8 ;  /* 0x00000004040878a5 */ /* 0x000fe2000f8e0208 */
[----:B------:R-:W-:-:S05]  /*13580*/  PLOP3.LUT P1, PT, PT, PT, UP0, 0x80, 0x0 ;  /* 0x000000000000781c */ /* 0x000fca0003f2f008 */
[----:B------:R-:W-:Y:S02]  /*13590*/  IMAD.U32 R2, RZ, RZ, UR8 ;  /* 0x00000008ff027e24 */ /* 0x000fe4000f8e00ff */
[----:B------:R-:W-:Y:S01]  /*135a0*/  IMAD.U32 R3, RZ, RZ, UR9 ;  /* 0x00000009ff037e24 */ /* 0x000fe2000f8e00ff */
[----:B------:R-:W-:Y:S02]  /*135b0*/  ULDC.64 UR8, c[0x0][0xc08] ;  /* 0x0003020000087ab9 */ /* 0x000fe40000000a00 */
[----:B------:R-:W-:-:S03]  /*135c0*/  UISETP.NE.U32.AND UP1, UPT, UR8, URZ, UPT ;  /* 0x0000003f0800728c */ /* 0x000fc6000bf25070 */
[----:B------:R-:W2:Y:S01]  /*135d0*/  @P1 LDG.E R7, desc[UR38][R2.64] ;  /* 0x0000002602071981 */ /* 0x000ea2000c1e1900 */
        /* <DEDUP_REMOVED lines=13> */
[----:B------:R-:W-:Y:S01]  /*136b0*/  MOV R217, UR10 ;  /* 0x0000000a00d97c02 */ /* 0x000fe20008000f00 */
        /* <DEDUP_REMOVED lines=9> */
.L_x_2429:
[----:B------:R-:W2:Y:S01]  /*13750*/  LDL.LU R2, [R1+0x2c] ;  /* 0x00002c0001027983 */ /* 0x000ea20000300800 */
[----:B------:R-:W-:Y:S01]  /*13760*/  R2UR UR9, R221 ;  /* 0x00000000dd0972ca */ /* 0x000fe200000e0000 */
[----:B------:R-:W-:-:S12]  /*13770*/  BSSY B1, `(.L_x_2430) ;  /* 0x000003e000017945 */ /* 0x000fd80003800000 */
[----:B------:R-:W-:Y:S01]  /*13780*/  USEL UR12, UR9, URZ, !UP0 ;  /* 0x0000003f090c7287 */ /* 0x000fe2000c000000 */
[----:B--2---:R-:W-:-:S13]  /*13790*/  R2UR UR8, R2 ;  /* 0x00000000020872ca */ /* 0x004fda00000e0000 */
[----:B------:R-:W-:Y:S01]  /*137a0*/  USEL UR13, UR8, URZ, !UP0 ;  /* 0x0000003f080d7287 */ /* 0x000fe2000c000000 */
[----:B------:R-:W-:Y:S11]  /*137b0*/  @P0 BRA `(.L_x_2431) ;  /* 0x0000000000e40947 */ /* 0x000ff60003800000 */
[----:B------:R-:W0:Y:S01]  /*137c0*/  S2R R4, SR_TID.X ;  /* 0x0000000000047919 */ /* 0x000e220000002100 */
[----:B------:R-:W1:Y:S01]  /*137d0*/  LDC R9, c[0x0][0xbe8] ;  /* 0x0002fa00ff097b82 */ /* 0x000e620000000800 */
[----:B------:R-:W-:-:S13]  /*137e0*/  R2UR UR8, R215 ;  /* 0x00000000d70872ca */ /* 0x000fda00000e0000 */
[----:B------:R-:W-:Y:S02]  /*137f0*/  IMAD.U32 R3, RZ, RZ, UR8 ;  /* 0x00000008ff037e24 */ /* 0x000fe4000f8e00ff */
[----:B-1---5:R-:W-:-:S03]  /*13800*/  IMAD R2, R0, R9, RZ ;  /* 0x0000000900027224 */ /* 0x022fc600078e02ff */
[----:B0-----:R-:W-:-:S04]  /*13810*/  IADD3 R4, R3, -0x80, R4 ;  /* 0xffffff8003047810 */ /* 0x001fc80007ffe004 */
        /* <DEDUP_REMOVED lines=51> */
.L_x_2431:
[----:B------:R-:W-:Y:S05]  /*13b50*/  BSYNC B1 ;  /* 0x0000000000017941 */ /* 0x000fea0003800000 */
.L_x_2430:
[----:B------:R-:W-:-:S13]  /*13b60*/  R2UR UR8, R217 ;  /* 0x00000000d90872ca */ /* 0x000fda00000e0000 */
[----:B------:R-:W-:-:S06]  /*13b70*/  UISETP.GT.AND UP0, UPT, UR8, 0x1, UPT ;  /* 0x000000010800788c */ /* 0x000fcc000bf04270 */
[----:B------:R-:W-:-:S13]  /*13b80*/  PLOP3.LUT P0, PT, PT, PT, UP0, 0x80, 0x0 ;  /* 0x000000000000781c */ /* 0x000fda0003f0f008 */
[----:B------:R-:W-:Y:S05]  /*13b90*/  @P0 BRA `(.L_x_2426) ;  /* 0x0000000800600947 */ /* 0x000fea0003800000 */
[----:B------:R-:W1:Y:S01]  /*13ba0*/  LDC R11, c[0x0][0xbe8] ;  /* 0x0002fa00ff0b7b82 */ /* 0x000e620000000800 */
[----:B0-----:R-:W-:Y:S01]  /*13bb0*/  SHF.R.S32.HI R3, RZ, 0x1f, R6 ;  /* 0x0000001fff037819 */ /* 0x001fe20000011406 */
[----:B------:R-:W-:Y:S01]  /*13bc0*/  ULDC.64 UR10, c[0x0][0xaa0] ;  /* 0x0002a800000a7ab9 */ /* 0x000fe20000000a00 */
[----:B------:R-:W-:Y:S01]  /*13bd0*/  R2UR UR15, R222 ;  /* 0x00000000de0f72ca */ /* 0x000fe200000e0000 */
[----:B------:R-:W-:Y:S01]  /*13be0*/  UIMAD.WIDE.U32 UR8, UR4, UR10, URZ ;  /* 0x0000000a040872a5 */ /* 0x000fe2000f8e003f */
[----:B------:R-:W-:Y:S01]  /*13bf0*/  LEA.HI R2, R3, R6, RZ, 0x3 ;  /* 0x0000000603027211 */ /* 0x000fe200078f18ff */
[----:B------:R-:W-:Y:S01]  /*13c00*/  UIMAD UR10, UR21, UR10, URZ ;  /* 0x0000000a150a72a4 */ /* 0x000fe2000f8e023f */
[----:B------:R-:W-:Y:S01]  /*13c10*/  R2UR UR14, R215 ;  /* 0x00000000d70e72ca */ /* 0x000fe200000e0000 */
[----:B------:R-:W-:Y:S01]  /*13c20*/  BSSY B1, `(.L_x_2432) ;  /* 0x000004d000017945 */ /* 0x000fe20003800000 */
[----:B------:R-:W-:Y:S01]  /*13c30*/  LOP3.LUT R5, R2, 0xfffffff8, RZ, 0xc0, !PT ;  /* 0xfffffff802057812 */ /* 0x000fe200078ec0ff */
[----:B------:R-:W-:Y:S01]  /*13c40*/  UIMAD UR10, UR4, UR11, UR10 ;  /* 0x0000000b040a72a4 */ /* 0x000fe2000f8e020a */
[----:B------:R-:W-:-:S03]  /*13c50*/  SHF.R.S32.HI R13, RZ, 0x3, R2 ;  /* 0x00000003ff0d7819 */ /* 0x000fc60000011402 */
[----:B------:R-:W-:Y:S01]  /*13c60*/  IMAD.IADD R8, R6, 0x1, -R5 ;  /* 0x0000000106087824 */ /* 0x000fe200078e0a05 */
[----:B------:R-:W-:-:S03]  /*13c70*/  UIADD3 UR9, UR9, UR10, URZ ;  /* 0x0000000a09097290 */ /* 0x000fc6000fffe03f */
[----:B------:R-:W-:Y:S01]  /*13c80*/  IMAD R2, R8, 0x20, R13 ;  /* 0x0000002008027824 */ /* 0x000fe200078e020d */
[----:B------:R-:W-:Y:S02]  /*13c90*/  ULDC.64 UR10, c[0x0][0xae8] ;  /* 0x0002ba00000a7ab9 */ /* 0x000fe40000000a00 */
[----:B------:R-:W-:Y:S01]  /*13ca0*/  UIMAD.WIDE.U32 UR8, UR15, UR10, UR8 ;  /* 0x0000000a0f0872a5 */ /* 0x000fe2000f8e0008 */
[----:B------:R-:W-:Y:S01]  /*13cb0*/  VIADD R6, R2, UR14 ;  /* 0x0000000e02067c36 */ /* 0x000fe20008000000 */
[----:B-1----:R-:W-:Y:S02]  /*13cc0*/  ISETP.NE.AND P0, PT, R11, 0x1, PT ;  /* 0x000000010b00780c */ /* 0x002fe40003f05270 */
[----:B------:R-:W-:Y:S01]  /*13cd0*/  UIMAD UR9, UR15, UR11, UR9 ;  /* 0x0000000b0f0972a4 */ /* 0x000fe2000f8e0209 */
[----:B------:R-:W-:Y:S02]  /*13ce0*/  IMAD.MOV.U32 R5, RZ, RZ, R6 ;  /* 0x000000ffff057224 */ /* 0x000fe400078e0006 */
[----:B------:R-:W-:-:S02]  /*13cf0*/  ULDC.64 UR10, c[0x0][0xaf0] ;  /* 0x0002bc00000a7ab9 */ /* 0x000fc40000000a00 */
[----:B------:R-:W-:-:S04]  /*13d00*/  UIMAD UR13, UR13, UR10, URZ ;  /* 0x0000000a0d0d72a4 */ /* 0x000fc8000f8e023f */
[----:B------:R-:W-:Y:S02]  /*13d10*/  UIMAD UR4, UR12, UR11, UR13 ;  /* 0x0000000b0c0472a4 */ /* 0x000fe4000f8e020d */
[----:B------:R-:W-:Y:S01]  /*13d20*/  UIMAD.WIDE.U32 UR12, UR12, UR10, UR8 ;  /* 0x0000000a0c0c72a5 */ /* 0x000fe2000f8e0008 */
[----:B------:R-:W0:Y:S02]  /*13d30*/  @P0 LDC R3, c[0x0][0xbec] ;  /* 0x0002fb00ff030b82 */ /* 0x000e240000000800 */
[----:B------:R-:W-:Y:S01]  /*13d40*/  ULDC.64 UR8, c[0x0][0xae0] ;  /* 0x0002b80000087ab9 */ /* 0x000fe20000000a00 */
[----:B------:R-:W-:-:S05]  /*13d50*/  UIADD3 UR4, UR13, UR4, URZ ;  /* 0x000000040d047290 */ /* 0x000fca000fffe03f */
[----:B------:R-:W1:Y:S01]  /*13d60*/  @P0 LDC R7, c[0x0][0xbf0] ;  /* 0x0002fc00ff070b82 */ /* 0x000e620000000800 */
[----:B0-----:R-:W-:-:S04]  /*13d70*/  @P0 IMAD.HI.U32 R2, R6, R3, RZ ;  /* 0x0000000306020227 */ /* 0x001fc800078e00ff */
[----:B------:R-:W-:Y:S02]  /*13d80*/  IMAD.U32 R3, RZ, RZ, UR13 ;  /* 0x0000000dff037e24 */ /* 0x000fe4000f8e00ff */
[----:B------:R-:W-:Y:S01]  /*13d90*/  IMAD.U32 R3, RZ, RZ, UR4 ;  /* 0x00000004ff037e24 */ /* 0x000fe2000f8e00ff */
[----:B-1----:R-:W-:Y:S01]  /*13da0*/  @P0 SHF.R.U32.HI R5, RZ, R7, R2 ;  /* 0x00000007ff050219 */ /* 0x002fe20000011602 */
[----:B------:R-:W-:-:S03]  /*13db0*/  IMAD.U32 R2, RZ, RZ, UR12 ;  /* 0x0000000cff027e24 */ /* 0x000fc6000f8e00ff */
[--C-:B------:R-:W-:Y:S01]  /*13dc0*/  SHF.R.S32.HI R4, RZ, 0x1f, R5.reuse ;  /* 0x0000001fff047819 */ /* 0x100fe20000011405 */
[----:B------:R-:W-:Y:S02]  /*13dd0*/  IMAD.MOV R7, RZ, RZ, -R5 ;  /* 0x000000ffff077224 */ /* 0x000fe400078e0a05 */
[----:B------:R-:W-:-:S04]  /*13de0*/  IMAD.WIDE.U32 R2, R5, UR8, R2 ;  /* 0x0000000805027c25 */ /* 0x000fc8000f8e0002 */
[----:B------:R-:W-:Y:S02]  /*13df0*/  IMAD R7, R11, R7, R6 ;  /* 0x000000070b077224 */ /* 0x000fe400078e0206 */
[----:B------:R-:W-:Y:S02]  /*13e00*/  IMAD R4, R4, UR8, RZ ;  /* 0x0000000804047c24 */ /* 0x000fe4000f8e02ff */
[----:B------:R-:W-:Y:S02]  /*13e10*/  VIADD R6, R13, UR14 ;  /* 0x0000000e0d067c36 */ /* 0x000fe40008000000 */
[----:B------:R-:W-:Y:S01]  /*13e20*/  IMAD R9, R5, UR9, R4 ;  /* 0x0000000905097c24 */ /* 0x000fe2000f8e0204 */
[----:B------:R-:W-:Y:S01]  /*13e30*/  SHF.R.S32.HI R4, RZ, 0x1f, R7 ;  /* 0x0000001fff047819 */ /* 0x000fe20000011407 */
[----:B------:R-:W-:Y:S01]  /*13e40*/  ULDC.64 UR8, c[0x0][0xad8] ;  /* 0x0002b60000087ab9 */ /* 0x000fe20000000a00 */
[----:B-----5:R-:W-:Y:S02]  /*13e50*/  IMAD R11, R0, R11, RZ ;  /* 0x0000000b000b7224 */ /* 0x020fe400078e02ff */
[----:B------:R-:W-:-:S02]  /*13e60*/  IMAD.IADD R3, R3, 0x1, R9 ;  /* 0x0000000103037824 */ /* 0x000fc400078e0209 */
[----:B------:R-:W-:Y:S02]  /*13e70*/  IMAD R4, R4, UR8, RZ ;  /* 0x0000000804047c24 */ /* 0x000fe4000f8e02ff */
[----:B------:R-:W-:-:S04]  /*13e80*/  IMAD.WIDE.U32 R2, R7, UR8, R2 ;  /* 0x0000000807027c25 */ /* 0x000fc8000f8e0002 */
[----:B------:R-:W-:Y:S01]  /*13e90*/  IMAD R5, R7, UR9, R4 ;  /* 0x0000000907057c24 */ /* 0x000fe2000f8e0204 */
[----:B------:R-:W-:Y:S01]  /*13ea0*/  ULDC.64 UR8, c[0x0][0xa80] ;  /* 0x0002a00000087ab9 */ /* 0x000fe20000000a00 */
[----:B------:R-:W-:Y:S01]  /*13eb0*/  VIADD R4, R6, 0x40 ;  /* 0x0000004006047836 */ /* 0x000fe20000000000 */
[----:B------:R-:W-:Y:S01]  /*13ec0*/  SHF.L.U32 R7, R8, 0x3, RZ ;  /* 0x0000000308077819 */ /* 0x000fe200000006ff */
[----:B------:R-:W-:Y:S01]  /*13ed0*/  IMAD.IADD R3, R3, 0x1, R5 ;  /* 0x0000000103037824 */ /* 0x000fe200078e0205 */
[----:B------:R-:W-:Y:S01]  /*13ee0*/  LEA R5, P2, R2, UR8, 0x1 ;  /* 0x0000000802057c11 */ /* 0x000fe2000f8408ff */
[----:B------:R-:W-:Y:S01]  /*13ef0*/  VIADD R0, R6, 0x20 ;  /* 0x0000002006007836 */ /* 0x000fe20000000000 */
[-C--:B------:R-:W-:Y:S01]  /*13f00*/  ISETP.GE.AND P0, PT, R4, R11.reuse, PT ;  /* 0x0000000b0400720c */ /* 0x080fe20003f06270 */
[C---:B------:R-:W-:Y:S01]  /*13f10*/  VIADD R15, R7.reuse, 0xc0 ;  /* 0x000000c0070f7836 */ /* 0x040fe20000000000 */
[----:B------:R-:W-:Y:S01]  /*13f20*/  LEA.HI.X R4, R2, UR9, R3, 0x1, P2 ;  /* 0x0000000902047c11 */ /* 0x000fe200090f0c03 */
[C---:B------:R-:W-:Y:S01]  /*13f30*/  VIADD R13, R7.reuse, 0x40 ;  /* 0x00000040070d7836 */ /* 0x040fe20000000000 */
[-C--:B------:R-:W-:Y:S01]  /*13f40*/  ISETP.GE.AND P2, PT, R6, R11.reuse, PT ;  /* 0x0000000b0600720c */ /* 0x080fe20003f46270 */
[----:B------:R-:W-:Y:S01]  /*13f50*/  VIADD R9, R7, 0x80 ;  /* 0x0000008007097836 */ /* 0x000fe20000000000 */
[----:B------:R-:W-:Y:S01]  /*13f60*/  ISETP.GE.AND P1, PT, R0, R11, PT ;  /* 0x0000000b0000720c */ /* 0x000fe20003f26270 */
[----:B------:R0:W1:Y:S01]  /*13f70*/  SHFL.IDX PT, R2, R5, RZ, 0x181f ;  /* 0x00181fff05027589 */ /* 0x00006200000e0000 */
[----:B------:R-:W-:-:S02]  /*13f80*/  SHF.R.S32.HI R8, RZ, 0x1f, R7 ;  /* 0x0000001fff087819 */ /* 0x000fc40000011407 */
[----:B------:R-:W-:Y:S01]  /*13f90*/  SHF.R.S32.HI R10, RZ, 0x1f, R15 ;  /* 0x0000001fff0a7819 */ /* 0x000fe2000001140f */
[----:B------:R0:W2:Y:S01]  /*13fa0*/  SHFL.IDX PT, R0, R4, RZ, 0x181f ;  /* 0x00181fff04007589 */ /* 0x0000a200000e0000 */
[----:B------:R-:W-:Y:S02]  /*13fb0*/  SHF.R.S32.HI R12, RZ, 0x1f, R13 ;  /* 0x0000001fff0c7819 */ /* 0x000fe4000001140d */
[----:B------:R-:W-:-:S03]  /*13fc0*/  SHF.R.S32.HI R14, RZ, 0x1f, R9 ;  /* 0x0000001fff0e7819 */ /* 0x000fc60000011409 */
[----:B------:R-:W-:Y:S05]  /*13fd0*/  @P2 BRA `(.L_x_2433) ;  /* 0x0000000000442947 */ /* 0x000fea0003800000 */
        /* <DEDUP_REMOVED lines=17> */
.L_x_2433:
[----:B------:R-:W-:Y:S05]  /*140f0*/  BSYNC B1 ;  /* 0x0000000000017941 */ /* 0x000fea0003800000 */
.L_x_2432:
        /* <DEDUP_REMOVED lines=21> */
.L_x_2435:
[----:B------:R-:W-:Y:S05]  /*14250*/  BSYNC B1 ;  /* 0x0000000000017941 */ /* 0x000fea0003800000 */
.L_x_2434:
        /* <DEDUP_REMOVED lines=21> */
.L_x_2437:
[----:B------:R-:W-:Y:S05]  /*143b0*/  BSYNC B1 ;  /* 0x0000000000017941 */ /* 0x000fea0003800000 */
.L_x_2436:
        /* <DEDUP_REMOVED lines=22> */
.L_x_2426:
[----:B------:R-:W-:Y:S05]  /*14520*/  BSYNC B0 ;  /* 0x0000000000007941 */ /* 0x000fea0003800000 */
.L_x_2416:
[----:B------:R-:W-:Y:S02]  /*14530*/  ULDC UR4, c[0x0][0xc3c] ;  /* 0x00030f0000047ab9 */ /* 0x000fe40000000800 */
[----:B------:R-:W-:-:S06]  /*14540*/  UISETP.GE.AND UP0, UPT, UR7, UR4, UPT ;  /* 0x000000040700728c */ /* 0x000fcc000bf06270 */
[----:B------:R-:W-:-:S13]  /*14550*/  PLOP3.LUT P0, PT, PT, PT, UP0, 0x80, 0x0 ;  /* 0x000000000000781c */ /* 0x000fda0003f0f008 */
[----:B------:R-:W-:Y:S05]  /*14560*/  @!P0 BRA `(.L_x_2438) ;  /* 0xfffffec800c48947 */ /* 0x000fea000383ffff */
[----:B------:R-:W-:Y:S05]  /*14570*/  EXIT ;  /* 0x000000000000794d */ /* 0x000fea0003800000 */
.L_x_2373:
        /* <DEDUP_REMOVED lines=16> */
.L_x_2439:
        /* <DEDUP_REMOVED lines=43> */
.L_x_2443:
        /* <DEDUP_REMOVED lines=35> */
.L_x_2441:
[----:B------:R-:W-:Y:S01]  /*14b60*/  IADD3 R3, -R3, R8, RZ ;  /* 0x0000000803037210 */ /* 0x000fe20007ffe1ff */
[----:B------:R-:W-:-:S04]  /*14b70*/  IMAD.MOV.U32 R16, RZ, RZ, RZ ;  /* 0x000000ffff107224 */ /* 0x000fc800078e00ff */
        /* <DEDUP_REMOVED lines=11> */
.L_x_2444:
        /* <DEDUP_REMOVED lines=55> */
[----:B------:R-:W-:-:S04]  /*14fa0*/  @!P1 LOP3.LUT R2, RZ, R9, RZ, 0x33, !PT ;  /* 0x00000009ff029212 */ /* 0x000fc800078e33ff */
[----:B------:R-:W-:-:S05]  /*14fb0*/  IADD3 R18, -R2, RZ, RZ ;  /* 0x000000ff02127210 */ /* 0x000fca0007ffe1ff */
[C---:B------:R-:W-:Y:S02]  /*14fc0*/  IMAD R18, R9.reuse, R18, R10 ;  /* 0x0000001209127224 */ /* 0x040fe400078e020a */
[----:B------:R-:W-:Y:S02]  /*14fd0*/  IMAD R9, R9, 0x1000000, R2 ;  /* 0x0100000009097824 */ /* 0x000fe400078e0202 */
[----:B------:R-:W-:Y:S02]  /*14fe0*/  IMAD R2, R6, R3, R5 ;  /* 0x0000000306027224 */ /* 0x000fe400078e0205 */
[----:B------:R-:W-:Y:S01]  /*14ff0*/  IMAD R18, R18, 0x10000, R9 ;  /* 0x0001000012127824 */ /* 0x000fe200078e0209 */
[----:B------:R-:W-:Y:S06]  /*15000*/  BRA `(.L_x_2446) ;  /* 0x0000000000f47947 */ /* 0x000fec0003800000 */
.L_x_2445:
        /* <DEDUP_REMOVED lines=34> */
[-C--:B------:R-:W-:Y:S02]  /*15230*/  IABS R10, R13.reuse ;  /* 0x0000000d000a7213 */ /* 0x080fe40000000000 */
[----:B------:R-:W-:Y:S02]  /*15240*/  IABS R12, R13 ;  /* 0x0000000d000c7213 */ /* 0x000fe40000000000 */
[----:B------:R-:W0:Y:S01]  /*15250*/  I2F.RP R8, R10 ;  /* 0x0000000a00087306 */ /* 0x000e220000209400 */
[----:B------:R-:W-:-:S07]  /*15260*/  IADD3 R18, -R13, RZ, RZ ;  /* 0x000000ff0d127210 */ /* 0x000fce0007ffe1ff */
        /* <DEDUP_REMOVED lines=23> */
.L_x_2446:
[----:B------:R-:W-:-:S05]  /*153e0*/  LOP3.LUT R17, RZ, R2, RZ, 0x33, !PT ;  /* 0x00000002ff117212 */ /* 0x000fca00078e33ff */
[----:B------:R-:W-:Y:S01]  /*153f0*/  IMAD.IADD R17, R6, 0x1, R17 ;  /* 0x0000000106117824 */ /* 0x000fe200078e0211 */
[----:B------:R-:W-:Y:S06]  /*15400*/  BRA `(.L_x_2447) ;  /* 0x0000000000147947 */ /* 0x000fec0003800000 */
.L_x_2442:
[----:B------:R-:W-:Y:S01]  /*15410*/  ULDC UR4, c[0x0][0xc3c] ;  /* 0x00030f0000047ab9 */ /* 0x000fe20000000800 */
[----:B------:R-:W-:Y:S02]  /*15420*/  IMAD.MOV.U32 R17, RZ, RZ, RZ ;  /* 0x000000ffff117224 */ /* 0x000fe400078e00ff */
[----:B------:R-:W-:Y:S02]  /*15430*/  IMAD.U32 R16, RZ, RZ, UR6 ;  /* 0x00000006ff107e24 */ /* 0x000fe4000f8e00ff */
[----:B------:R-:W-:Y:S02]  /*15440*/  IMAD.MOV.U32 R18, RZ, RZ, RZ ;  /* 0x000000ffff127224 */ /* 0x000fe400078e00ff */
[----:B------:R-:W-:-:S07]  /*15450*/  IMAD.U32 R19, RZ, RZ, UR4 ;  /* 0x00000004ff137e24 */ /* 0x000fce000f8e00ff */
.L_x_2447:
[----:B------:R-:W-:-:S13]  /*15460*/  ISETP.NE.AND P0, PT, R7, RZ, PT ;  /* 0x000000ff0700720c */ /* 0x000fda0003f05270 */
[----:B------:R-:W0:Y:S01]  /*15470*/  @!P0 S2R R3, SR_CgaCtaId ;  /* 0x0000000000038919 */ /* 0x000e220000008800 */
[----:B------:R-:W-:-:S04]  /*15480*/  @!P0 MOV R2, 0x400 ;  /* 0x0000040000028802 */ /* 0x000fc80000000f00 */
[----:B0-----:R-:W-:-:S05]  /*15490*/  @!P0 LEA R2, R3, R2, 0x18 ;  /* 0x0000000203028211 */ /* 0x001fca00078ec0ff */
[----:B------:R1:W-:Y:S01]  /*154a0*/  @!P0 STS.128 [R2+0x388d0], R16 ;  /* 0x0388d01002008388 */ /* 0x0003e20000000c00 */
[----:B------:R-:W-:Y:S06]  /*154b0*/  BAR.ARV 0x5, 0x180 ;  /* 0x0146000000007b1d */ /* 0x000fec0000002000 */
.L_x_2440:
        /* <DEDUP_REMOVED lines=8> */
[----:B------:R-:W-:Y:S01]  /*15540*/  IMAD.SHL.U32 R32, R0, 0x8, RZ ;  /* 0x0000000800207824 */ /* 0x000fe200078e00ff */
[----:B------:R-:W-:Y:S01]  /*15550*/  BSSY B8, `(.L_x_2448) ;  /* 0x0000517000087945 */ /* 0x000fe20003800000 */
[----:B------:R1:W-:Y:S01]  /*15560*/  STL [R1+0x24], RZ ;  /* 0x000024ff01007387 */ /* 0x0003e20000100800 */
[----:B------:R-:W-:Y:S01]  /*15570*/  IMAD.MOV.U32 R28, RZ, RZ, 0x1 ;  /* 0x00000001ff1c7424 */ /* 0x000fe200078e00ff */
[----:B------:R-:W-:Y:S01]  /*15580*/  ULDC UR37, c[0x0][0xc] ;  /* 0x0000030000257ab9 */ /* 0x000fe20000000800 */
[----:B------:R-:W-:Y:S01]  /*15590*/  LOP3.LUT R3, R32, 0x1f8, RZ, 0xc0, !PT ;  /* 0x000001f820037812 */ /* 0x000fe200078ec0ff */
[----:B------:R-:W-:-:S03]  /*155a0*/  IMAD.MOV.U32 R27, RZ, RZ, RZ ;  /* 0x000000ffff1b7224 */ /* 0x000fc600078e00ff */
        /* <DEDUP_REMOVED lines=16> */
.L_x_2515:
[----:B0-----:R-:W0:Y:S02]  /*156b0*/  LDC.64 R2, c[0x0][0xc88] ;  /* 0x00032200ff027b82 */ /* 0x001e240000000a00 */
[----:B0-----:R-:W-:-:S05]  /*156c0*/  IMAD.WIDE R2, R19, 0x4, R2 ;  /* 0x0000000413027825 */ /* 0x001fca00078e0202 */
[----:B------:R-:W2:Y:S01]  /*156d0*/  LDG.E R29, desc[UR38][R2.64] ;  /* 0x00000026021d7981 */ /* 0x000ea2000c1e1900 */
        /* <DEDUP_REMOVED lines=14> */
[----:B-1----:R1:W2:Y:S01]  /*157c0*/  @P0 LDG.E R6, desc[UR38][R2.64] ;  /* 0x0000002602060981 */ /* 0x0022a2000c1e1900 */
        /* <DEDUP_REMOVED lines=31> */
.L_x_2449:
        /* <DEDUP_REMOVED lines=9> */
.L_x_2450:
        /* <DEDUP_REMOVED lines=9> */
.L_x_2451:
[----:B------:R-:W3:Y:S01]  /*15ae0*/  LDL R5, [R1+0x10] ;  /* 0x0000100001057983 */ /* 0x000ee20000100800 */
[----:B-12---:R-:W1:Y:S01]  /*15af0*/  LDC R2, c[0x0][0x448] ;  /* 0x00011200ff027b82 */ /* 0x006e620000000800 */
[----:B-----5:R-:W-:Y:S01]  /*15b00*/  IMAD.IADD R0, R0, 0x1, -R6 ;  /* 0x0000000100007824 */ /* 0x020fe200078e0a06 */
[----:B------:R-:W-:Y:S01]  /*15b10*/  LOP3.LUT R23, R23, 0xfffffeff, RZ, 0xc0, !PT ;  /* 0xfffffeff17177812 */ /* 0x000fe200078ec0ff */
[----:B------:R-:W-:Y:S03]  /*15b20*/  BSSY B0, `(.L_x_2452) ;  /* 0x0000039000007945 */ /* 0x000fe60003800000 */
[----:B------:R2:W-:Y:S01]  /*15b30*/  STL [R1], R0 ;  /* 0x0000000001007387 */ /* 0x0005e20000100800 */
[----:B-1----:R-:W-:Y:S01]  /*15b40*/  ISETP.NE.AND P0, PT, R2, 0x1, PT ;  /* 0x000000010200780c */ /* 0x002fe20003f05270 */
[----:B------:R-:W-:-:S05]  /*15b50*/  IMAD.SHL.U32 R2, R17, 0x80, RZ ;  /* 0x0000008011027824 */ /* 0x000fca00078e00ff */
[----:B------:R-:W-:-:S07]  /*15b60*/  IADD3 R2, R2, 0x7f, RZ ;  /* 0x0000007f02027810 */ /* 0x000fce0007ffe0ff */
[----:B------:R-:W1:Y:S01]  /*15b70*/  @P0 LDC R3, c[0x0][0x44c] ;  /* 0x00011300ff030b82 */ /* 0x000e620000000800 */
[----:B------:R-:W-:-:S07]  /*15b80*/  @P0 LOP3.LUT R23, R23, 0x100, RZ, 0xfc, !PT ;  /* 0x0000010017170812 */ /* 0x000fce00078efcff */
[----:B0-----:R-:W0:Y:S01]  /*15b90*/  @P0 LDC R4, c[0x0][0x450] ;  /* 0x00011400ff040b82 */ /* 0x001e220000000800 */
[----:B-1----:R-:W-:-:S05]  /*15ba0*/  @P0 IMAD.HI.U32 R3, R2, R3, RZ ;  /* 0x0000000302030227 */ /* 0x002fca00078e00ff */
[----:B0-----:R-:W-:Y:S02]  /*15bb0*/  @P0 SHF.R.U32.HI R2, RZ, R4, R3 ;  /* 0x00000004ff020219 */ /* 0x001fe40000011603 */
[C---:B---3--:R-:W-:Y:S01]  /*15bc0*/  IADD3 R3, R0.reuse, 0x50, -R5 ;  /* 0x0000005000037810 */ /* 0x048fe20007ffe805 */
[----:B--2---:R-:W-:-:S04]  /*15bd0*/  VIADD R0, R0, 0x4f ;  /* 0x0000004f00007836 */ /* 0x004fc80000000000 */
[----:B------:R-:W-:-:S04]  /*15be0*/  IMAD.HI R0, R0, 0x66666667, RZ ;  /* 0x6666666700007827 */ /* 0x000fc800078e02ff */
[----:B------:R-:W-:Y:S01]  /*15bf0*/  IMAD.IADD R2, R3, 0x1, R2 ;  /* 0x0000000103027824 */ /* 0x000fe200078e0202 */
[----:B------:R-:W-:-:S03]  /*15c00*/  SHF.R.U32.HI R3, RZ, 0x1f, R0 ;  /* 0x0000001fff037819 */ /* 0x000fc60000011600 */
[----:B------:R-:W-:Y:S01]  /*15c10*/  IMAD.HI R2, R2, 0x66666667, RZ ;  /* 0x6666666702027827 */ /* 0x000fe200078e02ff */
[----:B------:R-:W-:-:S04]  /*15c20*/  LEA.HI.SX32 R0, R0, R3, 0x1b ;  /* 0x0000000300007211 */ /* 0x000fc800078fdaff */
[----:B------:R-:W-:-:S04]  /*15c30*/  SHF.R.U32.HI R3, RZ, 0x1f, R2 ;  /* 0x0000001fff037819 */ /* 0x000fc80000011602 */
[----:B------:R-:W-:Y:S02]  /*15c40*/  LEA.HI.SX32 R3, R2, R3, 0x1b ;  /* 0x0000000302037211 */ /* 0x000fe400078fdaff */
[----:B------:R-:W-:Y:S02]  /*15c50*/  LOP3.LUT R2, R18, 0xff000000, RZ, 0xc0, !PT ;  /* 0xff00000012027812 */ /* 0x000fe400078ec0ff */
[----:B------:R-:W-:Y:S02]  /*15c60*/  VIMNMX R0, R0, R3, PT ;  /* 0x0000000300007248 */ /* 0x000fe40003fe0100 */
[----:B------:R-:W-:Y:S02]  /*15c70*/  SHF.R.U32.HI R2, RZ, 0x8, R2 ;  /* 0x00000008ff027819 */ /* 0x000fe40000011602 */
[----:B------:R-:W-:Y:S02]  /*15c80*/  ISETP.GE.AND P0, PT, R0, 0x1, PT ;  /* 0x000000010000780c */ /* 0x000fe40003f06270 */
[----:B------:R-:W-:-:S04]  /*15c90*/  LOP3.LUT R3, R18, 0xff0000, RZ, 0xc0, !PT ;  /* 0x00ff000012037812 */ /* 0x000fc800078ec0ff */
[----:B------:R-:W-:Y:S01]  /*15ca0*/  LEA.HI R2, R3, R2, RZ, 0x10 ;  /* 0x0000000203027211 */ /* 0x000fe200078f80ff */
[----:B------:R-:W-:-:S03]  /*15cb0*/  IMAD.MOV.U32 R3, RZ, RZ, RZ ;  /* 0x000000ffff037224 */ /* 0x000fc600078e00ff */
[----:B------:R-:W-:-:S03]  /*15cc0*/  LOP3.LUT R4, R2, 0xff, RZ, 0xc0, !PT ;  /* 0x000000ff02047812 */ /* 0x000fc600078ec0ff */
[----:B------:R-:W-:Y:S05]  /*15cd0*/  @!P0 BRA `(.L_x_2453) ;  /* 0x0000000000748947 */ /* 0x000fea0003800000 */
        /* <DEDUP_REMOVED lines=10> */
[----:B------:R-:W0:Y:S02]  /*15d80*/  F2I.FTZ.U32.TRUNC.NTZ R3, R10 ;  /* 0x0000000a00037305 */ /* 0x000e24000021f000 */
[----:B0-----:R-:W-:-:S04]  /*15d90*/  IMAD.MOV R2, RZ, RZ, -R3 ;  /* 0x000000ffff027224 */ /* 0x001fc800078e0a03 */
[----:B------:R-:W-:Y:S02]  /*15da0*/  IMAD R8, R2, R7, RZ ;  /* 0x0000000702087224 */ /* 0x000fe400078e02ff */
[----:B------:R-:W-:-:S04]  /*15db0*/  IMAD.MOV.U32 R2, RZ, RZ, RZ ;  /* 0x000000ffff027224 */ /* 0x000fc800078e00ff */
        /* <DEDUP_REMOVED lines=12> */
[----:B------:R-:W-:-:S04]  /*15e80*/  IMAD.MOV.U32 R3, RZ, RZ, R8 ;  /* 0x000000ffff037224 */ /* 0x000fc800078e0008 */
[----:B------:R-:W-:Y:S01]  /*15e90*/  @!P2 IMAD.MOV R3, RZ, RZ, -R3 ;  /* 0x000000ffff03a224 */ /* 0x000fe200078e0a03 */
[----:B------:R-:W-:-:S07]  /*15ea0*/  @!P1 LOP3.LUT R3, RZ, R5, RZ, 0x33, !PT ;  /* 0x00000005ff039212 */ /* 0x000fce00078e33ff */
.L_x_2453:
[----:B------:R-:W-:Y:S05]  /*15eb0*/  BSYNC B0 ;  /* 0x0000000000007941 */ /* 0x000fea0003800000 */
.L_x_2452:
        /* <DEDUP_REMOVED lines=24> */
.L_x_2455:
        /* <DEDUP_REMOVED lines=20> */
.L_x_2458:
[----:B------:R-:W-:Y:S05]  /*16180*/  BSYNC B6 ;  /* 0x0000000000067941 */ /* 0x000fea0003800000 */
.L_x_2457:
        /* <DEDUP_REMOVED lines=20> */
.L_x_2461:
        /* <DEDUP_REMOVED lines=15> */
.L_x_2460:
[----:B------:R-:W-:Y:S05]  /*163c0*/  BSYNC B6 ;  /* 0x0000000000067941 */ /* 0x000fea0003800000 */
.L_x_2459:
[----:B------:R-:W-:Y:S01]  /*163d0*/  ULDC.64 UR4, c[0x0][0x9f8] ;  /* 0x00027e0000047ab9 */ /* 0x000fe20000000a00 */
[----:B------:R-:W0:Y:S01]  /*163e0*/  LDC R9, c[0x0][0x430] ;  /* 0x00010c00ff097b82 */ /* 0x000e220000000800 */
[----:B------:R-:W-:-:S04]  /*163f0*/  ISETP.NE.U32.AND P0, PT, RZ, UR4, PT ;  /* 0x00000004ff007c0c */ /* 0x000fc8000bf05070 */
[----:B------:R-:W-:-:S13]  /*16400*/  ISETP.NE.AND.EX P0, PT, RZ, UR5, PT, P0 ;  /* 0x00000005ff007c0c */ /* 0x000fda000bf05300 */
[----:B------:R-:W-:Y:S01]  /*16410*/  @P0 IADD3 R24, P1, R24, UR4, RZ ;  /* 0x0000000418180c10 */ /* 0x000fe2000ff3e0ff */
[----:B------:R-:W-:-:S03]  /*16420*/  ULDC UR4, c[0x0][0x2f4] ;  /* 0x0000bd0000047ab9 */ /* 0x000fc60000000800 */
[----:B------:R-:W-:-:S05]  /*16430*/  @P0 IADD3.X R25, R25, UR5, RZ, P1, !PT ;  /* 0x0000000519190c10 */ /* 0x000fca0008ffe4ff */
[----:B------:R1:W5:Y:S01]  /*16440*/  @P0 LDG.E R30, desc[UR38][R24.64] ;  /* 0x00000026181e0981 */ /* 0x000362000c1e1900 */
[----:B------:R-:W-:Y:S01]  /*16450*/  ISETP.GE.AND P0, PT, R32, UR4, PT ;  /* 0x0000000420007c0c */ /* 0x000fe2000bf06270 */
[----:B------:R-:W-:Y:S01]  /*16460*/  UMOV UR5, 0xffffffff ;  /* 0xffffffff00057882 */ /* 0x000fe20000000000 */
[----:B------:R-:W-:Y:S02]  /*16470*/  ISETP.GE.AND P2, PT, R37, UR4, PT ;  /* 0x0000000425007c0c */ /* 0x000fe4000bf46270 */
[----:B------:R-:W-:Y:S02]  /*16480*/  LOP3.LUT R23, R23, 0xffffffef, RZ, 0xc0, !PT ;  /* 0xffffffef17177812 */ /* 0x000fe400078ec0ff */
[----:B------:R-:W-:-:S07]  /*16490*/  ISETP.GE.AND P1, PT, R36, UR4, PT ;  /* 0x0000000424007c0c */ /* 0x000fce000bf26270 */
        /* <DEDUP_REMOVED lines=8> */
[----:B01----:R-:W-:Y:S06]  /*16520*/  BRA.DIV UR5, `(.L_x_2462) ;  /* 0x0000004a05007947 */ /* 0x003fec000b800000 */
.L_x_2532:
[----:B------:R-:W2:Y:S04]  /*16530*/  LDL R0, [R1+0x20] ;  /* 0x0000200001007983 */ /* 0x000ea80000100800 */
[----:B------:R-:W3:Y:S04]  /*16540*/  LDL R5, [R1] ;  /* 0x0000000001057983 */ /* 0x000ee80000100800 */
[----:B------:R-:W4:Y:S01]  /*16550*/  LDL R2, [R1+0x8] ;  /* 0x0000080001027983 */ /* 0x000f220000100800 */
[----:B------:R-:W0:Y:S01]  /*16560*/  S2R R3, SR_TID.X ;  /* 0x0000000000037919 */ /* 0x000e220000002100 */
[----:B------:R-:W1:Y:S01]  /*16570*/  S2R R8, SR_TID.X ;  /* 0x0000000000087919 */ /* 0x000e620000002100 */
[----:B------:R-:W-:-:S02]  /*16580*/  ISETP.NE.AND P1, PT, R9, 0x1, PT ;  /* 0x000000010900780c */ /* 0x000fc40003f25270 */
[----:B0-----:R-:W-:-:S04]  /*16590*/  LOP3.LUT R3, R3, 0x7f, RZ, 0xc0, !PT ;  /* 0x0000007f03037812 */ /* 0x001fc800078ec0ff */
[----:B------:R-:W-:Y:S01]  /*165a0*/  SHF.R.U32.HI R3, RZ, 0x3, R3 ;  /* 0x00000003ff037819 */ /* 0x000fe20000011603 */
[----:B-1----:R-:W-:-:S05]  /*165b0*/  IMAD.SHL.U32 R8, R8, 0x10, RZ ;  /* 0x0000001008087824 */ /* 0x002fca00078e00ff */
[----:B------:R-:W-:Y:S02]  /*165c0*/  LOP3.LUT R8, R3, 0x70, R8, 0xf8, !PT ;  /* 0x0000007003087812 */ /* 0x000fe400078ef808 */
[----:B------:R-:W0:Y:S01]  /*165d0*/  @P1 LDC R3, c[0x0][0x434] ;  /* 0x00010d00ff031b82 */ /* 0x000e220000000800 */
[----:B-----5:R-:W-:Y:S02]  /*165e0*/  SHF.R.S32.HI R10, RZ, 0x1f, R30 ;  /* 0x0000001fff0a7819 */ /* 0x020fe4000001141e */
[----:B------:R-:W-:-:S04]  /*165f0*/  LOP3.LUT R23, R23, 0xffffffbf, RZ, 0xc0, !PT ;  /* 0xffffffbf17177812 */ /* 0x000fc800078ec0ff */
[----:B------:R-:W-:Y:S01]  /*16600*/  @P1 LOP3.LUT R23, R23, 0x40, RZ, 0xfc, !PT ;  /* 0x0000004017171812 */ /* 0x000fe200078efcff */
[----:B------:R1:W-:Y:S03]  /*16610*/  STL [R1+0xc], R10 ;  /* 0x00000c0a01007387 */ /* 0x0003e60000100800 */
[----:B------:R-:W-:Y:S02]  /*16620*/  LOP3.LUT R23, R23, 0xffffffdf, RZ, 0xc0, !PT ;  /* 0xffffffdf17177812 */ /* 0x000fe400078ec0ff */
[----:B------:R-:W-:Y:S02]  /*16630*/  LOP3.LUT R25, R18, 0xffff, RZ, 0xc0, !PT ;  /* 0x0000ffff12197812 */ /* 0x000fe400078ec0ff */
[----:B--2---:R-:W-:Y:S02]  /*16640*/  IADD3 R26, R0, -0x1, RZ ;  /* 0xffffffff001a7810 */ /* 0x004fe40007ffe0ff */
[----:B------:R-:W2:Y:S03]  /*16650*/  @P1 LDC R0, c[0x0][0x438] ;  /* 0x00010e00ff001b82 */ /* 0x000ea60000000800 */
[----:B------:R-:W-:-:S05]  /*16660*/  IMAD R6, R26, 0x50, R8 ;  /* 0x000000501a067824 */ /* 0x000fca00078e0208 */
[C---:B---3--:R-:W-:Y:S01]  /*16670*/  ISETP.GE.AND P0, PT, R6.reuse, R5, PT ;  /* 0x000000050600720c */ /* 0x048fe20003f06270 */
[----:B----4-:R-:W-:-:S03]  /*16680*/  IMAD.IADD R6, R6, 0x1, R2 ;  /* 0x0000000106067824 */ /* 0x010fc600078e0202 */
[----:B------:R-:W-:Y:S01]  /*16690*/  ISETP.GT.U32.OR P0, PT, R8, 0x4f, P0 ;  /* 0x0000004f0800780c */ /* 0x000fe20000704470 */
[----:B0-----:R-:W-:-:S04]  /*166a0*/  @P1 IMAD.HI.U32 R3, R6, R3, RZ ;  /* 0x0000000306031227 */ /* 0x001fc800078e00ff */
[----:B------:R-:W-:Y:S01]  /*166b0*/  IMAD.MOV.U32 R7, RZ, RZ, R6 ;  /* 0x000000ffff077224 */ /* 0x000fe200078e0006 */
[----:B--2---:R-:W-:-:S07]  /*166c0*/  @P1 SHF.R.U32.HI R7, RZ, R0, R3 ;  /* 0x00000000ff071219 */ /* 0x004fce0000011603 */
        /* <DEDUP_REMOVED lines=8> */
[----:B0-----:R-:W-:-:S04]  /*16750*/  @!P0 LEA R2, P1, R4, R2, 0x2 ;  /* 0x0000000204028211 */ /* 0x001fc800078210ff */
[----:B------:R-:W-:Y:S01]  /*16760*/  @!P0 LEA.HI.X R3, R4, R3, R0, 0x2, P1 ;  /* 0x0000000304038211 */ /* 0x000fe200008f1400 */
[----:B------:R-:W-:-:S06]  /*16770*/  IMAD.MOV.U32 R0, RZ, RZ, RZ ;  /* 0x000000ffff007224 */ /* 0x000fcc00078e00ff */
[----:B------:R0:W5:Y:S02]  /*16780*/  @!P0 LDG.E R0, desc[UR38][R2.64] ;  /* 0x0000002602008981 */ /* 0x000164000c1e1900 */
[----:B0-----:R-:W-:-:S05]  /*16790*/  IMAD.U32 R2, RZ, RZ, UR36 ;  /* 0x00000024ff027e24 */ /* 0x001fca000f8e00ff */
[----:B------:R-:W-:Y:S02]  /*167a0*/  ISETP.NE.AND P2, PT, R2, 0x3, PT ;  /* 0x000000030200780c */ /* 0x000fe40003f45270 */
[----:B------:R-:W-:Y:S01]  /*167b0*/  ISETP.GT.U32.AND P0, PT, R8, 0x4f, PT ;  /* 0x0000004f0800780c */ /* 0x000fe20003f04070 */
[----:B------:R-:W-:-:S10]  /*167c0*/  IMAD.MOV R5, RZ, RZ, -R7 ;  /* 0x000000ffff057224 */ /* 0x000fd400078e0a07 */
[----:B------:R-:W-:-:S04]  /*167d0*/  @P2 LOP3.LUT R23, R23, 0x20, RZ, 0xfc, !PT ;  /* 0x0000002017172812 */ /* 0x000fc800078efcff */
[----:B------:R-:W-:Y:S01]  /*167e0*/  LOP3.LUT R23, R23, 0xfffffffe, RZ, 0xc0, !PT ;  /* 0xfffffffe17177812 */ /* 0x000fe200078ec0ff */
[----:B------:R-:W-:-:S03]  /*167f0*/  IMAD R4, R9, R5, R6 ;  /* 0x0000000509047224 */ /* 0x000fc600078e0206 */
[----:B------:R-:W-:Y:S01]  /*16800*/  @P0 LOP3.LUT R23, R23, 0x1, RZ, 0xfc, !PT ;  /* 0x0000000117170812 */ /* 0x000fe200078efcff */
[----:B-1----:R-:W-:Y:S06]  /*16810*/  @!P2 BRA `(.L_x_2463) ;  /* 0x000000000004a947 */ /* 0x002fec0003800000 */
[----:B------:R-:W-:Y:S01]  /*16820*/  BPT.TRAP 0x1 ;  /* 0x000000040000795c */ /* 0x000fe20000300000 */
.L_x_2463:
        /* <DEDUP_REMOVED lines=23> */
.L_x_2533:
[----:B------:R-:W-:Y:S05]  /*169a0*/  BSYNC B0 ;  /* 0x0000000000007941 */ /* 0x000fea0003800000 */
.L_x_2464:
        /* <DEDUP_REMOVED lines=74> */
.L_x_2545:
        /* <DEDUP_REMOVED lines=8> */
[----:B0-----:R-:W-:-:S04]  /*16ed0*/  LEA R2, P0, R32, R0, 0x1 ;  /* 0x0000000020027211 */ /* 0x001fc800078008ff */
[----:B--2---:R-:W-:-:S05]  /*16ee0*/  IADD3.X R3, RZ, R8, RZ, P0, !PT ;  /* 0x00000008ff037210 */ /* 0x004fca00007fe4ff */
[----:B------:R-:W-:Y:S01]  /*16ef0*/  @!PT LDS RZ, [RZ] ;  /* 0x00000000fffff984 */ /* 0x000fe20000000800 */
[----:B------:R-:W-:Y:S01]  /*16f00*/  @!PT LDS RZ, [RZ] ;  /* 0x00000000fffff984 */ /* 0x000fe20000000800 */
[----:B------:R-:W-:Y:S01]  /*16f10*/  @!PT LDS RZ, [RZ] ;  /* 0x00000000fffff984 */ /* 0x000fe20000000800 */
[----:B------:R1:W-:Y:S04]  /*16f20*/  LDGSTS.E.BYPASS.LTC128B.128 [R7+0x26400], desc[UR38][R2.64], !P4 ;  /* 0x2640000002077fae */ /* 0x0003e8000e101d66 */
[----:B------:R1:W-:Y:S04]  /*16f30*/  LDGSTS.E.BYPASS.LTC128B.128 [R7+0x28c00], desc[UR38][R2.64+0x80], !P3 ;  /* 0x28c0008002077fae */ /* 0x0003e8000d901d66 */
[----:B------:R1:W-:Y:S04]  /*16f40*/  LDGSTS.E.BYPASS.LTC128B.128 [R7+0x2b400], desc[UR38][R2.64+0x100], !P2 ;  /* 0x2b40010002077fae */ /* 0x0003e8000d101d66 */
[----:B------:R1:W-:Y:S02]  /*16f50*/  LDGSTS.E.BYPASS.LTC128B.128 [R7+0x2dc00], desc[UR38][R2.64+0x180], !P1 ;  /* 0x2dc0018002077fae */ /* 0x0003e4000c901d66 */
.L_x_2468:
[----:B------:R-:W-:Y:S05]  /*16f60*/  BSYNC B0 ;  /* 0x0000000000007941 */ /* 0x000fea0003800000 */
.L_x_2467:
[----:B------:R-:W-:Y:S01]  /*16f70*/  NOP ;  /* 0x0000000000007918 */ /* 0x000fe20000000000 */
[----:B------:R-:W-:-:S13]  /*16f80*/  PLOP3.LUT P0, PT, PT, PT, PT, 0x80, 0x0 ;  /* 0x000000000000781c */ /* 0x000fda0003f0f070 */
.L_x_2469:
        /* <DEDUP_REMOVED lines=10> */
.L_x_2470:
        /* <DEDUP_REMOVED lines=23> */
[----:B------:R-:W-:Y:S02]  /*171a0*/  IMAD.U32 R4, RZ, RZ, UR6 ;  /* 0x00000006ff047e24 */ /* 0x000fe4000f8e00ff */
[----:B------:R-:W0:Y:S01]  /*171b0*/  LDC.64 R2, c[0x4][R2] ;  /* 0x0100000002027b82 */ /* 0x000e220000000a00 */
[----:B---3--:R-:W-:Y:S02]  /*171c0*/  IMAD.U32 R5, RZ, RZ, UR7 ;  /* 0x00000007ff057e24 */ /* 0x008fe4000f8e00ff */
[----:B------:R-:W-:Y:S02]  /*171d0*/  IMAD.U32 R6, RZ, RZ, UR8 ;  /* 0x00000008ff067e24 */ /* 0x000fe4000f8e00ff */
[----:B------:R-:W-:-:S02]  /*171e0*/  IMAD.U32 R7, RZ, RZ, UR9 ;  /* 0x00000009ff077e24 */ /* 0x000fc4000f8e00ff */
[----:B------:R-:W-:Y:S02]  /*171f0*/  IMAD.U32 R10, RZ, RZ, UR4 ;  /* 0x00000004ff0a7e24 */ /* 0x000fe4000f8e00ff */
[----:B------:R-:W-:Y:S02]  /*17200*/  IMAD.U32 R11, RZ, RZ, UR5 ;  /* 0x00000005ff0b7e24 */ /* 0x000fe4000f8e00ff */
[----:B--2---:R-:W-:Y:S02]  /*17210*/  IMAD.MOV.U32 R8, RZ, RZ, 0x70 ;  /* 0x00000070ff087424 */ /* 0x004fe400078e00ff */
[----:B------:R-:W-:Y:S02]  /*17220*/  IMAD.MOV.U32 R12, RZ, RZ, 0x1 ;  /* 0x00000001ff0c7424 */ /* 0x000fe400078e00ff */
[----:B------:R-:W-:-:S07]  /*17230*/  IMAD.MOV.U32 R13, RZ, RZ, RZ ;  /* 0x000000ffff0d7224 */ /* 0x000fce00078e00ff */
[----:B------:R-:W-:-:S07]  /*17240*/  LEPC R20, `(.L_x_2472) ;  /* 0x000000001014794e */ /* 0x000fce0000000000 */
[----:B0-----:R-:W-:Y:S05]  /*17250*/  CALL.ABS.NOINC R2 ;  /* 0x0000000002007343 */ /* 0x001fea0003c00000 */
.L_x_2472:
[----:B------:R-:W-:Y:S05]  /*17260*/  BSYNC B6 ;  /* 0x0000000000067941 */ /* 0x000fea0003800000 */
.L_x_2471:
[----:B------:R-:W4:Y:S01]  /*17270*/  LDL.LU R2, [R1+0x28] ;  /* 0x0000280001027983 */ /* 0x000f220000300800 */
[----:B------:R-:W-:Y:S01]  /*17280*/  ULDC.64 UR6, c[0x0][0x2e0] ;  /* 0x0000b80000067ab9 */ /* 0x000fe20000000a00 */
[----:B------:R-:W-:Y:S01]  /*17290*/  IMAD.MOV.U32 R3, RZ, RZ, R35 ;  /* 0x000000ffff037224 */ /* 0x000fe200078e0023 */
[----:B------:R-:W-:Y:S01]  /*172a0*/  ULDC.64 UR4, c[0x0][0x2d8] ;  /* 0x0000b60000047ab9 */ /* 0x000fe20000000a00 */
[----:B------:R-:W2:Y:S04]  /*172b0*/  LDL.LU.64 R20, [R1+0x18] ;  /* 0x0000180001147983 */ /* 0x000ea80000300a00 */
[----:B------:R0:W5:Y:S01]  /*172c0*/  LDL R9, [R1+0x10] ;  /* 0x0000100001097983 */ /* 0x0001620000100800 */
[----:B----4-:R-:W-:Y:S02]  /*172d0*/  IMAD.MOV.U32 R0, RZ, RZ, R2 ;  /* 0x000000ffff007224 */ /* 0x010fe400078e0002 */
[----:B--2---:R-:W-:Y:S01]  /*172e0*/  IMAD.MOV.U32 R2, RZ, RZ, R20 ;  /* 0x000000ffff027224 */ /* 0x004fe200078e0014 */
[----:B------:R-:W1:Y:S01]  /*172f0*/  LDC R21, c[0x0][0x448] ;  /* 0x00011200ff157b82 */ /* 0x000e620000000800 */
[----:B------:R-:W2:Y:S01]  /*17300*/  S2R R20, SR_TID.X ;  /* 0x0000000000147919 */ /* 0x000ea20000002100 */
[----:B------:R-:W-:-:S02]  /*17310*/  IMAD R4, R0, UR6, RZ ;  /* 0x0000000600047c24 */ /* 0x000fc4000f8e02ff */
[----:B------:R-:W-:-:S04]  /*17320*/  IMAD.WIDE.U32 R2, R25, UR4, R2 ;  /* 0x0000000419027c25 */ /* 0x000fc8000f8e0002 */
[----:B------:R-:W-:Y:S01]  /*17330*/  IMAD R3, R25, UR5, R3 ;  /* 0x0000000519037c24 */ /* 0x000fe2000f8e0203 */
[----:B------:R-:W-:Y:S01]  /*17340*/  ULDC.64 UR4, c[0x0][0x2d0] ;  /* 0x0000b40000047ab9 */ /* 0x000fe20000000a00 */
[C---:B------:R-:W-:Y:S02]  /*17350*/  IMAD R4, R29.reuse, UR7, R4 ;  /* 0x000000071d047c24 */ /* 0x040fe4000f8e0204 */
[----:B------:R-:W-:Y:S01]  /*17360*/  IMAD.WIDE.U32 R2, R29, UR6, R2 ;  /* 0x000000061d027c25 */ /* 0x000fe2000f8e0002 */
[----:B-1----:R-:W-:Y:S02]  /*17370*/  ISETP.NE.AND P6, PT, R21, 0x1, PT ;  /* 0x000000011500780c */ /* 0x002fe40003fc5270 */
[----:B--2---:R-:W-:-:S04]  /*17380*/  LOP3.LUT R20, R20, 0x7f, RZ, 0xc0, !PT ;  /* 0x0000007f14147812 */ /* 0x004fc800078ec0ff */
[----:B------:R-:W-:-:S07]  /*17390*/  SHF.R.U32.HI R21, RZ, 0x3, R20 ;  /* 0x00000003ff157819 */ /* 0x000fce0000011614 */
[----:B------:R-:W1:Y:S01]  /*173a0*/  @P6 LDC R7, c[0x0][0x44c] ;  /* 0x00011300ff076b82 */ /* 0x000e620000000800 */
[----:B------:R-:W2:Y:S07]  /*173b0*/  S2R R20, SR_TID.X ;  /* 0x0000000000147919 */ /* 0x000eae0000002100 */
[----:B---3--:R-:W3:Y:S01]  /*173c0*/  @P6 LDC R5, c[0x0][0x450] ;  /* 0x00011400ff056b82 */ /* 0x008ee20000000800 */
[----:B--2---:R-:W-:-:S05]  /*173d0*/  IMAD.SHL.U32 R20, R20, 0x10, RZ ;  /* 0x0000001014147824 */ /* 0x004fca00078e00ff */
[----:B------:R-:W-:-:S05]  /*173e0*/  LOP3.LUT R20, R21, 0x70, R20, 0xf8, !PT ;  /* 0x0000007015147812 */ /* 0x000fca00078ef814 */
[----:B------:R-:W-:-:S04]  /*173f0*/  IMAD R6, R17, 0x80, R20 ;  /* 0x0000008011067824 */ /* 0x000fc800078e0214 */
[----:B-1----:R-:W-:-:S04]  /*17400*/  @P6 IMAD.HI.U32 R7, R6, R7, RZ ;  /* 0x0000000706076227 */ /* 0x002fc800078e00ff */
[----:B------:R-:W-:Y:S01]  /*17410*/  IMAD.MOV.U32 R0, RZ, RZ, R6 ;  /* 0x000000ffff007224 */ /* 0x000fe200078e0006 */
[----:B---3--:R-:W-:Y:S02]  /*17420*/  @P6 SHF.R.U32.HI R0, RZ, R5, R7 ;  /* 0x00000005ff006219 */ /* 0x008fe40000011607 */
[----:B------:R-:W1:Y:S01]  /*17430*/  LDC R5, c[0x0][0x448] ;  /* 0x00011200ff057b82 */ /* 0x000e620000000800 */
[----:B------:R-:W-:Y:S02]  /*17440*/  IMAD.IADD R3, R3, 0x1, R4 ;  /* 0x0000000103037824 */ /* 0x000fe400078e0204 */
[----:B------:R-:W-:Y:S01]  /*17450*/  IMAD.MOV R4, RZ, RZ, -R0 ;  /* 0x000000ffff047224 */ /* 0x000fe200078e0a00 */
[----:B------:R-:W2:Y:S01]  /*17460*/  S2R R20, SR_TID.X ;  /* 0x0000000000147919 */ /* 0x000ea20000002100 */
[----:B------:R-:W-:-:S04]  /*17470*/  IMAD.WIDE.U32 R2, R0, UR4, R2 ;  /* 0x0000000400027c25 */ /* 0x000fc8000f8e0002 */
[----:B-1----:R-:W-:Y:S01]  /*17480*/  IMAD R4, R5, R4, R6 ;  /* 0x0000000405047224 */ /* 0x002fe200078e0206 */
[----:B------:R-:W-:-:S05]  /*17490*/  SHF.R.S32.HI R6, RZ, 0x1f, R0 ;  /* 0x0000001fff067819 */ /* 0x000fca0000011400 */
        /* <DEDUP_REMOVED lines=10> */
[----:B------:R-:W-:Y:S01]  /*17540*/  ULDC UR4, c[0x0][0x2b8] ;  /* 0x0000ae0000047ab9 */ /* 0x000fe20000000800 */
[----:B------:R-:W-:Y:S02]  /*17550*/  IADD3 R3, R3, R0, RZ ;  /* 0x0000000003037210 */ /* 0x000fe40007ffe0ff */
[----:B--2---:R-:W-:Y:S02]  /*17560*/  LOP3.LUT R20, R20, 0x7f, RZ, 0xc0, !PT ;  /* 0x0000007f14147812 */ /* 0x004fe400078ec0ff */
[----:B------:R-:W-:Y:S01]  /*17570*/  LEA.HI.X R0, R2, UR5, R3, 0x1, P0 ;  /* 0x0000000502007c11 */ /* 0x000fe200080f0c03 */
[----:B------:R-:W-:Y:S01]  /*17580*/  UMOV UR5, 0xffffffff ;  /* 0xffffffff00057882 */ /* 0x000fe20000000000 */
[----:B------:R-:W-:-:S02]  /*17590*/  ISETP.GE.AND P4, PT, R32, UR4, PT ;  /* 0x0000000420007c0c */ /* 0x000fc4000bf86270 */
[----:B------:R-:W-:Y:S02]  /*175a0*/  ISETP.GE.AND P3, PT, R37, UR4, PT ;  /* 0x0000000425007c0c */ /* 0x000fe4000bf66270 */
[----:B------:R-:W-:Y:S02]  /*175b0*/  ISETP.GE.AND P2, PT, R36, UR4, PT ;  /* 0x0000000424007c0c */ /* 0x000fe4000bf46270 */
[----:B------:R-:W-:Y:S02]  /*175c0*/  ISETP.GE.AND P1, PT, R34, UR4, PT ;  /* 0x0000000422007c0c */ /* 0x000fe4000bf26270 */
[----:B------:R-:W-:Y:S01]  /*175d0*/  SHF.R.U32.HI R8, RZ, 0x3, R20 ;  /* 0x00000003ff087819 */ /* 0x000fe20000011614 */
[----:B0-----:R-:W-:Y:S10]  /*175e0*/  BRA.DIV UR5, `(.L_x_2473) ;  /* 0x0000003e05dc7947 */ /* 0x001ff4000b800000 */
[----:B------:R-:W0:Y:S01]  /*175f0*/  SHFL.IDX PT, R14, R4, RZ, 0x181f ;  /* 0x00181fff040e7589 */ /* 0x000e2200000e0000 */
[----:B-----5:R-:W-:Y:S02]  /*17600*/  IMAD R5, R9, R5, RZ ;  /* 0x0000000509057224 */ /* 0x020fe400078e02ff */
[----:B------:R-:W-:Y:S01]  /*17610*/  IMAD R17, R17, 0x80, R8 ;  /* 0x0000008011117824 */ /* 0x000fe200078e0208 */
        /* <DEDUP_REMOVED lines=63> */
[----:B-1----:R-:W-:Y:S01]  /*17a10*/  @!P0 IMAD.X R7, RZ, RZ, R2, P5 ;  /* 0x000000ffff078224 */ /* 0x002fe200028e0602 */
[----:B------:R-:W-:Y:S02]  /*17a20*/  @!P0 MOV R2, R14 ;  /* 0x0000000e00028202 */ /* 0x000fe40000000f00 */
[----:B------:R-:W0:Y:S01]  /*17a30*/  SHFL.IDX PT, R14, R4, 0x6, 0x181f ;  /* 0x00d81f00040e7f89 */ /* 0x000e2200000e0000 */
[----:B------:R-:W-:-:S05]  /*17a40*/  @!P0 IMAD.MOV.U32 R3, RZ, RZ, R7 ;  /* 0x000000ffff038224 */ /* 0x000fca00078e0007 */
        /* <DEDUP_REMOVED lines=16> */
.L_x_2562:
        /* <DEDUP_REMOVED lines=13> */
.L_x_2475:
[----:B------:R-:W-:Y:S05]  /*17c20*/  BSYNC B0 ;  /* 0x0000000000007941 */ /* 0x000fea0003800000 */
.L_x_2474:
[----:B------:R-:W-:Y:S01]  /*17c30*/  NOP ;  /* 0x0000000000007918 */ /* 0x000fe20000000000 */
[----:B------:R-:W-:-:S13]  /*17c40*/  PLOP3.LUT P0, PT, PT, PT, PT, 0x80, 0x0 ;  /* 0x000000000000781c */ /* 0x000fda0003f0f070 */
.L_x_2476:
        /* <DEDUP_REMOVED lines=8> */
[----:B--2---:R-:W-:-:S05]  /*17cd0*/  VIADD R3, R3, 0x1 ;  /* 0x0000000103037836 */ /* 0x004fca0000000000 */
[----:B------:R-:W-:Y:S01]  /*17ce0*/  LEA.HI R0, R3, R3, RZ, 0x1 ;  /* 0x0000000303007211 */ /* 0x000fe200078f08ff */
[----:B------:R0:W-:Y:S03]  /*17cf0*/  STL [R1+0x24], R3 ;  /* 0x0000240301007387 */ /* 0x0001e60000100800 */
[----:B------:R-:W-:-:S05]  /*17d00*/  LOP3.LUT R0, R0, 0xfffffffe, RZ, 0xc0, !PT ;  /* 0xfffffffe00007812 */ /* 0x000fca00078ec0ff */
[----:B0-----:R-:W-:Y:S02]  /*17d10*/  IMAD.IADD R3, R3, 0x1, -R0 ;  /* 0x0000000103037824 */ /* 0x001fe400078e0a00 */
[----:B---3--:R-:W-:-:S03]  /*17d20*/  VIADD R0, R2, 0xfffffffe ;  /* 0xfffffffe02007836 */ /* 0x008fc60000000000 */
[----:B------:R-:W-:Y:S01]  /*17d30*/  SHF.L.U32 R3, R3, 0x1f, RZ ;  /* 0x0000001f03037819 */ /* 0x000fe200000006ff */
[----:B------:R-:W-:Y:S01]  /*17d40*/  NOP ;  /* 0x0000000000007918 */ /* 0x000fe20000000000 */
[----:B------:R0:W-:Y:S01]  /*17d50*/  SYNCS.ARRIVE.TRANS64.A1T0 RZ, [R22+URZ+0x38800], RZ ;  /* 0x038800ff16ff79a7 */ /* 0x0001e2000810003f */
[----:B------:R-:W-:Y:S01]  /*17d60*/  BSSY B0, `(.L_x_2477) ;  /* 0x0000003000007945 */ /* 0x000fe20003800000 */
[----:B------:R-:W2:Y:S03]  /*17d70*/  SYNCS.PHASECHK.TRANS64.TRYWAIT P0, [R22+URZ+0x38820], R3 ;  /* 0x03882003160075a7 */ /* 0x000ea6000800017f */
[----:B0-2---:R-:W-:Y:S05]  /*17d80*/  @!P0 BRA `(.L_x_2478) ;  /* 0x0000004000ac8947 */ /* 0x005fea0003800000 */
.L_x_2563:
[----:B------:R-:W-:Y:S05]  /*17d90*/  BSYNC B0 ;  /* 0x0000000000007941 */ /* 0x000fea0003800000 */
.L_x_2477:
        /* <DEDUP_REMOVED lines=12> */
.L_x_2493:
        /* <DEDUP_REMOVED lines=38> */
[----:B------:R-:W-:Y:S02]  /*180c0*/  SEL R27, R27, RZ, P0 ;  /* 0x000000ff1b1b7207 */ /* 0x000fe40000000000 */
[----:B------:R-:W-:Y:S02]  /*180d0*/  MOV R26, R0 ;  /* 0x00000000001a7202 */ /* 0x000fe40000000f00 */
[----:B------:R-:W-:Y:S01]  /*180e0*/  LOP3.LUT R28, R17, R28, RZ, 0x3c, !PT ;  /* 0x0000001c111c7212 */ /* 0x000fe200078e3cff */
[----:B0-----:R-:W-:Y:S06]  /*180f0*/  @!P5 BRA `(.L_x_2481) ;  /* 0x000000000004d947 */ /* 0x001fec0003800000 */
[----:B------:R-:W-:Y:S01]  /*18100*/  BPT.TRAP 0x1 ;  /* 0x000000040000795c */ /* 0x000fe20000300000 */
.L_x_2481:
[----:B------:R-:W-:Y:S01]  /*18110*/  IMAD R6, R27, 0x8, R22 ;  /* 0x000000081b067824 */ /* 0x000fe200078e0216 */
[----:B------:R-:W-:Y:S01]  /*18120*/  SHF.L.U32 R3, R28, 0x1f, RZ ;  /* 0x0000001f1c037819 */ /* 0x000fe200000006ff */
[----:B------:R-:W-:Y:S03]  /*18130*/  BSSY B1, `(.L_x_2482) ;  /* 0x0000003000017945 */ /* 0x000fe60003800000 */
[----:B------:R-:W0:Y:S02]  /*18140*/  SYNCS.PHASECHK.TRANS64.TRYWAIT P0, [R6+URZ+0x38840], R3 ;  /* 0x03884003060075a7 */ /* 0x000e24000800017f */
[----:B0-----:R-:W-:Y:S05]  /*18150*/  @!P0 BRA `(.L_x_2483) ;  /* 0x0000003c00cc8947 */ /* 0x001fea0003800000 */
.L_x_2564:
[----:B------:R-:W-:Y:S05]  /*18160*/  BSYNC B1 ;  /* 0x0000000000017941 */ /* 0x000fea0003800000 */
.L_x_2482:
        /* <DEDUP_REMOVED lines=67> */
.L_x_2576:
        /* <DEDUP_REMOVED lines=17> */
.L_x_2485:
        /* <DEDUP_REMOVED lines=10> */
.L_x_2486:
[----:B------:R2:W-:Y:S01]  /*18750*/  SYNCS.ARRIVE.TRANS64.A1T0 RZ, [R6+URZ+0x38830], RZ ;  /* 0x038830ff06ff79a7 */ /* 0x0005e2000810003f */
[----:B------:R-:W-:Y:S05]  /*18760*/  @!P6 BRA `(.L_x_2487) ;  /* 0x000000000004e947 */ /* 0x000fea0003800000 */
[----:B------:R-:W-:Y:S01]  /*18770*/  BPT.TRAP 0x1 ;  /* 0x000000040000795c */ /* 0x000fe20000300000 */
.L_x_2487:
[----:B-1----:R-:W-:Y:S01]  /*18780*/  SHF.L.U32 R2, R17, 0x1f, RZ ;  /* 0x0000001f11027819 */ /* 0x002fe200000006ff */
[----:B--2---:R-:W-:Y:S01]  /*18790*/  IMAD R6, R7, 0x8, R22 ;  /* 0x0000000807067824 */ /* 0x004fe200078e0216 */
[----:B------:R-:W-:Y:S03]  /*187a0*/  BSSY B1, `(.L_x_2488) ;  /* 0x0000003000017945 */ /* 0x000fe60003800000 */
[----:B------:R-:W1:Y:S02]  /*187b0*/  SYNCS.PHASECHK.TRANS64.TRYWAIT P0, [R6+URZ+0x38860], R2 ;  /* 0x03886002060075a7 */ /* 0x000e64000800017f */
[----:B-1----:R-:W-:Y:S05]  /*187c0*/  @!P0 BRA `(.L_x_2489) ;  /* 0x0000004000088947 */ /* 0x002fea0003800000 */
.L_x_2577:
[----:B------:R-:W-:Y:S05]  /*187d0*/  BSYNC B1 ;  /* 0x0000000000017941 */ /* 0x000fea0003800000 */
.L_x_2488:
        /* <DEDUP_REMOVED lines=60> */
.L_x_2589:
        /* <DEDUP_REMOVED lines=28> */
[----:B------:R-:W-:-:S04]  /*18d60*/  LEA R18, P0, R2, UR6, 0x1 ;  /* 0x0000000602127c11 */ /* 0x000fc8000f8008ff */
[----:B------:R-:W-:Y:S02]  /*18d70*/  LEA.HI.X R24, R2, UR7, R3, 0x1, P0 ;  /* 0x0000000702187c11 */ /* 0x000fe400080f0c03 */
[----:B------:R-:W-:-:S13]  /*18d80*/  PLOP3.LUT P0, PT, PT, PT, PT, 0x80, 0x0 ;  /* 0x000000000000781c */ /* 0x000fda0003f0f070 */
.L_x_2491:
        /* <DEDUP_REMOVED lines=10> */
.L_x_2492:
        /* <DEDUP_REMOVED lines=8> */
.L_x_2480:
[----:B------:R-:W-:Y:S05]  /*18eb0*/  BSYNC B0 ;  /* 0x0000000000007941 */ /* 0x000fea0003800000 */
.L_x_2479:
        /* <DEDUP_REMOVED lines=8> */
[----:B------:R-:W2:Y:S02]  /*18f40*/  FLO.U32 R0, UR4 ;  /* 0x0000000400007d00 */ /* 0x000ea400080e0000 */
[----:B--2---:R-:W-:-:S06]  /*18f50*/  ISETP.EQ.U32.AND P0, PT, R0, R5, PT ;  /* 0x000000050000720c */ /* 0x004fcc0003f02070 */
[----:B------:R-:W0:Y:S07]  /*18f60*/  POPC R5, UR4 ;  /* 0x0000000400057d09 */ /* 0x000e2e0008000000 */
[----:B0-----:R-:W2:Y:S01]  /*18f70*/  @P0 ATOMG.E.ADD.STRONG.GPU PT, R3, desc[UR38][R2.64], R5 ;  /* 0x00000005020309a8 */ /* 0x001ea200081ee1e6 */
[----:B------:R-:W0:Y:S02]  /*18f80*/  S2R R4, SR_LTMASK ;  /* 0x0000000000047919 */ /* 0x000e240000003900 */
[----:B0-----:R-:W-:-:S04]  /*18f90*/  LOP3.LUT R4, R4, UR4, RZ, 0xc0, !PT ;  /* 0x0000000404047c12 */ /* 0x001fc8000f8ec0ff */
[----:B------:R-:W0:Y:S01]  /*18fa0*/  POPC R7, R4 ;  /* 0x0000000400077309 */ /* 0x000e220000000000 */
[----:B--2---:R-:W0:Y:S02]  /*18fb0*/  SHFL.IDX PT, R0, R3, R0, 0x1f ;  /* 0x00001f0003007589 */ /* 0x004e2400000e0000 */
[----:B0-----:R-:W-:-:S07]  /*18fc0*/  IADD3 R16, R0, UR37, R7 ;  /* 0x0000002500107c10 */ /* 0x001fce000fffe007 */
.L_x_2495:
[----:B------:R-:W-:Y:S05]  /*18fd0*/  BSYNC B0 ;  /* 0x0000000000007941 */ /* 0x000fea0003800000 */
.L_x_2494:
[----:B------:R-:W-:-:S13]  /*18fe0*/  LOP3.LUT P0, RZ, R23, 0x20, RZ, 0xc0, !PT ;  /* 0x0000002017ff7812 */ /* 0x000fda000780c0ff */
[----:B------:R-:W-:Y:S05]  /*18ff0*/  @!P0 BRA `(.L_x_2496) ;  /* 0x0000000000048947 */ /* 0x000fea0003800000 */
[----:B------:R-:W-:Y:S01]  /*19000*/  BPT.TRAP 0x1 ;  /* 0x000000040000795c */ /* 0x000fe20000300000 */
.L_x_2496:
[----:B------:R-:W2:Y:S01]  /*19010*/  LDL.LU R0, [R1] ;  /* 0x0000000001007983 */ /* 0x000ea20000300800 */
[----:B------:R-:W-:Y:S01]  /*19020*/  IMAD R4, R27, 0x8, R22 ;  /* 0x000000081b047824 */ /* 0x000fe200078e0216 */
[----:B0-----:R-:W-:Y:S01]  /*19030*/  SHF.L.U32 R3, R28, 0x1f, RZ ;  /* 0x0000001f1c037819 */ /* 0x001fe200000006ff */
[----:B------:R-:W-:Y:S03]  /*19040*/  BSSY B0, `(.L_x_2497) ;  /* 0x0000004000007945 */ /* 0x000fe60003800000 */
[----:B------:R-:W0:Y:S01]  /*19050*/  SYNCS.PHASECHK.TRANS64.TRYWAIT P0, [R4+URZ+0x38860], R3 ;  /* 0x03886003040075a7 */ /* 0x000e22000800017f */
[----:B--2---:R-:W-:Y:S01]  /*19060*/  IMAD R5, R26, -0x50, R0 ;  /* 0xffffffb01a057824 */ /* 0x004fe200078e0200 */
[----:B0-----:R-:W-:Y:S06]  /*19070*/  @!P0 BRA `(.L_x_2498) ;  /* 0x0000003c00c88947 */ /* 0x001fec0003800000 */
.L_x_2590:
[----:B------:R-:W-:Y:S05]  /*19080*/  BSYNC B0 ;  /* 0x0000000000007941 */ /* 0x000fea0003800000 */
.L_x_2497:
        /* <DEDUP_REMOVED lines=64> */
.L_x_2602:
        /* <DEDUP_REMOVED lines=15> */
.L_x_2500:
        /* <DEDUP_REMOVED lines=10> */
.L_x_2501:
[----:B------:R1:W-:Y:S01]  /*19620*/  SYNCS.ARRIVE.TRANS64.A1T0 RZ, [R4+URZ+0x38850], RZ ;  /* 0x038850ff04ff79a7 */ /* 0x0003e2000810003f */
[----:B------:R-:W-:-:S05]  /*19630*/  VIADD R27, R27, 0x1 ;  /* 0x000000011b1b7836 */ /* 0x000fca0000000000 */
[----:B------:R-:W-:-:S04]  /*19640*/  ISETP.NE.AND P0, PT, R27, 0x2, PT ;  /* 0x000000021b00780c */ /* 0x000fc80003f05270 */
[----:B0-----:R-:W-:Y:S02]  /*19650*/  SEL R3, RZ, 0x1, P0 ;  /* 0x00000001ff037807 */ /* 0x001fe40000000000 */
[----:B------:R-:W-:Y:S02]  /*19660*/  SEL R27, R27, RZ, P0 ;  /* 0x000000ff1b1b7207 */ /* 0x000fe40000000000 */
[----:B-1----:R-:W-:-:S07]  /*19670*/  LOP3.LUT R28, R28, R3, RZ, 0x3c, !PT ;  /* 0x000000031c1c7212 */ /* 0x002fce00078e3cff */
.L_x_2456:
[----:B------:R-:W-:Y:S05]  /*19680*/  BSYNC B7 ;  /* 0x0000000000077941 */ /* 0x000fea0003800000 */
.L_x_2454:
        /* <DEDUP_REMOVED lines=8> */
[----:B------:R1:W2:Y:S01]  /*19710*/  LDS.128 R16, [R22+0x388d0] ;  /* 0x0388d00016107984 */ /* 0x0002a20000000c00 */
[----:B------:R-:W-:Y:S06]  /*19720*/  BAR.ARV 0x4, 0x180 ;  /* 0x0106000000007b1d */ /* 0x000fec0000002000 */
[----:B------:R-:W-:Y:S05]  /*19730*/  BRA `(.L_x_2503) ;  /* 0x0000000c00d47947 */ /* 0x000fea0003800000 */
.L_x_2502:
        /* <DEDUP_REMOVED lines=43> */
.L_x_2612:
[----:B------:R-:W-:Y:S02]  /*199f0*/  ULDC UR4, c[0x0][0xc38] ;  /* 0x00030e0000047ab9 */ /* 0x000fe40000000800 */
[----:B------:R-:W-:-:S04]  /*19a00*/  IMAD.U32 R5, RZ, RZ, UR4 ;  /* 0x00000004ff057e24 */ /* 0x000fc8000f8e00ff */
[----:B-1----:R-:W-:-:S04]  /*19a10*/  IMAD R14, R14, R5, RZ ;  /* 0x000000050e0e7224 */ /* 0x002fc800078e02ff */
[----:B------:R-:W-:-:S05]  /*19a20*/  IMAD.IADD R7, R7, 0x1, R14 ;  /* 0x0000000107077824 */ /* 0x000fca00078e020e */
[----:B------:R-:W-:-:S13]  /*19a30*/  ISETP.GT.AND P6, PT, R7, R0, PT ;  /* 0x000000000700720c */ /* 0x000fda0003fc4270 */
[----:B------:R-:W-:Y:S05]  /*19a40*/  @P6 BRA `(.L_x_2505) ;  /* 0x0000000000a46947 */ /* 0x000fea0003800000 */
.L_x_2508:
        /* <DEDUP_REMOVED lines=35> */
.L_x_2620:
[----:B------:R-:W-:Y:S02]  /*19c80*/  ULDC UR4, c[0x0][0xc38] ;  /* 0x00030e0000047ab9 */ /* 0x000fe40000000800 */
[----:B------:R-:W-:-:S04]  /*19c90*/  IMAD.U32 R5, RZ, RZ, UR4 ;  /* 0x00000004ff057e24 */ /* 0x000fc8000f8e00ff */
[----:B-1----:R-:W-:-:S04]  /*19ca0*/  IMAD R14, R14, R5, RZ ;  /* 0x000000050e0e7224 */ /* 0x002fc800078e02ff */
[----:B------:R-:W-:-:S05]  /*19cb0*/  IMAD.IADD R7, R14, 0x1, R7 ;  /* 0x000000010e077824 */ /* 0x000fca00078e0207 */
[----:B------:R-:W-:-:S13]  /*19cc0*/  ISETP.GT.AND P6, PT, R7, R0, PT ;  /* 0x000000000700720c */ /* 0x000fda0003fc4270 */
[----:B------:R-:W-:Y:S05]  /*19cd0*/  @!P6 BRA `(.L_x_2508) ;  /* 0xfffffffc005ce947 */ /* 0x000fea000383ffff */
.L_x_2505:
        /* <DEDUP_REMOVED lines=10> */
.L_x_2625:
[----:B------:R-:W-:-:S13]  /*19d80*/  ISETP.NE.AND P0, PT, R3, RZ, PT ;  /* 0x000000ff0300720c */ /* 0x000fda0003f05270 */
[----:B------:R-:W-:Y:S05]  /*19d90*/  @!P0 BRA `(.L_x_2510) ;  /* 0x0000000000108947 */ /* 0x000fea0003800000 */
[----:B------:R-:W-:Y:S01]  /*19da0*/  UMOV UR4, 0xffffffff ;  /* 0xffffffff00047882 */ /* 0x000fe20000000000 */
[----:B-1----:R-:W-:Y:S02]  /*19db0*/  VIADD R12, R12, 0xffffffff ;  /* 0xffffffff0c0c7836 */ /* 0x002fe40000000000 */
[----:B------:R-:W-:Y:S05]  /*19dc0*/  BRA.DIV UR4, `(.L_x_2511) ;  /* 0x0000004204dc7947 */ /* 0x000fea000b800000 */
[----:B------:R4:W1:Y:S02]  /*19dd0*/  SHFL.IDX PT, R6, R2, R12, 0x1f ;  /* 0x00001f0c02067589 */ /* 0x00086400000e0000 */
.L_x_2510:
        /* <DEDUP_REMOVED lines=13> */
[----:B0-----:R-:W-:Y:S01]  /*19eb0*/  MOV R2, RZ ;  /* 0x000000ff00027202 */ /* 0x001fe20000000f00 */
        /* <DEDUP_REMOVED lines=45> */
.L_x_2512:
        /* <DEDUP_REMOVED lines=60> */
.L_x_2513:
[----:B------:R-:W-:-:S05]  /*1a550*/  LOP3.LUT R2, RZ, R2, RZ, 0x33, !PT ;  /* 0x00000002ff027212 */ /* 0x000fca00078e33ff */
[----:B------:R-:W-:Y:S01]  /*1a560*/  IMAD.IADD R17, R17, 0x1, R2 ;  /* 0x0000000111117824 */ /* 0x000fe200078e0202 */
[----:B------:R-:W-:Y:S06]  /*1a570*/  BRA `(.L_x_2514) ;  /* 0x00000000001c7947 */ /* 0x000fec0003800000 */
.L_x_2506:
[----:B------:R-:W-:Y:S01]  /*1a580*/  UMOV UR4, URZ ;  /* 0x0000003f00047c82 */ /* 0x000fe20008000000 */
[----:B------:R-:W-:Y:S01]  /*1a590*/  UMOV UR5, URZ ;  /* 0x0000003f00057c82 */ /* 0x000fe20008000000 */
[----:B------:R-:W-:Y:S01]  /*1a5a0*/  ULDC UR6, c[0x0][0xc3c] ;  /* 0x00030f0000067ab9 */ /* 0x000fe20000000800 */
[----:B------:R-:W-:Y:S02]  /*1a5b0*/  IMAD.MOV.U32 R16, RZ, RZ, R0 ;  /* 0x000000ffff107224 */ /* 0x000fe400078e0000 */
[----:B------:R-:W-:Y:S02]  /*1a5c0*/  IMAD.U32 R17, RZ, RZ, UR4 ;  /* 0x00000004ff117e24 */ /* 0x000fe4000f8e00ff */
[----:B------:R-:W-:Y:S02]  /*1a5d0*/  IMAD.U32 R18, RZ, RZ, UR5 ;  /* 0x00000005ff127e24 */ /* 0x000fe4000f8e00ff */
[----:B------:R-:W-:-:S07]  /*1a5e0*/  IMAD.U32 R19, RZ, RZ, UR6 ;  /* 0x00000006ff137e24 */ /* 0x000fce000f8e00ff */
.L_x_2514:
        /* <DEDUP_REMOVED lines=10> */
.L_x_2503:
[----:B------:R-:W-:Y:S02]  /*1a690*/  ULDC UR4, c[0x0][0xc3c] ;  /* 0x00030f0000047ab9 */ /* 0x000fe40000000800 */
[----:B--2---:R-:W-:-:S13]  /*1a6a0*/  ISETP.GE.AND P0, PT, R19, UR4, PT ;  /* 0x0000000413007c0c */ /* 0x004fda000bf06270 */
[----:B------:R-:W-:Y:S05]  /*1a6b0*/  @!P0 BRA `(.L_x_2515) ;  /* 0xffffffac00fc8947 */ /* 0x000fea000383ffff */
[----:B------:R-:W-:Y:S05]  /*1a6c0*/  BSYNC B8 ;  /* 0x0000000000087941 */ /* 0x000fea0003800000 */
.L_x_2448:
[----:B------:R-:W2:Y:S01]  /*1a6d0*/  LDL.LU R0, [R1+0x24] ;  /* 0x0000240001007983 */ /* 0x000ea20000300800 */
[----:B------:R-:W-:Y:S01]  /*1a6e0*/  BSSY B0, `(.L_x_2516) ;  /* 0x000000b000007945 */ /* 0x000fe20003800000 */
[----:B------:R-:W3:Y:S01]  /*1a6f0*/  S2R R5, SR_CgaCtaId ;  /* 0x0000000000057919 */ /* 0x000ee20000008800 */
[----:B--2---:R-:W-:-:S05]  /*1a700*/  VIADD R0, R0, 0x1 ;  /* 0x0000000100007836 */ /* 0x004fca0000000000 */
[----:B-1----:R-:W-:-:S04]  /*1a710*/  LEA.HI R2, R0, R0, RZ, 0x1 ;  /* 0x0000000000027211 */ /* 0x002fc800078f08ff */
[----:B------:R-:W-:Y:S02]  /*1a720*/  LOP3.LUT R3, R2, 0xfffffffe, RZ, 0xc0, !PT ;  /* 0xfffffffe02037812 */ /* 0x000fe400078ec0ff */
[----:B------:R-:W-:-:S03]  /*1a730*/  MOV R2, 0x400 ;  /* 0x0000040000027802 */ /* 0x000fc60000000f00 */
[----:B------:R-:W-:Y:S01]  /*1a740*/  IMAD.IADD R0, R0, 0x1, -R3 ;  /* 0x0000000100007824 */ /* 0x000fe200078e0a03 */
[----:B---3--:R-:W-:-:S04]  /*1a750*/  LEA R4, R5, R2, 0x18 ;  /* 0x0000000205047211 */ /* 0x008fc800078ec0ff */
[----:B------:R-:W-:-:S04]  /*1a760*/  SHF.L.U32 R0, R0, 0x1f, RZ ;  /* 0x0000001f00007819 */ /* 0x000fc800000006ff */
[----:B------:R-:W1:Y:S02]  /*1a770*/  SYNCS.PHASECHK.TRANS64.TRYWAIT P0, [R4+URZ+0x38820], R0 ;  /* 0x03882000040075a7 */ /* 0x000e64000800017f */
[----:B-1----:R-:W-:Y:S05]  /*1a780*/  @!P0 BRA `(.L_x_2517) ;  /* 0x0000003800948947 */ /* 0x002fea0003800000 */
.L_x_2628:
[----:B------:R-:W-:Y:S05]  /*1a790*/  BSYNC B0 ;  /* 0x0000000000007941 */ /* 0x000fea0003800000 */
.L_x_2516:
[----:B------:R-:W-:-:S03]  /*1a7a0*/  UMOV UR4, 0xffffffff ;  /* 0xffffffff00047882 */ /* 0x000fc60000000000 */
[----:B------:R-:W-:Y:S05]  /*1a7b0*/  BRA.DIV UR4, `(.L_x_2518) ;  /* 0x0000003a049c7947 */ /* 0x000fea000b800000 */
[----:B-1----:R-:W1:Y:S02]  /*1a7c0*/  S2R R0, SR_TID.X ;  /* 0x0000000000007919 */ /* 0x002e640000002100 */
[----:B-1----:R-:W-:-:S04]  /*1a7d0*/  SHF.R.U32.HI R0, RZ, 0x5, R0 ;  /* 0x00000005ff007819 */ /* 0x002fc80000011600 */
[----:B------:R-:W-:-:S05]  /*1a7e0*/  LOP3.LUT R0, R0, 0x3, RZ, 0xc0, !PT ;  /* 0x0000000300007812 */ /* 0x000fca00078ec0ff */
[----:B------:R1:W2:Y:S02]  /*1a7f0*/  SHFL.IDX PT, R14, R0, RZ, 0x1f ;  /* 0x00001fff000e7589 */ /* 0x0002a400000e0000 */
.L_x_2631:
[----:B--2---:R-:W-:Y:S01]  /*1a800*/  ISETP.NE.AND P0, PT, R14, RZ, PT ;  /* 0x000000ff0e00720c */ /* 0x004fe20003f05270 */
[----:B------:R-:W-:-:S12]  /*1a810*/  BSSY B0, `(.L_x_2519) ;  /* 0x0000026000007945 */ /* 0x000fd80003800000 */
[----:B------:R-:W-:Y:S05]  /*1a820*/  @P0 BRA `(.L_x_2520) ;  /* 0x0000000000900947 */ /* 0x000fea0003800000 */
[----:B------:R-:W-:-:S03]  /*1a830*/  UMOV UR4, 0xffffffff ;  /* 0xffffffff00047882 */ /* 0x000fc60000000000 */
[----:B------:R-:W-:Y:S05]  /*1a840*/  BRA.DIV UR4, `(.L_x_2521) ;  /* 0x0000003a04ac7947 */ /* 0x000fea000b800000 */
[----:B------:R-:W-:-:S13]  /*1a850*/  ELECT P6, URZ, PT ;  /* 0x00000000003f782f */ /* 0x000fda00038c0000 */
.L_x_2634:
[----:B------:R-:W-:Y:S05]  /*1a860*/  @!P6 BRA `(.L_x_2520) ;  /* 0x000000000080e947 */ /* 0x000fea0003800000 */
[----:B-1----:R-:W2:Y:S02]  /*1a870*/  LDL R0, [R1+0x44] ;  /* 0x0000440001007983 */ /* 0x002ea40000100800 */
[----:B--2---:R-:W-:-:S13]  /*1a880*/  R2UR UR4, R0 ;  /* 0x00000000000472ca */ /* 0x004fda00000e0000 */
[----:B------:R-:W-:-:S06]  /*1a890*/  ULOP3.LUT UR4, UR4, 0x2, URZ, 0xfc, !UPT ;  /* 0x0000000204047892 */ /* 0x000fcc000f8efc3f */
[----:B------:R-:W-:-:S04]  /*1a8a0*/  MOV R0, UR4 ;  /* 0x0000000400007c02 */ /* 0x000fc80008000f00 */
[----:B------:R-:W-:-:S13]  /*1a8b0*/  ISETP.NE.AND P0, PT, R0, 0x3, PT ;  /* 0x000000030000780c */ /* 0x000fda0003f05270 */
[----:B------:R-:W-:Y:S05]  /*1a8c0*/  @!P0 BRA `(.L_x_2522) ;  /* 0x0000000000048947 */ /* 0x000fea0003800000 */
[----:B------:R-:W-:Y:S01]  /*1a8d0*/  BPT.TRAP 0x1 ;  /* 0x000000040000795c */ /* 0x000fe20000300000 */
.L_x_2522:
[C---:B------:R-:W-:Y:S01]  /*1a8e0*/  IMAD R5, R27.reuse, 0x8, R4 ;  /* 0x000000081b057824 */ /* 0x040fe200078e0204 */
[----:B------:R-:W-:Y:S01]  /*1a8f0*/  SHF.L.U32 R0, R28, 0x1f, RZ ;  /* 0x0000001f1c007819 */ /* 0x000fe200000006ff */
[----:B------:R-:W-:-:S03]  /*1a900*/  VIADD R27, R27, 0x1 ;  /* 0x000000011b1b7836 */ /* 0x000fc60000000000 */
[----:B------:R-:W1:Y:S02]  /*1a910*/  SYNCS.PHASECHK.TRANS64.TRYWAIT P1, [R5+URZ+0x38840], R0 ;  /* 0x03884000050075a7 */ /* 0x000e64000802017f */
[----:B------:R-:W-:-:S04]  /*1a920*/  ISETP.NE.AND P2, PT, R27, 0x2, PT ;  /* 0x000000021b00780c */ /* 0x000fc80003f45270 */
[----:B------:R-:W-:Y:S01]  /*1a930*/  SEL R3, RZ, 0x1, P2 ;  /* 0x00000001ff037807 */ /* 0x000fe20001000000 */
[----:B-1----:R-:W-:Y:S08]  /*1a940*/  @!P1 BRA `(.L_x_2523) ;  /* 0x00000038008c9947 */ /* 0x002ff00003800000 */
.L_x_2635:
[----:B------:R-:W-:Y:S02]  /*1a950*/  SEL R27, R27, RZ, P2 ;  /* 0x000000ff1b1b7207 */ /* 0x000fe40001000000 */
[----:B------:R-:W-:Y:S01]  /*1a960*/  LOP3.LUT R2, R28, R3, RZ, 0x3c, !PT ;  /* 0x000000031c027212 */ /* 0x000fe200078e3cff */
[----:B------:R-:W-:Y:S06]  /*1a970*/  @!P0 BRA `(.L_x_2524) ;  /* 0x0000000000048947 */ /* 0x000fec0003800000 */
[----:B------:R-:W-:Y:S01]  /*1a980*/  BPT.TRAP 0x1 ;  /* 0x000000040000795c */ /* 0x000fe20000300000 */
.L_x_2524:
[----:B------:R-:W-:Y:S01]  /*1a990*/  IMAD R27, R27, 0x8, R4 ;  /* 0x000000081b1b7824 */ /* 0x000fe200078e0204 */
[----:B------:R-:W-:-:S04]  /*1a9a0*/  SHF.L.U32 R2, R2, 0x1f, RZ ;  /* 0x0000001f02027819 */ /* 0x000fc800000006ff */
[----:B------:R-:W2:Y:S02]  /*1a9b0*/  SYNCS.PHASECHK.TRANS64.TRYWAIT P1, [R27+URZ+0x38840], R2 ;  /* 0x038840021b0075a7 */ /* 0x000ea4000802017f */
[----:B--2---:R-:W-:Y:S05]  /*1a9c0*/  @!P1 BRA `(.L_x_2525) ;  /* 0x0000003800809947 */ /* 0x004fea0003800000 */
.L_x_2636:
[----:B------:R-:W-:Y:S05]  /*1a9d0*/  @!P0 BRA `(.L_x_2526) ;  /* 0x0000000000048947 */ /* 0x000fea0003800000 */
[----:B------:R-:W-:Y:S01]  /*1a9e0*/  BPT.TRAP 0x1 ;  /* 0x000000040000795c */ /* 0x000fe20000300000 */
.L_x_2526:
[----:B------:R-:W3:Y:S02]  /*1a9f0*/  SYNCS.PHASECHK.TRANS64.TRYWAIT P1, [R5+URZ+0x38860], R0 ;  /* 0x03886000050075a7 */ /* 0x000ee4000802017f */
[----:B---3--:R-:W-:Y:S05]  /*1aa00*/  @!P1 BRA `(.L_x_2527) ;  /* 0x0000003800849947 */ /* 0x008fea0003800000 */
.L_x_2637:
[----:B------:R-:W-:Y:S05]  /*1aa10*/  @!P0 BRA `(.L_x_2528) ;  /* 0x0000000000048947 */ /* 0x000fea0003800000 */
[----:B------:R-:W-:Y:S01]  /*1aa20*/  BPT.TRAP 0x1 ;  /* 0x000000040000795c */ /* 0x000fe20000300000 */
.L_x_2528:
[----:B----4-:R4:W0:Y:S02]  /*1aa30*/  SYNCS.PHASECHK.TRANS64.TRYWAIT P0, [R27+URZ+0x38860], R2 ;  /* 0x038860021b0075a7 */ /* 0x010824000800017f */
[----:B0-----:R-:W-:Y:S05]  /*1aa40*/  @!P0 NANOSLEEP.SYNCS 0x989680 ;  /* 0x009896800000895d */ /* 0x001fea0003900000 */
[----:B------:R-:W0:Y:S02]  /*1aa50*/  @!P0 SYNCS.PHASECHK.TRANS64 P0, [R27+URZ+0x38860], R2 ;  /* 0x038860021b0085a7 */ /* 0x000e24000800007f */
[----:B0-----:R-:W-:Y:S05]  /*1aa60*/  @!P0 BRA `(.L_x_2528) ;  /* 0xfffffffc00f08947 */ /* 0x001fea000383ffff */
.L_x_2520:
[----:B------:R-:W-:Y:S05]  /*1aa70*/  BSYNC B0 ;  /* 0x0000000000007941 */ /* 0x000fea0003800000 */
.L_x_2519:
[----:B------:R-:W-:Y:S05]  /*1aa80*/  EXIT ;  /* 0x000000000000794d */ /* 0x000fea0003800000 */
.L_x_2381:
[----:B------:R-:W-:-:S13]  /*1aa90*/  R2UR UR4, R16 ;  /* 0x00000000100472ca */ /* 0x000fda00000e0000 */
[----:B0-----:R-:W-:-:S04]  /*1aaa0*/  IMAD.U32 R3, RZ, RZ, UR4 ;  /* 0x00000004ff037e24 */ /* 0x001fc8000f8e00ff */
[----:B------:R0:W1:Y:S03]  /*1aab0*/  SYNCS.PHASECHK.TRANS64.TRYWAIT P1, [R3+URZ+0x38800], R0 ;  /* 0x03880000030075a7 */ /* 0x000066000802017f */
[----:B-1----:R-:W-:Y:S05]  /*1aac0*/  @!P1 NANOSLEEP.SYNCS 0x989680 ;  /* 0x009896800000995d */ /* 0x002fea0003900000 */
[----:B------:R-:W1:Y:S02]  /*1aad0*/  @!P1 SYNCS.PHASECHK.TRANS64 P1, [R3+URZ+0x38800], R0 ;  /* 0x03880000030095a7 */ /* 0x000e64000802007f */
[----:B-1----:R-:W-:Y:S05]  /*1aae0*/  @!P1 BRA `(.L_x_2381) ;  /* 0xfffffffc00e89947 */ /* 0x002fea000383ffff */
[----:B------:R-:W-:Y:S05]  /*1aaf0*/  BRA `(.L_x_2529) ;  /* 0xfffffe7400e07947 */ /* 0x000fea000383ffff */
.L_x_2385:
[----:B-1----:R1:W2:Y:S02]  /*1ab00*/  SYNCS.PHASECHK.TRANS64.TRYWAIT P1, [R0+URZ+0x38830], R3 ;  /* 0x03883003000075a7 */ /* 0x0022a4000802017f */
[----:B--2---:R-:W-:Y:S05]  /*1ab10*/  @!P1 NANOSLEEP.SYNCS 0x989680 ;  /* 0x009896800000995d */ /* 0x004fea0003900000 */
[----:B------:R-:W2:Y:S02]  /*1ab20*/  @!P1 SYNCS.PHASECHK.TRANS64 P1, [R0+URZ+0x38830], R3 ;  /* 0x03883003000095a7 */ /* 0x000ea4000802007f */
[----:B--2---:R-:W-:Y:S05]  /*1ab30*/  @!P1 BRA `(.L_x_2385) ;  /* 0xfffffffc00f09947 */ /* 0x004fea000383ffff */
[----:B------:R-:W-:Y:S05]  /*1ab40*/  BRA `(.L_x_2384) ;  /* 0xfffffe7800047947 */ /* 0x000fea000383ffff */
.L_x_2391:
[----:B-1----:R-:W-:-:S04]  /*1ab50*/  IMAD.U32 R4, RZ, RZ, UR61 ;  /* 0x0000003dff047e24 */ /* 0x002fc8000f8e00ff */
[----:B------:R1:W2:Y:S03]  /*1ab60*/  SYNCS.PHASECHK.TRANS64.TRYWAIT P1, [R4+URZ+0x38830], R3 ;  /* 0x03883003040075a7 */ /* 0x0002a6000802017f */
[----:B--2---:R-:W-:Y:S05]  /*1ab70*/  @!P1 NANOSLEEP.SYNCS 0x989680 ;  /* 0x009896800000995d */ /* 0x004fea0003900000 */
[----:B------:R-:W2:Y:S02]  /*1ab80*/  @!P1 SYNCS.PHASECHK.TRANS64 P1, [R4+URZ+0x38830], R3 ;  /* 0x03883003040095a7 */ /* 0x000ea4000802007f */
[----:B--2---:R-:W-:Y:S05]  /*1ab90*/  @!P1 BRA `(.L_x_2391) ;  /* 0xfffffffc00ec9947 */ /* 0x004fea000383ffff */
[----:B------:R-:W-:Y:S05]  /*1aba0*/  BRA `(.L_x_2390) ;  /* 0xfffffeb800607947 */ /* 0x000fea000383ffff */
.L_x_2395:
[----:B---3--:R-:W-:-:S04]  /*1abb0*/  IMAD.U32 R2, RZ, RZ, UR4 ;  /* 0x00000004ff027e24 */ /* 0x008fc8000f8e00ff */
[----:B------:R3:W4:Y:S03]  /*1abc0*/  SYNCS.PHASECHK.TRANS64.TRYWAIT P1, [R2+URZ+0x38850], R0 ;  /* 0x03885000020075a7 */ /* 0x000726000802017f */
[----:B----4-:R-:W-:Y:S05]  /*1abd0*/  @!P1 NANOSLEEP.SYNCS 0x989680 ;  /* 0x009896800000995d */ /* 0x010fea0003900000 */
[----:B------:R-:W4:Y:S02]  /*1abe0*/  @!P1 SYNCS.PHASECHK.TRANS64 P1, [R2+URZ+0x38850], R0 ;  /* 0x03885000020095a7 */ /* 0x000f24000802007f */
[----:B----4-:R-:W-:Y:S05]  /*1abf0*/  @!P1 BRA `(.L_x_2395) ;  /* 0xfffffffc00ec9947 */ /* 0x010fea000383ffff */
[----:B------:R-:W-:Y:S05]  /*1ac00*/  BRA `(.L_x_2394) ;  /* 0xfffffedc00b47947 */ /* 0x000fea000383ffff */
.L_x_2403:
[----:B-1----:R-:W-:-:S04]  /*1ac10*/  IMAD.U32 R4, RZ, RZ, UR4 ;  /* 0x00000004ff047e24 */ /* 0x002fc8000f8e00ff */
[----:B------:R1:W2:Y:S03]  /*1ac20*/  SYNCS.PHASECHK.TRANS64.TRYWAIT P1, [R4+URZ+0x38830], R3 ;  /* 0x03883003040075a7 */ /* 0x0002a6000802017f */
[----:B--2---:R-:W-:Y:S05]  /*1ac30*/  @!P1 NANOSLEEP.SYNCS 0x989680 ;  /* 0x009896800000995d */ /* 0x004fea0003900000 */
[----:B------:R-:W2:Y:S02]  /*1ac40*/  @!P1 SYNCS.PHASECHK.TRANS64 P1, [R4+URZ+0x38830], R3 ;  /* 0x03883003040095a7 */ /* 0x000ea4000802007f */
[----:B--2---:R-:W-:Y:S05]  /*1ac50*/  @!P1 BRA `(.L_x_2403) ;  /* 0xfffffffc00ec9947 */ /* 0x004fea000383ffff */
[----:B------:R-:W-:Y:S05]  /*1ac60*/  BRA `(.L_x_2402) ;  /* 0xfffffefc00007947 */ /* 0x000fea000383ffff */
.L_x_2407:
[----:B---3--:R-:W-:-:S04]  /*1ac70*/  IMAD.U32 R2, RZ, RZ, UR4 ;  /* 0x00000004ff027e24 */ /* 0x008fc8000f8e00ff */
[----:B------:R3:W4:Y:S03]  /*1ac80*/  SYNCS.PHASECHK.TRANS64.TRYWAIT P1, [R2+URZ+0x38850], R0 ;  /* 0x03885000020075a7 */ /* 0x000726000802017f */
[----:B----4-:R-:W-:Y:S05]  /*1ac90*/  @!P1 NANOSLEEP.SYNCS 0x989680 ;  /* 0x009896800000995d */ /* 0x010fea0003900000 */
[----:B------:R-:W4:Y:S02]  /*1aca0*/  @!P1 SYNCS.PHASECHK.TRANS64 P1, [R2+URZ+0x38850], R0 ;  /* 0x03885000020095a7 */ /* 0x000f24000802007f */
[----:B----4-:R-:W-:Y:S05]  /*1acb0*/  @!P1 BRA `(.L_x_2407) ;  /* 0xfffffffc00ec9947 */ /* 0x010fea000383ffff */
[----:B------:R-:W-:Y:S05]  /*1acc0*/  BRA `(.L_x_2406) ;  /* 0xffffff2000547947 */ /* 0x000fea000383ffff */
.L_x_2414:
[----:B-1----:R-:W-:-:S04]  /*1acd0*/  IMAD.U32 R7, RZ, RZ, UR8 ;  /* 0x00000008ff077e24 */ /* 0x002fc8000f8e00ff */
[----:B------:R1:W2:Y:S03]  /*1ace0*/  SYNCS.PHASECHK.TRANS64.TRYWAIT P1, [R7+URZ+0x38850], R0 ;  /* 0x03885000070075a7 */ /* 0x0002a6000802017f */
[----:B--2---:R-:W-:Y:S05]  /*1acf0*/  @!P1 NANOSLEEP.SYNCS 0x989680 ;  /* 0x009896800000995d */ /* 0x004fea0003900000 */
[----:B------:R-:W2:Y:S02]  /*1ad00*/  @!P1 SYNCS.PHASECHK.TRANS64 P1, [R7+URZ+0x38850], R0 ;  /* 0x03885000070095a7 */ /* 0x000ea4000802007f */
[----:B--2---:R-:W-:Y:S05]  /*1ad10*/  @!P1 BRA `(.L_x_2414) ;  /* 0xfffffffc00ec9947 */ /* 0x004fea000383ffff */
[----:B------:R-:W-:Y:S05]  /*1ad20*/  BRA `(.L_x_2413) ;  /* 0xffffff3c00b47947 */ /* 0x000fea000383ffff */
.L_x_2462:
        /* <DEDUP_REMOVED lines=11> */
.L_x_2531:
[----:B------:R-:W-:Y:S05]  /*1ade0*/  BSYNC B0 ;  /* 0x0000000000007941 */ /* 0x000fea0003800000 */
.L_x_2530:
[----:B------:R-:W-:Y:S05]  /*1adf0*/  BRA `(.L_x_2532) ;  /* 0xffffffb400cc7947 */ /* 0x000fea000383ffff */
.L_x_2465:
[----:B0-----:R0:W1:Y:S02]  /*1ae00*/  SYNCS.PHASECHK.TRANS64.TRYWAIT P0, [R5+URZ+0x38840], R2 ;  /* 0x03884002050075a7 */ /* 0x001064000800017f */
[----:B-1----:R-:W-:Y:S05]  /*1ae10*/  @!P0 NANOSLEEP.SYNCS 0x989680 ;  /* 0x009896800000895d */ /* 0x002fea0003900000 */
[----:B------:R-:W1:Y:S02]  /*1ae20*/  @!P0 SYNCS.PHASECHK.TRANS64 P0, [R5+URZ+0x38840], R2 ;  /* 0x03884002050085a7 */ /* 0x000e64000800007f */
[----:B-1----:R-:W-:Y:S05]  /*1ae30*/  @!P0 BRA `(.L_x_2465) ;  /* 0xfffffffc00f08947 */ /* 0x002fea000383ffff */
[----:B------:R-:W-:Y:S05]  /*1ae40*/  BRA `(.L_x_2533) ;  /* 0xffffffb800d47947 */ /* 0x000fea000383ffff */
.L_x_2466:
        /* <DEDUP_REMOVED lines=8> */
.L_x_2535:
[----:B------:R-:W-:Y:S05]  /*1aed0*/  BSYNC B0 ;  /* 0x0000000000007941 */ /* 0x000fea0003800000 */
.L_x_2534:
[----:B------:R-:W-:Y:S01]  /*1aee0*/  IMAD.MOV.U32 R13, RZ, RZ, R0 ;  /* 0x000000ffff0d7224 */ /* 0x000fe200078e0000 */
[----:B------:R-:W-:Y:S01]  /*1aef0*/  MOV R15, 0xffffffff ;  /* 0xffffffff000f7802 */ /* 0x000fe20000000f00 */
[----:B------:R-:W-:Y:S01]  /*1af00*/  IMAD.MOV.U32 R12, RZ, RZ, RZ ;  /* 0x000000ffff0c7224 */ /* 0x000fe200078e00ff */
[C---:B------:R-:W-:Y:S01]  /*1af10*/  LOP3.LUT P5, RZ, R23.reuse, 0x10, RZ, 0xc0, !PT ;  /* 0x0000001017ff7812 */ /* 0x040fe200078ac0ff */
[----:B------:R-:W-:Y:S01]  /*1af20*/  IMAD.MOV.U32 R11, RZ, RZ, 0x181f ;  /* 0x0000181fff0b7424 */ /* 0x000fe200078e00ff */
[C---:B------:R-:W-:Y:S01]  /*1af30*/  LOP3.LUT P4, RZ, R23.reuse, 0x8, RZ, 0xc0, !PT ;  /* 0x0000000817ff7812 */ /* 0x040fe2000788c0ff */
[----:B------:R-:W-:Y:S01]  /*1af40*/  IMAD.MOV.U32 R2, RZ, RZ, R14 ;  /* 0x000000ffff027224 */ /* 0x000fe200078e000e */
[----:B------:R-:W-:Y:S01]  /*1af50*/  LOP3.LUT P3, RZ, R23, 0x4, RZ, 0xc0, !PT ;  /* 0x0000000417ff7812 */ /* 0x000fe2000786c0ff */
[----:B------:R-:W-:-:S12]  /*1af60*/  @P0 IMAD R9, R7, 0x2, R22 ;  /* 0x0000000207090824 */ /* 0x000fd800078e0216 */
[----:B------:R-:W-:Y:S05]  /*1af70*/  WARPSYNC.COLLECTIVE R15, `(.L_x_2536) ;  /* 0x000000000f087348 */ /* 0x000fea0003c00000 */
[----:B------:R0:W1:Y:S02]  /*1af80*/  SHFL.IDX P6, R14, R13, R12, R11 ;  /* 0x0000000c0d0e7389 */ /* 0x00006400000c000b */
[----:B01----:R-:W-:Y:S01]  /*1af90*/  ENDCOLLECTIVE ;  /* 0x000000000000791b */ /* 0x003fe20003800000 */
.L_x_2536:
[----:B------:R-:W-:Y:S01]  /*1afa0*/  LOP3.LUT P2, RZ, R23, 0x2, RZ, 0xc0, !PT ;  /* 0x0000000217ff7812 */ /* 0x000fe2000784c0ff */
[----:B------:R-:W-:Y:S02]  /*1afb0*/  IMAD.MOV.U32 R13, RZ, RZ, R6 ;  /* 0x000000ffff0d7224 */ /* 0x000fe400078e0006 */
[----:B------:R-:W-:Y:S02]  /*1afc0*/  IMAD.MOV.U32 R12, RZ, RZ, 0x1 ;  /* 0x00000001ff0c7424 */ /* 0x000fe400078e00ff */
[----:B------:R-:W-:-:S08]  /*1afd0*/  IMAD.MOV.U32 R3, RZ, RZ, R14 ;  /* 0x000000ffff037224 */ /* 0x000fd000078e000e */
[----:B------:R-:W-:Y:S05]  /*1afe0*/  WARPSYNC.COLLECTIVE R15, `(.L_x_2537) ;  /* 0x000000000f087348 */ /* 0x000fea0003c00000 */
[----:B------:R0:W1:Y:S02]  /*1aff0*/  SHFL.IDX P6, R14, R13, R12, R11 ;  /* 0x0000000c0d0e7389 */ /* 0x00006400000c000b */
[----:B01----:R-:W-:Y:S01]  /*1b000*/  ENDCOLLECTIVE ;  /* 0x000000000000791b */ /* 0x003fe20003800000 */
.L_x_2537:
        /* <DEDUP_REMOVED lines=10> */
.L_x_2538:
        /* <DEDUP_REMOVED lines=14> */
.L_x_2539:
        /* <DEDUP_REMOVED lines=16> */
.L_x_2540:
[----:B------:R-:W-:Y:S02]  /*1b290*/  @P0 IMAD R9, R7, 0x2, R22 ;  /* 0x0000000207090824 */ /* 0x000fe400078e0216 */
[----:B------:R-:W-:Y:S02]  /*1b2a0*/  IMAD.MOV.U32 R13, RZ, RZ, R6 ;  /* 0x000000ffff0d7224 */ /* 0x000fe400078e0006 */
[----:B------:R-:W-:Y:S02]  /*1b2b0*/  IMAD.MOV.U32 R12, RZ, RZ, 0x3 ;  /* 0x00000003ff0c7424 */ /* 0x000fe400078e00ff */
[----:B------:R-:W-:-:S07]  /*1b2c0*/  IMAD.MOV.U32 R2, RZ, RZ, R14 ;  /* 0x000000ffff027224 */ /* 0x000fce00078e000e */
[----:B------:R-:W-:Y:S05]  /*1b2d0*/  WARPSYNC.COLLECTIVE R15, `(.L_x_2541) ;  /* 0x000000000f087348 */ /* 0x000fea0003c00000 */
[----:B------:R0:W1:Y:S02]  /*1b2e0*/  SHFL.IDX P6, R14, R13, R12, R11 ;  /* 0x0000000c0d0e7389 */ /* 0x00006400000c000b */
[----:B01----:R-:W-:Y:S01]  /*1b2f0*/  ENDCOLLECTIVE ;  /* 0x000000000000791b */ /* 0x003fe20003800000 */
.L_x_2541:
        /* <DEDUP_REMOVED lines=15> */
.L_x_2542:
[----:B------:R-:W-:Y:S02]  /*1b3f0*/  @P0 IMAD R21, R7, 0x2, R22 ;  /* 0x0000000207150824 */ /* 0x000fe400078e0216 */
[----:B------:R-:W-:Y:S02]  /*1b400*/  IMAD.MOV.U32 R13, RZ, RZ, R6 ;  /* 0x000000ffff0d7224 */ /* 0x000fe400078e0006 */
[----:B------:R-:W-:Y:S01]  /*1b410*/  IMAD.MOV.U32 R12, RZ, RZ, 0x4 ;  /* 0x00000004ff0c7424 */ /* 0x000fe200078e00ff */
[----:B------:R-:W-:-:S07]  /*1b420*/  MOV R2, R14 ;  /* 0x0000000e00027202 */ /* 0x000fce0000000f00 */
[----:B------:R-:W-:Y:S05]  /*1b430*/  WARPSYNC.COLLECTIVE R15, `(.L_x_2543) ;  /* 0x000000000f087348 */ /* 0x000fea0003c00000 */
[----:B------:R0:W1:Y:S02]  /*1b440*/  SHFL.IDX P6, R14, R13, R12, R11 ;  /* 0x0000000c0d0e7389 */ /* 0x00006400000c000b */
[----:B01----:R-:W-:Y:S01]  /*1b450*/  ENDCOLLECTIVE ;  /* 0x000000000000791b */ /* 0x003fe20003800000 */
.L_x_2543:
        /* <DEDUP_REMOVED lines=14> */
.L_x_2544:
[----:B------:R-:W-:Y:S01]  /*1b540*/  IMAD.MOV.U32 R0, RZ, RZ, R14 ;  /* 0x000000ffff007224 */ /* 0x000fe200078e000e */
[----:B------:R-:W-:Y:S06]  /*1b550*/  BRA `(.L_x_2545) ;  /* 0xffffffb8003c7947 */ /* 0x000fec000383ffff */
.L_x_2473:
[----:B------:R-:W-:Y:S02]  /*1b560*/  IMAD.MOV.U32 R13, RZ, RZ, R0 ;  /* 0x000000ffff0d7224 */ /* 0x000fe400078e0000 */
[----:B------:R-:W-:Y:S02]  /*1b570*/  IMAD.MOV.U32 R12, RZ, RZ, RZ ;  /* 0x000000ffff0c7224 */ /* 0x000fe400078e00ff */
[----:B------:R-:W-:Y:S02]  /*1b580*/  IMAD.MOV.U32 R11, RZ, RZ, 0x181f ;  /* 0x0000181fff0b7424 */ /* 0x000fe400078e00ff */
[----:B------:R-:W-:Y:S02]  /*1b590*/  IMAD.MOV.U32 R15, RZ, RZ, -0x1 ;  /* 0xffffffffff0f7424 */ /* 0x000fe400078e00ff */
[----:B-----5:R-:W-:Y:S02]  /*1b5a0*/  IMAD R5, R9, R5, RZ ;  /* 0x0000000509057224 */ /* 0x020fe400078e02ff */
[----:B------:R-:W-:-:S07]  /*1b5b0*/  IMAD R17, R17, 0x80, R8 ;  /* 0x0000008011117824 */ /* 0x000fce00078e0208 */
[----:B------:R-:W-:Y:S05]  /*1b5c0*/  WARPSYNC.COLLECTIVE R15, `(.L_x_2546) ;  /* 0x000000000f087348 */ /* 0x000fea0003c00000 */
[----:B------:R0:W1:Y:S02]  /*1b5d0*/  SHFL.IDX P6, R14, R13, R12, R11 ;  /* 0x0000000c0d0e7389 */ /* 0x00006400000c000b */
[----:B01----:R-:W-:Y:S01]  /*1b5e0*/  ENDCOLLECTIVE ;  /* 0x000000000000791b */ /* 0x003fe20003800000 */
.L_x_2546:
[C---:B------:R-:W-:Y:S01]  /*1b5f0*/  VIADD R6, R17.reuse, 0x10 ;  /* 0x0000001011067836 */ /* 0x040fe20000000000 */
[----:B------:R-:W-:Y:S01]  /*1b600*/  ISETP.GE.AND P0, PT, R17, R5, PT ;  /* 0x000000051100720c */ /* 0x000fe20003f06270 */
[----:B------:R-:W-:Y:S02]  /*1b610*/  IMAD.MOV.U32 R13, RZ, RZ, R4 ;  /* 0x000000ffff0d7224 */ /* 0x000fe400078e0004 */
[----:B------:R-:W-:-:S10]  /*1b620*/  IMAD.MOV.U32 R2, RZ, RZ, R14 ;  /* 0x000000ffff027224 */ /* 0x000fd400078e000e */
[----:B------:R-:W-:Y:S05]  /*1b630*/  WARPSYNC.COLLECTIVE R15, `(.L_x_2547) ;  /* 0x000000000f087348 */ /* 0x000fea0003c00000 */
[----:B------:R0:W1:Y:S02]  /*1b640*/  SHFL.IDX P6, R14, R13, R12, R11 ;  /* 0x0000000c0d0e7389 */ /* 0x00006400000c000b */
[----:B01----:R-:W-:Y:S01]  /*1b650*/  ENDCOLLECTIVE ;  /* 0x000000000000791b */ /* 0x003fe20003800000 */
.L_x_2547:
        /* <DEDUP_REMOVED lines=8> */
.L_x_2548:
        /* <DEDUP_REMOVED lines=14> */
.L_x_2549:
[----:B------:R-:W-:Y:S02]  /*1b7c0*/  IMAD.MOV.U32 R13, RZ, RZ, R0 ;  /* 0x000000ffff0d7224 */ /* 0x000fe400078e0000 */
[----:B------:R-:W-:Y:S01]  /*1b7d0*/  IMAD.MOV.U32 R12, RZ, RZ, 0x2 ;  /* 0x00000002ff0c7424 */ /* 0x000fe200078e00ff */
[----:B------:R-:W-:-:S04]  /*1b7e0*/  @!P0 LEA R14, P5, R32, R14, 0x1 ;  /* 0x0000000e200e8211 */ /* 0x000fc800078a08ff */
[----:B------:R-:W-:Y:S01]  /*1b7f0*/  @!P0 IADD3.X R7, RZ, R2, RZ, P5, !PT ;  /* 0x00000002ff078210 */ /* 0x000fe20002ffe4ff */
[----:B------:R-:W-:-:S08]  /*1b800*/  @!P0 IMAD.MOV.U32 R2, RZ, RZ, R14 ;  /* 0x000000ffff028224 */ /* 0x000fd000078e000e */
[----:B------:R-:W-:Y:S05]  /*1b810*/  WARPSYNC.COLLECTIVE R15, `(.L_x_2550) ;  /* 0x000000000f087348 */ /* 0x000fea0003c00000 */
[----:B------:R0:W1:Y:S02]  /*1b820*/  SHFL.IDX P6, R14, R13, R12, R11 ;  /* 0x0000000c0d0e7389 */ /* 0x00006400000c000b */
[----:B01----:R-:W-:Y:S01]  /*1b830*/  ENDCOLLECTIVE ;  /* 0x000000000000791b */ /* 0x003fe20003800000 */
.L_x_2550:
        /* <DEDUP_REMOVED lines=15> */
.L_x_2551:
        /* <DEDUP_REMOVED lines=8> */
.L_x_2552:
        /* <DEDUP_REMOVED lines=15> */
.L_x_2553:
        /* <DEDUP_REMOVED lines=8> */
.L_x_2554:
        /* <DEDUP_REMOVED lines=10> */
[----:B------:R-:W-:Y:S01]  /*1bbc0*/  VIADD R6, R17, 0x50 ;  /* 0x0000005011067836 */ /* 0x000fe20000000000 */
[----:B0-----:R-:W-:-:S11]  /*1bbd0*/  MOV R2, R14 ;  /* 0x0000000e00027202 */ /* 0x001fd60000000f00 */
[----:B------:R-:W-:Y:S05]  /*1bbe0*/  WARPSYNC.COLLECTIVE R15, `(.L_x_2555) ;  /* 0x000000000f087348 */ /* 0x000fea0003c00000 */
[----:B------:R0:W1:Y:S02]  /*1bbf0*/  SHFL.IDX P6, R14, R13, R12, R11 ;  /* 0x0000000c0d0e7389 */ /* 0x00006400000c000b */
[----:B01----:R-:W-:Y:S01]  /*1bc00*/  ENDCOLLECTIVE ;  /* 0x000000000000791b */ /* 0x003fe20003800000 */
.L_x_2555:
        /* <DEDUP_REMOVED lines=8> */
.L_x_2556:
        /* <DEDUP_REMOVED lines=15> */
.L_x_2557:
        /* <DEDUP_REMOVED lines=8> */
.L_x_2558:
        /* <DEDUP_REMOVED lines=14> */
.L_x_2559:
        /* <DEDUP_REMOVED lines=8> */
.L_x_2560:
        /* <DEDUP_REMOVED lines=13> */
.L_x_2561:
[----:B------:R-:W-:Y:S05]  /*1c030*/  BRA `(.L_x_2562) ;  /* 0xffffffb800c47947 */ /* 0x000fea000383ffff */
.L_x_2478:
[----:B0-----:R0:W2:Y:S02]  /*1c040*/  SYNCS.PHASECHK.TRANS64.TRYWAIT P0, [R22+URZ+0x38820], R3 ;  /* 0x03882003160075a7 */ /* 0x0010a4000800017f */
[----:B--2---:R-:W-:Y:S05]  /*1c050*/  @!P0 NANOSLEEP.SYNCS 0x989680 ;  /* 0x009896800000895d */ /* 0x004fea0003900000 */
[----:B------:R-:W2:Y:S02]  /*1c060*/  @!P0 SYNCS.PHASECHK.TRANS64 P0, [R22+URZ+0x38820], R3 ;  /* 0x03882003160085a7 */ /* 0x000ea4000800007f */
[----:B--2---:R-:W-:Y:S05]  /*1c070*/  @!P0 BRA `(.L_x_2478) ;  /* 0xfffffffc00f08947 */ /* 0x004fea000383ffff */
[----:B------:R-:W-:Y:S05]  /*1c080*/  BRA `(.L_x_2563) ;  /* 0xffffffbc00407947 */ /* 0x000fea000383ffff */
.L_x_2483:
[----:B0-----:R0:W1:Y:S02]  /*1c090*/  SYNCS.PHASECHK.TRANS64.TRYWAIT P0, [R6+URZ+0x38840], R3 ;  /* 0x03884003060075a7 */ /* 0x001064000800017f */
[----:B-1----:R-:W-:Y:S05]  /*1c0a0*/  @!P0 NANOSLEEP.SYNCS 0x989680 ;  /* 0x009896800000895d */ /* 0x002fea0003900000 */
[----:B------:R-:W1:Y:S02]  /*1c0b0*/  @!P0 SYNCS.PHASECHK.TRANS64 P0, [R6+URZ+0x38840], R3 ;  /* 0x03884003060085a7 */ /* 0x000e64000800007f */
[----:B-1----:R-:W-:Y:S05]  /*1c0c0*/  @!P0 BRA `(.L_x_2483) ;  /* 0xfffffffc00f08947 */ /* 0x002fea000383ffff */
[----:B------:R-:W-:Y:S05]  /*1c0d0*/  BRA `(.L_x_2564) ;  /* 0xffffffc000207947 */ /* 0x000fea000383ffff */
.L_x_2484:
        /* <DEDUP_REMOVED lines=8> */
.L_x_2566:
[----:B------:R-:W-:Y:S05]  /*1c160*/  BSYNC B1 ;  /* 0x0000000000017941 */ /* 0x000fea0003800000 */
.L_x_2565:
        /* <DEDUP_REMOVED lines=12> */
.L_x_2567:
        /* <DEDUP_REMOVED lines=13> */
.L_x_2568:
        /* <DEDUP_REMOVED lines=14> */
.L_x_2569:
[----:B------:R-:W-:Y:S01]  /*1c3e0*/  MOV R13, R10 ;  /* 0x0000000a000d7202 */ /* 0x000fe20000000f00 */
[----:B------:R-:W-:Y:S02]  /*1c3f0*/  IMAD.MOV.U32 R12, RZ, RZ, 0x2 ;  /* 0x00000002ff0c7424 */ /* 0x000fe400078e00ff */
[----:B------:R-:W-:-:S07]  /*1c400*/  IMAD.MOV.U32 R2, RZ, RZ, R14 ;  /* 0x000000ffff027224 */ /* 0x000fce00078e000e */
[----:B------:R-:W-:Y:S05]  /*1c410*/  WARPSYNC.COLLECTIVE R15, `(.L_x_2570) ;  /* 0x000000000f087348 */ /* 0x000fea0003c00000 */
[----:B------:R0:W1:Y:S02]  /*1c420*/  SHFL.IDX P6, R14, R13, R12, R11 ;  /* 0x0000000c0d0e7389 */ /* 0x00006400000c000b */
[----:B01----:R-:W-:Y:S01]  /*1c430*/  ENDCOLLECTIVE ;  /* 0x000000000000791b */ /* 0x003fe20003800000 */
.L_x_2570:
        /* <DEDUP_REMOVED lines=14> */
.L_x_2571:
[----:B------:R-:W-:Y:S02]  /*1c520*/  IMAD.MOV.U32 R13, RZ, RZ, R10 ;  /* 0x000000ffff0d7224 */ /* 0x000fe400078e000a */
[----:B------:R-:W-:Y:S02]  /*1c530*/  IMAD.MOV.U32 R12, RZ, RZ, 0x3 ;  /* 0x00000003ff0c7424 */ /* 0x000fe400078e00ff */
[----:B------:R-:W-:-:S07]  /*1c540*/  IMAD.MOV.U32 R2, RZ, RZ, R14 ;  /* 0x000000ffff027224 */ /* 0x000fce00078e000e */
[----:B------:R-:W-:Y:S05]  /*1c550*/  WARPSYNC.COLLECTIVE R15, `(.L_x_2572) ;  /* 0x000000000f087348 */ /* 0x000fea0003c00000 */
[----:B------:R0:W1:Y:S02]  /*1c560*/  SHFL.IDX P6, R14, R13, R12, R11 ;  /* 0x0000000c0d0e7389 */ /* 0x00006400000c000b */
[----:B01----:R-:W-:Y:S01]  /*1c570*/  ENDCOLLECTIVE ;  /* 0x000000000000791b */ /* 0x003fe20003800000 */
.L_x_2572:
        /* <DEDUP_REMOVED lines=14> */
.L_x_2573:
[----:B------:R-:W-:Y:S02]  /*1c660*/  IMAD.MOV.U32 R13, RZ, RZ, R10 ;  /* 0x000000ffff0d7224 */ /* 0x000fe400078e000a */
[----:B------:R-:W-:Y:S02]  /*1c670*/  IMAD.MOV.U32 R12, RZ, RZ, 0x4 ;  /* 0x00000004ff0c7424 */ /* 0x000fe400078e00ff */
[----:B------:R-:W-:-:S07]  /*1c680*/  IMAD.MOV.U32 R2, RZ, RZ, R14 ;  /* 0x000000ffff027224 */ /* 0x000fce00078e000e */
[----:B------:R-:W-:Y:S05]  /*1c690*/  WARPSYNC.COLLECTIVE R15, `(.L_x_2574) ;  /* 0x000000000f087348 */ /* 0x000fea0003c00000 */
[----:B------:R0:W1:Y:S02]  /*1c6a0*/  SHFL.IDX P6, R14, R13, R12, R11 ;  /* 0x0000000c0d0e7389 */ /* 0x00006400000c000b */
[----:B01----:R-:W-:Y:S01]  /*1c6b0*/  ENDCOLLECTIVE ;  /* 0x000000000000791b */ /* 0x003fe20003800000 */
.L_x_2574:
        /* <DEDUP_REMOVED lines=17> */
.L_x_2575:
[----:B------:R-:W-:Y:S01]  /*1c7d0*/  IMAD.MOV.U32 R2, RZ, RZ, R14 ;  /* 0x000000ffff027224 */ /* 0x000fe200078e000e */
[----:B------:R-:W-:Y:S06]  /*1c7e0*/  BRA `(.L_x_2576) ;  /* 0xffffffbc006c7947 */ /* 0x000fec000383ffff */
.L_x_2489:
[----:B-1----:R1:W2:Y:S02]  /*1c7f0*/  SYNCS.PHASECHK.TRANS64.TRYWAIT P0, [R6+URZ+0x38860], R2 ;  /* 0x03886002060075a7 */ /* 0x0022a4000800017f */
[----:B--2---:R-:W-:Y:S05]  /*1c800*/  @!P0 NANOSLEEP.SYNCS 0x989680 ;  /* 0x009896800000895d */ /* 0x004fea0003900000 */
[----:B------:R-:W2:Y:S02]  /*1c810*/  @!P0 SYNCS.PHASECHK.TRANS64 P0, [R6+URZ+0x38860], R2 ;  /* 0x03886002060085a7 */ /* 0x000ea4000800007f */
[----:B--2---:R-:W-:Y:S05]  /*1c820*/  @!P0 BRA `(.L_x_2489) ;  /* 0xfffffffc00f08947 */ /* 0x004fea000383ffff */
[----:B------:R-:W-:Y:S05]  /*1c830*/  BRA `(.L_x_2577) ;  /* 0xffffffbc00e47947 */ /* 0x000fea000383ffff */
.L_x_2490:
        /* <DEDUP_REMOVED lines=8> */
.L_x_2579:
[----:B------:R-:W-:Y:S05]  /*1c8c0*/  BSYNC B1 ;  /* 0x0000000000017941 */ /* 0x000fea0003800000 */
.L_x_2578:
        /* <DEDUP_REMOVED lines=9> */
.L_x_2580:
[----:B------:R-:W-:Y:S02]  /*1c960*/  IMAD.MOV.U32 R13, RZ, RZ, R24 ;  /* 0x000000ffff0d7224 */ /* 0x000fe400078e0018 */
[----:B------:R-:W-:Y:S02]  /*1c970*/  IMAD.MOV.U32 R12, RZ, RZ, 0x1 ;  /* 0x00000001ff0c7424 */ /* 0x000fe400078e00ff */
[----:B------:R-:W-:-:S07]  /*1c980*/  IMAD.MOV.U32 R2, RZ, RZ, R14 ;  /* 0x000000ffff027224 */ /* 0x000fce00078e000e */
[----:B------:R-:W-:Y:S05]  /*1c990*/  WARPSYNC.COLLECTIVE R15, `(.L_x_2581) ;  /* 0x000000000f087348 */ /* 0x000fea0003c00000 */
[----:B------:R0:W1:Y:S02]  /*1c9a0*/  SHFL.IDX P6, R14, R13, R12, R11 ;  /* 0x0000000c0d0e7389 */ /* 0x00006400000c000b */
[----:B01----:R-:W-:Y:S01]  /*1c9b0*/  ENDCOLLECTIVE ;  /* 0x000000000000791b */ /* 0x003fe20003800000 */
.L_x_2581:
        /* <DEDUP_REMOVED lines=18> */
.L_x_2582:
[----:B------:R-:W-:Y:S02]  /*1cae0*/  IMAD.MOV.U32 R13, RZ, RZ, R24 ;  /* 0x000000ffff0d7224 */ /* 0x000fe400078e0018 */
[----:B------:R-:W-:Y:S02]  /*1caf0*/  IMAD.MOV.U32 R12, RZ, RZ, 0x2 ;  /* 0x00000002ff0c7424 */ /* 0x000fe400078e00ff */
[----:B------:R-:W-:-:S07]  /*1cb00*/  IMAD.MOV.U32 R2, RZ, RZ, R14 ;  /* 0x000000ffff027224 */ /* 0x000fce00078e000e */
[----:B------:R-:W-:Y:S05]  /*1cb10*/  WARPSYNC.COLLECTIVE R15, `(.L_x_2583) ;  /* 0x000000000f087348 */ /* 0x000fea0003c00000 */
[----:B------:R0:W1:Y:S02]  /*1cb20*/  SHFL.IDX P6, R14, R13, R12, R11 ;  /* 0x0000000c0d0e7389 */ /* 0x00006400000c000b */
[----:B01----:R-:W-:Y:S01]  /*1cb30*/  ENDCOLLECTIVE ;  /* 0x000000000000791b */ /* 0x003fe20003800000 */
.L_x_2583:
        /* <DEDUP_REMOVED lines=18> */
.L_x_2584:
[----:B------:R-:W-:Y:S02]  /*1cc60*/  IMAD.MOV.U32 R13, RZ, RZ, R24 ;  /* 0x000000ffff0d7224 */ /* 0x000fe400078e0018 */
[----:B------:R-:W-:Y:S02]  /*1cc70*/  IMAD.MOV.U32 R12, RZ, RZ, 0x3 ;  /* 0x00000003ff0c7424 */ /* 0x000fe400078e00ff */
[----:B------:R-:W-:-:S07]  /*1cc80*/  IMAD.MOV.U32 R2, RZ, RZ, R14 ;  /* 0x000000ffff027224 */ /* 0x000fce00078e000e */
[----:B------:R-:W-:Y:S05]  /*1cc90*/  WARPSYNC.COLLECTIVE R15, `(.L_x_2585) ;  /* 0x000000000f087348 */ /* 0x000fea0003c00000 */
[----:B------:R0:W1:Y:S02]  /*1cca0*/  SHFL.IDX P6, R14, R13, R12, R11 ;  /* 0x0000000c0d0e7389 */ /* 0x00006400000c000b */
[----:B01----:R-:W-:Y:S01]  /*1ccb0*/  ENDCOLLECTIVE ;  /* 0x000000000000791b */ /* 0x003fe20003800000 */
.L_x_2585:
[----:B------:R-:W-:-:S05]  /*1ccc0*/  IADD3 R2, P0, R2, R0, RZ ;  /* 0x0000000002027210 */ /* 0x000fca0007f1e0ff */
        /* <DEDUP_REMOVED lines=17> */
.L_x_2586:
[----:B------:R-:W-:Y:S02]  /*1cde0*/  IMAD.MOV.U32 R13, RZ, RZ, R24 ;  /* 0x000000ffff0d7224 */ /* 0x000fe400078e0018 */
[----:B------:R-:W-:Y:S02]  /*1cdf0*/  IMAD.MOV.U32 R12, RZ, RZ, 0x4 ;  /* 0x00000004ff0c7424 */ /* 0x000fe400078e00ff */
[----:B------:R-:W-:-:S07]  /*1ce00*/  IMAD.MOV.U32 R2, RZ, RZ, R14 ;  /* 0x000000ffff027224 */ /* 0x000fce00078e000e */
[----:B------:R-:W-:Y:S05]  /*1ce10*/  WARPSYNC.COLLECTIVE R15, `(.L_x_2587) ;  /* 0x000000000f087348 */ /* 0x000fea0003c00000 */
[----:B------:R0:W1:Y:S02]  /*1ce20*/  SHFL.IDX P6, R14, R13, R12, R11 ;  /* 0x0000000c0d0e7389 */ /* 0x00006400000c000b */
[----:B01----:R-:W-:Y:S01]  /*1ce30*/  ENDCOLLECTIVE ;  /* 0x000000000000791b */ /* 0x003fe20003800000 */
.L_x_2587:
        /* <DEDUP_REMOVED lines=13> */
.L_x_2588:
        /* <DEDUP_REMOVED lines=9> */
.L_x_2498:
[----:B0-----:R0:W2:Y:S02]  /*1cfa0*/  SYNCS.PHASECHK.TRANS64.TRYWAIT P0, [R4+URZ+0x38860], R3 ;  /* 0x03886003040075a7 */ /* 0x0010a4000800017f */
[----:B--2---:R-:W-:Y:S05]  /*1cfb0*/  @!P0 NANOSLEEP.SYNCS 0x989680 ;  /* 0x009896800000895d */ /* 0x004fea0003900000 */
[----:B------:R-:W2:Y:S02]  /*1cfc0*/  @!P0 SYNCS.PHASECHK.TRANS64 P0, [R4+URZ+0x38860], R3 ;  /* 0x03886003040085a7 */ /* 0x000ea4000800007f */
[----:B--2---:R-:W-:Y:S05]  /*1cfd0*/  @!P0 BRA `(.L_x_2498) ;  /* 0xfffffffc00f08947 */ /* 0x004fea000383ffff */
[----:B------:R-:W-:Y:S05]  /*1cfe0*/  BRA `(.L_x_2590) ;  /* 0xffffffc000247947 */ /* 0x000fea000383ffff */
.L_x_2499:
        /* <DEDUP_REMOVED lines=8> */
.L_x_2592:
[----:B------:R-:W-:Y:S05]  /*1d070*/  BSYNC B0 ;  /* 0x0000000000007941 */ /* 0x000fea0003800000 */
.L_x_2591:
        /* <DEDUP_REMOVED lines=9> */
.L_x_2593:
        /* <DEDUP_REMOVED lines=21> */
.L_x_2594:
[----:B------:R-:W-:Y:S01]  /*1d260*/  @!PT LDS RZ, [RZ] ;  /* 0x00000000fffff984 */ /* 0x000fe20000000800 */
[----:B------:R-:W-:Y:S01]  /*1d270*/  @!PT LDS RZ, [RZ] ;  /* 0x00000000fffff984 */ /* 0x000fe20000000800 */
[----:B------:R-:W-:Y:S01]  /*1d280*/  @!PT LDS RZ, [RZ] ;  /* 0x00000000fffff984 */ /* 0x000fe20000000800 */
[----:B------:R0:W-:Y:S01]  /*1d290*/  LDGSTS.E.BYPASS.LTC128B.128 [R0+0x5400], desc[UR38][R2.64+0x100], !P4 ;  /* 0x0540010002007fae */ /* 0x0001e2000e101d66 */
[----:B------:R-:W-:Y:S02]  /*1d2a0*/  ISETP.LT.OR P4, PT, R5, 0x1, P0 ;  /* 0x000000010500780c */ /* 0x000fe40000781670 */
[----:B------:R-:W-:-:S11]  /*1d2b0*/  MOV R13, R18 ;  /* 0x00000012000d7202 */ /* 0x000fd60000000f00 */
[----:B------:R0:W-:Y:S01]  /*1d2c0*/  LDGSTS.E.BYPASS.LTC128B.128 [R0+0x7c00], desc[UR38][R2.64+0x180], !P4 ;  /* 0x07c0018002007fae */ /* 0x0001e2000e101d66 */
[----:B------:R-:W-:-:S07]  /*1d2d0*/  IMAD.MOV.U32 R7, RZ, RZ, R14 ;  /* 0x000000ffff077224 */ /* 0x000fce00078e000e */
[----:B0-----:R-:W-:Y:S05]  /*1d2e0*/  WARPSYNC.COLLECTIVE R15, `(.L_x_2595) ;  /* 0x000000000f087348 */ /* 0x001fea0003c00000 */
[----:B------:R1:W2:Y:S02]  /*1d2f0*/  SHFL.IDX P6, R14, R13, R12, R11 ;  /* 0x0000000c0d0e7389 */ /* 0x0002a400000c000b */
[----:B012---:R-:W-:Y:S01]  /*1d300*/  ENDCOLLECTIVE ;  /* 0x000000000000791b */ /* 0x007fe20003800000 */
.L_x_2595:
[----:B------:R-:W-:Y:S02]  /*1d310*/  IMAD.MOV.U32 R13, RZ, RZ, R24 ;  /* 0x000000ffff0d7224 */ /* 0x000fe400078e0018 */
[----:B------:R-:W-:Y:S01]  /*1d320*/  IMAD.MOV.U32 R12, RZ, RZ, 0x2 ;  /* 0x00000002ff0c7424 */ /* 0x000fe200078e00ff */
[----:B------:R-:W-:-:S13]  /*1d330*/  IADD3 R2, P4, R14, R8, RZ ;  /* 0x000000080e027210 */ /* 0x000fda0007f9e0ff */
[----:B------:R-:W-:Y:S05]  /*1d340*/  WARPSYNC.COLLECTIVE R15, `(.L_x_2596) ;  /* 0x000000000f087348 */ /* 0x000fea0003c00000 */
[----:B------:R0:W1:Y:S02]  /*1d350*/  SHFL.IDX P6, R14, R13, R12, R11 ;  /* 0x0000000c0d0e7389 */ /* 0x00006400000c000b */
[----:B01----:R-:W-:Y:S01]  /*1d360*/  ENDCOLLECTIVE ;  /* 0x000000000000791b */ /* 0x003fe20003800000 */
.L_x_2596:
        /* <DEDUP_REMOVED lines=12> */
.L_x_2597:
        /* <DEDUP_REMOVED lines=14> */
.L_x_2598:
        /* <DEDUP_REMOVED lines=12> */
.L_x_2599:
        /* <DEDUP_REMOVED lines=14> */
.L_x_2600:
        /* <DEDUP_REMOVED lines=12> */
.L_x_2601:
        /* <DEDUP_REMOVED lines=9> */
.L_x_2504:
        /* <DEDUP_REMOVED lines=8> */
.L_x_2604:
[----:B------:R-:W-:Y:S05]  /*1d880*/  BSYNC B0 ;  /* 0x0000000000007941 */ /* 0x000fea0003800000 */
.L_x_2603:
        /* <DEDUP_REMOVED lines=9> */
.L_x_2605:
        /* <DEDUP_REMOVED lines=24> */
.L_x_2606:
[----:B------:R-:W-:Y:S01]  /*1daa0*/  IMAD.MOV.U32 R12, RZ, RZ, 0x2 ;  /* 0x00000002ff0c7424 */ /* 0x000fe200078e00ff */
[----:B------:R-:W-:-:S05]  /*1dab0*/  SEL R14, R14, RZ, P1 ;  /* 0x000000ff0e0e7207 */ /* 0x000fca0000800000 */
[----:B------:R-:W-:-:S04]  /*1dac0*/  IMAD.IADD R5, R13, 0x1, R14 ;  /* 0x000000010d057824 */ /* 0x000fc800078e020e */
[----:B------:R-:W-:-:S07]  /*1dad0*/  IMAD.MOV.U32 R13, RZ, RZ, R5 ;  /* 0x000000ffff0d7224 */ /* 0x000fce00078e0005 */
[----:B------:R-:W-:Y:S05]  /*1dae0*/  WARPSYNC.COLLECTIVE R15, `(.L_x_2607) ;  /* 0x000000000f087348 */ /* 0x000fea0003c00000 */
[----:B------:R0:W1:Y:S02]  /*1daf0*/  SHFL.UP P6, R14, R13, R12, R11 ;  /* 0x0400000c0d0e7389 */ /* 0x00006400000c000b */
[----:B01----:R-:W-:Y:S01]  /*1db00*/  ENDCOLLECTIVE ;  /* 0x000000000000791b */ /* 0x003fe20003800000 */
.L_x_2607:
[----:B------:R-:W-:Y:S01]  /*1db10*/  IMAD.MOV.U32 R12, RZ, RZ, 0x4 ;  /* 0x00000004ff0c7424 */ /* 0x000fe200078e00ff */
[----:B------:R-:W-:-:S05]  /*1db20*/  SEL R2, R14, RZ, P2 ;  /* 0x000000ff0e027207 */ /* 0x000fca0001000000 */
[----:B------:R-:W-:-:S04]  /*1db30*/  IMAD.IADD R2, R5, 0x1, R2 ;  /* 0x0000000105027824 */ /* 0x000fc800078e0202 */
[----:B------:R-:W-:-:S07]  /*1db40*/  IMAD.MOV.U32 R13, RZ, RZ, R2 ;  /* 0x000000ffff0d7224 */ /* 0x000fce00078e0002 */
[----:B------:R-:W-:Y:S05]  /*1db50*/  WARPSYNC.COLLECTIVE R15, `(.L_x_2608) ;  /* 0x000000000f087348 */ /* 0x000fea0003c00000 */
[----:B------:R0:W1:Y:S02]  /*1db60*/  SHFL.UP P6, R14, R13, R12, R11 ;  /* 0x0400000c0d0e7389 */ /* 0x00006400000c000b */
[----:B01----:R-:W-:Y:S01]  /*1db70*/  ENDCOLLECTIVE ;  /* 0x000000000000791b */ /* 0x003fe20003800000 */
.L_x_2608:
[----:B------:R-:W-:Y:S01]  /*1db80*/  IMAD.MOV.U32 R12, RZ, RZ, 0x8 ;  /* 0x00000008ff0c7424 */ /* 0x000fe200078e00ff */
[----:B------:R-:W-:-:S05]  /*1db90*/  SEL R3, R14, RZ, P3 ;  /* 0x000000ff0e037207 */ /* 0x000fca0001800000 */
[----:B------:R-:W-:-:S04]  /*1dba0*/  IMAD.IADD R3, R2, 0x1, R3 ;  /* 0x0000000102037824 */ /* 0x000fc800078e0203 */
[----:B------:R-:W-:-:S07]  /*1dbb0*/  IMAD.MOV.U32 R13, RZ, RZ, R3 ;  /* 0x000000ffff0d7224 */ /* 0x000fce00078e0003 */
[----:B------:R-:W-:Y:S05]  /*1dbc0*/  WARPSYNC.COLLECTIVE R15, `(.L_x_2609) ;  /* 0x000000000f087348 */ /* 0x000fea0003c00000 */
[----:B------:R0:W1:Y:S02]  /*1dbd0*/  SHFL.UP P6, R14, R13, R12, R11 ;  /* 0x0400000c0d0e7389 */ /* 0x00006400000c000b */
[----:B01----:R-:W-:Y:S01]  /*1dbe0*/  ENDCOLLECTIVE ;  /* 0x000000000000791b */ /* 0x003fe20003800000 */
.L_x_2609:
[----:B------:R-:W-:Y:S01]  /*1dbf0*/  IMAD.MOV.U32 R12, RZ, RZ, 0x10 ;  /* 0x00000010ff0c7424 */ /* 0x000fe200078e00ff */
[----:B------:R-:W-:-:S05]  /*1dc00*/  SEL R14, R14, RZ, P4 ;  /* 0x000000ff0e0e7207 */ /* 0x000fca0002000000 */
[----:B------:R-:W-:-:S04]  /*1dc10*/  IMAD.IADD R5, R3, 0x1, R14 ;  /* 0x0000000103057824 */ /* 0x000fc800078e020e */
[----:B------:R-:W-:-:S07]  /*1dc20*/  IMAD.MOV.U32 R13, RZ, RZ, R5 ;  /* 0x000000ffff0d7224 */ /* 0x000fce00078e0005 */
[----:B------:R-:W-:Y:S05]  /*1dc30*/  WARPSYNC.COLLECTIVE R15, `(.L_x_2610) ;  /* 0x000000000f087348 */ /* 0x000fea0003c00000 */
[----:B------:R0:W1:Y:S02]  /*1dc40*/  SHFL.UP P6, R14, R13, R12, R11 ;  /* 0x0400000c0d0e7389 */ /* 0x00006400000c000b */
[----:B01----:R-:W-:Y:S01]  /*1dc50*/  ENDCOLLECTIVE ;  /* 0x000000000000791b */ /* 0x003fe20003800000 */
.L_x_2610:
[----:B------:R-:W-:Y:S02]  /*1dc60*/  IMAD.MOV.U32 R12, RZ, RZ, 0x1f ;  /* 0x0000001fff0c7424 */ /* 0x000fe400078e00ff */
[----:B------:R-:W-:Y:S01]  /*1dc70*/  IMAD.MOV.U32 R11, RZ, RZ, 0x1f ;  /* 0x0000001fff0b7424 */ /* 0x000fe200078e00ff */
[----:B------:R-:W-:-:S04]  /*1dc80*/  SEL R2, R14, RZ, P5 ;  /* 0x000000ff0e027207 */ /* 0x000fc80002800000 */
[----:B------:R-:W-:-:S05]  /*1dc90*/  IADD3 R2, R5, R2, RZ ;  /* 0x0000000205027210 */ /* 0x000fca0007ffe0ff */
[----:B------:R-:W-:-:S07]  /*1dca0*/  IMAD.MOV.U32 R13, RZ, RZ, R2 ;  /* 0x000000ffff0d7224 */ /* 0x000fce00078e0002 */
[----:B------:R-:W-:Y:S05]  /*1dcb0*/  WARPSYNC.COLLECTIVE R15, `(.L_x_2611) ;  /* 0x000000000f087348 */ /* 0x000fea0003c00000 */
[----:B------:R0:W1:Y:S02]  /*1dcc0*/  SHFL.IDX P6, R14, R13, R12, R11 ;  /* 0x0000000c0d0e7389 */ /* 0x00006400000c000b */
[----:B01----:R-:W-:Y:S01]  /*1dcd0*/  ENDCOLLECTIVE ;  /* 0x000000000000791b */ /* 0x003fe20003800000 */
.L_x_2611:
[----:B------:R-:W-:Y:S05]  /*1dce0*/  BRA `(.L_x_2612) ;  /* 0xffffffbc00407947 */ /* 0x000fea000383ffff */
.L_x_2507:
[----:B------:R-:W-:Y:S01]  /*1dcf0*/  BSSY B0, `(.L_x_2613) ;  /* 0x0000007000007945 */ /* 0x000fe20003800000 */
[----:B------:R-:W-:Y:S02]  /*1dd00*/  IMAD.MOV.U32 R12, RZ, RZ, 0x1 ;  /* 0x00000001ff0c7424 */ /* 0x000fe400078e00ff */
[----:B------:R-:W-:Y:S02]  /*1dd10*/  IMAD.MOV.U32 R11, RZ, RZ, RZ ;  /* 0x000000ffff0b7224 */ /* 0x000fe400078e00ff */
[----:B------:R-:W-:-:S07]  /*1dd20*/  IMAD.MOV.U32 R15, RZ, RZ, -0x1 ;  /* 0xffffffffff0f7424 */ /* 0x000fce00078e00ff */
[----:B------:R-:W-:Y:S05]  /*1dd30*/  WARPSYNC.COLLECTIVE R15, `(.L_x_2614) ;  /* 0x000000000f087348 */ /* 0x000fea0003c00000 */
[----:B------:R0:W1:Y:S02]  /*1dd40*/  SHFL.UP P6, R14, R13, R12, R11 ;  /* 0x0400000c0d0e7389 */ /* 0x00006400000c000b */
[----:B01----:R-:W-:Y:S01]  /*1dd50*/  ENDCOLLECTIVE ;  /* 0x000000000000791b */ /* 0x003fe20003800000 */
.L_x_2614:
[----:B------:R-:W-:Y:S05]  /*1dd60*/  BSYNC B0 ;  /* 0x0000000000007941 */ /* 0x000fea0003800000 */
.L_x_2613:
        /* <DEDUP_REMOVED lines=8> */
.L_x_2615:
[----:B------:R-:W-:Y:S01]  /*1ddf0*/  IMAD.MOV.U32 R12, RZ, RZ, 0x4 ;  /* 0x00000004ff0c7424 */ /* 0x000fe200078e00ff */
[----:B------:R-:W-:-:S05]  /*1de00*/  SEL R2, R14, RZ, P2 ;  /* 0x000000ff0e027207 */ /* 0x000fca0001000000 */
[----:B------:R-:W-:-:S04]  /*1de10*/  IMAD.IADD R2, R13, 0x1, R2 ;  /* 0x000000010d027824 */ /* 0x000fc800078e0202 */
[----:B------:R-:W-:-:S07]  /*1de20*/  IMAD.MOV.U32 R13, RZ, RZ, R2 ;  /* 0x000000ffff0d7224 */ /* 0x000fce00078e0002 */
[----:B------:R-:W-:Y:S05]  /*1de30*/  WARPSYNC.COLLECTIVE R15, `(.L_x_2616) ;  /* 0x000000000f087348 */ /* 0x000fea0003c00000 */
[----:B------:R0:W1:Y:S02]  /*1de40*/  SHFL.UP P6, R14, R13, R12, R11 ;  /* 0x0400000c0d0e7389 */ /* 0x00006400000c000b */
[----:B01----:R-:W-:Y:S01]  /*1de50*/  ENDCOLLECTIVE ;  /* 0x000000000000791b */ /* 0x003fe20003800000 */
.L_x_2616:
[----:B------:R-:W-:Y:S01]  /*1de60*/  IMAD.MOV.U32 R12, RZ, RZ, 0x8 ;  /* 0x00000008ff0c7424 */ /* 0x000fe200078e00ff */
[----:B------:R-:W-:-:S05]  /*1de70*/  SEL R3, R14, RZ, P3 ;  /* 0x000000ff0e037207 */ /* 0x000fca0001800000 */
[----:B------:R-:W-:-:S04]  /*1de80*/  IMAD.IADD R3, R2, 0x1, R3 ;  /* 0x0000000102037824 */ /* 0x000fc800078e0203 */
[----:B------:R-:W-:-:S07]  /*1de90*/  IMAD.MOV.U32 R13, RZ, RZ, R3 ;  /* 0x000000ffff0d7224 */ /* 0x000fce00078e0003 */
[----:B------:R-:W-:Y:S05]  /*1dea0*/  WARPSYNC.COLLECTIVE R15, `(.L_x_2617) ;  /* 0x000000000f087348 */ /* 0x000fea0003c00000 */
[----:B------:R0:W1:Y:S02]  /*1deb0*/  SHFL.UP P6, R14, R13, R12, R11 ;  /* 0x0400000c0d0e7389 */ /* 0x00006400000c000b */
[----:B01----:R-:W-:Y:S01]  /*1dec0*/  ENDCOLLECTIVE ;  /* 0x000000000000791b */ /* 0x003fe20003800000 */
.L_x_2617:
[----:B------:R-:W-:Y:S01]  /*1ded0*/  IMAD.MOV.U32 R12, RZ, RZ, 0x10 ;  /* 0x00000010ff0c7424 */ /* 0x000fe200078e00ff */
[----:B------:R-:W-:-:S05]  /*1dee0*/  SEL R14, R14, RZ, P4 ;  /* 0x000000ff0e0e7207 */ /* 0x000fca0002000000 */
[----:B------:R-:W-:-:S04]  /*1def0*/  IMAD.IADD R5, R3, 0x1, R14 ;  /* 0x0000000103057824 */ /* 0x000fc800078e020e */
[----:B------:R-:W-:-:S07]  /*1df00*/  IMAD.MOV.U32 R13, RZ, RZ, R5 ;  /* 0x000000ffff0d7224 */ /* 0x000fce00078e0005 */
[----:B------:R-:W-:Y:S05]  /*1df10*/  WARPSYNC.COLLECTIVE R15, `(.L_x_2618) ;  /* 0x000000000f087348 */ /* 0x000fea0003c00000 */
[----:B------:R0:W1:Y:S02]  /*1df20*/  SHFL.UP P6, R14, R13, R12, R11 ;  /* 0x0400000c0d0e7389 */ /* 0x00006400000c000b */
[----:B01----:R-:W-:Y:S01]  /*1df30*/  ENDCOLLECTIVE ;  /* 0x000000000000791b */ /* 0x003fe20003800000 */
.L_x_2618:
[----:B------:R-:W-:Y:S02]  /*1df40*/  IMAD.MOV.U32 R12, RZ, RZ, 0x1f ;  /* 0x0000001fff0c7424 */ /* 0x000fe400078e00ff */
[----:B------:R-:W-:Y:S01]  /*1df50*/  IMAD.MOV.U32 R11, RZ, RZ, 0x1f ;  /* 0x0000001fff0b7424 */ /* 0x000fe200078e00ff */
[----:B------:R-:W-:-:S05]  /*1df60*/  SEL R2, R14, RZ, P5 ;  /* 0x000000ff0e027207 */ /* 0x000fca0002800000 */
[----:B------:R-:W-:-:S05]  /*1df70*/  IMAD.IADD R2, R5, 0x1, R2 ;  /* 0x0000000105027824 */ /* 0x000fca00078e0202 */
[----:B------:R-:W-:-:S07]  /*1df80*/  MOV R13, R2 ;  /* 0x00000002000d7202 */ /* 0x000fce0000000f00 */
[----:B------:R-:W-:Y:S05]  /*1df90*/  WARPSYNC.COLLECTIVE R15, `(.L_x_2619) ;  /* 0x000000000f087348 */ /* 0x000fea0003c00000 */
[----:B------:R0:W1:Y:S02]  /*1dfa0*/  SHFL.IDX P6, R14, R13, R12, R11 ;  /* 0x0000000c0d0e7389 */ /* 0x00006400000c000b */
[----:B01----:R-:W-:Y:S01]  /*1dfb0*/  ENDCOLLECTIVE ;  /* 0x000000000000791b */ /* 0x003fe20003800000 */
.L_x_2619:
[----:B------:R-:W-:Y:S05]  /*1dfc0*/  BRA `(.L_x_2620) ;  /* 0xffffffbc002c7947 */ /* 0x000fea000383ffff */
.L_x_2509:
[----:B------:R-:W-:Y:S01]  /*1dfd0*/  BSSY B0, `(.L_x_2621) ;  /* 0x0000006000007945 */ /* 0x000fe20003800000 */
[----:B------:R-:W-:Y:S01]  /*1dfe0*/  PLOP3.LUT P6, PT, P6, PT, PT, 0x8, 0x0 ;  /* 0x000000000000781c */ /* 0x000fe200037ce170 */
[----:B------:R-:W-:-:S12]  /*1dff0*/  IMAD.MOV.U32 R15, RZ, RZ, -0x1 ;  /* 0xffffffffff0f7424 */ /* 0x000fd800078e00ff */
[----:B0-----:R-:W-:Y:S05]  /*1e000*/  WARPSYNC.COLLECTIVE R15, `(.L_x_2622) ;  /* 0x000000000f087348 */ /* 0x001fea0003c00000 */
[----:B------:R-:W-:Y:S01]  /*1e010*/  VOTE.ANY R14, PT, P6 ;  /* 0x00000000000e7806 */ /* 0x000fe200030e0100 */
[----:B0-----:R-:W-:Y:S06]  /*1e020*/  ENDCOLLECTIVE ;  /* 0x000000000000791b */ /* 0x001fec0003800000 */
.L_x_2622:
[----:B------:R-:W-:Y:S05]  /*1e030*/  BSYNC B0 ;  /* 0x0000000000007941 */ /* 0x000fea0003800000 */
.L_x_2621:
        /* <DEDUP_REMOVED lines=8> */
.L_x_2623:
[----:B------:R-:W-:Y:S02]  /*1e0c0*/  IMAD.IADD R19, R12, 0x1, R19 ;  /* 0x000000010c137824 */ /* 0x000fe400078e0213 */
[----:B------:R-:W-:Y:S02]  /*1e0d0*/  IMAD.MOV.U32 R13, RZ, RZ, R4 ;  /* 0x000000ffff0d7224 */ /* 0x000fe400078e0004 */
[----:B------:R-:W-:-:S07]  /*1e0e0*/  IMAD.MOV.U32 R17, RZ, RZ, R14 ;  /* 0x000000ffff117224 */ /* 0x000fce00078e000e */
[----:B------:R-:W-:Y:S05]  /*1e0f0*/  WARPSYNC.COLLECTIVE R15, `(.L_x_2624) ;  /* 0x000000000f087348 */ /* 0x000fea0003c00000 */
[----:B------:R0:W1:Y:S02]  /*1e100*/  SHFL.IDX P6, R14, R13, R12, R11 ;  /* 0x0000000c0d0e7389 */ /* 0x00006400000c000b */
[----:B01----:R-:W-:Y:S01]  /*1e110*/  ENDCOLLECTIVE ;  /* 0x000000000000791b */ /* 0x003fe20003800000 */
.L_x_2624:
[----:B------:R-:W-:Y:S01]  /*1e120*/  IMAD.MOV.U32 R4, RZ, RZ, R14 ;  /* 0x000000ffff047224 */ /* 0x000fe200078e000e */
[----:B------:R-:W-:Y:S06]  /*1e130*/  BRA `(.L_x_2625) ;  /* 0xffffffbc00107947 */ /* 0x000fec000383ffff */
.L_x_2511:
[----:B------:R-:W-:Y:S01]  /*1e140*/  BSSY B0, `(.L_x_2626) ;  /* 0x0000007000007945 */ /* 0x000fe20003800000 */
[----:B------:R-:W-:Y:S02]  /*1e150*/  IMAD.MOV.U32 R13, RZ, RZ, R2 ;  /* 0x000000ffff0d7224 */ /* 0x000fe400078e0002 */
[----:B------:R-:W-:Y:S02]  /*1e160*/  IMAD.MOV.U32 R11, RZ, RZ, 0x1f ;  /* 0x0000001fff0b7424 */ /* 0x000fe400078e00ff */
[----:B------:R-:W-:-:S07]  /*1e170*/  IMAD.MOV.U32 R15, RZ, RZ, -0x1 ;  /* 0xffffffffff0f7424 */ /* 0x000fce00078e00ff */
[----:B0-23--:R-:W-:Y:S05]  /*1e180*/  WARPSYNC.COLLECTIVE R15, `(.L_x_2627) ;  /* 0x000000000f087348 */ /* 0x00dfea0003c00000 */
[----:B------:R1:W4:Y:S02]  /*1e190*/  SHFL.IDX P6, R14, R13, R12, R11 ;  /* 0x0000000c0d0e7389 */ /* 0x00032400000c000b */
[----:B01234-:R-:W-:Y:S01]  /*1e1a0*/  ENDCOLLECTIVE ;  /* 0x000000000000791b */ /* 0x01ffe20003800000 */
.L_x_2627:
[----:B------:R-:W-:Y:S05]  /*1e1b0*/  BSYNC B0 ;  /* 0x0000000000007941 */ /* 0x000fea0003800000 */
.L_x_2626:
[----:B------:R-:W-:Y:S01]  /*1e1c0*/  IMAD.MOV.U32 R6, RZ, RZ, R14 ;  /* 0x000000ffff067224 */ /* 0x000fe200078e000e */
[----:B------:R-:W-:Y:S06]  /*1e1d0*/  BRA `(.L_x_2510) ;  /* 0xffffffbc00007947 */ /* 0x000fec000383ffff */
.L_x_2517:
[----:B-1----:R1:W2:Y:S02]  /*1e1e0*/  SYNCS.PHASECHK.TRANS64.TRYWAIT P0, [R4+URZ+0x38820], R0 ;  /* 0x03882000040075a7 */ /* 0x0022a4000800017f */
[----:B--2---:R-:W-:Y:S05]  /*1e1f0*/  @!P0 NANOSLEEP.SYNCS 0x989680 ;  /* 0x009896800000895d */ /* 0x004fea0003900000 */
[----:B------:R-:W2:Y:S02]  /*1e200*/  @!P0 SYNCS.PHASECHK.TRANS64 P0, [R4+URZ+0x38820], R0 ;  /* 0x03882000040085a7 */ /* 0x000ea4000800007f */
[----:B--2---:R-:W-:Y:S05]  /*1e210*/  @!P0 BRA `(.L_x_2517) ;  /* 0xfffffffc00f08947 */ /* 0x004fea000383ffff */
[----:B------:R-:W-:Y:S05]  /*1e220*/  BRA `(.L_x_2628) ;  /* 0xffffffc400587947 */ /* 0x000fea000383ffff */
.L_x_2518:
[----:B------:R-:W2:Y:S01]  /*1e230*/  S2R R2, SR_TID.X ;  /* 0x0000000000027919 */ /* 0x000ea20000002100 */
[----:B------:R-:W-:Y:S01]  /*1e240*/  BSSY B0, `(.L_x_2629) ;  /* 0x000000a000007945 */ /* 0x000fe20003800000 */
[----:B------:R-:W-:Y:S02]  /*1e250*/  IMAD.MOV.U32 R12, RZ, RZ, RZ ;  /* 0x000000ffff0c7224 */ /* 0x000fe400078e00ff */
[----:B------:R-:W-:Y:S02]  /*1e260*/  IMAD.MOV.U32 R11, RZ, RZ, 0x1f ;  /* 0x0000001fff0b7424 */ /* 0x000fe400078e00ff */
[----:B------:R-:W-:Y:S01]  /*1e270*/  IMAD.MOV.U32 R15, RZ, RZ, -0x1 ;  /* 0xffffffffff0f7424 */ /* 0x000fe200078e00ff */
[----:B--2---:R-:W-:-:S04]  /*1e280*/  SHF.R.U32.HI R2, RZ, 0x5, R2 ;  /* 0x00000005ff027819 */ /* 0x004fc80000011602 */
[----:B------:R-:W-:-:S05]  /*1e290*/  LOP3.LUT R2, R2, 0x3, RZ, 0xc0, !PT ;  /* 0x0000000302027812 */ /* 0x000fca00078ec0ff */
[----:B------:R-:W-:-:S07]  /*1e2a0*/  IMAD.MOV.U32 R13, RZ, RZ, R2 ;  /* 0x000000ffff0d7224 */ /* 0x000fce00078e0002 */
[----:B01----:R-:W-:Y:S05]  /*1e2b0*/  WARPSYNC.COLLECTIVE R15, `(.L_x_2630) ;  /* 0x000000000f087348 */ /* 0x003fea0003c00000 */
[----:B------:R2:W3:Y:S02]  /*1e2c0*/  SHFL.IDX P6, R14, R13, R12, R11 ;  /* 0x0000000c0d0e7389 */ /* 0x0004e400000c000b */
[----:B0123--:R-:W-:Y:S01]  /*1e2d0*/  ENDCOLLECTIVE ;  /* 0x000000000000791b */ /* 0x00ffe20003800000 */
.L_x_2630:
[----:B------:R-:W-:Y:S05]  /*1e2e0*/  BSYNC B0 ;  /* 0x0000000000007941 */ /* 0x000fea0003800000 */
.L_x_2629:
[----:B------:R-:W-:Y:S05]  /*1e2f0*/  BRA `(.L_x_2631) ;  /* 0xffffffc400407947 */ /* 0x000fea000383ffff */
.L_x_2521:
[----:B------:R-:W-:Y:S01]  /*1e300*/  BSSY B1, `(.L_x_2632) ;  /* 0x0000006000017945 */ /* 0x000fe20003800000 */
[----:B------:R-:W-:-:S07]  /*1e310*/  IMAD.MOV.U32 R15, RZ, RZ, -0x1 ;  /* 0xffffffffff0f7424 */ /* 0x000fce00078e00ff */
[----:B01----:R-:W-:Y:S05]  /*1e320*/  WARPSYNC.COLLECTIVE R15, `(.L_x_2633) ;  /* 0x000000000f0c7348 */ /* 0x003fea0003c00000 */
[----:B------:R-:W-:Y:S02]  /*1e330*/  ELECT P6, UR62, PT ;  /* 0x00000000003e782f */ /* 0x000fe400038c0000 */
[----:B------:R-:W-:Y:S01]  /*1e340*/  MOV R14, UR62 ;  /* 0x0000003e000e7c02 */ /* 0x000fe20008000f00 */
[----:B01----:R-:W-:Y:S10]  /*1e350*/  ENDCOLLECTIVE ;  /* 0x000000000000791b */ /* 0x003ff40003800000 */
.L_x_2633:
[----:B------:R-:W-:Y:S05]  /*1e360*/  BSYNC B1 ;  /* 0x0000000000017941 */ /* 0x000fea0003800000 */
.L_x_2632:
[----:B------:R-:W-:Y:S05]  /*1e370*/  BRA `(.L_x_2634) ;  /* 0xffffffc400387947 */ /* 0x000fea000383ffff */
.L_x_2523:
[----:B-1----:R1:W2:Y:S02]  /*1e380*/  SYNCS.PHASECHK.TRANS64.TRYWAIT P1, [R5+URZ+0x38840], R0 ;  /* 0x03884000050075a7 */ /* 0x0022a4000802017f */
[----:B--2---:R-:W-:Y:S05]  /*1e390*/  @!P1 NANOSLEEP.SYNCS 0x989680 ;  /* 0x009896800000995d */ /* 0x004fea0003900000 */
[----:B------:R-:W2:Y:S02]  /*1e3a0*/  @!P1 SYNCS.PHASECHK.TRANS64 P1, [R5+URZ+0x38840], R0 ;  /* 0x03884000050095a7 */ /* 0x000ea4000802007f */
[----:B--2---:R-:W-:Y:S05]  /*1e3b0*/  @!P1 BRA `(.L_x_2523) ;  /* 0xfffffffc00f09947 */ /* 0x004fea000383ffff */
[----:B------:R-:W-:Y:S05]  /*1e3c0*/  BRA `(.L_x_2635) ;  /* 0xffffffc400607947 */ /* 0x000fea000383ffff */
.L_x_2525:
[----:B--2---:R2:W3:Y:S02]  /*1e3d0*/  SYNCS.PHASECHK.TRANS64.TRYWAIT P1, [R27+URZ+0x38840], R2 ;  /* 0x038840021b0075a7 */ /* 0x0044e4000802017f */
[----:B---3--:R-:W-:Y:S05]  /*1e3e0*/  @!P1 NANOSLEEP.SYNCS 0x989680 ;  /* 0x009896800000995d */ /* 0x008fea0003900000 */
[----:B------:R-:W3:Y:S02]  /*1e3f0*/  @!P1 SYNCS.PHASECHK.TRANS64 P1, [R27+URZ+0x38840], R2 ;  /* 0x038840021b0095a7 */ /* 0x000ee4000802007f */
[----:B---3--:R-:W-:Y:S05]  /*1e400*/  @!P1 BRA `(.L_x_2525) ;  /* 0xfffffffc00f09947 */ /* 0x008fea000383ffff */
[----:B------:R-:W-:Y:S05]  /*1e410*/  BRA `(.L_x_2636) ;  /* 0xffffffc4006c7947 */ /* 0x000fea000383ffff */
.L_x_2527:
[----:B---3--:R3:W4:Y:S02]  /*1e420*/  SYNCS.PHASECHK.TRANS64.TRYWAIT P1, [R5+URZ+0x38860], R0 ;  /* 0x03886000050075a7 */ /* 0x008724000802017f */
[----:B----4-:R-:W-:Y:S05]  /*1e430*/  @!P1 NANOSLEEP.SYNCS 0x989680 ;  /* 0x009896800000995d */ /* 0x010fea0003900000 */
[----:B------:R-:W4:Y:S02]  /*1e440*/  @!P1 SYNCS.PHASECHK.TRANS64 P1, [R5+URZ+0x38860], R0 ;  /* 0x03886000050095a7 */ /* 0x000f24000802007f */
[----:B----4-:R-:W-:Y:S05]  /*1e450*/  @!P1 BRA `(.L_x_2527) ;  /* 0xfffffffc00f09947 */ /* 0x010fea000383ffff */
[----:B------:R-:W-:Y:S05]  /*1e460*/  BRA `(.L_x_2637) ;  /* 0xffffffc400687947 */ /* 0x000fea000383ffff */
.L_x_2638:
        /* <DEDUP_REMOVED lines=9> */
.L_x_3278:


//--------------------- .text._ZN7cutlass13device_kernelIN5flash11enable_sm90INS1_16FlashAttnFwdSm90INS1_25CollectiveMainloopFwdSm90ILi2EN4cute5tupleIJNS5_1CILi1EEES8_S8_EEENS6_IJNS7_ILi128EEENS7_ILi80EEENS7_ILi256EEEEEELi256ENS_6half_tEfNS_4arch4Sm90ELb1ELb0ELb1ELb1ELb1ELb1ELb0ELb1ELb1ELb1ELb1ELb0EEENS1_21CollectiveEpilogueFwdINS6_IJSA_SC_SB_EEES9_SE_SG_Li256ELb1ELb1ELb1ELb0EEENS1_36VarlenDynamicPersistentTileSchedulerILi128ELi80ELi256ELi128ELb1ELb1ELb1ELb1ELb1ELb1EEEEEEEEEvNT_6ParamsE --------------------------
	.section	.text._ZN7cutlass13device_kernelIN5flash11enable_sm90INS1_16FlashAttnFwdSm90INS1_25CollectiveMainloopFwdSm90ILi2EN4cute5tupleIJNS5_1CILi1EEES8_S8_EEENS6_IJNS7_ILi128EEENS7_ILi80EEENS7_ILi256EEEEEELi256ENS_6half_tEfNS_4arch4Sm90ELb1ELb0ELb1ELb1ELb1ELb1ELb0ELb1ELb1ELb1ELb1ELb0EEENS1_21CollectiveEpilogueFwdINS6_IJSA_SC_SB_EEES9_SE_SG_Li256ELb1ELb1ELb1ELb0EEENS1_36VarlenDynamicPersistentTileSchedulerILi128ELi80ELi256ELi128ELb1ELb1ELb1ELb1ELb1ELb1EEEEEEEEEvNT_6ParamsE,"ax",@progbits
	.align	128
.text._ZN7cutlass13device_kernelIN5flash11enable_sm90INS1_16FlashAttnFwdSm90INS1_25CollectiveMainloopFwdSm90ILi2EN4cute5tupleIJNS5_1CILi1EEES8_S8_EEENS6_IJNS7_ILi128EEENS7_ILi80EEENS7_ILi256EEEEEELi256ENS_6half_tEfNS_4arch4Sm90ELb1ELb0ELb1ELb1ELb1ELb1ELb0ELb1ELb1ELb1ELb1ELb0EEENS1_21CollectiveEpilogueFwdINS6_IJSA_SC_SB_EEES9_SE_SG_Li256ELb1ELb1ELb1ELb0EEENS1_36VarlenDynamicPersistentTileSchedulerILi128ELi80ELi256ELi128ELb1ELb1ELb1ELb1ELb1ELb1EEEEEEEEEvNT_6ParamsE:
        .type           _ZN7cutlass13device_kernelIN5flash11enable_sm90INS1_16FlashAttnFwdSm90INS1_25CollectiveMainloopFwdSm90ILi2EN4cute5tupleIJNS5_1CILi1EEES8_S8_EEENS6_IJNS7_ILi128EEENS7_ILi80EEENS7_ILi256EEEEEELi256ENS_6half_tEfNS_4arch4Sm90ELb1ELb0ELb1ELb1ELb1ELb1ELb0ELb1ELb1ELb1ELb1ELb0EEENS1_21CollectiveEpilogueFwdINS6_IJSA_SC_SB_EEES9_SE_SG_Li256ELb1ELb1ELb1ELb0EEENS1_36VarlenDynamicPersistentTileSchedulerILi128ELi80ELi256ELi128ELb1ELb1ELb1ELb1ELb1ELb1EEEEEEEEEvNT_6ParamsE,@function
        .size           _ZN7cutlass13device_kernelIN5flash11enable_sm90INS1_16FlashAttnFwdSm90INS1_25CollectiveMainloopFwdSm90ILi2EN4cute5tupleIJNS5_1CILi1EEES8_S8_EEENS6_IJNS7_ILi128EEENS7_ILi80EEENS7_ILi256EEEEEELi256ENS_6half_tEfNS_4arch4Sm90ELb1ELb0ELb1ELb1ELb1ELb1ELb0ELb1ELb1ELb1ELb1ELb0EEENS1_21CollectiveEpilogueFwdINS6_IJSA_SC_SB_EEES9_SE_SG_Li256ELb1ELb1ELb1ELb0EEENS1_36VarlenDynamicPersistentTileSchedulerILi128ELi80ELi256ELi128ELb1ELb1ELb1ELb1ELb1ELb1EEEEEEEEEvNT_6ParamsE,(.L_x_3279 - _ZN7cutlass13device_kernelIN5flash11enable_sm90INS1_16FlashAttnFwdSm90INS1_25CollectiveMainloopFwdSm90ILi2EN4cute5tupleIJNS5_1CILi1EEES8_S8_EEENS6_IJNS7_ILi128EEENS7_ILi80EEENS7_ILi256EEEEEELi256ENS_6half_tEfNS_4arch4Sm90ELb1ELb0ELb1ELb1ELb1ELb1ELb0ELb1ELb1ELb1ELb1ELb0EEENS1_21CollectiveEpilogueFwdINS6_IJSA_SC_SB_EEES9_SE_SG_Li256ELb1ELb1ELb1ELb0EEENS1_36VarlenDynamicPersistentTileSchedulerILi128ELi80ELi256ELi128ELb1ELb1ELb1ELb1ELb1ELb1EEEEEEEEEvNT_6ParamsE)
        .other          _ZN7cutlass13device_kernelIN5flash11enable_sm90INS1_16FlashAttnFwdSm90INS1_25CollectiveMainloopFwdSm90ILi2EN4cute5tupleIJNS5_1CILi1EEES8_S8_EEENS6_IJNS7_ILi128EEENS7_ILi80EEENS7_ILi256EEEEEELi256ENS_6half_tEfNS_4arch4Sm90ELb1ELb0ELb1ELb1ELb1ELb1ELb0ELb1ELb1ELb1ELb1ELb0EEENS1_21CollectiveEpilogueFwdINS6_IJSA_SC_SB_EEES9_SE_SG_Li256ELb1ELb1ELb1ELb0EEENS1_36VarlenDynamicPersistentTileSchedulerILi128ELi80ELi256ELi128ELb1ELb1ELb1ELb1ELb1ELb1EEEEEEEEEvNT_6ParamsE,@"STO_CUDA_ENTRY STV_DEFAULT"
_ZN7cutlass13device_kernelIN5flash11enable_sm90INS1_16FlashAttnFwdSm90INS1_25CollectiveMainloopFwdSm90ILi2EN4cute5tupleIJNS5_1CILi1EEES8_S8_EEENS6_IJNS7_ILi128EEENS7_ILi80EEENS7_ILi256EEEEEELi256ENS_6half_tEfNS_4arch4Sm90ELb1ELb0ELb1ELb1ELb1ELb1ELb0ELb1ELb1ELb1ELb1ELb0EEENS1_21CollectiveEpilogueFwdINS6_IJSA_SC_SB_EEES9_SE_SG_Li256ELb1ELb1ELb1ELb0EEENS1_36VarlenDynamicPersistentTileSchedulerILi128ELi80ELi256ELi128ELb1ELb1ELb1ELb1ELb1ELb1EEEEEEEEEvNT_6ParamsE:
        /* <DEDUP_REMOVED lines=18> */
.L_x_2640:
[----:B------:R-:W-:Y:S05]  /*0120*/  BSYNC B0 ;  /* 0x0000000000007941 */ /* 0x000fea0003800000 */
.L_x_2639:
        /* <DEDUP_REMOVED lines=41> */
.L_x_2641:
        /* <DEDUP_REMOVED lines=22> */
.L_x_2642:
        /* <DEDUP_REMOVED lines=18> */
.L_x_2643:
        /* <DEDUP_REMOVED lines=22> */
.L_x_2644:
        /* <DEDUP_REMOVED lines=22> */
.L_x_2645:
        /* <DEDUP_REMOVED lines=10> */
.L_x_2648:
        /* <DEDUP_REMOVED lines=18> */
[----:B------:R-:W-:Y:S01]  /*0ac0*/  R2UR UR4, R23 ;  /* 0x00000000170472ca */ /* 0x000fe200000e0000 */
[----:B------:R-:W-:Y:S01]  /*0ad0*/  IMAD.MOV.U32 R229, RZ, RZ, RZ ;  /* 0x000000ffffe57224 */ /* 0x000fe200078e00ff */
[----:B------:R-:W-:Y:S01]  /*0ae0*/  MOV R213, RZ ;  /* 0x000000ff00d57202 */ /* 0x000fe20000000f00 */
[----:B------:R-:W-:Y:S01]  /*0af0*/  IMAD.MOV.U32 R226, RZ, RZ, RZ ;  /* 0x000000ffffe27224 */ /* 0x000fe200078e00ff */
[----:B0-----:R-:W-:Y:S02]  /*0b00*/  SHF.R.S32.HI R3, RZ, 0x1f, R0 ;  /* 0x0000001fff037819 */ /* 0x001fe40000011400 */
[----:B------:R-:W-:Y:S02]  /*0b10*/  MOV R220, RZ ;  /* 0x000000ff00dc7202 */ /* 0x000fe40000000f00 */
[----:B------:R-:W-:-:S02]  /*0b20*/  LEA.HI R9, R3, R0, RZ, 0x2 ;  /* 0x0000000003097211 */ /* 0x000fc400078f10ff */
[CC--:B------:R-:W-:Y:S02]  /*0b30*/  LEA.HI R4, R3.reuse, R0.reuse, RZ, 0x4 ;  /* 0x0000000003047211 */ /* 0x0c0fe400078f20ff */
[-C--:B------:R-:W-:Y:S01]  /*0b40*/  LEA.HI R225, R3, R0.reuse, RZ, 0x3 ;  /* 0x0000000003e17211 */ /* 0x080fe200078f18ff */
[----:B------:R-:W-:Y:S01]  /*0b50*/  UIADD3 UR4, UR4, 0x14400, URZ ;  /* 0x0001440004047890 */ /* 0x000fe2000fffe03f */
[----:B------:R-:W-:Y:S02]  /*0b60*/  LOP3.LUT R11, R9, 0xfffffffc, RZ, 0xc0, !PT ;  /* 0xfffffffc090b7812 */ /* 0x000fe400078ec0ff */
[CC--:B------:R-:W-:Y:S02]  /*0b70*/  LEA.HI R6, R3.reuse, R0.reuse, RZ, 0x5 ;  /* 0x0000000003067211 */ /* 0x0c0fe400078f28ff */
[----:B------:R-:W-:Y:S01]  /*0b80*/  LEA.HI R8, R3, R0, RZ, 0x6 ;  /* 0x0000000003087211 */ /* 0x000fe200078f30ff */
[----:B------:R-:W-:Y:S01]  /*0b90*/  IMAD.IADD R12, R0, 0x1, -R11 ;  /* 0x00000001000c7824 */ /* 0x000fe200078e0a0b */
[----:B------:R-:W-:Y:S01]  /*0ba0*/  LOP3.LUT R7, R225, 0xfffffff8, RZ, 0xc0, !PT ;  /* 0xfffffff8e1077812 */ /* 0x000fe200078ec0ff */
[----:B------:R-:W-:Y:S01]  /*0bb0*/  IMAD.SHL.U32 R6, R6, 0x20, RZ ;  /* 0x0000002006067824 */ /* 0x000fe200078e00ff */
[----:B------:R-:W-:-:S02]  /*0bc0*/  SHF.R.S32.HI R225, RZ, 0x3, R225 ;  /* 0x00000003ffe17819 */ /* 0x000fc400000114e1 */
[----:B------:R-:W-:Y:S01]  /*0bd0*/  SHF.L.U32 R8, R8, 0x3, RZ ;  /* 0x0000000308087819 */ /* 0x000fe200000006ff */
[----:B------:R-:W-:Y:S01]  /*0be0*/  IMAD.IADD R16, R0, 0x1, -R7 ;  /* 0x0000000100107824 */ /* 0x000fe200078e0a07 */
[----:B------:R-:W-:Y:S02]  /*0bf0*/  SHF.R.S32.HI R7, RZ, 0x4, R4 ;  /* 0x00000004ff077819 */ /* 0x000fe40000011404 */
[----:B------:R-:W-:Y:S01]  /*0c00*/  LOP3.LUT R6, R6, 0xfffffc00, RZ, 0xc0, !PT ;  /* 0xfffffc0006067812 */ /* 0x000fe200078ec0ff */
[----:B------:R-:W-:Y:S01]  /*0c10*/  IMAD.SHL.U32 R216, R16, 0x4, RZ ;  /* 0x0000000410d87824 */ /* 0x000fe200078e00ff */
[----:B------:R-:W-:-:S03]  /*0c20*/  LOP3.LUT R25, R8, 0xfffffe00, RZ, 0xc0, !PT ;  /* 0xfffffe0008197812 */ /* 0x000fc600078ec0ff */
[C---:B------:R-:W-:Y:S01]  /*0c30*/  VIADD R222, R216.reuse, 0x40 ;  /* 0x00000040d8de7836 */ /* 0x040fe20000000000 */
[C---:B------:R-:W-:Y:S01]  /*0c40*/  IADD3 R223, R216.reuse, 0x60, RZ ;  /* 0x00000060d8df7810 */ /* 0x040fe20007ffe0ff */
[C---:B------:R-:W-:Y:S01]  /*0c50*/  VIADD R221, R216.reuse, 0x20 ;  /* 0x00000020d8dd7836 */ /* 0x040fe20000000000 */
[----:B------:R-:W-:Y:S01]  /*0c60*/  SHF.R.S32.HI R217, RZ, 0x1f, R216 ;  /* 0x0000001fffd97819 */ /* 0x000fe200000114d8 */
[----:B------:R-:W-:Y:S01]  /*0c70*/  IMAD.IADD R214, R216, 0x1, R222 ;  /* 0x00000001d8d67824 */ /* 0x000fe200078e02de */
[----:B--2---:R-:W-:Y:S02]  /*0c80*/  R2UR UR5, R2 ;  /* 0x00000000020572ca */ /* 0x004fe400000e0000 */
[----:B------:R-:W-:Y:S02]  /*0c90*/  LEA.HI R2, R3, R0, RZ, 0x7 ;  /* 0x0000000003027211 */ /* 0x000fe400078f38ff */
[----:B------:R-:W-:Y:S02]  /*0ca0*/  LOP3.LUT R3, R4, 0x3fffff0, RZ, 0xc0, !PT ;  /* 0x03fffff004037812 */ /* 0x000fe400078ec0ff */
[----:B------:R-:W-:-:S02]  /*0cb0*/  LOP3.LUT R5, R2, 0xffffff80, RZ, 0xc0, !PT ;  /* 0xffffff8002057812 */ /* 0x000fc400078ec0ff */
[----:B------:R-:W-:Y:S02]  /*0cc0*/  LEA.HI R4, R4, R7, RZ, 0x1 ;  /* 0x0000000704047211 */ /* 0x000fe400078f08ff */
[C---:B------:R-:W-:Y:S01]  /*0cd0*/  IADD3 R21, R0.reuse, -R5, RZ ;  /* 0x8000000500157210 */ /* 0x040fe20007ffe0ff */
[----:B------:R-:W-:Y:S01]  /*0ce0*/  IMAD.IADD R5, R0, 0x1, -R3 ;  /* 0x0000000100057824 */ /* 0x000fe200078e0a03 */
[----:B------:R-:W-:Y:S01]  /*0cf0*/  SHF.R.S32.HI R3, RZ, 0x7, R2 ;  /* 0x00000007ff037819 */ /* 0x000fe20000011402 */
[----:B------:R-:W-:Y:S01]  /*0d00*/  ULOP3.LUT UR5, UR5, 0x1, URZ, 0xfc, !UPT ;  /* 0x0000000105057892 */ /* 0x000fe2000f8efc3f */
[----:B------:R-:W-:Y:S01]  /*0d10*/  SHF.R.S32.HI R9, RZ, 0x1f, R21 ;  /* 0x0000001fff097819 */ /* 0x000fe20000011415 */
[----:B------:R-:W-:Y:S01]  /*0d20*/  STL [R1+0x13c], R21 ;  /* 0x00013c1501007387 */ /* 0x000fe20000100800 */
[----:B------:R-:W-:Y:S02]  /*0d30*/  LEA.HI R2, R2, R3, RZ, 0x1 ;  /* 0x0000000302027211 */ /* 0x000fe400078f08ff */
[CC--:B------:R-:W-:Y:S01]  /*0d40*/  LEA.HI R10, R9.reuse, R21.reuse, RZ, 0x2 ;  /* 0x00000015090a7211 */ /* 0x0c0fe200078f10ff */
[----:B------:R0:W-:Y:S01]  /*0d50*/  STL [R1+0x8c], R16 ;  /* 0x00008c1001007387 */ /* 0x0001e20000100800 */
[----:B------:R-:W-:-:S02]  /*0d60*/  LEA.HI R9, R9, R21, RZ, 0x5 ;  /* 0x0000001509097211 */ /* 0x000fc400078f28ff */
[--C-:B------:R-:W-:Y:S02]  /*0d70*/  SHF.R.S32.HI R0, RZ, 0x2, R10.reuse ;  /* 0x00000002ff007819 */ /* 0x100fe4000001140a */
[----:B------:R-:W-:Y:S02]  /*0d80*/  SHF.R.S32.HI R11, RZ, 0x1f, R10 ;  /* 0x0000001fff0b7819 */ /* 0x000fe4000001140a */
[----:B------:R-:W-:Y:S02]  /*0d90*/  SHF.R.S32.HI R9, RZ, 0x5, R9 ;  /* 0x00000005ff097819 */ /* 0x000fe40000011409 */
[----:B------:R-:W-:Y:S01]  /*0da0*/  LEA.HI R11, R11, R0, RZ, 0x3 ;  /* 0x000000000b0b7211 */ /* 0x000fe200078f18ff */
[----:B0-----:R-:W-:Y:S01]  /*0db0*/  IMAD.SHL.U32 R16, R16, 0x8, RZ ;  /* 0x0000000810107824 */ /* 0x001fe200078e00ff */
[----:B------:R-:W-:Y:S02]  /*0dc0*/  LOP3.LUT R4, R4, 0x1ffffffe, RZ, 0xc0, !PT ;  /* 0x1ffffffe04047812 */ /* 0x000fe400078ec0ff */
[----:B------:R-:W-:Y:S01]  /*0dd0*/  LOP3.LUT R11, R11, 0xfffffff8, RZ, 0xc0, !PT ;  /* 0xfffffff80b0b7812 */ /* 0x000fe200078ec0ff */
[----:B------:R-:W-:Y:S01]  /*0de0*/  VIADD R22, R16, 0xc0 ;  /* 0x000000c010167836 */ /* 0x000fe20000000000 */
[----:B------:R-:W-:Y:S01]  /*0df0*/  LOP3.LUT R2, R2, 0x3fffffe, RZ, 0xc0, !PT ;  /* 0x03fffffe02027812 */ /* 0x000fe200078ec0ff */
[----:B------:R-:W-:Y:S01]  /*0e00*/  IMAD.IADD R4, R7, 0x1, -R4 ;  /* 0x0000000107047824 */ /* 0x000fe200078e0a04 */
[----:B------:R-:W-:Y:S01]  /*0e10*/  LEA R5, R5, R6, 0x6 ;  /* 0x0000000605057211 */ /* 0x000fe200078e30ff */
[----:B------:R-:W-:Y:S01]  /*0e20*/  IMAD.IADD R0, R0, 0x1, -R11 ;  /* 0x0000000100007824 */ /* 0x000fe200078e0a0b */
[----:B------:R-:W-:Y:S01]  /*0e30*/  IADD3 R7, R225, 0x20, RZ ;  /* 0x00000020e1077810 */ /* 0x000fe20007ffe0ff */
[----:B------:R-:W-:Y:S01]  /*0e40*/  IMAD.IADD R2, R3, 0x1, -R2 ;  /* 0x0000000103027824 */ /* 0x000fe200078e0a02 */
[----:B------:R-:W-:Y:S01]  /*0e50*/  LOP3.LUT R10, R10, 0x7ffffffc, RZ, 0xc0, !PT ;  /* 0x7ffffffc0a0a7812 */ /* 0x000fe200078ec0ff */
[----:B------:R-:W-:Y:S01]  /*0e60*/  IMAD R9, R9, 0x10, R0 ;  /* 0x0000001009097824 */ /* 0x000fe200078e0200 */
[----:B------:R-:W-:Y:S01]  /*0e70*/  SHF.R.S32.HI R6, RZ, 0x1f, R7 ;  /* 0x0000001fff067819 */ /* 0x000fe20000011407 */
[----:B------:R-:W-:Y:S01]  /*0e80*/  IMAD.SHL.U32 R0, R225, 0x40, RZ ;  /* 0x00000040e1007824 */ /* 0x000fe200078e00ff */
[----:B------:R-:W-:Y:S01]  /*0e90*/  SHF.R.S32.HI R17, RZ, 0x1f, R16 ;  /* 0x0000001fff117819 */ /* 0x000fe20000011410 */
[----:B------:R-:W-:Y:S01]  /*0ea0*/  IMAD R3, R4, 0x8, R5 ;  /* 0x0000000804037824 */ /* 0x000fe200078e0205 */
[----:B------:R-:W-:Y:S01]  /*0eb0*/  SHF.R.S32.HI R5, RZ, 0x1f, R214 ;  /* 0x0000001fff057819 */ /* 0x000fe200000114d6 */
[----:B------:R-:W-:Y:S01]  /*0ec0*/  IMAD.SHL.U32 R4, R7, 0x40, RZ ;  /* 0x0000004007047824 */ /* 0x000fe200078e00ff */
[----:B------:R-:W-:Y:S01]  /*0ed0*/  LOP3.LUT R19, R0, 0x1c0, RZ, 0xc0, !PT ;  /* 0x000001c000137812 */ /* 0x000fe200078ec0ff */
[----:B------:R-:W-:Y:S01]  /*0ee0*/  IMAD R11, R2, 0x40, R9 ;  /* 0x00000040020b7824 */ /* 0x000fe200078e0209 */
[----:B------:R-:W-:Y:S01]  /*0ef0*/  LEA.HI R0, R12, R12, RZ, 0x1 ;  /* 0x0000000c0c007211 */ /* 0x000fe200078f08ff */
[----:B------:R0:W-:Y:S01]  /*0f00*/  STL [R1+0x1d0], R3 ;  /* 0x0001d00301007387 */ /* 0x0001e20000100800 */
[----:B------:R-:W-:Y:S01]  /*0f10*/  LEA.HI R6, R6, R7, RZ, 0x3 ;  /* 0x0000000706067211 */ /* 0x000fe200078f18ff */
[----:B------:R-:W-:Y:S01]  /*0f20*/  VIADD R9, R225, 0x40 ;  /* 0x00000040e1097836 */ /* 0x000fe20000000000 */
[----:B------:R-:W-:Y:S01]  /*0f30*/  LEA.HI R212, R5, R214, RZ, 0x3 ;  /* 0x000000d605d47211 */ /* 0x000fe200078f18ff */
[----:B------:R-:W-:Y:S01]  /*0f40*/  STL [R1+0x68], R25 ;  /* 0x0000681901007387 */ /* 0x000fe20000100800 */
[----:B------:R-:W-:Y:S01]  /*0f50*/  LOP3.LUT R24, R4, 0x1c0, RZ, 0xc0, !PT ;  /* 0x000001c004187812 */ /* 0x000fe200078ec0ff */
[----:B------:R-:W-:Y:S01]  /*0f60*/  IMAD.SHL.U32 R6, R6, 0x40, RZ ;  /* 0x0000004006067824 */ /* 0x000fe200078e00ff */
[----:B------:R-:W-:Y:S01]  /*0f70*/  SHF.R.U32.HI R26, RZ, 0x3, R19 ;  /* 0x00000003ff1a7819 */ /* 0x000fe20000011613 */
[----:B------:R-:W-:Y:S01]  /*0f80*/  IMAD.IADD R10, R21, 0x1, -R10 ;  /* 0x00000001150a7824 */ /* 0x000fe200078e0a0a */
[----:B------:R-:W-:-:S02]  /*0f90*/  SHF.R.S32.HI R2, RZ, 0x1f, R9 ;  /* 0x0000001fff027819 */ /* 0x000fc40000011409 */
[----:B0-----:R-:W-:Y:S02]  /*0fa0*/  LOP3.LUT R3, R0, 0x1ffffffe, RZ, 0xc0, !PT ;  /* 0x1ffffffe00037812 */ /* 0x001fe400078ec0ff */
[----:B------:R-:W-:Y:S02]  /*0fb0*/  LEA.HI R0, R5, R214, RZ, 0x6 ;  /* 0x000000d605007211 */ /* 0x000fe400078f30ff */
[----:B------:R-:W-:Y:S01]  /*0fc0*/  LOP3.LUT R18, R6, 0xfffffe00, RZ, 0xc0, !PT ;  /* 0xfffffe0006127812 */ /* 0x000fe200078ec0ff */
[----:B------:R-:W-:Y:S01]  /*0fd0*/  IMAD.MOV.U32 R6, RZ, RZ, R14 ;  /* 0x000000ffff067224 */ /* 0x000fe200078e000e */
[----:B------:R-:W-:Y:S01]  /*0fe0*/  LEA.HI R2, R2, R9, RZ, 0x3 ;  /* 0x0000000902027211 */ /* 0x000fe200078f18ff */
[----:B------:R-:W-:Y:S01]  /*0ff0*/  IMAD.SHL.U32 R4, R0, 0x80, RZ ;  /* 0x0000008000047824 */ /* 0x000fe200078e00ff */
[----:B------:R-:W-:Y:S01]  /*1000*/  LOP3.LUT R0, R19, 0x38, R212, 0xf8, !PT ;  /* 0x0000003813007812 */ /* 0x000fe200078ef8d4 */
[----:B------:R-:W-:Y:S01]  /*1010*/  STL [R1+0x64], R18 ;  /* 0x0000641201007387 */ /* 0x000fe20000100800 */
[----:B------:R-:W-:Y:S01]  /*1020*/  SHF.R.U32.HI R20, RZ, 0x3, R24 ;  /* 0x00000003ff147819 */ /* 0x000fe20000011618 */
[----:B------:R-:W-:Y:S01]  /*1030*/  IMAD.SHL.U32 R2, R2, 0x40, RZ ;  /* 0x0000004002027824 */ /* 0x000fe200078e00ff */
[----:B------:R-:W-:Y:S01]  /*1040*/  LOP3.LUT R5, R0, R26, RZ, 0x3c, !PT ;  /* 0x0000001a00057212 */ /* 0x000fe200078e3cff */
[----:B------:R-:W-:Y:S01]  /*1050*/  IMAD.U32 R0, RZ, RZ, UR5 ;  /* 0x00000005ff007e24 */ /* 0x000fe2000f8e00ff */
[----:B------:R-:W-:Y:S01]  /*1060*/  STL [R1+0x1cc], R11 ;  /* 0x0001cc0b01007387 */ /* 0x000fe20000100800 */
[----:B------:R-:W-:-:S02]  /*1070*/  LOP3.LUT R4, R4, 0xffffe000, RZ, 0xc0, !PT ;  /* 0xffffe00004047812 */ /* 0x000fc400078ec0ff */
[----:B------:R-:W-:Y:S01]  /*1080*/  LOP3.LUT R7, R24, 0x38, R212, 0xf8, !PT ;  /* 0x0000003818077812 */ /* 0x000fe200078ef8d4 */
[----:B------:R-:W-:Y:S01]  /*1090*/  STL [R1+0xa0], RZ ;  /* 0x0000a0ff01007387 */ /* 0x000fe20000100800 */
[----:B------:R-:W-:Y:S01]  /*10a0*/  IADD3 R3, R12, -R3, RZ ;  /* 0x800000030c037210 */ /* 0x000fe20007ffe0ff */
[----:B------:R-:W-:Y:S01]  /*10b0*/  IMAD.U32 R12, RZ, RZ, UR4 ;  /* 0x00000004ff0c7e24 */ /* 0x000fe2000f8e00ff */
[----:B------:R-:W-:Y:S01]  /*10c0*/  IADD3 R8, R5, R4, R25 ;  /* 0x0000000405087210 */ /* 0x000fe20007ffe019 */
[----:B------:R0:W-:Y:S01]  /*10d0*/  STL [R1+0x5c], R0 ;  /* 0x00005c0001007387 */ /* 0x0001e20000100800 */
[----:B------:R-:W-:Y:S01]  /*10e0*/  IMAD.MOV.U32 R5, RZ, RZ, R13 ;  /* 0x000000ffff057224 */ /* 0x000fe200078e000d */
[----:B------:R-:W-:Y:S01]  /*10f0*/  LOP3.LUT R7, R7, R20, RZ, 0x3c, !PT ;  /* 0x0000001407077212 */ /* 0x000fe200078e3cff */
[----:B------:R-:W-:Y:S01]  /*1100*/  IMAD R3, R3, 0x8, R11 ;  /* 0x0000000803037824 */ /* 0x000fe200078e020b */
[----:B------:R-:W-:Y:S01]  /*1110*/  SHF.R.S32.HI R14, RZ, 0x1f, R221 ;  /* 0x0000001fff0e7819 */ /* 0x000fe200000114dd */
[----:B------:R1:W-:Y:S01]  /*1120*/  STL [R1+0x128], R12 ;  /* 0x0001280c01007387 */ /* 0x0003e20000100800 */
[----:B------:R-:W-:Y:S01]  /*1130*/  IADD3 R4, R7, R4, R18 ;  /* 0x0000000407047210 */ /* 0x000fe20007ffe012 */
[----:B------:R-:W-:Y:S01]  /*1140*/  IMAD.MOV.U32 R7, RZ, RZ, R15 ;  /* 0x000000ffff077224 */ /* 0x000fe200078e000f */
[----:B------:R-:W-:Y:S01]  /*1150*/  SHF.R.S32.HI R15, RZ, 0x1f, R222 ;  /* 0x0000001fff0f7819 */ /* 0x000fe200000114de */
[----:B0-----:R-:W-:Y:S01]  /*1160*/  IMAD.SHL.U32 R0, R9, 0x40, RZ ;  /* 0x0000004009007824 */ /* 0x001fe200078e00ff */
[----:B------:R-:W-:-:S02]  /*1170*/  LOP3.LUT R2, R2, 0xfffffe00, RZ, 0xc0, !PT ;  /* 0xfffffe0002027812 */ /* 0x000fc400078ec0ff */
[----:B------:R-:W-:Y:S02]  /*1180*/  SHF.L.U32 R45, R10, 0x1, RZ ;  /* 0x000000010a2d7819 */ /* 0x000fe400000006ff */
[----:B------:R-:W-:Y:S02]  /*1190*/  LOP3.LUT R9, R0, 0x1c0, RZ, 0xc0, !PT ;  /* 0x000001c000097812 */ /* 0x000fe400078ec0ff */
[----:B------:R-:W-:Y:S01]  /*11a0*/  LOP3.LUT R0, R19, 0x38, R16, 0xf8, !PT ;  /* 0x0000003813007812 */ /* 0x000fe200078ef810 */
[C---:B------:R-:W-:Y:S01]  /*11b0*/  VIADD R44, R45.reuse, 0x8 ;  /* 0x000000082d2c7836 */ /* 0x040fe20000000000 */
[----:B-1----:R-:W-:Y:S01]  /*11c0*/  SHF.R.U32.HI R12, RZ, 0x3, R9 ;  /* 0x00000003ff0c7819 */ /* 0x002fe20000011609 */
[----:B------:R-:W-:Y:S01]  /*11d0*/  VIADD R43, R45, 0x10 ;  /* 0x000000102d2b7836 */ /* 0x000fe20000000000 */
[----:B------:R-:W-:Y:S01]  /*11e0*/  LOP3.LUT R13, R25, R0, R26, 0xf6, !PT ;  /* 0x00000000190d7212 */ /* 0x000fe200078ef61a */
[----:B------:R-:W-:Y:S01]  /*11f0*/  VIADD R42, R45, 0x18 ;  /* 0x000000182d2a7836 */ /* 0x000fe20000000000 */
[--C-:B------:R-:W-:Y:S01]  /*1200*/  LOP3.LUT R9, R9, 0x38, R16.reuse, 0xf8, !PT ;  /* 0x0000003809097812 */ /* 0x100fe200078ef810 */
[C---:B------:R-:W-:Y:S01]  /*1210*/  VIADD R41, R45.reuse, 0x20 ;  /* 0x000000202d297836 */ /* 0x040fe20000000000 */
[----:B------:R-:W-:Y:S01]  /*1220*/  LOP3.LUT R0, R24, 0x38, R16, 0xf8, !PT ;  /* 0x0000003818007812 */ /* 0x000fe200078ef810 */
[----:B------:R0:W-:Y:S01]  /*1230*/  STL [R1+0x88], R13 ;  /* 0x0000880d01007387 */ /* 0x0001e20000100800 */
[----:B------:R-:W-:Y:S01]  /*1240*/  LOP3.LUT R9, R2, R9, R12, 0xf6, !PT ;  /* 0x0000000902097212 */ /* 0x000fe200078ef60c */
[C---:B------:R-:W-:Y:S01]  /*1250*/  VIADD R39, R45.reuse, 0x30 ;  /* 0x000000302d277836 */ /* 0x040fe20000000000 */
[----:B------:R-:W-:Y:S01]  /*1260*/  LOP3.LUT R0, R18, R0, R20, 0xf6, !PT ;  /* 0x0000000012007212 */ /* 0x000fe200078ef614 */
[----:B------:R1:W-:Y:S01]  /*1270*/  STL [R1+0x134], R14 ;  /* 0x0001340e01007387 */ /* 0x0003e20000100800 */
[C---:B------:R-:W-:Y:S01]  /*1280*/  IADD3 R40, R45.reuse, 0x28, RZ ;  /* 0x000000282d287810 */ /* 0x040fe20007ffe0ff */
[C---:B------:R-:W-:Y:S01]  /*1290*/  VIADD R38, R45.reuse, 0x38 ;  /* 0x000000382d267836 */ /* 0x040fe20000000000 */
[C---:B------:R-:W-:Y:S01]  /*12a0*/  IADD3 R35, R45.reuse, 0x50, RZ ;  /* 0x000000502d237810 */ /* 0x040fe20007ffe0ff */
[----:B------:R2:W-:Y:S01]  /*12b0*/  STL [R1+0x130], R15 ;  /* 0x0001300f01007387 */ /* 0x0005e20000100800 */
[----:B------:R-:W-:Y:S01]  /*12c0*/  VIADD R37, R45, 0x40 ;  /* 0x000000402d257836 */ /* 0x000fe20000000000 */
[----:B0-----:R-:W-:Y:S01]  /*12d0*/  LEA R13, R13, UR4, 0x1 ;  /* 0x000000040d0d7c11 */ /* 0x001fe2000f8e08ff */
[C---:B------:R-:W-:Y:S01]  /*12e0*/  VIADD R36, R45.reuse, 0x48 ;  /* 0x000000482d247836 */ /* 0x040fe20000000000 */
[C---:B------:R-:W-:Y:S01]  /*12f0*/  IADD3 R30, R45.reuse, 0x78, RZ ;  /* 0x000000782d1e7810 */ /* 0x040fe20007ffe0ff */
[C---:B------:R-:W-:Y:S01]  /*1300*/  VIADD R34, R45.reuse, 0x58 ;  /* 0x000000582d227836 */ /* 0x040fe20000000000 */
[----:B-1----:R-:W-:Y:S01]  /*1310*/  SHF.R.S32.HI R14, RZ, 0x1f, R223 ;  /* 0x0000001fff0e7819 */ /* 0x002fe200000114df */
[C---:B------:R-:W-:Y:S01]  /*1320*/  VIADD R33, R45.reuse, 0x60 ;  /* 0x000000602d217836 */ /* 0x040fe20000000000 */
[C---:B------:R-:W-:Y:S01]  /*1330*/  IADD3 R25, R45.reuse, 0xa0, RZ ;  /* 0x000000a02d197810 */ /* 0x040fe20007ffe0ff */
[C---:B------:R-:W-:Y:S01]  /*1340*/  VIADD R32, R45.reuse, 0x68 ;  /* 0x000000682d207836 */ /* 0x040fe20000000000 */
[C---:B--2---:R-:W-:Y:S01]  /*1350*/  IADD3 R15, R45.reuse, 0xc8, RZ ;  /* 0x000000c82d0f7810 */ /* 0x044fe20007ffe0ff */
[----:B------:R-:W-:Y:S01]  /*1360*/  STL [R1+0x12c], R14 ;  /* 0x00012c0e01007387 */ /* 0x000fe20000100800 */
[C---:B------:R-:W-:Y:S01]  /*1370*/  VIADD R31, R45.reuse, 0x70 ;  /* 0x000000702d1f7836 */ /* 0x040fe20000000000 */
[----:B------:R-:W-:Y:S01]  /*1380*/  SHF.R.S32.HI R218, RZ, 0x1f, R22 ;  /* 0x0000001fffda7819 */ /* 0x000fe20000011416 */
[C---:B------:R-:W-:Y:S01]  /*1390*/  VIADD R29, R45.reuse, 0x80 ;  /* 0x000000802d1d7836 */ /* 0x040fe20000000000 */
[----:B------:R-:W-:Y:S01]  /*13a0*/  STL [R1+0x70], R13 ;  /* 0x0000700d01007387 */ /* 0x000fe20000100800 */
[----:B------:R-:W-:-:S02]  /*13b0*/  VIADD R28, R45, 0x88 ;  /* 0x000000882d1c7836 */ /* 0x000fc40000000000 */
[C---:B------:R-:W-:Y:S01]  /*13c0*/  VIADD R27, R45.reuse, 0x90 ;  /* 0x000000902d1b7836 */ /* 0x040fe20000000000 */
[----:B------:R0:W-:Y:S01]  /*13d0*/  STL [R1+0x60], R2 ;  /* 0x0000600201007387 */ /* 0x0001e20000100800 */
[C---:B------:R-:W-:Y:S02]  /*13e0*/  VIADD R26, R45.reuse, 0x98 ;  /* 0x000000982d1a7836 */ /* 0x040fe40000000000 */
[C---:B------:R-:W-:Y:S01]  /*13f0*/  VIADD R24, R45.reuse, 0xa8 ;  /* 0x000000a82d187836 */ /* 0x040fe20000000000 */
[----:B------:R-:W-:Y:S01]  /*1400*/  STL [R1+0x80], R45 ;  /* 0x0000802d01007387 */ /* 0x000fe20000100800 */
[C---:B------:R-:W-:Y:S02]  /*1410*/  VIADD R21, R45.reuse, 0xb0 ;  /* 0x000000b02d157836 */ /* 0x040fe40000000000 */
[C---:B------:R-:W-:Y:S02]  /*1420*/  VIADD R20, R45.reuse, 0xb8 ;  /* 0x000000b82d147836 */ /* 0x040fe40000000000 */
[C---:B------:R-:W-:Y:S01]  /*1430*/  VIADD R18, R45.reuse, 0xc0 ;  /* 0x000000c02d127836 */ /* 0x040fe20000000000 */
[----:B0-----:R-:W-:Y:S01]  /*1440*/  SHF.R.S32.HI R2, RZ, 0x3, R212 ;  /* 0x00000003ff027819 */ /* 0x001fe200000114d4 */
[C---:B------:R-:W-:Y:S01]  /*1450*/  VIADD R14, R45.reuse, 0xd0 ;  /* 0x000000d02d0e7836 */ /* 0x040fe20000000000 */
[----:B------:R-:W-:Y:S01]  /*1460*/  LOP3.LUT R212, R212, 0xfffffff8, RZ, 0xc0, !PT ;  /* 0xfffffff8d4d47812 */ /* 0x000fe200078ec0ff */
[----:B------:R-:W-:-:S02]  /*1470*/  VIADD R13, R45, 0xd8 ;  /* 0x000000d82d0d7836 */ /* 0x000fc40000000000 */
[----:B------:R0:W-:Y:S01]  /*1480*/  STL [R1+0x138], R2 ;  /* 0x0001380201007387 */ /* 0x0001e20000100800 */
[C---:B------:R-:W-:Y:S01]  /*1490*/  VIADD R12, R45.reuse, 0xe0 ;  /* 0x000000e02d0c7836 */ /* 0x040fe20000000000 */
[----:B------:R-:W-:Y:S01]  /*14a0*/  SHF.R.S32.HI R215, RZ, 0x1f, R212 ;  /* 0x0000001fffd77819 */ /* 0x000fe200000114d4 */
[----:B------:R-:W-:Y:S02]  /*14b0*/  VIADD R10, R45, 0xe8 ;  /* 0x000000e82d0a7836 */ /* 0x000fe40000000000 */
[----:B------:R-:W-:Y:S01]  /*14c0*/  VIADD R19, R16, 0x80 ;  /* 0x0000008010137836 */ /* 0x000fe20000000000 */
[----:B0-----:R-:W-:Y:S02]  /*14d0*/  LEA R2, R0, UR4, 0x1 ;  /* 0x0000000400027c11 */ /* 0x001fe4000f8e08ff */
[----:B------:R-:W-:Y:S02]  /*14e0*/  LEA R0, R9, UR4, 0x1 ;  /* 0x0000000409007c11 */ /* 0x000fe4000f8e08ff */
[----:B------:R-:W-:Y:S01]  /*14f0*/  SHF.R.S32.HI R9, RZ, 0x1f, R43 ;  /* 0x0000001fff097819 */ /* 0x000fe2000001142b */
[----:B------:R0:W-:Y:S01]  /*1500*/  STL [R1+0x1c4], R2 ;  /* 0x0001c40201007387 */ /* 0x0001e20000100800 */
[----:B------:R-:W-:-:S03]  /*1510*/  SHF.R.S32.HI R219, RZ, 0x1f, R19 ;  /* 0x0000001fffdb7819 */ /* 0x000fc60000011413 */
[----:B------:R1:W-:Y:S04]  /*1520*/  STL [R1+0x1bc], R0 ;  /* 0x0001bc0001007387 */ /* 0x0003e80000100800 */
[----:B------:R2:W-:Y:S01]  /*1530*/  STL [R1+0x120], R44 ;  /* 0x0001202c01007387 */ /* 0x0005e20000100800 */
[----:B0-----:R-:W-:-:S03]  /*1540*/  IADD3 R2, R45, 0xf0, RZ ;  /* 0x000000f02d027810 */ /* 0x001fc60007ffe0ff */
[----:B------:R-:W-:Y:S01]  /*1550*/  STL [R1+0x11c], R43 ;  /* 0x00011c2b01007387 */ /* 0x000fe20000100800 */
[----:B-1----:R-:W-:-:S03]  /*1560*/  VIADD R0, R45, 0xf8 ;  /* 0x000000f82d007836 */ /* 0x002fc60000000000 */
[----:B------:R0:W-:Y:S01]  /*1570*/  STL [R1+0x118], R42 ;  /* 0x0001182a01007387 */ /* 0x0001e20000100800 */
[----:B--2---:R-:W-:-:S03]  /*1580*/  SHF.R.S32.HI R44, RZ, 0x1f, R44 ;  /* 0x0000001fff2c7819 */ /* 0x004fc6000001142c */
[----:B------:R1:W-:Y:S04]  /*1590*/  STL [R1+0x114], R41 ;  /* 0x0001142901007387 */ /* 0x0003e80000100800 */
[----:B------:R-:W-:Y:S01]  /*15a0*/  STL [R1+0x110], R40 ;  /* 0x0001102801007387 */ /* 0x000fe20000100800 */
[----:B0-----:R-:W-:-:S03]  /*15b0*/  SHF.R.S32.HI R42, RZ, 0x1f, R42 ;  /* 0x0000001fff2a7819 */ /* 0x001fc6000001142a */
[----:B------:R0:W-:Y:S01]  /*15c0*/  STL [R1+0x10c], R39 ;  /* 0x00010c2701007387 */ /* 0x0001e20000100800 */
[----:B-1----:R-:W-:-:S03]  /*15d0*/  SHF.R.S32.HI R41, RZ, 0x1f, R41 ;  /* 0x0000001fff297819 */ /* 0x002fc60000011429 */
        /* <DEDUP_REMOVED lines=40> */
[----:B------:R-:W-:Y:S04]  /*1860*/  STL [R1+0x1b8], R44 ;  /* 0x0001b82c01007387 */ /* 0x000fe80000100800 */
[----:B------:R1:W-:Y:S01]  /*1870*/  STL [R1+0xa8], R0 ;  /* 0x0000a80001007387 */ /* 0x0003e20000100800 */
[----:B0-----:R-:W-:-:S03]  /*1880*/  SHF.R.S32.HI R2, RZ, 0x1f, R2 ;  /* 0x0000001fff027819 */ /* 0x001fc60000011402 */
[----:B------:R0:W-:Y:S04]  /*1890*/  STL [R1+0x1b4], R9 ;  /* 0x0001b40901007387 */ /* 0x0001e80000100800 */
[----:B------:R-:W-:Y:S01]  /*18a0*/  STL [R1+0x1b0], R42 ;  /* 0x0001b02a01007387 */ /* 0x000fe20000100800 */
[----:B-1----:R-:W-:-:S03]  /*18b0*/  SHF.R.S32.HI R0, RZ, 0x1f, R0 ;  /* 0x0000001fff007819 */ /* 0x002fc60000011400 */
        /* <DEDUP_REMOVED lines=34> */
[----:B------:R-:W-:Y:S04]  /*1ae0*/  STL [R1+0x148], R9 ;  /* 0x0001480901007387 */ /* 0x000fe80000100800 */
[----:B------:R0:W-:Y:S04]  /*1af0*/  STL [R1+0x144], R2 ;  /* 0x0001440201007387 */ /* 0x0001e80000100800 */
[----:B------:R1:W-:Y:S04]  /*1b00*/  STL [R1+0x140], R0 ;  /* 0x0001400001007387 */ /* 0x0003e80000100800 */
[----:B------:R2:W-:Y:S01]  /*1b10*/  STL [R1+0x84], R3 ;  /* 0x0000840301007387 */ /* 0x0005e20000100800 */
[----:B0-----:R-:W-:-:S02]  /*1b20*/  LEA R2, R8, UR4, 0x1 ;  /* 0x0000000408027c11 */ /* 0x001fc4000f8e08ff */
[----:B-1----:R-:W-:-:S05]  /*1b30*/  LEA R0, R4, UR4, 0x1 ;  /* 0x0000000404007c11 */ /* 0x002fca000f8e08ff */
[----:B------:R2:W-:Y:S04]  /*1b40*/  STL [R1+0x1c0], R0 ;  /* 0x0001c00001007387 */ /* 0x0005e80000100800 */
[----:B------:R2:W-:Y:S02]  /*1b50*/  STL [R1+0x1c8], R2 ;  /* 0x0001c80201007387 */ /* 0x0005e40000100800 */
.L_x_2927:
[----:B0-23--:R-:W0:Y:S01]  /*1b60*/  LDC.64 R2, c[0x0][0xc88] ;  /* 0x00032200ff027b82 */ /* 0x00de220000000a00 */
[----:B------:R-:W-:Y:S01]  /*1b70*/  ULDC.64 UR4, c[0x0][0xa28] ;  /* 0x00028a0000047ab9 */ /* 0x000fe20000000a00 */
[----:B------:R-:W-:Y:S01]  /*1b80*/  ULDC.64 UR8, c[0x0][0xa18] ;  /* 0x0002860000087ab9 */ /* 0x000fe20000000a00 */
[----:B------:R-:W-:Y:S01]  /*1b90*/  ULDC.64 UR6, c[0x0][0xa08] ;  /* 0x0002820000067ab9 */ /* 0x000fe20000000a00 */
[----:B0-----:R-:W-:-:S05]  /*1ba0*/  IMAD.WIDE R2, R7, 0x4, R2 ;  /* 0x0000000407027825 */ /* 0x001fca00078e0202 */
[----:B------:R-:W2:Y:S01]  /*1bb0*/  LDG.E R25, desc[UR60][R2.64] ;  /* 0x0000003c02197981 */ /* 0x000ea2000c1e1900 */
[----:B------:R-:W-:Y:S01]  /*1bc0*/  ISETP.NE.U32.AND P2, PT, RZ, UR4, PT ;  /* 0x00000004ff007c0c */ /* 0x000fe2000bf45070 */
[----:B----4-:R-:W-:Y:S01]  /*1bd0*/  IMAD.MOV.U32 R11, RZ, RZ, RZ ;  /* 0x000000ffff0b7224 */ /* 0x010fe200078e00ff */
[----:B------:R-:W-:Y:S02]  /*1be0*/  ISETP.NE.U32.AND P1, PT, RZ, UR8, PT ;  /* 0x00000008ff007c0c */ /* 0x000fe4000bf25070 */
[----:B------:R-:W-:Y:S02]  /*1bf0*/  ISETP.NE.AND.EX P2, PT, RZ, UR5, PT, P2 ;  /* 0x00000005ff007c0c */ /* 0x000fe4000bf45320 */
[----:B------:R-:W-:Y:S02]  /*1c00*/  ISETP.NE.AND.EX P1, PT, RZ, UR9, PT, P1 ;  /* 0x00000009ff007c0c */ /* 0x000fe4000bf25310 */
[----:B------:R-:W-:Y:S02]  /*1c10*/  ISETP.NE.U32.AND P0, PT, RZ, UR6, PT ;  /* 0x00000006ff007c0c */ /* 0x000fe4000bf05070 */
[----:B------:R-:W-:-:S02]  /*1c20*/  MOV R115, RZ ;  /* 0x000000ff00737202 */ /* 0x000fc40000000f00 */
[----:B------:R-:W-:Y:S02]  /*1c30*/  ISETP.NE.AND.EX P0, PT, RZ, UR7, PT, P0 ;  /* 0x00000007ff007c0c */ /* 0x000fe4000bf05300 */
[----:B--2---:R-:W-:Y:S01]  /*1c40*/  SHF.R.S32.HI R0, RZ, 0x1f, R25 ;  /* 0x0000001fff007819 */ /* 0x004fe20000011419 */
[C---:B------:R-:W-:Y:S02]  /*1c50*/  IMAD.SHL.U32 R28, R25.reuse, 0x4, RZ ;  /* 0x00000004191c7824 */ /* 0x040fe400078e00ff */
[C---:B------:R-:W-:Y:S01]  /*1c60*/  @P2 LEA R8, P3, R25.reuse, UR4, 0x2 ;  /* 0x0000000419082c11 */ /* 0x040fe2000f8610ff */
[----:B------:R-:W-:Y:S01]  /*1c70*/  STL [R1+0x94], R25 ;  /* 0x0000941901007387 */ /* 0x000fe20000100800 */
[C-C-:B------:R-:W-:Y:S02]  /*1c80*/  SHF.L.U64.HI R27, R25.reuse, 0x2, R0.reuse ;  /* 0x00000002191b7819 */ /* 0x140fe40000010200 */
[----:B------:R-:W-:Y:S01]  /*1c90*/  @P2 LEA.HI.X R9, R25, UR5, R0, 0x2, P3 ;  /* 0x0000000519092c11 */ /* 0x000fe200098f1400 */
[----:B------:R-:W-:Y:S01]  /*1ca0*/  ULDC UR4, c[0x0][0x288] ;  /* 0x0000a20000047ab9 */ /* 0x000fe20000000800 */
[----:B------:R0:W-:Y:S01]  /*1cb0*/  STL [R1+0x124], R0 ;  /* 0x0001240001007387 */ /* 0x0001e20000100800 */
[----:B------:R-:W-:-:S03]  /*1cc0*/  IADD3 R2, P4, R28, UR6, RZ ;  /* 0x000000061c027c10 */ /* 0x000fc6000ff9e0ff */
[----:B-1---5:R1:W5:Y:S01]  /*1cd0*/  @P2 LDG.E R11, desc[UR60][R8.64] ;  /* 0x0000003c080b2981 */ /* 0x022362000c1e1900 */
[----:B------:R-:W-:Y:S01]  /*1ce0*/  IADD3.X R3, R27, UR7, RZ, P4, !PT ;  /* 0x000000071b037c10 */ /* 0x000fe2000a7fe4ff */
[----:B------:R-:W-:Y:S01]  /*1cf0*/  ULDC.64 UR6, c[0x0][0xa20] ;  /* 0x0002880000067ab9 */ /* 0x000fe20000000a00 */
[----:B------:R-:W-:Y:S01]  /*1d00*/  LOP3.LUT R4, R6, 0xff000000, RZ, 0xc0, !PT ;  /* 0xff00000006047812 */ /* 0x000fe200078ec0ff */
[----:B------:R-:W-:Y:S01]  /*1d10*/  STL [R1+0x98], R28 ;  /* 0x0000981c01007387 */ /* 0x000fe20000100800 */
[----:B0-----:R-:W-:Y:S01]  /*1d20*/  IMAD.U32 R0, RZ, RZ, UR4 ;  /* 0x00000004ff007e24 */ /* 0x001fe2000f8e00ff */
[----:B------:R-:W-:Y:S02]  /*1d30*/  ULDC.64 UR4, c[0x0][0x418] ;  /* 0x0001060000047ab9 */ /* 0x000fe40000000a00 */
[----:B------:R0:W5:Y:S01]  /*1d40*/  @P0 LDG.E R115, desc[UR60][R2.64] ;  /* 0x0000003c02730981 */ /* 0x000162000c1e1900 */
[----:B-1----:R-:W-:-:S03]  /*1d50*/  @P1 IADD3 R8, P2, R28, UR8, RZ ;  /* 0x000000081c081c10 */ /* 0x002fc6000ff5e0ff */
[----:B------:R-:W-:Y:S01]  /*1d60*/  STL [R1+0x9c], R27 ;  /* 0x00009c1b01007387 */ /* 0x000fe20000100800 */
[----:B------:R-:W-:-:S05]  /*1d70*/  @P1 IADD3.X R9, R27, UR9, RZ, P2, !PT ;  /* 0x000000091b091c10 */ /* 0x000fca00097fe4ff */
[----:B------:R-:W2:Y:S01]  /*1d80*/  @P1 LDG.E R0, desc[UR60][R8.64] ;  /* 0x0000003c08001981 */ /* 0x000ea2000c1e1900 */
[----:B------:R-:W-:-:S03]  /*1d90*/  UISETP.NE.U32.AND UP0, UPT, UR4, URZ, UPT ;  /* 0x0000003f0400728c */ /* 0x000fc6000bf05070 */
[----:B------:R-:W-:Y:S01]  /*1da0*/  ULDC UR4, c[0x0][0x424] ;  /* 0x0001090000047ab9 */ /* 0x000fe20000000800 */
[----:B------:R-:W-:Y:S01]  /*1db0*/  UISETP.NE.AND.EX UP0, UPT, UR5, URZ, UPT, UP0 ;  /* 0x0000003f0500728c */ /* 0x000fe2000bf05300 */
[----:B------:R-:W-:Y:S02]  /*1dc0*/  ISETP.NE.U32.AND P2, PT, RZ, UR6, PT ;  /* 0x00000006ff007c0c */ /* 0x000fe4000bf45070 */
[----:B------:R-:W-:Y:S01]  /*1dd0*/  ULDC UR5, c[0x0][0x2f0] ;  /* 0x0000bc0000057ab9 */ /* 0x000fe20000000800 */
[----:B------:R-:W-:Y:S01]  /*1de0*/  USEL UR4, UR4, 0x1, UP0 ;  /* 0x0000000104047887 */ /* 0x000fe20008000000 */
[----:B------:R-:W-:Y:S02]  /*1df0*/  SHF.R.U32.HI R7, RZ, 0x8, R4 ;  /* 0x00000008ff077819 */ /* 0x000fe40000011604 */
[----:B------:R-:W-:Y:S01]  /*1e00*/  ISETP.NE.AND.EX P2, PT, RZ, UR7, PT, P2 ;  /* 0x00000007ff007c0c */ /* 0x000fe2000bf45320 */
[----:B------:R-:W-:-:S03]  /*1e10*/  UIMAD UR4, UR4, UR5, URZ ;  /* 0x00000005040472a4 */ /* 0x000fc6000f8e023f */
[----:B------:R-:W-:Y:S01]  /*1e20*/  ULDC UR5, c[0x0][0x348] ;  /* 0x0000d20000057ab9 */ /* 0x000fe20000000800 */
[C---:B------:R-:W-:Y:S01]  /*1e30*/  LOP3.LUT R224, R6.reuse, 0xffff, RZ, 0xc0, !PT ;  /* 0x0000ffff06e07812 */ /* 0x040fe200078ec0ff */
[----:B--2---:R1:W-:Y:S01]  /*1e40*/  STL [R1+0x6c], R0 ;  /* 0x00006c0001007387 */ /* 0x0043e20000100800 */
[----:B------:R-:W-:Y:S01]  /*1e50*/  IMAD.MOV.U32 R10, RZ, RZ, R0 ;  /* 0x000000ffff0a7224 */ /* 0x000fe200078e0000 */
[----:B-1----:R-:W-:-:S04]  /*1e60*/  LOP3.LUT R0, R6, 0xff0000, RZ, 0xc0, !PT ;  /* 0x00ff000006007812 */ /* 0x002fc800078ec0ff */
[----:B------:R-:W-:Y:S01]  /*1e70*/  LEA.HI R8, R0, R7, RZ, 0x10 ;  /* 0x0000000700087211 */ /* 0x000fe200078f80ff */
[----:B0-----:R-:W-:Y:S06]  /*1e80*/  @P1 BRA `(.L_x_2650) ;  /* 0x0000000000281947 */ /* 0x001fec0003800000 */
[----:B------:R-:W-:Y:S02]  /*1e90*/  ULDC.64 UR8, c[0x0][0xa00] ;  /* 0x0002800000087ab9 */ /* 0x000fe40000000a00 */
[----:B------:R-:W-:-:S04]  /*1ea0*/  ISETP.NE.U32.AND P1, PT, RZ, UR8, PT ;  /* 0x00000008ff007c0c */ /* 0x000fc8000bf25070 */
[----:B------:R-:W-:-:S13]  /*1eb0*/  ISETP.NE.AND.EX P1, PT, RZ, UR9, PT, P1 ;  /* 0x00000009ff007c0c */ /* 0x000fda000bf25310 */
[----:B------:R-:W-:Y:S05]  /*1ec0*/  @!P1 BRA `(.L_x_2650) ;  /* 0x0000000000189947 */ /* 0x000fea0003800000 */
[----:B------:R-:W0:Y:S02]  /*1ed0*/  LDC.64 R6, c[0x0][0xa00] ;  /* 0x00028000ff067b82 */ /* 0x000e240000000a00 */
[----:B0-----:R-:W-:-:S05]  /*1ee0*/  IMAD.WIDE R6, R25, 0x4, R6 ;  /* 0x0000000419067825 */ /* 0x001fca00078e0206 */
[----:B------:R-:W2:Y:S04]  /*1ef0*/  LDG.E R0, desc[UR60][R6.64] ;  /* 0x0000003c06007981 */ /* 0x000ea8000c1e1900 */
[----:B------:R-:W2:Y:S02]  /*1f00*/  LDG.E R9, desc[UR60][R6.64+0x4] ;  /* 0x0000043c06097981 */ /* 0x000ea4000c1e1900 */
[----:B--2---:R-:W-:-:S05]  /*1f10*/  IMAD.IADD R10, R9, 0x1, -R0 ;  /* 0x00000001090a7824 */ /* 0x004fca00078e0a00 */
[----:B------:R0:W-:Y:S02]  /*1f20*/  STL [R1+0x6c], R10 ;  /* 0x00006c0a01007387 */ /* 0x0001e40000100800 */
.L_x_2650:
[----:B------:R-:W-:Y:S01]  /*1f30*/  IMAD.U32 R24, RZ, RZ, UR5 ;  /* 0x00000005ff187e24 */ /* 0x000fe2000f8e00ff */
[----:B------:R-:W-:Y:S01]  /*1f40*/  MOV R26, UR4 ;  /* 0x00000004001a7c02 */ /* 0x000fe20008000f00 */
[----:B------:R-:W-:Y:S06]  /*1f50*/  @!P2 BRA `(.L_x_2651) ;  /* 0x000000000010a947 */ /* 0x000fec0003800000 */
[----:B------:R-:W-:-:S04]  /*1f60*/  IADD3 R2, P0, R28, UR6, RZ ;  /* 0x000000061c027c10 */ /* 0x000fc8000ff1e0ff */
[----:B------:R-:W-:-:S05]  /*1f70*/  IADD3.X R3, R27, UR7, RZ, P0, !PT ;  /* 0x000000071b037c10 */ /* 0x000fca00087fe4ff */
[----:B------:R1:W5:Y:S01]  /*1f80*/  LDG.E R26, desc[UR60][R2.64] ;  /* 0x0000003c021a7981 */ /* 0x000362000c1e1900 */
[----:B------:R-:W-:Y:S05]  /*1f90*/  BRA `(.L_x_2652) ;  /* 0x0000000000107947 */ /* 0x000fea0003800000 */
.L_x_2651:
[----:B------:R-:W-:Y:S05]  /*1fa0*/  @!P0 BRA `(.L_x_2652) ;  /* 0x00000000000c8947 */ /* 0x000fea0003800000 */
[----:B------:R-:W2:Y:S04]  /*1fb0*/  LDG.E R7, desc[UR60][R2.64] ;  /* 0x0000003c02077981 */ /* 0x000ea8000c1e1900 */
[----:B------:R-:W2:Y:S02]  /*1fc0*/  LDG.E R26, desc[UR60][R2.64+0x4] ;  /* 0x0000043c021a7981 */ /* 0x000ea4000c1e1900 */
[----:B--2---:R-:W-:-:S07]  /*1fd0*/  IMAD.IADD R26, R26, 0x1, -R7 ;  /* 0x000000011a1a7824 */ /* 0x004fce00078e0a07 */
.L_x_2652:
[----:B------:R-:W-:Y:S01]  /*1fe0*/  ULDC.64 UR4, c[0x0][0xa10] ;  /* 0x0002840000047ab9 */ /* 0x000fe20000000a00 */
[----:B------:R-:W2:Y:S01]  /*1ff0*/  LDC R4, c[0x0][0x448] ;  /* 0x00011200ff047b82 */ /* 0x000ea20000000800 */
[----:B------:R-:W-:-:S04]  /*2000*/  ISETP.NE.U32.AND P0, PT, RZ, UR4, PT ;  /* 0x00000004ff007c0c */ /* 0x000fc8000bf05070 */
[----:B------:R-:W-:Y:S01]  /*2010*/  ISETP.NE.AND.EX P0, PT, RZ, UR5, PT, P0 ;  /* 0x00000005ff007c0c */ /* 0x000fe2000bf05300 */
[----:B------:R-:W-:-:S12]  /*2020*/  ULDC.64 UR4, c[0x0][0xa30] ;  /* 0x00028c0000047ab9 */ /* 0x000fd80000000a00 */
[----:B-1----:R-:W1:Y:S02]  /*2030*/  @P0 LDC.64 R2, c[0x0][0xa10] ;  /* 0x00028400ff020b82 */ /* 0x002e640000000a00 */
[----:B-1----:R-:W-:-:S05]  /*2040*/  @P0 IMAD.WIDE R2, R25, 0x4, R2 ;  /* 0x0000000419020825 */ /* 0x002fca00078e0202 */
[----:B------:R-:W3:Y:S04]  /*2050*/  @P0 LDG.E R0, desc[UR60][R2.64] ;  /* 0x0000003c02000981 */ /* 0x000ee8000c1e1900 */
[----:B------:R1:W3:Y:S01]  /*2060*/  @P0 LDG.E R7, desc[UR60][R2.64+0x4] ;  /* 0x0000043c02070981 */ /* 0x0002e2000c1e1900 */
[----:B------:R-:W-:Y:S01]  /*2070*/  ISETP.NE.U32.AND P1, PT, RZ, UR4, PT ;  /* 0x00000004ff007c0c */ /* 0x000fe2000bf25070 */
[----:B-----5:R-:W-:-:S03]  /*2080*/  IMAD.MOV.U32 R152, RZ, RZ, R26 ;  /* 0x000000ffff987224 */ /* 0x020fc600078e001a */
[----:B------:R-:W-:-:S13]  /*2090*/  ISETP.NE.AND.EX P1, PT, RZ, UR5, PT, P1 ;  /* 0x00000005ff007c0c */ /* 0x000fda000bf25310 */
[----:B-1----:R-:W-:-:S04]  /*20a0*/  @P1 IADD3 R2, P2, R28, UR4, RZ ;  /* 0x000000041c021c10 */ /* 0x002fc8000ff5e0ff */
[----:B------:R-:W-:-:S05]  /*20b0*/  @P1 IADD3.X R3, R27, UR5, RZ, P2, !PT ;  /* 0x000000051b031c10 */ /* 0x000fca00097fe4ff */
[----:B------:R1:W5:Y:S01]  /*20c0*/  @P1 LDG.E R152, desc[UR60][R2.64] ;  /* 0x0000003c02981981 */ /* 0x000362000c1e1900 */
[----:B--2---:R-:W-:Y:S01]  /*20d0*/  ISETP.NE.AND P1, PT, R4, 0x1, PT ;  /* 0x000000010400780c */ /* 0x004fe20003f25270 */
[----:B------:R-:W-:Y:S01]  /*20e0*/  IMAD.SHL.U32 R5, R5, 0x80, RZ ;  /* 0x0000008005057824 */ /* 0x000fe200078e00ff */
[----:B------:R-:W-:Y:S01]  /*20f0*/  LOP3.LUT R12, R8, 0xff, RZ, 0xc0, !PT ;  /* 0x000000ff080c7812 */ /* 0x000fe200078ec0ff */
[----:B------:R-:W-:Y:S01]  /*2100*/  IMAD.IADD R11, R26, 0x1, -R11 ;  /* 0x000000011a0b7824 */ /* 0x000fe200078e0a0b */
[----:B------:R-:W-:Y:S01]  /*2110*/  BSSY B0, `(.L_x_2653) ;  /* 0x0000038000007945 */ /* 0x000fe20003800000 */
[----:B------:R-:W-:Y:S01]  /*2120*/  VIADD R4, R5, 0x7f ;  /* 0x0000007f05047836 */ /* 0x000fe20000000000 */
[----:B------:R-:W-:Y:S07]  /*2130*/  STL [R1+0x74], R5 ;  /* 0x0000740501007387 */ /* 0x000fee0000100800 */
[----:B------:R-:W2:Y:S08]  /*2140*/  @P1 LDC R9, c[0x0][0x44c] ;  /* 0x00011300ff091b82 */ /* 0x000eb00000000800 */
[----:B------:R-:W4:Y:S01]  /*2150*/  @P1 LDC R13, c[0x0][0x450] ;  /* 0x00011400ff0d1b82 */ /* 0x000f220000000800 */
[----:B---3--:R-:W-:Y:S01]  /*2160*/  @P0 IADD3 R24, -R0, R7, RZ ;  /* 0x0000000700180210 */ /* 0x008fe20007ffe1ff */
[----:B--2---:R-:W-:-:S04]  /*2170*/  @P1 IMAD.HI.U32 R0, R4, R9, RZ ;  /* 0x0000000904001227 */ /* 0x004fc800078e00ff */
[----:B-1----:R-:W-:Y:S01]  /*2180*/  IMAD.IADD R2, R11, 0x1, R24 ;  /* 0x000000010b027824 */ /* 0x002fe200078e0218 */
[----:B----4-:R-:W-:-:S03]  /*2190*/  @P1 SHF.R.U32.HI R4, RZ, R13, R0 ;  /* 0x0000000dff041219 */ /* 0x010fc60000011600 */
[C---:B------:R-:W-:Y:S01]  /*21a0*/  VIADD R0, R2.reuse, 0x4f ;  /* 0x0000004f02007836 */ /* 0x040fe20000000000 */
[----:B------:R-:W-:Y:S01]  /*21b0*/  IADD3 R130, R2, 0x50, -R10 ;  /* 0x0000005002827810 */ /* 0x000fe20007ffe80a */
[----:B------:R1:W-:Y:S02]  /*21c0*/  STL [R1+0x78], R2 ;  /* 0x0000780201007387 */ /* 0x0003e40000100800 */
[----:B------:R-:W-:Y:S02]  /*21d0*/  IMAD.HI R0, R0, 0x66666667, RZ ;  /* 0x6666666700007827 */ /* 0x000fe400078e02ff */
[----:B------:R2:W-:Y:S02]  /*21e0*/  STL [R1+0xa4], R12 ;  /* 0x0000a40c01007387 */ /* 0x0005e40000100800 */
[----:B------:R-:W-:Y:S01]  /*21f0*/  IMAD.IADD R4, R130, 0x1, R4 ;  /* 0x0000000182047824 */ /* 0x000fe200078e0204 */
[----:B------:R-:W-:-:S03]  /*2200*/  SHF.R.U32.HI R131, RZ, 0x1f, R0 ;  /* 0x0000001fff837819 */ /* 0x000fc60000011600 */
[----:B------:R-:W-:Y:S01]  /*2210*/  IMAD.HI R4, R4, 0x66666667, RZ ;  /* 0x6666666704047827 */ /* 0x000fe200078e02ff */
[----:B-1----:R-:W-:Y:S02]  /*2220*/  SHF.R.U32.HI R2, RZ, 0x10, R8 ;  /* 0x00000010ff027819 */ /* 0x002fe40000011608 */
[----:B------:R-:W-:Y:S02]  /*2230*/  LEA.HI.SX32 R131, R0, R131, 0x1b ;  /* 0x0000008300837211 */ /* 0x000fe400078fdaff */
[----:B------:R-:W-:Y:S01]  /*2240*/  SHF.R.U32.HI R3, RZ, 0x1f, R4 ;  /* 0x0000001fff037819 */ /* 0x000fe20000011604 */
[----:B------:R2:W-:Y:S01]  /*2250*/  STL [R1+0x90], R2 ;  /* 0x0000900201007387 */ /* 0x0005e20000100800 */
[----:B------:R-:W-:Y:S02]  /*2260*/  MOV R0, RZ ;  /* 0x000000ff00007202 */ /* 0x000fe40000000f00 */
[----:B------:R-:W-:-:S04]  /*2270*/  LEA.HI.SX32 R4, R4, R3, 0x1b ;  /* 0x0000000304047211 */ /* 0x000fc800078fdaff */
[----:B------:R-:W-:-:S04]  /*2280*/  VIMNMX R6, R131, R4, PT ;  /* 0x0000000483067248 */ /* 0x000fc80003fe0100 */
[----:B------:R-:W-:-:S13]  /*2290*/  ISETP.GE.AND P0, PT, R6, 0x1, PT ;  /* 0x000000010600780c */ /* 0x000fda0003f06270 */
[----:B--2---:R-:W-:Y:S05]  /*22a0*/  @!P0 BRA `(.L_x_2654) ;  /* 0x0000000000788947 */ /* 0x004fea0003800000 */
[----:B------:R-:W-:Y:S01]  /*22b0*/  ISETP.NE.AND P0, PT, R2, RZ, PT ;  /* 0x000000ff0200720c */ /* 0x000fe20003f05270 */
[----:B------:R-:W-:-:S03]  /*22c0*/  ULDC UR4, c[0x0][0x9f0] ;  /* 0x00027c0000047ab9 */ /* 0x000fc60000000800 */
[----:B------:R-:W-:-:S04]  /*22d0*/  SEL R9, R2, UR4, P0 ;  /* 0x0000000402097c07 */ /* 0x000fc80008000000 */
[-C--:B------:R-:W-:Y:S02]  /*22e0*/  IABS R5, R9.reuse ;  /* 0x0000000900057213 */ /* 0x080fe40000000000 */
[----:B0-----:R-:W-:Y:S02]  /*22f0*/  IABS R10, R9 ;  /* 0x00000009000a7213 */ /* 0x001fe40000000000 */
[----:B------:R-:W0:Y:S01]  /*2300*/  I2F.RP R4, R5 ;  /* 0x0000000500047306 */ /* 0x000e220000209400 */
[----:B------:R-:W-:Y:S02]  /*2310*/  IADD3 R0, R9, -0x1, R6 ;  /* 0xffffffff09007810 */ /* 0x000fe40007ffe006 */
[----:B------:R-:W-:-:S05]  /*2320*/  IMAD.MOV R10, RZ, RZ, -R10 ;  /* 0x000000ffff0a7224 */ /* 0x000fca00078e0a0a */
[----:B0-----:R-:W0:Y:S02]  /*2330*/  MUFU.RCP R4, R4 ;  /* 0x0000000400047308 */ /* 0x001e240000001000 */
[----:B0-----:R-:W-:Y:S01]  /*2340*/  VIADD R2, R4, 0xffffffe ;  /* 0x0ffffffe04027836 */ /* 0x001fe20000000000 */
[----:B------:R-:W-:Y:S02]  /*2350*/  IABS R4, R0 ;  /* 0x0000000000047213 */ /* 0x000fe40000000000 */
[----:B------:R-:W-:-:S03]  /*2360*/  LOP3.LUT R0, R0, R9, RZ, 0x3c, !PT ;  /* 0x0000000900007212 */ /* 0x000fc600078e3cff */
[----:B------:R0:W1:Y:S01]  /*2370*/  F2I.FTZ.U32.TRUNC.NTZ R3, R2 ;  /* 0x0000000200037305 */ /* 0x000062000021f000 */
[----:B------:R-:W-:Y:S01]  /*2380*/  ISETP.GE.AND P2, PT, R0, RZ, PT ;  /* 0x000000ff0000720c */ /* 0x000fe20003f46270 */
[----:B0-----:R-:W-:Y:S02]  /*2390*/  IMAD.MOV.U32 R2, RZ, RZ, RZ ;  /* 0x000000ffff027224 */ /* 0x001fe400078e00ff */
[----:B-1----:R-:W-:-:S04]  /*23a0*/  IMAD.MOV R8, RZ, RZ, -R3 ;  /* 0x000000ffff087224 */ /* 0x002fc800078e0a03 */
        /* <DEDUP_REMOVED lines=10> */
[----:B------:R-:W-:-:S04]  /*2450*/  @P0 VIADD R3, R3, 0x1 ;  /* 0x0000000103030836 */ /* 0x000fc80000000000 */
[----:B------:R-:W-:-:S05]  /*2460*/  IMAD.MOV.U32 R0, RZ, RZ, R3 ;  /* 0x000000ffff007224 */ /* 0x000fca00078e0003 */
[----:B------:R-:W-:Y:S02]  /*2470*/  @!P2 IADD3 R0, -R0, RZ, RZ ;  /* 0x000000ff0000a210 */ /* 0x000fe40007ffe1ff */
[----:B------:R-:W-:-:S07]  /*2480*/  @!P1 LOP3.LUT R0, RZ, R9, RZ, 0x33, !PT ;  /* 0x00000009ff009212 */ /* 0x000fce00078e33ff */
.L_x_2654:
[----:B------:R-:W-:Y:S05]  /*2490*/  BSYNC B0 ;  /* 0x0000000000007941 */ /* 0x000fea0003800000 */
.L_x_2653:
[----:B------:R-:W-:-:S05]  /*24a0*/  IMAD R3, R12, R0, RZ ;  /* 0x000000000c037224 */ /* 0x000fca00078e02ff */
[C---:B------:R-:W-:Y:S01]  /*24b0*/  VIADDMNMX R0, R3.reuse, R0, R6, PT ;  /* 0x0000000003007246 */ /* 0x040fe20003800106 */
[----:B------:R-:W-:-:S04]  /*24c0*/  IMAD R3, R3, 0x50, -R11 ;  /* 0x0000005003037824 */ /* 0x000fc800078e0a0b */
[----:B------:R-:W-:Y:S01]  /*24d0*/  IMAD R5, R0, 0x50, -R11 ;  /* 0x0000005000057824 */ /* 0x000fe200078e0a0b */
[----:B------:R-:W-:-:S04]  /*24e0*/  VIMNMX R3, RZ, R3, !PT ;  /* 0x00000003ff037248 */ /* 0x000fc80007fe0100 */
[----:B------:R-:W-:-:S04]  /*24f0*/  VIMNMX R0, R5, R24, PT ;  /* 0x0000001805007248 */ /* 0x000fc80003fe0100 */
[----:B------:R-:W-:Y:S01]  /*2500*/  ISETP.GT.AND P0, PT, R0, R3, PT ;  /* 0x000000030000720c */ /* 0x000fe20003f04270 */
[----:B------:R-:W-:-:S05]  /*2510*/  IMAD.WIDE.U32 R2, R3, -0x33333333, RZ ;  /* 0xcccccccd03027825 */ /* 0x000fca00078e00ff */
[----:B------:R-:W-:-:S05]  /*2520*/  SHF.R.U32.HI R113, RZ, 0x6, R3 ;  /* 0x00000006ff717819 */ /* 0x000fca0000011603 */
[----:B------:R-:W-:Y:S02]  /*2530*/  IMAD.MOV.U32 R2, RZ, RZ, R113 ;  /* 0x000000ffff027224 */ /* 0x000fe400078e0071 */
[----:B------:R-:W-:-:S04]  /*2540*/  @P0 VIADD R0, R0, 0x4f ;  /* 0x0000004f00000836 */ /* 0x000fc80000000000 */
        /* <DEDUP_REMOVED lines=16> */
[----:B------:R-:W1:Y:S01]  /*2650*/  LDC.64 R14, c[0x4][R14] ;  /* 0x010000000e0e7b82 */ /* 0x000e620000000a00 */
[----:B------:R-:W-:Y:S01]  /*2660*/  IMAD.U32 R6, RZ, RZ, UR4 ;  /* 0x00000004ff067e24 */ /* 0x000fe2000f8e00ff */
[----:B------:R-:W-:Y:S01]  /*2670*/  MOV R8, 0x70 ;  /* 0x0000007000087802 */ /* 0x000fe20000000f00 */
[----:B------:R-:W-:Y:S02]  /*2680*/  IMAD.U32 R7, RZ, RZ, UR5 ;  /* 0x00000005ff077e24 */ /* 0x000fe4000f8e00ff */
[----:B0-----:R-:W-:-:S02]  /*2690*/  IMAD.U32 R10, RZ, RZ, UR6 ;  /* 0x00000006ff0a7e24 */ /* 0x001fc4000f8e00ff */
[----:B------:R-:W-:Y:S02]  /*26a0*/  IMAD.U32 R11, RZ, RZ, UR7 ;  /* 0x00000007ff0b7e24 */ /* 0x000fe4000f8e00ff */
[----:B------:R-:W-:Y:S02]  /*26b0*/  IMAD.MOV.U32 R12, RZ, RZ, 0x1 ;  /* 0x00000001ff0c7424 */ /* 0x000fe400078e00ff */
[----:B------:R-:W-:-:S07]  /*26c0*/  IMAD.MOV.U32 R13, RZ, RZ, RZ ;  /* 0x000000ffff0d7224 */ /* 0x000fce00078e00ff */
[----:B------:R-:W-:-:S07]  /*26d0*/  LEPC R20, `(.L_x_2657) ;  /* 0x000000001014794e */ /* 0x000fce0000000000 */
[----:B-1---5:R-:W-:Y:S05]  /*26e0*/  CALL.ABS.NOINC R14 ;  /* 0x000000000e007343 */ /* 0x022fea0003c00000 */
.L_x_2657:
[----:B------:R-:W-:Y:S05]  /*26f0*/  BSYNC B6 ;  /* 0x0000000000067941 */ /* 0x000fea0003800000 */
.L_x_2656:
        /* <DEDUP_REMOVED lines=20> */
.L_x_2659:
[----:B------:R-:W-:Y:S05]  /*2840*/  BSYNC B6 ;  /* 0x0000000000067941 */ /* 0x000fea0003800000 */
.L_x_2658:
[----:B------:R-:W-:Y:S01]  /*2850*/  ULDC.64 UR4, c[0x0][0x9f8] ;  /* 0x00027e0000047ab9 */ /* 0x000fe20000000a00 */
[----:B------:R-:W1:Y:S01]  /*2860*/  LDC R7, c[0x0][0x3f4] ;  /* 0x0000fd00ff077b82 */ /* 0x000e620000000800 */
[----:B------:R-:W-:Y:S01]  /*2870*/  ISETP.NE.U32.AND P0, PT, RZ, UR4, PT ;  /* 0x00000004ff007c0c */ /* 0x000fe2000bf05070 */
[----:B------:R-:W-:Y:S01]  /*2880*/  IMAD.MOV.U32 R0, RZ, RZ, R25 ;  /* 0x000000ffff007224 */ /* 0x000fe200078e0019 */
[----:B------:R-:W2:Y:S02]  /*2890*/  LDL R20, [R1+0x60] ;  /* 0x0000600001147983 */ /* 0x000ea40000100800 */
[----:B------:R-:W-:-:S03]  /*28a0*/  ISETP.NE.AND.EX P0, PT, RZ, UR5, PT, P0 ;  /* 0x00000005ff007c0c */ /* 0x000fc6000bf05300 */
[----:B------:R-:W3:Y:S01]  /*28b0*/  LDC.64 R96, c[0x0][0x3f8] ;  /* 0x0000fe00ff607b82 */ /* 0x000ee20000000a00 */
[----:B------:R-:W-:-:S07]  /*28c0*/  SHF.R.S32.HI R9, RZ, 0x1f, R225 ;  /* 0x0000001fff097819 */ /* 0x000fce00000114e1 */
[----:B------:R-:W4:Y:S02]  /*28d0*/  LDC.64 R90, c[0x0][0x408] ;  /* 0x00010200ff5a7b82 */ /* 0x000f240000000a00 */
[----:B------:R-:W-:Y:S01]  /*28e0*/  @P0 IADD3 R4, P1, R28, UR4, RZ ;  /* 0x000000041c040c10 */ /* 0x000fe2000ff3e0ff */
[----:B------:R-:W-:Y:S01]  /*28f0*/  ULDC UR4, c[0x0][0x2f4] ;  /* 0x0000bd0000047ab9 */ /* 0x000fe20000000800 */
[----:B------:R-:W2:Y:S02]  /*2900*/  LDL R28, [R1+0x68] ;  /* 0x00006800011c7983 */ /* 0x000ea40000100800 */
[----:B------:R-:W-:Y:S02]  /*2910*/  @P0 IADD3.X R5, R27, UR5, RZ, P1, !PT ;  /* 0x000000051b050c10 */ /* 0x000fe40008ffe4ff */
[----:B------:R-:W4:Y:S01]  /*2920*/  LDL R27, [R1+0x64] ;  /* 0x00006400011b7983 */ /* 0x000f220000100800 */
[----:B------:R-:W-:-:S03]  /*2930*/  ISETP.GE.AND P1, PT, R214, UR4, PT ;  /* 0x00000004d6007c0c */ /* 0x000fc6000bf26270 */
[----:B------:R0:W2:Y:S01]  /*2940*/  @P0 LDG.E R0, desc[UR60][R4.64] ;  /* 0x0000003c04000981 */ /* 0x0000a2000c1e1900 */
[----:B------:R-:W-:Y:S02]  /*2950*/  SEL R6, RZ, 0xffffffff, P1 ;  /* 0xffffffffff067807 */ /* 0x000fe40000800000 */
[----:B------:R-:W-:Y:S02]  /*2960*/  ISETP.GE.AND P0, PT, R16, UR4, PT ;  /* 0x0000000410007c0c */ /* 0x000fe4000bf06270 */
[----:B------:R-:W-:Y:S01]  /*2970*/  ISETP.GE.AND P2, PT, R19, UR4, PT ;  /* 0x0000000413007c0c */ /* 0x000fe2000bf46270 */
[----:B------:R-:W-:Y:S01]  /*2980*/  IMAD.SHL.U32 R6, R6, 0x2, RZ ;  /* 0x0000000206067824 */ /* 0x000fe200078e00ff */
[----:B------:R-:W-:Y:S02]  /*2990*/  SEL R3, RZ, 0x1, P0 ;  /* 0x00000001ff037807 */ /* 0x000fe40000000000 */
[----:B0-----:R-:W-:Y:S02]  /*29a0*/  SEL R4, RZ, 0x4, P2 ;  /* 0x00000004ff047807 */ /* 0x001fe40001000000 */
[----:B------:R-:W-:-:S02]  /*29b0*/  LOP3.LUT R3, R6, 0x2, R3, 0xe2, !PT ;  /* 0x0000000206037812 */ /* 0x000fc400078ee203 */
[-C--:B-1----:R-:W-:Y:S01]  /*29c0*/  ISETP.GE.AND P2, PT, R16, R7.reuse, PT ;  /* 0x000000071000720c */ /* 0x082fe20003f46270 */
[----:B---3--:R-:W-:Y:S01]  /*29d0*/  IMAD R8, R9, R96, RZ ;  /* 0x0000006009087224 */ /* 0x008fe200078e02ff */
[----:B------:R-:W-:Y:S02]  /*29e0*/  LOP3.LUT R4, R3, R4, RZ, 0xfc, !PT ;  /* 0x0000000403047212 */ /* 0x000fe400078efcff */
[----:B------:R-:W-:Y:S01]  /*29f0*/  SEL R3, R7, RZ, P2 ;  /* 0x000000ff07037207 */ /* 0x000fe20001000000 */
[----:B------:R-:W-:Y:S01]  /*2a00*/  IMAD.WIDE.U32 R100, R225, R96, R216 ;  /* 0x00000060e1647225 */ /* 0x000fe200078e00d8 */
[----:B------:R-:W-:-:S03]  /*2a10*/  ISETP.GE.AND P1, PT, R214, R7, PT ;  /* 0x00000007d600720c */ /* 0x000fc60003f26270 */
[C---:B------:R-:W-:Y:S02]  /*2a20*/  IMAD R5, R225.reuse, R97, R8 ;  /* 0x00000061e1057224 */ /* 0x040fe400078e0208 */
[C---:B------:R-:W-:Y:S01]  /*2a30*/  IMAD.WIDE.U32 R98, R225.reuse, R96, R16 ;  /* 0x00000060e1627225 */ /* 0x040fe200078e0010 */
[----:B------:R-:W-:-:S03]  /*2a40*/  IADD3 R25, R225, 0x20, RZ ;  /* 0x00000020e1197810 */ /* 0x000fc60007ffe0ff */
[----:B------:R-:W-:Y:S01]  /*2a50*/  IMAD.IADD R3, R16, 0x1, R3 ;  /* 0x0000000110037824 */ /* 0x000fe200078e0203 */
[----:B------:R-:W-:Y:S01]  /*2a60*/  IADD3 R101, R101, R5, RZ ;  /* 0x0000000565657210 */ /* 0x000fe20007ffe0ff */
[----:B------:R-:W-:Y:S02]  /*2a70*/  VIADD R31, R225, 0x20 ;  /* 0x00000020e11f7836 */ /* 0x000fe40000000000 */
[----:B------:R-:W-:Y:S01]  /*2a80*/  IMAD.IADD R99, R5, 0x1, R99 ;  /* 0x0000000105637824 */ /* 0x000fe200078e0263 */
[----:B------:R-:W-:Y:S01]  /*2a90*/  SEL R5, R7, RZ, P1 ;  /* 0x000000ff07057207 */ /* 0x000fe20000800000 */
[----:B------:R-:W-:Y:S01]  /*2aa0*/  IMAD.SHL.U32 R31, R31, 0x40, RZ ;  /* 0x000000401f1f7824 */ /* 0x000fe200078e00ff */
[----:B------:R-:W-:Y:S01]  /*2ab0*/  SHF.R.S32.HI R10, RZ, 0x1f, R3 ;  /* 0x0000001fff0a7819 */ /* 0x000fe20000011403 */
[----:B------:R-:W-:Y:S02]  /*2ac0*/  IMAD.SHL.U32 R25, R25, 0x40, RZ ;  /* 0x0000004019197824 */ /* 0x000fe400078e00ff */
[----:B------:R-:W-:Y:S01]  /*2ad0*/  IMAD.IADD R8, R214, 0x1, R5 ;  /* 0x00000001d6087824 */ /* 0x000fe200078e0205 */
[----:B------:R-:W-:-:S02]  /*2ae0*/  LEA.HI R5, R10, R3, RZ, 0x6 ;  /* 0x000000030a057211 */ /* 0x000fc400078f30ff */
[----:B------:R-:W-:Y:S02]  /*2af0*/  LEA.HI R10, R10, R3, RZ, 0x3 ;  /* 0x000000030a0a7211 */ /* 0x000fe400078f18ff */
[----:B------:R-:W-:Y:S02]  /*2b00*/  LOP3.LUT R31, R31, 0x1c0, RZ, 0xc0, !PT ;  /* 0x000001c01f1f7812 */ /* 0x000fe400078ec0ff */
[----:B------:R-:W-:Y:S02]  /*2b10*/  LOP3.LUT R25, R25, 0x1c0, RZ, 0xc0, !PT ;  /* 0x000001c019197812 */ /* 0x000fe400078ec0ff */
[----:B------:R-:W-:Y:S02]  /*2b20*/  SHF.R.S32.HI R5, RZ, 0x6, R5 ;  /* 0x00000006ff057819 */ /* 0x000fe40000011405 */
[----:B------:R-:W-:Y:S02]  /*2b30*/  LOP3.LUT R11, R31, 0x38, R10, 0xf8, !PT ;  /* 0x000000381f0b7812 */ /* 0x000fe400078ef80a */
[----:B------:R-:W-:-:S04]  /*2b40*/  SHF.R.U32.HI R25, RZ, 0x3, R25 ;  /* 0x00000003ff197819 */ /* 0x000fc80000011619 */
[----:B------:R-:W-:Y:S01]  /*2b50*/  LOP3.LUT R12, R11, R25, RZ, 0x3c, !PT ;  /* 0x000000190b0c7212 */ /* 0x000fe200078e3cff */
[----:B----4-:R-:W-:-:S04]  /*2b60*/  IMAD R125, R5, 0x1400, R27 ;  /* 0x00001400057d7824 */ /* 0x010fc800078e021b */
[----:B------:R-:W-:Y:S02]  /*2b70*/  IMAD.IADD R125, R125, 0x1, R12 ;  /* 0x000000017d7d7824 */ /* 0x000fe400078e020c */
[----:B------:R-:W3:Y:S01]  /*2b80*/  LDL R12, [R1+0x8c] ;  /* 0x00008c00010c7983 */ /* 0x000ee20000100800 */
[-C--:B------:R-:W-:Y:S02]  /*2b90*/  IMAD R6, R9, R90.reuse, RZ ;  /* 0x0000005a09067224 */ /* 0x080fe400078e02ff */
[----:B------:R-:W-:-:S04]  /*2ba0*/  IMAD.WIDE.U32 R92, R225, R90, R16 ;  /* 0x0000005ae15c7225 */ /* 0x000fc800078e0010 */
[C---:B------:R-:W-:Y:S02]  /*2bb0*/  IMAD R9, R225.reuse, R91, R6 ;  /* 0x0000005be1097224 */ /* 0x040fe400078e0206 */
[C---:B------:R-:W-:Y:S02]  /*2bc0*/  IMAD.SHL.U32 R32, R225.reuse, 0x40, RZ ;  /* 0x00000040e1207824 */ /* 0x040fe400078e00ff */
[C---:B------:R-:W-:Y:S02]  /*2bd0*/  IMAD.SHL.U32 R29, R225.reuse, 0x40, RZ ;  /* 0x00000040e11d7824 */ /* 0x040fe400078e00ff */
[----:B------:R-:W-:Y:S01]  /*2be0*/  IMAD.WIDE.U32 R94, R225, R90, R216 ;  /* 0x0000005ae15e7225 */ /* 0x000fe200078e00d8 */
[----:B------:R-:W-:Y:S02]  /*2bf0*/  IADD3 R93, R9, R93, RZ ;  /* 0x0000005d095d7210 */ /* 0x000fe40007ffe0ff */
[----:B------:R-:W-:Y:S01]  /*2c00*/  LOP3.LUT R32, R32, 0x1c0, RZ, 0xc0, !PT ;  /* 0x000001c020207812 */ /* 0x000fe200078ec0ff */
[----:B------:R-:W-:Y:S01]  /*2c10*/  IMAD.IADD R95, R95, 0x1, R9 ;  /* 0x000000015f5f7824 */ /* 0x000fe200078e0209 */
[----:B------:R-:W-:Y:S01]  /*2c20*/  LOP3.LUT R29, R29, 0x1c0, RZ, 0xc0, !PT ;  /* 0x000001c01d1d7812 */ /* 0x000fe200078ec0ff */
[C---:B------:R-:W-:Y:S01]  /*2c30*/  VIADD R30, R225.reuse, 0x40 ;  /* 0x00000040e11e7836 */ /* 0x040fe20000000000 */
[----:B------:R-:W-:Y:S01]  /*2c40*/  SHF.R.S32.HI R9, RZ, 0x1f, R8 ;  /* 0x0000001fff097819 */ /* 0x000fe20000011408 */
[----:B------:R-:W-:Y:S01]  /*2c50*/  VIADD R15, R225, 0x40 ;  /* 0x00000040e10f7836 */ /* 0x000fe20000000000 */
[----:B------:R-:W0:Y:S01]  /*2c60*/  S2R R157, SR_TID.X ;  /* 0x00000000009d7919 */ /* 0x000e220000002100 */
[----:B------:R-:W-:-:S02]  /*2c70*/  LOP3.LUT R3, R32, 0x38, R10, 0xf8, !PT ;  /* 0x0000003820037812 */ /* 0x000fc400078ef80a */
[----:B------:R-:W-:Y:S01]  /*2c80*/  SHF.R.U32.HI R29, RZ, 0x3, R29 ;  /* 0x00000003ff1d7819 */ /* 0x000fe2000001161d */
[----:B------:R-:W-:Y:S01]  /*2c90*/  IMAD.SHL.U32 R15, R15, 0x40, RZ ;  /* 0x000000400f0f7824 */ /* 0x000fe200078e00ff */
[CC--:B------:R-:W-:Y:S02]  /*2ca0*/  LEA.HI R21, R9.reuse, R8.reuse, RZ, 0x3 ;  /* 0x0000000809157211 */ /* 0x0c0fe400078f18ff */
[----:B------:R-:W-:Y:S02]  /*2cb0*/  SHF.L.U32 R30, R30, 0x6, RZ ;  /* 0x000000061e1e7819 */ /* 0x000fe400000006ff */
[----:B------:R-:W-:Y:S01]  /*2cc0*/  LEA.HI R8, R9, R8, RZ, 0x6 ;  /* 0x0000000809087211 */ /* 0x000fe200078f30ff */
[----:B--2---:R-:W-:Y:S01]  /*2cd0*/  IMAD R127, R5, 0x1400, R28 ;  /* 0x00001400057f7824 */ /* 0x004fe200078e021c */
[----:B------:R-:W-:Y:S01]  /*2ce0*/  LOP3.LUT R6, R3, R29, RZ, 0x3c, !PT ;  /* 0x0000001d03067212 */ /* 0x000fe200078e3cff */
[----:B------:R-:W-:Y:S01]  /*2cf0*/  IMAD R123, R5, 0x1400, R20 ;  /* 0x00001400057b7824 */ /* 0x000fe200078e0214 */
[----:B------:R-:W-:-:S02]  /*2d00*/  LOP3.LUT R30, R30, 0x1c0, RZ, 0xc0, !PT ;  /* 0x000001c01e1e7812 */ /* 0x000fc400078ec0ff */
[----:B------:R-:W-:Y:S02]  /*2d10*/  LOP3.LUT R15, R15, 0x1c0, RZ, 0xc0, !PT ;  /* 0x000001c00f0f7812 */ /* 0x000fe400078ec0ff */
[----:B------:R-:W-:Y:S02]  /*2d20*/  SHF.R.S32.HI R8, RZ, 0x6, R8 ;  /* 0x00000006ff087819 */ /* 0x000fe40000011408 */
[----:B------:R-:W-:Y:S01]  /*2d30*/  LOP3.LUT R5, R31, 0x38, R21, 0xf8, !PT ;  /* 0x000000381f057812 */ /* 0x000fe200078ef815 */
[----:B------:R-:W-:Y:S01]  /*2d40*/  IMAD.IADD R127, R127, 0x1, R6 ;  /* 0x000000017f7f7824 */ /* 0x000fe200078e0206 */
[----:B------:R-:W-:Y:S01]  /*2d50*/  SHF.R.U32.HI R15, RZ, 0x3, R15 ;  /* 0x00000003ff0f7819 */ /* 0x000fe2000001160f */
[----:B------:R-:W-:Y:S01]  /*2d60*/  IMAD R124, R8, 0x1400, R27 ;  /* 0x00001400087c7824 */ /* 0x000fe200078e021b */
[----:B------:R-:W-:Y:S02]  /*2d70*/  LOP3.LUT R6, R30, 0x38, R21, 0xf8, !PT ;  /* 0x000000381e067812 */ /* 0x000fe400078ef815 */
[----:B------:R-:W-:-:S02]  /*2d80*/  LOP3.LUT R5, R5, R25, RZ, 0x3c, !PT ;  /* 0x0000001905057212 */ /* 0x000fc400078e3cff */
[----:B-----5:R-:W-:Y:S02]  /*2d90*/  SHF.R.S32.HI R11, RZ, 0x1f, R152 ;  /* 0x0000001fff0b7819 */ /* 0x020fe40000011498 */
[----:B------:R-:W-:Y:S01]  /*2da0*/  LOP3.LUT R3, R32, 0x38, R21, 0xf8, !PT ;  /* 0x0000003820037812 */ /* 0x000fe200078ef815 */
[----:B------:R-:W-:Y:S01]  /*2db0*/  IMAD R126, R8, 0x1400, R28 ;  /* 0x00001400087e7824 */ /* 0x000fe200078e021c */
[----:B------:R-:W-:Y:S01]  /*2dc0*/  LOP3.LUT R9, R6, R15, RZ, 0x3c, !PT ;  /* 0x0000000f06097212 */ /* 0x000fe200078e3cff */
[----:B------:R-:W-:Y:S01]  /*2dd0*/  IMAD R122, R8, 0x1400, R20 ;  /* 0x00001400087a7824 */ /* 0x000fe200078e0214 */
[----:B------:R-:W-:Y:S01]  /*2de0*/  LOP3.LUT R13, R30, 0x38, R10, 0xf8, !PT ;  /* 0x000000381e0d7812 */ /* 0x000fe200078ef80a */
[----:B------:R-:W-:Y:S01]  /*2df0*/  IMAD.IADD R124, R124, 0x1, R5 ;  /* 0x000000017c7c7824 */ /* 0x000fe200078e0205 */
[----:B------:R-:W-:Y:S01]  /*2e00*/  LOP3.LUT R3, R3, R29, RZ, 0x3c, !PT ;  /* 0x0000001d03037212 */ /* 0x000fe200078e3cff */
[----:B------:R-:W-:Y:S01]  /*2e10*/  IMAD R5, R11, R96, RZ ;  /* 0x000000600b057224 */ /* 0x000fe200078e02ff */
[----:B------:R-:W-:Y:S01]  /*2e20*/  ISETP.GE.AND P0, PT, R22, UR4, PT ;  /* 0x0000000416007c0c */ /* 0x000fe2000bf06270 */
[----:B------:R-:W-:Y:S01]  /*2e30*/  IMAD.IADD R122, R122, 0x1, R9 ;  /* 0x000000017a7a7824 */ /* 0x000fe200078e0209 */
[----:B------:R-:W-:Y:S01]  /*2e40*/  LOP3.LUT R14, R13, R15, RZ, 0x3c, !PT ;  /* 0x0000000f0d0e7212 */ /* 0x000fe200078e3cff */
[----:B------:R-:W-:Y:S01]  /*2e50*/  IMAD R9, R97, 0x50, RZ ;  /* 0x0000005061097824 */ /* 0x000fe200078e02ff */
[----:B------:R-:W-:Y:S01]  /*2e60*/  IADD3 R126, R126, R3, RZ ;  /* 0x000000037e7e7210 */ /* 0x000fe20007ffe0ff */
[----:B------:R-:W-:Y:S01]  /*2e70*/  IMAD R13, R152, R97, R5 ;  /* 0x00000061980d7224 */ /* 0x000fe200078e0205 */
[C-C-:B------:R-:W-:Y:S01]  /*2e80*/  SHF.L.U64.HI R3, R96.reuse, 0x5, R97.reuse ;  /* 0x0000000560037819 */ /* 0x140fe20000010261 */
[C---:B------:R-:W-:Y:S01]  /*2e90*/  IMAD.SHL.U32 R102, R96.reuse, 0x20, RZ ;  /* 0x0000002060667824 */ /* 0x040fe200078e00ff */
[C---:B------:R-:W-:Y:S01]  /*2ea0*/  SHF.L.U64.HI R105, R96.reuse, 0x6, R97 ;  /* 0x0000000660697819 */ /* 0x040fe20000010261 */
[----:B------:R-:W-:-:S02]  /*2eb0*/  IMAD.SHL.U32 R106, R96, 0x40, RZ ;  /* 0x00000040606a7824 */ /* 0x000fc400078e00ff */
[----:B------:R-:W-:Y:S01]  /*2ec0*/  IMAD.WIDE.U32 R100, R152, R96, R100 ;  /* 0x0000006098647225 */ /* 0x000fe200078e0064 */
[----:B------:R-:W-:-:S03]  /*2ed0*/  SEL R5, RZ, 0x8, P0 ;  /* 0x00000008ff057807 */ /* 0x000fc60000000000 */
[----:B------:R-:W-:-:S04]  /*2ee0*/  IMAD.WIDE.U32 R98, R152, R96, R98 ;  /* 0x0000006098627225 */ /* 0x000fc800078e0062 */
[----:B------:R-:W-:-:S04]  /*2ef0*/  IMAD.WIDE.U32 R96, R96, 0x50, RZ ;  /* 0x0000005060607825 */ /* 0x000fc800078e00ff */
[-C--:B------:R-:W-:Y:S01]  /*2f00*/  IMAD R11, R11, R90.reuse, RZ ;  /* 0x0000005a0b0b7224 */ /* 0x080fe200078e02ff */
[C-C-:B------:R-:W-:Y:S01]  /*2f10*/  SHF.L.U64.HI R103, R90.reuse, 0x5, R91.reuse ;  /* 0x000000055a677819 */ /* 0x140fe2000001025b */
[----:B------:R-:W-:Y:S01]  /*2f20*/  IMAD R117, R91, 0x50, RZ ;  /* 0x000000505b757824 */ /* 0x000fe200078e02ff */
[----:B------:R-:W-:Y:S01]  /*2f30*/  SHF.L.U64.HI R107, R90, 0x6, R91 ;  /* 0x000000065a6b7819 */ /* 0x000fe2000001025b */
[----:B------:R-:W-:Y:S01]  /*2f40*/  IMAD R11, R152, R91, R11 ;  /* 0x0000005b980b7224 */ /* 0x000fe200078e020b */
[C---:B------:R-:W-:Y:S01]  /*2f50*/  SHF.L.U32 R104, R90.reuse, 0x5, RZ ;  /* 0x000000055a687819 */ /* 0x040fe200000006ff */
[----:B------:R-:W-:Y:S01]  /*2f60*/  IMAD.SHL.U32 R108, R90, 0x40, RZ ;  /* 0x000000405a6c7824 */ /* 0x000fe200078e00ff */
[----:B------:R-:W-:Y:S01]  /*2f70*/  LOP3.LUT R27, R4, R5, RZ, 0xfc, !PT ;  /* 0x00000005041b7212 */ /* 0x000fe200078efcff */
[----:B------:R-:W-:Y:S01]  /*2f80*/  IMAD.WIDE.U32 R94, R152, R90, R94 ;  /* 0x0000005a985e7225 */ /* 0x000fe200078e005e */
[----:B------:R-:W-:-:S03]  /*2f90*/  SHF.R.S32.HI R20, RZ, 0x3, R21 ;  /* 0x00000003ff147819 */ /* 0x000fc60000011415 */
[----:B------:R-:W-:Y:S01]  /*2fa0*/  IMAD.WIDE.U32 R92, R152, R90, R92 ;  /* 0x0000005a985c7225 */ /* 0x000fe200078e005c */
[----:B------:R-:W-:-:S03]  /*2fb0*/  LOP3.LUT R21, R21, 0xfffffff8, RZ, 0xc0, !PT ;  /* 0xfffffff815157812 */ /* 0x000fc600078ec0ff */
[----:B------:R-:W-:Y:S01]  /*2fc0*/  IMAD.IADD R116, R97, 0x1, R9 ;  /* 0x0000000161747824 */ /* 0x000fe200078e0209 */
[----:B------:R-:W-:Y:S01]  /*2fd0*/  SHF.R.S32.HI R9, RZ, 0x3, R10 ;  /* 0x00000003ff097819 */ /* 0x000fe2000001140a */
[----:B------:R-:W-:Y:S01]  /*2fe0*/  IMAD.WIDE.U32 R90, R90, 0x50, RZ ;  /* 0x000000505a5a7825 */ /* 0x000fe200078e00ff */
[----:B------:R-:W-:Y:S02]  /*2ff0*/  LOP3.LUT R10, R10, 0xfffffff8, RZ, 0xc0, !PT ;  /* 0xfffffff80a0a7812 */ /* 0x000fe400078ec0ff */
[----:B------:R-:W-:Y:S01]  /*3000*/  LOP3.LUT R25, R27, 0x2, RZ, 0xc0, !PT ;  /* 0x000000021b197812 */ /* 0x000fe200078ec0ff */
[----:B------:R-:W-:Y:S01]  /*3010*/  IMAD.IADD R115, R115, 0x1, R26 ;  /* 0x0000000173737824 */ /* 0x000fe200078e021a */
[----:B------:R-:W-:Y:S01]  /*3020*/  LOP3.LUT R26, R27, 0x4, RZ, 0xc0, !PT ;  /* 0x000000041b1a7812 */ /* 0x000fe200078ec0ff */
[----:B------:R-:W-:Y:S01]  /*3030*/  IMAD.SHL.U32 R112, R7, 0x2, RZ ;  /* 0x0000000207707824 */ /* 0x000fe200078e00ff */
[----:B0-----:R-:W-:Y:S01]  /*3040*/  LEA.HI R157, R157, 0x8, RZ, 0x19 ;  /* 0x000000089d9d7811 */ /* 0x001fe200078fc8ff */
[----:B------:R-:W-:Y:S01]  /*3050*/  IMAD.IADD R123, R123, 0x1, R14 ;  /* 0x000000017b7b7824 */ /* 0x000fe200078e020e */
[----:B------:R-:W-:Y:S01]  /*3060*/  IADD3 R117, R91, R117, RZ ;  /* 0x000000755b757210 */ /* 0x000fe20007ffe0ff */
[----:B------:R-:W-:Y:S01]  /*3070*/  IMAD.IADD R5, R101, 0x1, R13 ;  /* 0x0000000165057824 */ /* 0x000fe200078e020d */
[----:B------:R-:W-:Y:S01]  /*3080*/  LOP3.LUT R4, R4, 0x1, RZ, 0xc0, !PT ;  /* 0x0000000104047812 */ /* 0x000fe200078ec0ff */
[----:B------:R-:W-:Y:S01]  /*3090*/  IMAD.IADD R6, R13, 0x1, R99 ;  /* 0x000000010d067824 */ /* 0x000fe200078e0263 */
[----:B------:R-:W-:Y:S01]  /*30a0*/  LOP3.LUT R27, R27, 0x8, RZ, 0xc0, !PT ;  /* 0x000000081b1b7812 */ /* 0x000fe200078ec0ff */
[----:B------:R-:W-:Y:S01]  /*30b0*/  IMAD.IADD R7, R95, 0x1, R11 ;  /* 0x000000015f077824 */ /* 0x000fe200078e020b */
[----:B------:R-:W-:Y:S01]  /*30c0*/  SHF.R.S32.HI R114, RZ, 0x1f, R0 ;  /* 0x0000001fff727819 */ /* 0x000fe20000011400 */
[----:B------:R-:W-:Y:S01]  /*30d0*/  IMAD.IADD R8, R11, 0x1, R93 ;  /* 0x000000010b087824 */ /* 0x000fe200078e025d */
[----:B------:R-:W-:-:S02]  /*30e0*/  SHF.R.S32.HI R28, RZ, 0x1f, R10 ;  /* 0x0000001fff1c7819 */ /* 0x000fc4000001140a */
[----:B------:R-:W-:Y:S01]  /*30f0*/  SHF.R.S32.HI R29, RZ, 0x1f, R21 ;  /* 0x0000001fff1d7819 */ /* 0x000fe20000011415 */
[----:B---3--:R-:W-:-:S07]  /*3100*/  IMAD R109, R12, 0x20, R225 ;  /* 0x000000200c6d7824 */ /* 0x008fce00078e02e1 */
.L_x_2776:
[----:B------:R-:W2:Y:S01]  /*3110*/  LDL R34, [R1+0x88] ;  /* 0x0000880001227983 */ /* 0x000ea20000100800 */
[----:B------:R-:W0:Y:S01]  /*3120*/  LDC R32, c[0x0][0x430] ;  /* 0x00010c00ff207b82 */ /* 0x000e220000000800 */
[----:B------:R-:W-:-:S05]  /*3130*/  IADD3 R2, R2, -0x1, RZ ;  /* 0xffffffff02027810 */ /* 0x000fca0007ffe0ff */
[----:B------:R-:W-:Y:S02]  /*3140*/  IMAD R11, R2, 0x50, R109 ;  /* 0x00000050020b7824 */ /* 0x000fe400078e026d */
[----:B------:R-:W1:Y:S02]  /*3150*/  LDC R111, c[0x0][0x3f4] ;  /* 0x0000fd00ff6f7b82 */ /* 0x000e640000000800 */
[----:B------:R-:W-:Y:S01]  /*3160*/  IMAD.IADD R35, R115, 0x1, R11 ;  /* 0x0000000173237824 */ /* 0x000fe200078e020b */
[----:B------:R-:W-:-:S03]  /*3170*/  ISETP.GE.AND P0, PT, R11, R24, PT ;  /* 0x000000180b00720c */ /* 0x000fc60003f06270 */
[----:B------:R-:W-:Y:S01]  /*3180*/  IMAD.MOV.U32 R11, RZ, RZ, R35 ;  /* 0x000000ffff0b7224 */ /* 0x000fe200078e0023 */
[----:B------:R-:W-:Y:S02]  /*3190*/  ISETP.GT.OR P0, PT, R109, 0x4f, P0 ;  /* 0x0000004f6d00780c */ /* 0x000fe40000704670 */
[----:B0-----:R-:W-:-:S11]  /*31a0*/  ISETP.NE.AND P3, PT, R32, 0x1, PT ;  /* 0x000000012000780c */ /* 0x001fd60003f65270 */
[----:B------:R-:W0:Y:S08]  /*31b0*/  @!P0 LDC.64 R14, c[0x0][0x428] ;  /* 0x00010a00ff0e8b82 */ /* 0x000e300000000a00 */
[----:B------:R-:W3:Y:S08]  /*31c0*/  @!P0 LDC.64 R12, c[0x0][0x418] ;  /* 0x00010600ff0c8b82 */ /* 0x000ef00000000a00 */
[----:B----4-:R-:W4:Y:S08]  /*31d0*/  @P3 LDC R30, c[0x0][0x434] ;  /* 0x00010d00ff1e3b82 */ /* 0x010f300000000800 */
[----:B------:R-:W1:Y:S01]  /*31e0*/  @P3 LDC R31, c[0x0][0x438] ;  /* 0x00010e00ff1f3b82 */ /* 0x000e620000000800 */
[----:B----4-:R-:W-:-:S05]  /*31f0*/  @P3 IMAD.HI.U32 R30, R35, R30, RZ ;  /* 0x0000001e231e3227 */ /* 0x010fca00078e00ff */
[----:B-1----:R-:W-:Y:S01]  /*3200*/  @P3 SHF.R.U32.HI R11, RZ, R31, R30 ;  /* 0x0000001fff0b3219 */ /* 0x002fe2000001161e */
[----:B0-----:R-:W-:-:S03]  /*3210*/  @!P0 IMAD R30, R114, R14, RZ ;  /* 0x0000000e721e8224 */ /* 0x001fc600078e02ff */
[--C-:B------:R-:W-:Y:S01]  /*3220*/  @!P0 SHF.R.S32.HI R31, RZ, 0x1f, R11.reuse ;  /* 0x0000001fff1f8819 */ /* 0x100fe2000001140b */
[----:B------:R-:W-:Y:S02]  /*3230*/  @!P0 IMAD R33, R0, R15, R30 ;  /* 0x0000000f00218224 */ /* 0x000fe400078e021e */
[----:B------:R-:W-:-:S04]  /*3240*/  @!P0 IMAD.MOV.U32 R30, RZ, RZ, R11 ;  /* 0x000000ffff1e8224 */ /* 0x000fc800078e000b */
[----:B------:R-:W-:Y:S01]  /*3250*/  @!P0 IMAD.WIDE.U32 R14, R0, R14, R30 ;  /* 0x0000000e000e8225 */ /* 0x000fe200078e001e */
[----:B------:R-:W-:-:S03]  /*3260*/  MOV R30, RZ ;  /* 0x000000ff001e7202 */ /* 0x000fc60000000f00 */
[----:B------:R-:W-:Y:S01]  /*3270*/  @!P0 IMAD.IADD R15, R15, 0x1, R33 ;  /* 0x000000010f0f8824 */ /* 0x000fe200078e0221 */
[----:B---3--:R-:W-:-:S04]  /*3280*/  @!P0 LEA R12, P3, R14, R12, 0x2 ;  /* 0x0000000c0e0c8211 */ /* 0x008fc800078610ff */
[----:B------:R-:W-:-:S05]  /*3290*/  @!P0 LEA.HI.X R13, R14, R13, R15, 0x2, P3 ;  /* 0x0000000d0e0d8211 */ /* 0x000fca00018f140f */
[----:B------:R0:W5:Y:S01]  /*32a0*/  @!P0 LDG.E R30, desc[UR60][R12.64] ;  /* 0x0000003c0c1e8981 */ /* 0x000162000c1e1900 */
[----:B------:R-:W-:Y:S01]  /*32b0*/  ISETP.GE.AND P0, PT, R111, 0x1, PT ;  /* 0x000000016f00780c */ /* 0x000fe20003f06270 */
[----:B------:R-:W-:Y:S01]  /*32c0*/  IMAD.MOV R31, RZ, RZ, -R11 ;  /* 0x000000ffff1f7224 */ /* 0x000fe200078e0a0b */
[----:B------:R-:W-:Y:S01]  /*32d0*/  ISETP.GT.AND P3, PT, R2, R113, PT ;  /* 0x000000710200720c */ /* 0x000fe20003f64270 */
[----:B------:R-:W-:Y:S05]  /*32e0*/  YIELD ;  /* 0x0000000000007946 */ /* 0x000fea0003800000 */
[----:B------:R-:W-:Y:S01]  /*32f0*/  BSSY B0, `(.L_x_2660) ;  /* 0x00007f9000007945 */ /* 0x000fe20003800000 */
[----:B------:R-:W-:Y:S01]  /*3300*/  IMAD R31, R32, R31, R35 ;  /* 0x0000001f201f7224 */ /* 0x000fe200078e0223 */
[----:B------:R-:W-:Y:S01]  /*3310*/  P2R R110, PR, RZ, 0x8 ;  /* 0x00000008ff6e7803 */ /* 0x000fe20000000000 */
        /* <DEDUP_REMOVED lines=49> */
[----:B------:R-:W-:Y:S02]  /*3630*/  IADD3 R33, P4, R94, R12, RZ ;  /* 0x0000000c5e217210 */ /* 0x000fe40007f9e0ff */
[----:B------:R-:W-:Y:S02]  /*3640*/  CS2R R76, SRZ ;  /* 0x00000000004c7805 */ /* 0x000fe4000001ff00 */
[----:B------:R-:W-:Y:S01]  /*3650*/  ISETP.GE.AND P5, PT, R216, R111, PT ;  /* 0x0000006fd800720c */ /* 0x000fe20003fa6270 */
[----:B------:R-:W-:Y:S01]  /*3660*/  IMAD.X R35, R11, 0x1, R5, P0 ;  /* 0x000000010b237824 */ /* 0x000fe200000e0605 */
[----:B------:R-:W-:Y:S01]  /*3670*/  LEA R34, P0, R32, UR4, 0x1 ;  /* 0x0000000420227c11 */ /* 0x000fe2000f8008ff */
[----:B------:R-:W-:Y:S01]  /*3680*/  IMAD.X R36, R80, 0x1, R7, P4 ;  /* 0x0000000150247824 */ /* 0x000fe200020e0607 */
[----:B------:R-:W-:-:S02]  /*3690*/  CS2R R78, SRZ ;  /* 0x00000000004e7805 */ /* 0x000fc4000001ff00 */
[-C--:B------:R-:W-:Y:S02]  /*36a0*/  ISETP.GE.AND P4, PT, R221, R111.reuse, PT ;  /* 0x0000006fdd00720c */ /* 0x080fe40003f86270 */
[----:B------:R-:W-:Y:S01]  /*36b0*/  LEA.HI.X R35, R32, UR5, R35, 0x1, P0 ;  /* 0x0000000520237c11 */ /* 0x000fe200080f0c23 */
[----:B------:R-:W-:Y:S02]  /*36c0*/  ULDC.64 UR4, c[0x0][0x400] ;  /* 0x0001000000047ab9 */ /* 0x000fe40000000a00 */
[C---:B------:R-:W-:Y:S02]  /*36d0*/  LEA R32, P0, R33.reuse, UR4, 0x1 ;  /* 0x0000000421207c11 */ /* 0x040fe4000f8008ff */
[----:B------:R0:W5:Y:S02]  /*36e0*/  @!P5 LDG.E.64 R76, desc[UR60][R34.64] ;  /* 0x0000003c224cd981 */ /* 0x000164000c1e1b00 */
[----:B------:R-:W-:Y:S02]  /*36f0*/  LEA.HI.X R33, R33, UR5, R36, 0x1, P0 ;  /* 0x0000000521217c11 */ /* 0x000fe400080f0c24 */
[----:B------:R-:W-:-:S03]  /*3700*/  ISETP.GE.AND P0, PT, R222, R111, PT ;  /* 0x0000006fde00720c */ /* 0x000fc60003f06270 */
[----:B------:R0:W5:Y:S01]  /*3710*/  @!P5 LDG.E.64 R78, desc[UR60][R32.64] ;  /* 0x0000003c204ed981 */ /* 0x000162000c1e1b00 */
[----:B------:R-:W-:Y:S02]  /*3720*/  ISETP.GE.AND P5, PT, R223, R111, PT ;  /* 0x0000006fdf00720c */ /* 0x000fe40003fa6270 */
[----:B------:R-:W-:Y:S02]  /*3730*/  CS2R R72, SRZ ;  /* 0x0000000000487805 */ /* 0x000fe4000001ff00 */
[----:B------:R-:W-:Y:S02]  /*3740*/  CS2R R68, SRZ ;  /* 0x0000000000447805 */ /* 0x000fe4000001ff00 */
[----:B------:R-:W-:Y:S02]  /*3750*/  CS2R R64, SRZ ;  /* 0x0000000000407805 */ /* 0x000fe4000001ff00 */
[----:B------:R-:W-:Y:S02]  /*3760*/  CS2R R74, SRZ ;  /* 0x00000000004a7805 */ /* 0x000fe4000001ff00 */
[----:B------:R-:W-:-:S02]  /*3770*/  CS2R R70, SRZ ;  /* 0x0000000000467805 */ /* 0x000fc4000001ff00 */
[----:B------:R-:W-:Y:S01]  /*3780*/  CS2R R66, SRZ ;  /* 0x0000000000427805 */ /* 0x000fe2000001ff00 */
[----:B------:R0:W5:Y:S04]  /*3790*/  @!P4 LDG.E.64 R72, desc[UR60][R34.64+0x40] ;  /* 0x0000403c2248c981 */ /* 0x000168000c1e1b00 */
[----:B------:R0:W5:Y:S04]  /*37a0*/  @!P0 LDG.E.64 R68, desc[UR60][R34.64+0x80] ;  /* 0x0000803c22448981 */ /* 0x000168000c1e1b00 */
[----:B------:R0:W5:Y:S04]  /*37b0*/  @!P5 LDG.E.64 R64, desc[UR60][R34.64+0xc0] ;  /* 0x0000c03c2240d981 */ /* 0x000168000c1e1b00 */
[----:B------:R0:W5:Y:S04]  /*37c0*/  @!P4 LDG.E.64 R74, desc[UR60][R32.64+0x40] ;  /* 0x0000403c204ac981 */ /* 0x000168000c1e1b00 */
[----:B------:R0:W5:Y:S04]  /*37d0*/  @!P0 LDG.E.64 R70, desc[UR60][R32.64+0x80] ;  /* 0x0000803c20468981 */ /* 0x000168000c1e1b00 */
[----:B------:R0:W5:Y:S02]  /*37e0*/  @!P5 LDG.E.64 R66, desc[UR60][R32.64+0xc0] ;  /* 0x0000c03c2042d981 */ /* 0x000164000c1e1b00 */
.L_x_2664:
[----:B------:R-:W-:Y:S05]  /*37f0*/  BSYNC B1 ;  /* 0x0000000000017941 */ /* 0x000fea0003800000 */
.L_x_2663:
[----:B0----5:R-:W-:Y:S01]  /*3800*/  IMAD.MOV.U32 R32, RZ, RZ, R64 ;  /* 0x000000ffff207224 */ /* 0x021fe200078e0040 */
[----:B------:R-:W-:Y:S01]  /*3810*/  MOV R34, R65 ;  /* 0x0000004100227202 */ /* 0x000fe20000000f00 */
[----:B------:R-:W-:Y:S01]  /*3820*/  IMAD.MOV.U32 R33, RZ, RZ, R68 ;  /* 0x000000ffff217224 */ /* 0x000fe200078e0044 */
[----:B------:R-:W-:Y:S01]  /*3830*/  BSSY B1, `(.L_x_2665) ;  /* 0x0000044000017945 */ /* 0x000fe20003800000 */
[----:B------:R-:W-:Y:S01]  /*3840*/  VIADD R35, R225, 0x20 ;  /* 0x00000020e1237836 */ /* 0x000fe20000000000 */
[----:B------:R-:W-:Y:S01]  /*3850*/  PRMT R145, R32, 0x7610, R145 ;  /* 0x0000761020917816 */ /* 0x000fe20000000091 */
[----:B------:R-:W-:Y:S01]  /*3860*/  IMAD.MOV.U32 R32, RZ, RZ, R69 ;  /* 0x000000ffff207224 */ /* 0x000fe200078e0045 */
[----:B------:R-:W-:Y:S01]  /*3870*/  PRMT R147, R33, 0x7610, R147 ;  /* 0x0000761021937816 */ /* 0x000fe20000000093 */
[----:B------:R-:W-:Y:S01]  /*3880*/  IMAD.MOV.U32 R33, RZ, RZ, R72 ;  /* 0x000000ffff217224 */ /* 0x000fe200078e0048 */
[----:B------:R-:W-:Y:S02]  /*3890*/  PRMT R144, R34, 0x7610, R144 ;  /* 0x0000761022907816 */ /* 0x000fe40000000090 */
[----:B------:R-:W-:-:S02]  /*38a0*/  CS2R R52, SRZ ;  /* 0x0000000000347805 */ /* 0x000fc4000001ff00 */
[----:B------:R-:W-:Y:S01]  /*38b0*/  PRMT R146, R32, 0x7610, R146 ;  /* 0x0000761020927816 */ /* 0x000fe20000000092 */
[----:B------:R-:W-:Y:S01]  /*38c0*/  IMAD.MOV.U32 R32, RZ, RZ, R73 ;  /* 0x000000ffff207224 */ /* 0x000fe200078e0049 */
[----:B------:R-:W-:Y:S02]  /*38d0*/  MOV R34, R76 ;  /* 0x0000004c00227202 */ /* 0x000fe40000000f00 */
[----:B------:R-:W-:Y:S02]  /*38e0*/  CS2R R56, SRZ ;  /* 0x0000000000387805 */ /* 0x000fe4000001ff00 */
[----:B------:R-:W-:Y:S02]  /*38f0*/  ISETP.GE.AND P4, PT, R35, R87, PT ;  /* 0x000000572300720c */ /* 0x000fe40003f86270 */
[----:B------:R-:W-:Y:S02]  /*3900*/  CS2R R60, SRZ ;  /* 0x00000000003c7805 */ /* 0x000fe4000001ff00 */
[----:B------:R-:W-:Y:S01]  /*3910*/  PRMT R148, R32, 0x5410, R33 ;  /* 0x0000541020947816 */ /* 0x000fe20000000021 */
[----:B------:R-:W-:Y:S01]  /*3920*/  IMAD.MOV.U32 R33, RZ, RZ, R77 ;  /* 0x000000ffff217224 */ /* 0x000fe200078e004d */
[----:B------:R-:W-:Y:S01]  /*3930*/  PRMT R121, R34, 0x7610, R121 ;  /* 0x0000761022797816 */ /* 0x000fe20000000079 */
[----:B------:R-:W-:Y:S01]  /*3940*/  IMAD.MOV.U32 R32, RZ, RZ, R66 ;  /* 0x000000ffff207224 */ /* 0x000fe200078e0042 */
[----:B------:R-:W-:Y:S01]  /*3950*/  CS2R R50, SRZ ;  /* 0x0000000000327805 */ /* 0x000fe2000001ff00 */
[----:B------:R-:W-:Y:S01]  /*3960*/  IMAD.MOV.U32 R34, RZ, RZ, R67 ;  /* 0x000000ffff227224 */ /* 0x000fe200078e0043 */
[----:B------:R-:W-:Y:S01]  /*3970*/  PRMT R149, R33, 0x7610, R149 ;  /* 0x0000761021957816 */ /* 0x000fe20000000095 */
[----:B------:R-:W-:Y:S01]  /*3980*/  IMAD.MOV.U32 R33, RZ, RZ, R70 ;  /* 0x000000ffff217224 */ /* 0x000fe200078e0046 */
[----:B------:R-:W-:-:S02]  /*3990*/  PRMT R145, R145, 0x5410, R32 ;  /* 0x0000541091917816 */ /* 0x000fc40000000020 */
        /* <DEDUP_REMOVED lines=21> */
[----:B------:R-:W-:-:S04]  /*3af0*/  IADD3 R33, P0, P5, R94, R12, R104 ;  /* 0x0000000c5e217210 */ /* 0x000fc80007d1e068 */
[----:B------:R-:W-:Y:S02]  /*3b00*/  IADD3.X R36, R7, R80, R103, P0, P5 ;  /* 0x0000005007247210 */ /* 0x000fe400007ea467 */
[----:B------:R-:W-:Y:S02]  /*3b10*/  LEA R34, P0, R32, UR4, 0x1 ;  /* 0x0000000420227c11 */ /* 0x000fe4000f8008ff */
[----:B------:R-:W-:Y:S02]  /*3b20*/  ISETP.GE.AND P5, PT, R216, R111, PT ;  /* 0x0000006fd800720c */ /* 0x000fe40003fa6270 */
[----:B------:R-:W-:Y:S02]  /*3b30*/  LEA.HI.X R35, R32, UR5, R35, 0x1, P0 ;  /* 0x0000000520237c11 */ /* 0x000fe400080f0c23 */
[----:B------:R-:W-:-:S04]  /*3b40*/  LEA R32, P0, R33, UR6, 0x1 ;  /* 0x0000000621207c11 */ /* 0x000fc8000f8008ff */
[----:B------:R-:W-:Y:S02]  /*3b50*/  LEA.HI.X R33, R33, UR7, R36, 0x1, P0 ;  /* 0x0000000721217c11 */ /* 0x000fe400080f0c24 */
[-C--:B------:R-:W-:Y:S02]  /*3b60*/  ISETP.GE.AND P0, PT, R221, R111.reuse, PT ;  /* 0x0000006fdd00720c */ /* 0x080fe40003f06270 */
[----:B------:R-:W-:Y:S02]  /*3b70*/  CS2R R56, SRZ ;  /* 0x0000000000387805 */ /* 0x000fe4000001ff00 */
[----:B------:R-:W-:Y:S01]  /*3b80*/  CS2R R58, SRZ ;  /* 0x00000000003a7805 */ /* 0x000fe2000001ff00 */
        /* <DEDUP_REMOVED lines=8> */
[----:B------:R-:W-:-:S02]  /*3c10*/  CS2R R54, SRZ ;  /* 0x0000000000367805 */ /* 0x000fc4000001ff00 */
[----:B------:R-:W-:Y:S01]  /*3c20*/  CS2R R50, SRZ ;  /* 0x0000000000327805 */ /* 0x000fe2000001ff00 */
[----:B------:R0:W5:Y:S04]  /*3c30*/  @!P5 LDG.E.64 R52, desc[UR60][R34.64+0x80] ;  /* 0x0000803c2234d981 */ /* 0x000168000c1e1b00 */
[----:B------:R0:W5:Y:S04]  /*3c40*/  @!P5 LDG.E.64 R54, desc[UR60][R32.64+0x80] ;  /* 0x0000803c2036d981 */ /* 0x000168000c1e1b00 */
[----:B------:R0:W5:Y:S04]  /*3c50*/  @!P0 LDG.E.64 R48, desc[UR60][R34.64+0xc0] ;  /* 0x0000c03c22308981 */ /* 0x000168000c1e1b00 */
[----:B------:R0:W5:Y:S02]  /*3c60*/  @!P0 LDG.E.64 R50, desc[UR60][R32.64+0xc0] ;  /* 0x0000c03c20328981 */ /* 0x000164000c1e1b00 */
.L_x_2666:
[----:B------:R-:W-:Y:S05]  /*3c70*/  BSYNC B1 ;  /* 0x0000000000017941 */ /* 0x000fea0003800000 */
.L_x_2665:
[----:B0----5:R-:W-:Y:S01]  /*3c80*/  IMAD.MOV.U32 R33, RZ, RZ, R52 ;  /* 0x000000ffff217224 */ /* 0x021fe200078e0034 */
[----:B------:R-:W-:Y:S01]  /*3c90*/  BSSY B1, `(.L_x_2667) ;  /* 0x0000043000017945 */ /* 0x000fe20003800000 */
[----:B------:R-:W-:Y:S01]  /*3ca0*/  IMAD.MOV.U32 R32, RZ, RZ, R53 ;  /* 0x000000ffff207224 */ /* 0x000fe200078e0035 */
[----:B------:R-:W-:Y:S01]  /*3cb0*/  CS2R R40, SRZ ;  /* 0x0000000000287805 */ /* 0x000fe2000001ff00 */
[----:B------:R-:W-:Y:S01]  /*3cc0*/  VIADD R36, R225, 0x40 ;  /* 0x00000040e1247836 */ /* 0x000fe20000000000 */
[----:B------:R-:W-:Y:S01]  /*3cd0*/  PRMT R137, R137, 0x5410, R33 ;  /* 0x0000541089897816 */ /* 0x000fe20000000021 */
[----:B------:R-:W-:Y:S01]  /*3ce0*/  IMAD.MOV.U32 R33, RZ, RZ, R60 ;  /* 0x000000ffff217224 */ /* 0x000fe200078e003c */
[----:B------:R-:W-:Y:S01]  /*3cf0*/  PRMT R138, R32, 0x7610, R138 ;  /* 0x00007610208a7816 */ /* 0x000fe2000000008a */
[----:B------:R-:W-:Y:S01]  /*3d00*/  IMAD.MOV.U32 R32, RZ, RZ, R61 ;  /* 0x000000ffff207224 */ /* 0x000fe200078e003d */
[----:B------:R-:W-:Y:S01]  /*3d10*/  ISETP.GE.AND P5, PT, R36, R87, PT ;  /* 0x000000572400720c */ /* 0x000fe20003fa6270 */
[----:B------:R-:W-:Y:S01]  /*3d20*/  IMAD.MOV.U32 R35, RZ, RZ, R48 ;  /* 0x000000ffff237224 */ /* 0x000fe200078e0030 */
[----:B------:R-:W-:Y:S01]  /*3d30*/  CS2R R36, SRZ ;  /* 0x0000000000247805 */ /* 0x000fe2000001ff00 */
[----:B------:R-:W-:Y:S01]  /*3d40*/  IMAD.MOV.U32 R34, RZ, RZ, R49 ;  /* 0x000000ffff227224 */ /* 0x000fe200078e0031 */
[----:B------:R-:W-:Y:S01]  /*3d50*/  PRMT R142, R33, 0x5410, R32 ;  /* 0x00005410218e7816 */ /* 0x000fe20000000020 */
[----:B------:R-:W-:Y:S01]  /*3d60*/  IMAD.MOV.U32 R33, RZ, RZ, R54 ;  /* 0x000000ffff217224 */ /* 0x000fe200078e0036 */
[----:B------:R-:W-:Y:S01]  /*3d70*/  CS2R R44, SRZ ;  /* 0x00000000002c7805 */ /* 0x000fe2000001ff00 */
        /* <DEDUP_REMOVED lines=9> */
[----:B------:R-:W-:Y:S02]  /*3e10*/  CS2R R42, SRZ ;  /* 0x00000000002a7805 */ /* 0x000fe4000001ff00 */
[----:B------:R-:W-:Y:S02]  /*3e20*/  CS2R R46, SRZ ;  /* 0x00000000002e7805 */ /* 0x000fe4000001ff00 */
[----:B------:R-:W-:Y:S01]  /*3e30*/  PRMT R140, R35, 0x5410, R34 ;  /* 0x00005410238c7816 */ /* 0x000fe20000000022 */
[----:B------:R-:W-:Y:S01]  /*3e40*/  IMAD.MOV.U32 R35, RZ, RZ, R50 ;  /* 0x000000ffff237224 */ /* 0x000fe200078e0032 */
[----:B------:R-:W-:Y:S01]  /*3e50*/  PRMT R141, R33, 0x5410, R32 ;  /* 0x00005410218d7816 */ /* 0x000fe20000000020 */
[----:B------:R-:W-:Y:S01]  /*3e60*/  IMAD.MOV.U32 R32, RZ, RZ, R63 ;  /* 0x000000ffff207224 */ /* 0x000fe200078e003f */
[----:B------:R-:W-:-:S02]  /*3e70*/  MOV R34, R51 ;  /* 0x0000003300227202 */ /* 0x000fc40000000f00 */
[----:B------:R-:W-:Y:S02]  /*3e80*/  MOV R33, R62 ;  /* 0x0000003e00217202 */ /* 0x000fe40000000f00 */
        /* <DEDUP_REMOVED lines=35> */
.L_x_2668:
[----:B------:R-:W-:Y:S05]  /*40c0*/  BSYNC B1 ;  /* 0x0000000000017941 */ /* 0x000fea0003800000 */
.L_x_2667:
[----:B------:R-:W2:Y:S01]  /*40d0*/  LDL R11, [R1+0x5c] ;  /* 0x00005c00010b7983 */ /* 0x000ea20000100800 */
[----:B0----5:R-:W-:Y:S01]  /*40e0*/  IMAD.MOV.U32 R12, RZ, RZ, R32 ;  /* 0x000000ffff0c7224 */ /* 0x021fe200078e0020 */
[----:B--2---:R-:W-:Y:S01]  /*40f0*/  R2UR UR4, R11 ;  /* 0x000000000b0472ca */ /* 0x004fe200000e0000 */
[----:B------:R-:W-:-:S05]  /*4100*/  IMAD.MOV.U32 R11, RZ, RZ, R33 ;  /* 0x000000ffff0b7224 */ /* 0x000fca00078e0021 */
[----:B------:R-:W-:Y:S01]  /*4110*/  PRMT R81, R12, 0x5410, R11 ;  /* 0x000054100c517816 */ /* 0x000fe2000000000b */
[----:B------:R-:W-:Y:S01]  /*4120*/  IMAD.MOV.U32 R11, RZ, RZ, R37 ;  /* 0x000000ffff0b7224 */ /* 0x000fe200078e0025 */
[----:B------:R-:W-:-:S04]  /*4130*/  MOV R12, R36 ;  /* 0x00000024000c7202 */ /* 0x000fc80000000f00 */
        /* <DEDUP_REMOVED lines=9> */
[----:B------:R-:W-:Y:S02]  /*41d0*/  IMAD.MOV.U32 R12, RZ, RZ, R34 ;  /* 0x000000ffff0c7224 */ /* 0x000fe400078e0022 */
        /* <DEDUP_REMOVED lines=10> */
[----:B------:R-:W-:-:S05]  /*4280*/  IMAD.MOV.U32 R11, RZ, RZ, R46 ;  /* 0x000000ffff0b7224 */ /* 0x000fca00078e002e */
[----:B------:R-:W-:Y:S02]  /*4290*/  PRMT R137, R11, 0x7610, R137 ;  /* 0x000076100b897816 */ /* 0x000fe40000000089 */
[----:B------:R-:W-:-:S04]  /*42a0*/  MOV R11, R47 ;  /* 0x0000002f000b7202 */ /* 0x000fc80000000f00 */
[----:B------:R-:W-:Y:S01]  /*42b0*/  PRMT R139, R139, 0x5410, R11 ;  /* 0x000054108b8b7816 */ /* 0x000fe2000000000b */
[----:B------:R-:W-:Y:S06]  /*42c0*/  @!P0 BRA `(.L_x_2669) ;  /* 0x0000000000048947 */ /* 0x000fec0003800000 */
[----:B------:R-:W-:Y:S01]  /*42d0*/  BPT.TRAP 0x1 ;  /* 0x000000040000795c */ /* 0x000fe20000300000 */
.L_x_2669:
[----:B------:R-:W-:Y:S01]  /*42e0*/  IMAD R88, R213, 0x8, R23 ;  /* 0x00000008d5587824 */ /* 0x000fe200078e0217 */
[----:B------:R-:W-:Y:S01]  /*42f0*/  SHF.L.U32 R89, R229, 0x1f, RZ ;  /* 0x0000001fe5597819 */ /* 0x000fe200000006ff */
[----:B------:R-:W-:Y:S03]  /*4300*/  BSSY B1, `(.L_x_2670) ;  /* 0x0000003000017945 */ /* 0x000fe60003800000 */
[----:B------:R-:W0:Y:S02]  /*4310*/  SYNCS.PHASECHK.TRANS64.TRYWAIT P6, [R88+URZ+0x38890], R89 ;  /* 0x03889059580075a7 */ /* 0x000e2400080c017f */
[----:B0-----:R-:W-:Y:S05]  /*4320*/  @!P6 BRA `(.L_x_2671) ;  /* 0x000002e80088e947 */ /* 0x001fea0003800000 */
.L_x_3062:
[----:B------:R-:W-:Y:S05]  /*4330*/  BSYNC B1 ;  /* 0x0000000000017941 */ /* 0x000fea0003800000 */
.L_x_2670:
[----:B------:R-:W-:-:S03]  /*4340*/  UMOV UR4, 0xffffffff ;  /* 0xffffffff00047882 */ /* 0x000fc60000000000 */
[----:B------:R-:W-:Y:S05]  /*4350*/  BRA.DIV UR4, `(.L_x_2672) ;  /* 0x000002ea04907947 */ /* 0x000fea000b800000 */
[----:B------:R1:W2:Y:S04]  /*4360*/  SHFL.IDX PT, R80, R118, RZ, 0x181f ;  /* 0x00181fff76507589 */ /* 0x0002a800000e0000 */
[----:B------:R1:W3:Y:S02]  /*4370*/  SHFL.IDX PT, R11, R119, RZ, 0x181f ;  /* 0x00181fff770b7589 */ /* 0x0002e400000e0000 */
.L_x_3066:
        /* <DEDUP_REMOVED lines=51> */
.L_x_2678:
[----:B------:R-:W-:Y:S05]  /*46b0*/  BSYNC B3 ;  /* 0x0000000000037941 */ /* 0x000fea0003800000 */
.L_x_2677:
[----:B---3--:R-:W-:-:S04]  /*46c0*/  LEA R76, P3, R16, R11, 0x1 ;  /* 0x0000000b104c7211 */ /* 0x008fc800078608ff */
[----:B--2---:R-:W-:-:S05]  /*46d0*/  LEA.HI.X R77, R16, R80, R17, 0x1, P3 ;  /* 0x00000050104d7211 */ /* 0x004fca00018f0c11 */
[----:B0-----:R4:W-:Y:S04]  /*46e0*/  ST.E.128 desc[UR60][R76.64], R12 ;  /* 0x0000000c4c007985 */ /* 0x0019e8000c101d3c */
.L_x_2676:
[----:B------:R-:W-:Y:S05]  /*46f0*/  BSYNC B2 ;  /* 0x0000000000027941 */ /* 0x000fea0003800000 */
.L_x_2675:
        /* <DEDUP_REMOVED lines=48> */
.L_x_2682:
[----:B------:R-:W-:Y:S05]  /*4a00*/  BSYNC B3 ;  /* 0x0000000000037941 */ /* 0x000fea0003800000 */
.L_x_2681:
[----:B---3--:R-:W-:-:S04]  /*4a10*/  LEA R72, P3, R212, R11, 0x1 ;  /* 0x0000000bd4487211 */ /* 0x008fc800078608ff */
[----:B--2---:R-:W-:-:S05]  /*4a20*/  LEA.HI.X R73, R212, R80, R215, 0x1, P3 ;  /* 0x00000050d4497211 */ /* 0x004fca00018f0cd7 */
[----:B0-----:R0:W-:Y:S04]  /*4a30*/  ST.E.128 desc[UR60][R72.64], R12 ;  /* 0x0000000c48007985 */ /* 0x0011e8000c101d3c */
.L_x_2680:
[----:B------:R-:W-:Y:S05]  /*4a40*/  BSYNC B2 ;  /* 0x0000000000027941 */ /* 0x000fea0003800000 */
.L_x_2679:
        /* <DEDUP_REMOVED lines=19> */
[-C--:B------:R-:W-:Y:S01]  /*4b80*/  FFMA.FTZ R69, R73, R72.reuse, -R69 ;  /* 0x0000004849457223 */ /* 0x080fe20000010845 */
[----:B------:R-:W-:Y:S02]  /*4b90*/  IMAD.MOV.U32 R73, RZ, RZ, R12 ;  /* 0x000000ffff497224 */ /* 0x000fe400078e000c */
[----:B------:R-:W-:Y:S01]  /*4ba0*/  FFMA.FTZ R13, R71, R72, R13 ;  /* 0x00000048470d7223 */ /* 0x000fe2000001000d */
[----:B------:R-:W-:Y:S02]  /*4bb0*/  IMAD.MOV.U32 R71, RZ, RZ, R15 ;  /* 0x000000ffff477224 */ /* 0x000fe400078e000f */
[----:B------:R-:W-:Y:S02]  /*4bc0*/  HADD2.F32 R72, -RZ, R68.H0_H0 ;  /* 0x20000044ff487230 */ /* 0x000fe40000004100 */
[----:B------:R-:W-:Y:S01]  /*4bd0*/  HADD2.F32 R12, -RZ, R73.H1_H1 ;  /* 0x30000049ff0c7230 */ /* 0x000fe20000004100 */
[----:B------:R-:W-:Y:S01]  /*4be0*/  F2FP.F16.F32.PACK_AB R13, R13, R69 ;  /* 0x000000450d0d723e */ /* 0x000fe200000000ff */
[----:B------:R-:W-:-:S02]  /*4bf0*/  HADD2.F32 R15, -RZ, R71.H1_H1 ;  /* 0x30000047ff0f7230 */ /* 0x000fc40000004100 */
[----:B------:R-:W-:Y:S02]  /*4c00*/  HADD2.F32 R71, -RZ, R71.H0_H0 ;  /* 0x20000047ff477230 */ /* 0x000fe40000004100 */
        /* <DEDUP_REMOVED lines=22> */
.L_x_2686:
[----:B------:R-:W-:Y:S05]  /*4d70*/  BSYNC B3 ;  /* 0x0000000000037941 */ /* 0x000fea0003800000 */
.L_x_2685:
[----:B---3--:R-:W-:-:S04]  /*4d80*/  LEA R68, P3, R19, R11, 0x1 ;  /* 0x0000000b13447211 */ /* 0x008fc800078608ff */
[----:B--2---:R-:W-:-:S05]  /*4d90*/  LEA.HI.X R69, R19, R80, R219, 0x1, P3 ;  /* 0x0000005013457211 */ /* 0x004fca00018f0cdb */
[----:B----4-:R0:W-:Y:S04]  /*4da0*/  ST.E.128 desc[UR60][R68.64], R12 ;  /* 0x0000000c44007985 */ /* 0x0101e8000c101d3c */
.L_x_2684:
[----:B------:R-:W-:Y:S05]  /*4db0*/  BSYNC B2 ;  /* 0x0000000000027941 */ /* 0x000fea0003800000 */
.L_x_2683:
[----:B------:R-:W-:-:S13]  /*4dc0*/  ISETP.NE.AND P3, PT, R27, RZ, PT ;  /* 0x000000ff1b00720c */ /* 0x000fda0003f65270 */
[----:B------:R-:W-:Y:S05]  /*4dd0*/  @!P3 BRA `(.L_x_2674) ;  /* 0x0000000000ccb947 */ /* 0x000fea0003800000 */
[----:B0---4-:R0:W4:Y:S01]  /*4de0*/  LDS.128 R12, [R84+0x2bc00] ;  /* 0x02bc0000540c7984 */ /* 0x0111220000000c00 */
[----:B------:R-:W-:Y:S01]  /*4df0*/  ISETP.GE.AND P3, PT, R223, R111, PT ;  /* 0x0000006fdf00720c */ /* 0x000fe20003f66270 */
[----:B------:R-:W-:-:S12]  /*4e00*/  BSSY B2, `(.L_x_2687) ;  /* 0x000002d000027945 */ /* 0x000fd80003800000 */
[----:B0-----:R-:W-:Y:S05]  /*4e10*/  @P3 BRA `(.L_x_2688) ;  /* 0x0000000000ac3947 */ /* 0x001fea0003800000 */
[--C-:B------:R-:W-:Y:S02]  /*4e20*/  SHF.R.U64 R68, R64, 0x10, R65.reuse ;  /* 0x0000001040447819 */ /* 0x100fe40000001241 */
[----:B------:R-:W-:Y:S02]  /*4e30*/  SHF.R.U32.HI R64, RZ, 0x10, R65 ;  /* 0x00000010ff407819 */ /* 0x000fe40000011641 */
[--C-:B------:R-:W-:Y:S01]  /*4e40*/  SHF.R.U64 R69, R66, 0x10, R67.reuse ;  /* 0x0000001042457819 */ /* 0x100fe20000001243 */
[----:B------:R-:W-:Y:S01]  /*4e50*/  HADD2.F32 R68, -RZ, R68.H0_H0 ;  /* 0x20000044ff447230 */ /* 0x000fe20000004100 */
[----:B----4-:R-:W-:Y:S02]  /*4e60*/  MOV R65, R13 ;  /* 0x0000000d00417202 */ /* 0x010fe40000000f00 */
[----:B------:R-:W-:Y:S01]  /*4e70*/  SHF.R.U32.HI R66, RZ, 0x10, R67 ;  /* 0x00000010ff427819 */ /* 0x000fe20000011643 */
[----:B------:R-:W-:Y:S02]  /*4e80*/  HADD2.F32 R13, -RZ, R69.H0_H0 ;  /* 0x20000045ff0d7230 */ /* 0x000fe40000004100 */
[----:B------:R-:W-:-:S02]  /*4e90*/  HADD2.F32 R67, -RZ, R65.H1_H1 ;  /* 0x30000041ff437230 */ /* 0x000fc40000004100 */
        /* <DEDUP_REMOVED lines=35> */
.L_x_2688:
[----:B------:R-:W-:Y:S05]  /*50d0*/  BSYNC B2 ;  /* 0x0000000000027941 */ /* 0x000fea0003800000 */
.L_x_2687:
[----:B---3--:R-:W-:-:S04]  /*50e0*/  LEA R64, P3, R22, R11, 0x1 ;  /* 0x0000000b16407211 */ /* 0x008fc800078608ff */
[----:B--2---:R-:W-:-:S05]  /*50f0*/  LEA.HI.X R65, R22, R80, R218, 0x1, P3 ;  /* 0x0000005016417211 */ /* 0x004fca00018f0cda */
[----:B----4-:R0:W-:Y:S04]  /*5100*/  ST.E.128 desc[UR60][R64.64], R12 ;  /* 0x0000000c40007985 */ /* 0x0101e8000c101d3c */
.L_x_2674:
[----:B------:R-:W-:Y:S05]  /*5110*/  BSYNC B1 ;  /* 0x0000000000017941 */ /* 0x000fea0003800000 */
.L_x_2673:
[----:B------:R-:W-:-:S03]  /*5120*/  UMOV UR4, 0xffffffff ;  /* 0xffffffff00047882 */ /* 0x000fc60000000000 */
[----:B------:R-:W-:Y:S05]  /*5130*/  BRA.DIV UR4, `(.L_x_2689) ;  /* 0x000002de04647947 */ /* 0x000fea000b800000 */
[----:B0-----:R0:W0:Y:S04]  /*5140*/  SHFL.IDX PT, R64, R118, 0x1, 0x181f ;  /* 0x00381f0076407f89 */ /* 0x00102800000e0000 */
[----:B---3--:R3:W0:Y:S02]  /*5150*/  SHFL.IDX PT, R11, R119, 0x1, 0x181f ;  /* 0x00381f00770b7f89 */ /* 0x00862400000e0000 */
.L_x_3070:
        /* <DEDUP_REMOVED lines=53> */
.L_x_2695:
[----:B------:R-:W-:Y:S05]  /*54b0*/  BSYNC B3 ;  /* 0x0000000000037941 */ /* 0x000fea0003800000 */
.L_x_2694:
[----:B0-----:R-:W-:-:S04]  /*54c0*/  LEA R60, P3, R16, R11, 0x1 ;  /* 0x0000000b103c7211 */ /* 0x001fc800078608ff */
[----:B------:R-:W-:-:S05]  /*54d0*/  LEA.HI.X R61, R16, R64, R17, 0x1, P3 ;  /* 0x00000040103d7211 */ /* 0x000fca00018f0c11 */
[----:B------:R0:W-:Y:S04]  /*54e0*/  ST.E.128 desc[UR60][R60.64], R12 ;  /* 0x0000000c3c007985 */ /* 0x0001e8000c101d3c */
.L_x_2693:
[----:B------:R-:W-:Y:S05]  /*54f0*/  BSYNC B2 ;  /* 0x0000000000027941 */ /* 0x000fea0003800000 */
.L_x_2692:
        /* <DEDUP_REMOVED lines=51> */
.L_x_2699:
[----:B------:R-:W-:Y:S05]  /*5830*/  BSYNC B3 ;  /* 0x0000000000037941 */ /* 0x000fea0003800000 */
.L_x_2698:
[----:B------:R-:W-:-:S04]  /*5840*/  LEA R56, P3, R212, R11, 0x1 ;  /* 0x0000000bd4387211 */ /* 0x000fc800078608ff */
[----:B------:R-:W-:-:S05]  /*5850*/  LEA.HI.X R57, R212, R64, R215, 0x1, P3 ;  /* 0x00000040d4397211 */ /* 0x000fca00018f0cd7 */
[----:B----4-:R0:W-:Y:S04]  /*5860*/  ST.E.128 desc[UR60][R56.64], R12 ;  /* 0x0000000c38007985 */ /* 0x0101e8000c101d3c */
.L_x_2697:
[----:B------:R-:W-:Y:S05]  /*5870*/  BSYNC B2 ;  /* 0x0000000000027941 */ /* 0x000fea0003800000 */
.L_x_2696:
        /* <DEDUP_REMOVED lines=48> */
[----:B------:R-:W-:-:S03]  /*5b80*/  IMAD.MOV.U32 R15, RZ, RZ, R55 ;  /* 0x000000ffff0f7224 */ /* 0x000fc600078e0037 */
[----:B------:R-:W-:-:S05]  /*5b90*/  FFMA.FTZ R14, R53, R138, R14 ;  /* 0x0000008a350e7223 */ /* 0x000fca000001000e */
[----:B------:R-:W-:-:S07]  /*5ba0*/  F2FP.F16.F32.PACK_AB R14, R14, R54 ;  /* 0x000000360e0e723e */ /* 0x000fce00000000ff */
.L_x_2703:
[----:B------:R-:W-:Y:S05]  /*5bb0*/  BSYNC B3 ;  /* 0x0000000000037941 */ /* 0x000fea0003800000 */
.L_x_2702:
[----:B------:R-:W-:-:S04]  /*5bc0*/  LEA R52, P3, R19, R11, 0x1 ;  /* 0x0000000b13347211 */ /* 0x000fc800078608ff */
[----:B------:R-:W-:-:S05]  /*5bd0*/  LEA.HI.X R53, R19, R64, R219, 0x1, P3 ;  /* 0x0000004013357211 */ /* 0x000fca00018f0cdb */
[----:B----4-:R0:W-:Y:S04]  /*5be0*/  ST.E.128 desc[UR60][R52.64], R12 ;  /* 0x0000000c34007985 */ /* 0x0101e8000c101d3c */
.L_x_2701:
[----:B------:R-:W-:Y:S05]  /*5bf0*/  BSYNC B2 ;  /* 0x0000000000027941 */ /* 0x000fea0003800000 */
.L_x_2700:
        /* <DEDUP_REMOVED lines=46> */
[----:B------:R-:W-:Y:S01]  /*5ee0*/  MOV R12, R15 ;  /* 0x0000000f000c7202 */ /* 0x000fe20000000f00 */
[----:B------:R-:W-:-:S03]  /*5ef0*/  IMAD.MOV.U32 R15, RZ, RZ, R48 ;  /* 0x000000ffff0f7224 */ /* 0x000fc600078e0030 */
[----:B------:R-:W-:Y:S01]  /*5f00*/  F2FP.F16.F32.PACK_AB R135, R135, R13 ;  /* 0x0000000d8787723e */ /* 0x000fe200000000ff */
[----:B------:R-:W-:-:S04]  /*5f10*/  IMAD.MOV.U32 R13, RZ, RZ, R52 ;  /* 0x000000ffff0d7224 */ /* 0x000fc800078e0034 */
[----:B------:R-:W-:-:S07]  /*5f20*/  IMAD.MOV.U32 R14, RZ, RZ, R135 ;  /* 0x000000ffff0e7224 */ /* 0x000fce00078e0087 */
.L_x_2705:
[----:B------:R-:W-:Y:S05]  /*5f30*/  BSYNC B2 ;  /* 0x0000000000027941 */ /* 0x000fea0003800000 */
.L_x_2704:
[----:B------:R-:W-:-:S04]  /*5f40*/  LEA R48, P3, R22, R11, 0x1 ;  /* 0x0000000b16307211 */ /* 0x000fc800078608ff */
[----:B------:R-:W-:-:S05]  /*5f50*/  LEA.HI.X R49, R22, R64, R218, 0x1, P3 ;  /* 0x0000004016317211 */ /* 0x000fca00018f0cda */
[----:B----4-:R0:W-:Y:S04]  /*5f60*/  ST.E.128 desc[UR60][R48.64], R12 ;  /* 0x0000000c30007985 */ /* 0x0101e8000c101d3c */
.L_x_2691:
[----:B------:R-:W-:Y:S05]  /*5f70*/  BSYNC B1 ;  /* 0x0000000000017941 */ /* 0x000fea0003800000 */
.L_x_2690:
[----:B------:R-:W-:-:S03]  /*5f80*/  UMOV UR4, 0xffffffff ;  /* 0xffffffff00047882 */ /* 0x000fc60000000000 */
[----:B------:R-:W-:Y:S05]  /*5f90*/  BRA.DIV UR4, `(.L_x_2706) ;  /* 0x000002d204187947 */ /* 0x000fea000b800000 */
[----:B01----:R-:W0:Y:S04]  /*5fa0*/  SHFL.IDX PT, R118, R118, 0x2, 0x181f ;  /* 0x00581f0076767f89 */ /* 0x003e2800000e0000 */
[----:B---3--:R-:W1:Y:S02]  /*5fb0*/  SHFL.IDX PT, R119, R119, 0x2, 0x181f ;  /* 0x00581f0077777f89 */ /* 0x008e6400000e0000 */
.L_x_3074:
        /* <DEDUP_REMOVED lines=44> */
[----:B------:R-:W-:Y:S02]  /*6280*/  IMAD.MOV.U32 R13, RZ, RZ, R46 ;  /* 0x000000ffff0d7224 */ /* 0x000fe400078e002e */
[----:B------:R-:W-:Y:S01]  /*6290*/  F2FP.F16.F32.PACK_AB R44, R137, R44 ;  /* 0x0000002c892c723e */ /* 0x000fe200000000ff */
[-C--:B------:R-:W-:Y:S01]  /*62a0*/  FMUL.FTZ R12, R14, R139.reuse ;  /* 0x0000008b0e0c7220 */ /* 0x080fe20000410000 */
[----:B------:R-:W-:-:S03]  /*62b0*/  FMUL.FTZ R139, R11, R139 ;  /* 0x0000008b0b8b7220 */ /* 0x000fc60000410000 */
[-C--:B------:R-:W-:Y:S01]  /*62c0*/  FFMA.FTZ R12, R11, R136.reuse, -R12 ;  /* 0x000000880b0c7223 */ /* 0x080fe2000001080c */
[----:B------:R-:W-:-:S05]  /*62d0*/  FFMA.FTZ R139, R14, R136, R139 ;  /* 0x000000880e8b7223 */ /* 0x000fca000001008b */
[----:B------:R-:W-:Y:S01]  /*62e0*/  F2FP.F16.F32.PACK_AB R139, R139, R12 ;  /* 0x0000000c8b8b723e */ /* 0x000fe200000000ff */
[----:B------:R-:W-:-:S03]  /*62f0*/  IMAD.MOV.U32 R12, RZ, RZ, R44 ;  /* 0x000000ffff0c7224 */ /* 0x000fc600078e002c */
[----:B------:R-:W-:-:S07]  /*6300*/  MOV R14, R139 ;  /* 0x0000008b000e7202 */ /* 0x000fce0000000f00 */
.L_x_2711:
[----:B------:R-:W-:Y:S05]  /*6310*/  BSYNC B2 ;  /* 0x0000000000027941 */ /* 0x000fea0003800000 */
.L_x_2710:
[----:B-1----:R-:W-:-:S04]  /*6320*/  LEA R44, P3, R16, R119, 0x1 ;  /* 0x00000077102c7211 */ /* 0x002fc800078608ff */
[----:B0-----:R-:W-:-:S05]  /*6330*/  LEA.HI.X R45, R16, R118, R17, 0x1, P3 ;  /* 0x00000076102d7211 */ /* 0x001fca00018f0c11 */
[----:B----4-:R3:W-:Y:S04]  /*6340*/  ST.E.128 desc[UR60][R44.64], R12 ;  /* 0x0000000c2c007985 */ /* 0x0107e8000c101d3c */
.L_x_2709:
[----:B------:R-:W-:Y:S05]  /*6350*/  BSYNC B1 ;  /* 0x0000000000017941 */ /* 0x000fea0003800000 */
.L_x_2708:
        /* <DEDUP_REMOVED lines=49> */
[----:B------:R-:W-:-:S02]  /*6670*/  FFMA.FTZ R15, R14, R132, -R15 ;  /* 0x000000840e0f7223 */ /* 0x000fc4000001080f */
[----:B------:R-:W-:Y:S01]  /*6680*/  MOV R12, R11 ;  /* 0x0000000b000c7202 */ /* 0x000fe20000000f00 */
[----:B------:R-:W-:Y:S01]  /*6690*/  FFMA.FTZ R133, R13, R132, R133 ;  /* 0x000000840d857223 */ /* 0x000fe20000010085 */
[----:B------:R-:W-:-:S04]  /*66a0*/  IMAD.MOV.U32 R13, RZ, RZ, R42 ;  /* 0x000000ffff0d7224 */ /* 0x000fc800078e002a */
[----:B------:R-:W-:-:S05]  /*66b0*/  F2FP.F16.F32.PACK_AB R15, R133, R15 ;  /* 0x0000000f850f723e */ /* 0x000fca00000000ff */
[----:B------:R-:W-:Y:S02]  /*66c0*/  IMAD.MOV.U32 R14, RZ, RZ, R15 ;  /* 0x000000ffff0e7224 */ /* 0x000fe400078e000f */
[----:B------:R-:W-:-:S07]  /*66d0*/  IMAD.MOV.U32 R15, RZ, RZ, R41 ;  /* 0x000000ffff0f7224 */ /* 0x000fce00078e0029 */
.L_x_2715:
[----:B------:R-:W-:Y:S05]  /*66e0*/  BSYNC B2 ;  /* 0x0000000000027941 */ /* 0x000fea0003800000 */
.L_x_2714:
[----:B----4-:R0:W-:Y:S02]  /*66f0*/  ST.E.128 desc[UR60][R44.64], R12 ;  /* 0x0000000c2c007985 */ /* 0x0101e4000c101d3c */
.L_x_2713:
[----:B------:R-:W-:Y:S05]  /*6700*/  BSYNC B1 ;  /* 0x0000000000017941 */ /* 0x000fea0003800000 */
.L_x_2712:
        /* <DEDUP_REMOVED lines=37> */
[----:B------:R-:W-:Y:S01]  /*6960*/  HADD2.F32 R14, -RZ, R14.H0_H0 ;  /* 0x2000000eff0e7230 */ /* 0x000fe20000004100 */
[----:B------:R-:W-:Y:S01]  /*6970*/  F2FP.F16.F32.PACK_AB R37, R38, R37 ;  /* 0x000000252625723e */ /* 0x000fe200000000ff */
[----:B------:R-:W-:-:S02]  /*6980*/  HADD2.F32 R11, -RZ, R128.H0_H0 ;  /* 0x20000080ff0b7230 */ /* 0x000fc40000004100 */
[-C--:B------:R-:W-:Y:S01]  /*6990*/  FMUL.FTZ R13, R39, R129.reuse ;  /* 0x00000081270d7220 */ /* 0x080fe20000410000 */
[----:B------:R-:W-:Y:S02]  /*69a0*/  HADD2.F32 R128, -RZ, R128.H1_H1 ;  /* 0x30000080ff807230 */ /* 0x000fe40000004100 */
[----:B------:R-:W-:Y:S01]  /*69b0*/  FMUL.FTZ R129, R14, R129 ;  /* 0x000000810e817220 */ /* 0x000fe20000410000 */
[-C--:B------:R-:W-:Y:S01]  /*69c0*/  FFMA.FTZ R42, R12, R11.reuse, -R42 ;  /* 0x0000000b0c2a7223 */ /* 0x080fe2000001082a */
[----:B------:R-:W-:Y:S01]  /*69d0*/  FFMA.FTZ R43, R15, R11, R43 ;  /* 0x0000000b0f2b7223 */ /* 0x000fe2000001002b */
[-C--:B------:R-:W-:Y:S01]  /*69e0*/  FFMA.FTZ R13, R14, R128.reuse, -R13 ;  /* 0x000000800e0d7223 */ /* 0x080fe2000001080d */
[----:B------:R-:W-:Y:S01]  /*69f0*/  FFMA.FTZ R129, R39, R128, R129 ;  /* 0x0000008027817223 */ /* 0x000fe20000010081 */
[----:B------:R-:W-:Y:S02]  /*6a00*/  IMAD.MOV.U32 R15, RZ, RZ, R37 ;  /* 0x000000ffff0f7224 */ /* 0x000fe400078e0025 */
[----:B------:R-:W-:-:S02]  /*6a10*/  F2FP.F16.F32.PACK_AB R12, R43, R42 ;  /* 0x0000002a2b0c723e */ /* 0x000fc400000000ff */
[----:B------:R-:W-:Y:S02]  /*6a20*/  F2FP.F16.F32.PACK_AB R14, R129, R13 ;  /* 0x0000000d810e723e */ /* 0x000fe400000000ff */
[----:B------:R-:W-:-:S07]  /*6a30*/  MOV R13, R36 ;  /* 0x00000024000d7202 */ /* 0x000fce0000000f00 */
.L_x_2719:
[----:B------:R-:W-:Y:S05]  /*6a40*/  BSYNC B2 ;  /* 0x0000000000027941 */ /* 0x000fea0003800000 */
.L_x_2718:
[----:B---3--:R0:W-:Y:S02]  /*6a50*/  ST.E.128 desc[UR60][R40.64], R12 ;  /* 0x0000000c28007985 */ /* 0x0081e4000c101d3c */
.L_x_2717:
[----:B------:R-:W-:Y:S05]  /*6a60*/  BSYNC B1 ;  /* 0x0000000000017941 */ /* 0x000fea0003800000 */
.L_x_2716:
        /* <DEDUP_REMOVED lines=8> */
[----:B------:R-:W-:Y:S02]  /*6af0*/  SHF.R.U64 R11, R32, 0x10, R33 ;  /* 0x00000010200b7819 */ /* 0x000fe40000001221 */
[----:B------:R-:W-:Y:S02]  /*6b00*/  SHF.R.U64 R38, R34, 0x10, R35 ;  /* 0x0000001022267819 */ /* 0x000fe40000001223 */
[----:B------:R-:W-:Y:S01]  /*6b10*/  SHF.R.U32.HI R32, RZ, 0x10, R33 ;  /* 0x00000010ff207819 */ /* 0x000fe20000011621 */
[----:B---3--:R-:W-:Y:S01]  /*6b20*/  IMAD.MOV.U32 R33, RZ, RZ, R13 ;  /* 0x000000ffff217224 */ /* 0x008fe200078e000d */
[----:B------:R-:W-:Y:S01]  /*6b30*/  SHF.R.U32.HI R35, RZ, 0x10, R35 ;  /* 0x00000010ff237819 */ /* 0x000fe20000011623 */
[----:B------:R-:W-:Y:S02]  /*6b40*/  HADD2.F32 R40, -RZ, R38.H0_H0 ;  /* 0x20000026ff287230 */ /* 0x000fe40000004100 */
[----:B------:R-:W-:Y:S02]  /*6b50*/  HADD2.F32 R34, -RZ, R11.H0_H0 ;  /* 0x2000000bff227230 */ /* 0x000fe40000004100 */
[----:B------:R-:W-:-:S02]  /*6b60*/  HADD2.F32 R38, -RZ, R35.H0_H0 ;  /* 0x20000023ff267230 */ /* 0x000fc40000004100 */
[--C-:B------:R-:W-:Y:S02]  /*6b70*/  HADD2.F32 R13, -RZ, R33.reuse.H1_H1 ;  /* 0x30000021ff0d7230 */ /* 0x100fe40000004100 */
[----:B------:R-:W-:Y:S02]  /*6b80*/  HADD2.F32 R35, -RZ, R33.H0_H0 ;  /* 0x20000021ff237230 */ /* 0x000fe40000004100 */
[--C-:B------:R-:W-:Y:S02]  /*6b90*/  HADD2.F32 R11, -RZ, R15.reuse.H1_H1 ;  /* 0x3000000fff0b7230 */ /* 0x100fe40000004100 */
[-C--:B------:R-:W-:Y:S01]  /*6ba0*/  FMUL.FTZ R42, R13, R40.reuse ;  /* 0x000000280d2a7220 */ /* 0x080fe20000410000 */
[----:B------:R-:W-:Y:S02]  /*6bb0*/  HADD2.F32 R33, -RZ, R15.H0_H0 ;  /* 0x2000000fff217230 */ /* 0x000fe40000004100 */
[----:B------:R-:W-:Y:S01]  /*6bc0*/  FMUL.FTZ R44, R35, R40 ;  /* 0x00000028232c7220 */ /* 0x000fe20000410000 */
[----:B------:R-:W-:-:S02]  /*6bd0*/  HADD2.F32 R32, -RZ, R32.H0_H0 ;  /* 0x20000020ff207230 */ /* 0x000fc40000004100 */
[----:B------:R-:W-:Y:S01]  /*6be0*/  FMUL.FTZ R40, R11, R38 ;  /* 0x000000260b287220 */ /* 0x000fe20000410000 */
[----:B------:R-:W-:Y:S01]  /*6bf0*/  FFMA.FTZ R15, R35, R34, -R42 ;  /* 0x00000022230f7223 */ /* 0x000fe2000001082a */
[----:B------:R-:W-:Y:S01]  /*6c00*/  FMUL.FTZ R38, R33, R38 ;  /* 0x0000002621267220 */ /* 0x000fe20000410000 */
[----:B------:R-:W-:Y:S01]  /*6c10*/  FFMA.FTZ R34, R13, R34, R44 ;  /* 0x000000220d227223 */ /* 0x000fe2000001002c */
[-C--:B------:R-:W-:Y:S01]  /*6c20*/  FFMA.FTZ R33, R33, R32.reuse, -R40 ;  /* 0x0000002021217223 */ /* 0x080fe20000010828 */
[----:B------:R-:W-:Y:S02]  /*6c30*/  HADD2.F32 R13, -RZ, R82.H0_H0 ;  /* 0x20000052ff0d7230 */ /* 0x000fe40000004100 */
[----:B------:R-:W-:Y:S01]  /*6c40*/  FFMA.FTZ R32, R11, R32, R38 ;  /* 0x000000200b207223 */ /* 0x000fe20000010026 */
[--C-:B------:R-:W-:Y:S02]  /*6c50*/  HADD2.F32 R38, -RZ, R12.reuse.H1_H1 ;  /* 0x3000000cff267230 */ /* 0x100fe40000004100 */
[----:B------:R-:W-:-:S02]  /*6c60*/  HADD2.F32 R40, -RZ, R12.H0_H0 ;  /* 0x2000000cff287230 */ /* 0x000fc40000004100 */
[----:B------:R-:W-:Y:S02]  /*6c70*/  HADD2.F32 R35, -RZ, R82.H1_H1 ;  /* 0x30000052ff237230 */ /* 0x000fe40000004100 */
[-C--:B------:R-:W-:Y:S01]  /*6c80*/  FMUL.FTZ R39, R38, R13.reuse ;  /* 0x0000000d26277220 */ /* 0x080fe20000410000 */
[--C-:B------:R-:W-:Y:S02]  /*6c90*/  HADD2.F32 R12, -RZ, R14.reuse.H1_H1 ;  /* 0x3000000eff0c7230 */ /* 0x100fe40000004100 */
[----:B------:R-:W-:Y:S01]  /*6ca0*/  FMUL.FTZ R13, R40, R13 ;  /* 0x0000000d280d7220 */ /* 0x000fe20000410000 */
[--C-:B------:R-:W-:Y:S02]  /*6cb0*/  HADD2.F32 R11, -RZ, R81.reuse.H0_H0 ;  /* 0x20000051ff0b7230 */ /* 0x100fe40000004100 */
[----:B------:R-:W-:Y:S02]  /*6cc0*/  HADD2.F32 R14, -RZ, R14.H0_H0 ;  /* 0x2000000eff0e7230 */ /* 0x000fe40000004100 */
[----:B------:R-:W-:Y:S01]  /*6cd0*/  FMUL.FTZ R41, R12, R35 ;  /* 0x000000230c297220 */ /* 0x000fe20000410000 */
[----:B------:R-:W-:-:S02]  /*6ce0*/  HADD2.F32 R81, -RZ, R81.H1_H1 ;  /* 0x30000051ff517230 */ /* 0x000fc40000004100 */
[-C--:B------:R-:W-:Y:S01]  /*6cf0*/  FFMA.FTZ R39, R40, R11.reuse, -R39 ;  /* 0x0000000b28277223 */ /* 0x080fe20000010827 */
[----:B------:R-:W-:Y:S01]  /*6d00*/  FFMA.FTZ R38, R38, R11, R13 ;  /* 0x0000000b26267223 */ /* 0x000fe2000001000d */
[----:B------:R-:W-:Y:S01]  /*6d10*/  FMUL.FTZ R35, R14, R35 ;  /* 0x000000230e237220 */ /* 0x000fe20000410000 */
[----:B------:R-:W-:Y:S01]  /*6d20*/  F2FP.F16.F32.PACK_AB R13, R34, R15 ;  /* 0x0000000f220d723e */ /* 0x000fe200000000ff */
[----:B------:R-:W-:Y:S01]  /*6d30*/  FFMA.FTZ R41, R14, R81, -R41 ;  /* 0x000000510e297223 */ /* 0x000fe20000010829 */
[----:B------:R-:W-:Y:S01]  /*6d40*/  F2FP.F16.F32.PACK_AB R15, R32, R33 ;  /* 0x00000021200f723e */ /* 0x000fe200000000ff */
[----:B------:R-:W-:Y:S01]  /*6d50*/  FFMA.FTZ R12, R12, R81, R35 ;  /* 0x000000510c0c7223 */ /* 0x000fe20000010023 */
[----:B------:R-:W-:-:S04]  /*6d60*/  F2FP.F16.F32.PACK_AB R38, R38, R39 ;  /* 0x000000272626723e */ /* 0x000fc800000000ff */
[----:B------:R-:W-:Y:S01]  /*6d70*/  F2FP.F16.F32.PACK_AB R14, R12, R41 ;  /* 0x000000290c0e723e */ /* 0x000fe200000000ff */
[----:B------:R-:W-:-:S07]  /*6d80*/  IMAD.MOV.U32 R12, RZ, RZ, R38 ;  /* 0x000000ffff0c7224 */ /* 0x000fce00078e0026 */
.L_x_2721:
[----:B------:R-:W-:Y:S05]  /*6d90*/  BSYNC B1 ;  /* 0x0000000000017941 */ /* 0x000fea0003800000 */
.L_x_2720:
[----:B---3--:R0:W-:Y:S01]  /*6da0*/  ST.E.128 desc[UR60][R36.64], R12 ;  /* 0x0000000c24007985 */ /* 0x0081e2000c101d3c */
[----:B------:R-:W-:Y:S05]  /*6db0*/  BRA `(.L_x_2707) ;  /* 0x0000004400307947 */ /* 0x000fea0003800000 */
.L_x_2662:
        /* <DEDUP_REMOVED lines=14> */
[----:B------:R-:W-:Y:S02]  /*6ea0*/  ISETP.GE.AND P4, PT, R16, R111, PT ;  /* 0x0000006f1000720c */ /* 0x000fe40003f86270 */
[----:B------:R-:W-:Y:S02]  /*6eb0*/  CS2R R38, SRZ ;  /* 0x0000000000267805 */ /* 0x000fe4000001ff00 */
[----:B------:R-:W-:Y:S02]  /*6ec0*/  IADD3.X R33, R11, R6, RZ, P0, !PT ;  /* 0x000000060b217210 */ /* 0x000fe400007fe4ff */
[----:B------:R-:W-:Y:S02]  /*6ed0*/  CS2R R36, SRZ ;  /* 0x0000000000247805 */ /* 0x000fe4000001ff00 */
[----:B------:R-:W-:-:S02]  /*6ee0*/  LEA R40, P5, R32, UR4, 0x1 ;  /* 0x0000000420287c11 */ /* 0x000fc4000f8a08ff */
[----:B------:R-:W-:Y:S02]  /*6ef0*/  CS2R R34, SRZ ;  /* 0x0000000000227805 */ /* 0x000fe4000001ff00 */
[----:B------:R-:W-:Y:S02]  /*6f00*/  ISETP.GE.AND P0, PT, R214, R111, PT ;  /* 0x0000006fd600720c */ /* 0x000fe40003f06270 */
[----:B------:R-:W-:Y:S01]  /*6f10*/  LEA.HI.X R41, R32, UR5, R33, 0x1, P5 ;  /* 0x0000000520297c11 */ /* 0x000fe2000a8f0c21 */
[----:B------:R-:W-:Y:S01]  /*6f20*/  ULDC.64 UR4, c[0x0][0x400] ;  /* 0x0001000000047ab9 */ /* 0x000fe20000000a00 */
[----:B------:R-:W-:Y:S02]  /*6f30*/  IADD3 R42, P5, R92, R12, RZ ;  /* 0x0000000c5c2a7210 */ /* 0x000fe40007fbe0ff */
[----:B------:R-:W-:Y:S02]  /*6f40*/  CS2R R32, SRZ ;  /* 0x0000000000207805 */ /* 0x000fe4000001ff00 */
[----:B------:R-:W-:Y:S01]  /*6f50*/  CS2R R46, SRZ ;  /* 0x00000000002e7805 */ /* 0x000fe2000001ff00 */
[----:B------:R-:W5:Y:S01]  /*6f60*/  @!P4 LDG.E.128 R36, desc[UR60][R40.64] ;  /* 0x0000003c2824c981 */ /* 0x000f62000c1e1d00 */
[----:B------:R-:W-:Y:S01]  /*6f70*/  IMAD.X R43, R80, 0x1, R8, P5 ;  /* 0x00000001502b7824 */ /* 0x000fe200028e0608 */
[----:B------:R-:W-:-:S02]  /*6f80*/  LEA R48, P5, R42, UR4, 0x1 ;  /* 0x000000042a307c11 */ /* 0x000fc4000f8a08ff */
[----:B------:R-:W-:Y:S01]  /*6f90*/  CS2R R44, SRZ ;  /* 0x00000000002c7805 */ /* 0x000fe2000001ff00 */
[----:B------:R0:W5:Y:S01]  /*6fa0*/  @!P0 LDG.E.128 R32, desc[UR60][R40.64+0x80] ;  /* 0x0000803c28208981 */ /* 0x000162000c1e1d00 */
[----:B------:R-:W-:Y:S02]  /*6fb0*/  LEA.HI.X R49, R42, UR5, R43, 0x1, P5 ;  /* 0x000000052a317c11 */ /* 0x000fe4000a8f0c2b */
[----:B------:R-:W-:-:S03]  /*6fc0*/  CS2R R42, SRZ ;  /* 0x00000000002a7805 */ /* 0x000fc6000001ff00 */
[----:B------:R1:W5:Y:S01]  /*6fd0*/  @!P4 LDG.E.128 R44, desc[UR60][R48.64] ;  /* 0x0000003c302cc981 */ /* 0x000362000c1e1d00 */
[----:B0-----:R-:W-:-:S06]  /*6fe0*/  CS2R R40, SRZ ;  /* 0x0000000000287805 */ /* 0x001fcc000001ff00 */
[----:B------:R1:W5:Y:S02]  /*6ff0*/  @!P0 LDG.E.128 R40, desc[UR60][R48.64+0x80] ;  /* 0x0000803c30288981 */ /* 0x000364000c1e1d00 */
.L_x_2723:
[----:B------:R-:W-:Y:S05]  /*7000*/  BSYNC B1 ;  /* 0x0000000000017941 */ /* 0x000fea0003800000 */
.L_x_2722:
[----:B-1---5:R-:W-:Y:S01]  /*7010*/  IMAD.MOV.U32 R48, RZ, RZ, R34 ;  /* 0x000000ffff307224 */ /* 0x022fe200078e0022 */
[----:B------:R-:W-:Y:S01]  /*7020*/  MOV R49, R32 ;  /* 0x0000002000317202 */ /* 0x000fe20000000f00 */
[----:B------:R-:W-:Y:S01]  /*7030*/  IMAD.MOV.U32 R52, RZ, RZ, R35 ;  /* 0x000000ffff347224 */ /* 0x000fe200078e0023 */
[----:B------:R-:W-:Y:S01]  /*7040*/  BSSY B1, `(.L_x_2724) ;  /* 0x000003e000017945 */ /* 0x000fe20003800000 */
[----:B------:R-:W-:Y:S01]  /*7050*/  VIADD R53, R225, 0x20 ;  /* 0x00000020e1357836 */ /* 0x000fe20000000000 */
[----:B------:R-:W-:Y:S01]  /*7060*/  PRMT R155, R48, 0x7610, R155 ;  /* 0x00007610309b7816 */ /* 0x000fe2000000009b */
[----:B------:R-:W-:Y:S01]  /*7070*/  IMAD.MOV.U32 R48, RZ, RZ, R33 ;  /* 0x000000ffff307224 */ /* 0x000fe200078e0021 */
[----:B------:R-:W-:Y:S02]  /*7080*/  PRMT R158, R52, 0x7610, R158 ;  /* 0x00007610349e7816 */ /* 0x000fe4000000009e */
[----:B------:R-:W-:Y:S02]  /*7090*/  CS2R R54, SRZ ;  /* 0x0000000000367805 */ /* 0x000fe4000001ff00 */
        /* <DEDUP_REMOVED lines=10> */
[----:B------:R-:W-:Y:S01]  /*7140*/  ISETP.GE.AND P4, PT, R53, R87, PT ;  /* 0x000000573500720c */ /* 0x000fe20003f86270 */
[----:B------:R-:W-:Y:S01]  /*7150*/  IMAD.MOV.U32 R48, RZ, RZ, R42 ;  /* 0x000000ffff307224 */ /* 0x000fe200078e002a */
[----:B------:R-:W-:Y:S02]  /*7160*/  PRMT R135, R49, 0x7610, R135 ;  /* 0x0000761031877816 */ /* 0x000fe40000000087 */
[----:B------:R-:W-:-:S02]  /*7170*/  CS2R R56, SRZ ;  /* 0x0000000000387805 */ /* 0x000fc4000001ff00 */
[----:B------:R-:W-:Y:S01]  /*7180*/  PRMT R158, R158, 0x5410, R52 ;  /* 0x000054109e9e7816 */ /* 0x000fe20000000034 */
[----:B------:R-:W-:Y:S01]  /*7190*/  IMAD.MOV.U32 R52, RZ, RZ, R46 ;  /* 0x000000ffff347224 */ /* 0x000fe200078e002e */
        /* <DEDUP_REMOVED lines=25> */
[----:B------:R-:W-:Y:S02]  /*7330*/  LEA R64, P5, R50, UR6, 0x1 ;  /* 0x0000000632407c11 */ /* 0x000fe4000f8a08ff */
[----:B------:R-:W-:Y:S02]  /*7340*/  LEA.HI.X R57, R48, UR5, R49, 0x1, P0 ;  /* 0x0000000530397c11 */ /* 0x000fe400080f0c31 */
[----:B------:R-:W-:Y:S02]  /*7350*/  CS2R R48, SRZ ;  /* 0x0000000000307805 */ /* 0x000fe4000001ff00 */
[----:B------:R-:W-:-:S02]  /*7360*/  LEA.HI.X R65, R50, UR7, R51, 0x1, P5 ;  /* 0x0000000732417c11 */ /* 0x000fc4000a8f0c33 */
[----:B------:R-:W-:Y:S02]  /*7370*/  CS2R R50, SRZ ;  /* 0x0000000000327805 */ /* 0x000fe4000001ff00 */
[-C--:B------:R-:W-:Y:S02]  /*7380*/  ISETP.GE.AND P0, PT, R16, R111.reuse, PT ;  /* 0x0000006f1000720c */ /* 0x080fe40003f06270 */
[----:B------:R-:W-:Y:S02]  /*7390*/  ISETP.GE.AND P5, PT, R214, R111, PT ;  /* 0x0000006fd600720c */ /* 0x000fe40003fa6270 */
[----:B------:R-:W-:Y:S02]  /*73a0*/  CS2R R62, SRZ ;  /* 0x00000000003e7805 */ /* 0x000fe4000001ff00 */
[----:B------:R-:W-:Y:S02]  /*73b0*/  CS2R R60, SRZ ;  /* 0x00000000003c7805 */ /* 0x000fe4000001ff00 */
[----:B------:R-:W-:-:S05]  /*73c0*/  CS2R R58, SRZ ;  /* 0x00000000003a7805 */ /* 0x000fca000001ff00 */
[----:B------:R-:W5:Y:S04]  /*73d0*/  @!P0 LDG.E.128 R52, desc[UR60][R56.64] ;  /* 0x0000003c38348981 */ /* 0x000f68000c1e1d00 */
[----:B------:R0:W5:Y:S04]  /*73e0*/  @!P5 LDG.E.128 R48, desc[UR60][R56.64+0x80] ;  /* 0x0000803c3830d981 */ /* 0x000168000c1e1d00 */
[----:B------:R1:W5:Y:S01]  /*73f0*/  @!P0 LDG.E.128 R60, desc[UR60][R64.64] ;  /* 0x0000003c403c8981 */ /* 0x000362000c1e1d00 */
[----:B0-----:R-:W-:-:S06]  /*7400*/  CS2R R56, SRZ ;  /* 0x0000000000387805 */ /* 0x001fcc000001ff00 */
[----:B------:R1:W5:Y:S02]  /*7410*/  @!P5 LDG.E.128 R56, desc[UR60][R64.64+0x80] ;  /* 0x0000803c4038d981 */ /* 0x000364000c1e1d00 */
.L_x_2725:
[----:B------:R-:W-:Y:S05]  /*7420*/  BSYNC B1 ;  /* 0x0000000000017941 */ /* 0x000fea0003800000 */
.L_x_2724:
[----:B-1---5:R-:W-:Y:S01]  /*7430*/  IMAD.MOV.U32 R65, RZ, RZ, R48 ;  /* 0x000000ffff417224 */ /* 0x022fe200078e0030 */
        /* <DEDUP_REMOVED lines=8> */
[----:B------:R-:W-:Y:S01]  /*74c0*/  ISETP.GE.AND P5, PT, R68, R87, PT ;  /* 0x000000574400720c */ /* 0x000fe20003fa6270 */
        /* <DEDUP_REMOVED lines=13> */
[----:B------:R-:W-:Y:S01]  /*75a0*/  PRMT R149, R65, 0x5410, R64 ;  /* 0x0000541041957816 */ /* 0x000fe20000000040 */
[----:B------:R-:W-:Y:S01]  /*75b0*/  IMAD.MOV.U32 R65, RZ, RZ, R62 ;  /* 0x000000ffff417224 */ /* 0x000fe200078e003e */
[----:B------:R-:W-:Y:S02]  /*75c0*/  MOV R64, R63 ;  /* 0x0000003f00407202 */ /* 0x000fe40000000f00 */
[----:B------:R-:W-:Y:S02]  /*75d0*/  CS2R R78, SRZ ;  /* 0x00000000004e7805 */ /* 0x000fe4000001ff00 */
[----:B------:R-:W-:Y:S02]  /*75e0*/  PRMT R148, R67, 0x5410, R66 ;  /* 0x0000541043947816 */ /* 0x000fe40000000042 */
[----:B------:R-:W-:Y:S02]  /*75f0*/  CS2R R66, SRZ ;  /* 0x0000000000427805 */ /* 0x000fe4000001ff00 */
[----:B------:R-:W-:Y:S01]  /*7600*/  PRMT R153, R65, 0x5410, R64 ;  /* 0x0000541041997816 */ /* 0x000fe20000000040 */
[----:B------:R-:W-:Y:S01]  /*7610*/  IMAD.MOV.U32 R65, RZ, RZ, R60 ;  /* 0x000000ffff417224 */ /* 0x000fe200078e003c */
[----:B------:R-:W-:Y:S01]  /*7620*/  CS2R R76, SRZ ;  /* 0x00000000004c7805 */ /* 0x000fe2000001ff00 */
[----:B------:R-:W-:-:S05]  /*7630*/  IMAD.MOV.U32 R64, RZ, RZ, R61 ;  /* 0x000000ffff407224 */ /* 0x000fca00078e003d */
[----:B------:R-:W-:Y:S02]  /*7640*/  PRMT R154, R65, 0x5410, R64 ;  /* 0x00005410419a7816 */ /* 0x000fe40000000040 */
[----:B------:R-:W-:Y:S01]  /*7650*/  CS2R R64, SRZ ;  /* 0x0000000000407805 */ /* 0x000fe2000001ff00 */
[----:B------:R-:W-:Y:S06]  /*7660*/  @P5 BRA `(.L_x_2727) ;  /* 0x0000000000505947 */ /* 0x000fec0003800000 */
[----:B------:R-:W-:Y:S01]  /*7670*/  IADD3 R15, P0, P6, R98, R106, R14 ;  /* 0x0000006a620f7210 */ /* 0x000fe20007e1e00e */
[----:B------:R-:W-:-:S03]  /*7680*/  ULDC.64 UR4, c[0x0][0x3e8] ;  /* 0x0000fa0000047ab9 */ /* 0x000fc60000000a00 */
        /* <DEDUP_REMOVED lines=18> */
.L_x_2727:
[----:B------:R-:W-:Y:S05]  /*77b0*/  BSYNC B1 ;  /* 0x0000000000017941 */ /* 0x000fea0003800000 */
.L_x_2726:
[----:B------:R-:W2:Y:S01]  /*77c0*/  LDL R11, [R1+0x5c] ;  /* 0x00005c00010b7983 */ /* 0x000ea20000100800 */
[----:B0----5:R-:W-:Y:S02]  /*77d0*/  MOV R12, R66 ;  /* 0x00000042000c7202 */ /* 0x021fe40000000f00 */
[----:B--2---:R-:W-:Y:S01]  /*77e0*/  R2UR UR4, R11 ;  /* 0x000000000b0472ca */ /* 0x004fe200000e0000 */
[----:B------:R-:W-:-:S05]  /*77f0*/  IMAD.MOV.U32 R11, RZ, RZ, R67 ;  /* 0x000000ffff0b7224 */ /* 0x000fca00078e0043 */
[----:B------:R-:W-:Y:S01]  /*7800*/  PRMT R138, R12, 0x5410, R11 ;  /* 0x000054100c8a7816 */ /* 0x000fe2000000000b */
[----:B------:R-:W-:Y:S02]  /*7810*/  IMAD.MOV.U32 R12, RZ, RZ, R64 ;  /* 0x000000ffff0c7224 */ /* 0x000fe400078e0040 */
[----:B------:R-:W-:-:S04]  /*7820*/  IMAD.MOV.U32 R11, RZ, RZ, R65 ;  /* 0x000000ffff0b7224 */ /* 0x000fc800078e0041 */
[----:B------:R-:W-:Y:S01]  /*7830*/  UISETP.NE.AND UP0, UPT, UR4, 0x3, UPT ;  /* 0x000000030400788c */ /* 0x000fe2000bf05270 */
[----:B------:R-:W-:Y:S01]  /*7840*/  PRMT R139, R12, 0x5410, R11 ;  /* 0x000054100c8b7816 */ /* 0x000fe2000000000b */
[----:B------:R-:W-:Y:S01]  /*7850*/  IMAD.MOV.U32 R11, RZ, RZ, R71 ;  /* 0x000000ffff0b7224 */ /* 0x000fe200078e0047 */
[----:B------:R-:W-:-:S03]  /*7860*/  MOV R12, R70 ;  /* 0x00000046000c7202 */ /* 0x000fc60000000f00 */
[----:B------:R-:W-:Y:S02]  /*7870*/  PLOP3.LUT P0, PT, PT, PT, UP0, 0x80, 0x0 ;  /* 0x000000000000781c */ /* 0x000fe40003f0f008 */
        /* <DEDUP_REMOVED lines=18> */
[----:B------:R-:W-:Y:S01]  /*79a0*/  PRMT R145, R145, 0x5410, R11 ;  /* 0x0000541091917816 */ /* 0x000fe2000000000b */
[----:B------:R-:W-:Y:S06]  /*79b0*/  @!P0 BRA `(.L_x_2728) ;  /* 0x0000000000048947 */ /* 0x000fec0003800000 */
[----:B------:R-:W-:Y:S01]  /*79c0*/  BPT.TRAP 0x1 ;  /* 0x000000040000795c */ /* 0x000fe20000300000 */
.L_x_2728:
[----:B------:R-:W-:Y:S01]  /*79d0*/  LEA R88, R213, R23, 0x3 ;  /* 0x00000017d5587211 */ /* 0x000fe200078e18ff */
[----:B------:R-:W-:Y:S01]  /*79e0*/  BSSY B1, `(.L_x_2729) ;  /* 0x0000004000017945 */ /* 0x000fe20003800000 */
[----:B------:R-:W-:-:S04]  /*79f0*/  SHF.L.U32 R89, R229, 0x1f, RZ ;  /* 0x0000001fe5597819 */ /* 0x000fc800000006ff */
[----:B------:R-:W0:Y:S02]  /*7a00*/  SYNCS.PHASECHK.TRANS64.TRYWAIT P6, [R88+URZ+0x38890], R89 ;  /* 0x03889059580075a7 */ /* 0x000e2400080c017f */
[----:B0-----:R-:W-:Y:S05]  /*7a10*/  @!P6 BRA `(.L_x_2730) ;  /* 0x000002b400c4e947 */ /* 0x001fea0003800000 */
.L_x_3075:
[----:B------:R-:W-:Y:S05]  /*7a20*/  BSYNC B1 ;  /* 0x0000000000017941 */ /* 0x000fea0003800000 */
.L_x_2729:
[----:B------:R-:W1:Y:S01]  /*7a30*/  LDC R128, c[0x0][0x2f4] ;  /* 0x0000bd00ff807b82 */ /* 0x000e620000000800 */
[----:B------:R-:W-:Y:S01]  /*7a40*/  UMOV UR4, 0xffffffff ;  /* 0xffffffff00047882 */ /* 0x000fe20000000000 */
[----:B-1----:R-:W-:Y:S02]  /*7a50*/  IMAD.IADD R129, R128, 0x1, -R112 ;  /* 0x0000000180817824 */ /* 0x002fe400078e0a70 */
[----:B------:R-:W-:Y:S05]  /*7a60*/  BRA.DIV UR4, `(.L_x_2731) ;  /* 0x000002b604c47947 */ /* 0x000fea000b800000 */
[----:B------:R1:W2:Y:S04]  /*7a70*/  SHFL.IDX PT, R121, R118, RZ, 0x181f ;  /* 0x00181fff76797589 */ /* 0x0002a800000e0000 */
[----:B------:R1:W3:Y:S02]  /*7a80*/  SHFL.IDX PT, R11, R119, RZ, 0x181f ;  /* 0x00181fff770b7589 */ /* 0x0002e400000e0000 */
.L_x_3079:
        /* <DEDUP_REMOVED lines=27> */
[----:B------:R-:W-:-:S03]  /*7c40*/  IMAD R12, R213, 0x5000, R127 ;  /* 0x00005000d50c7824 */ /* 0x000fc600078e027f */
[----:B------:R-:W-:Y:S01]  /*7c50*/  LEA R80, R80, R23, 0x1 ;  /* 0x0000001750507211 */ /* 0x000fe200078e08ff */
[----:B------:R-:W-:-:S05]  /*7c60*/  IMAD R12, R12, 0x2, R23 ;  /* 0x000000020c0c7824 */ /* 0x000fca00078e0217 */
        /* <DEDUP_REMOVED lines=9> */
[----:B------:R-:W-:Y:S01]  /*7d00*/  HADD2.F32 R13, -RZ, R134.H0_H0 ;  /* 0x20000086ff0d7230 */ /* 0x000fe20000004100 */
[----:B------:R-:W-:Y:S01]  /*7d10*/  SHF.R.U64 R38, R38, 0x10, R39 ;  /* 0x0000001026267819 */ /* 0x000fe20000001227 */
        /* <DEDUP_REMOVED lines=13> */
[----:B------:R-:W-:Y:S02]  /*7df0*/  HADD2.F32 R136, -RZ, R162.H0_H0 ;  /* 0x200000a2ff887230 */ /* 0x000fe40000004100 */
[----:B------:R-:W-:Y:S02]  /*7e00*/  HADD2.F32 R38, -RZ, R38.H0_H0 ;  /* 0x20000026ff267230 */ /* 0x000fe40000004100 */
[-C--:B------:R-:W-:Y:S01]  /*7e10*/  FMUL.FTZ R37, R45, R135.reuse ;  /* 0x000000872d257220 */ /* 0x080fe20000410000 */
[----:B------:R-:W-:-:S03]  /*7e20*/  FMUL.FTZ R135, R133, R135 ;  /* 0x0000008785877220 */ /* 0x000fc60000410000 */
[-C--:B------:R-:W-:Y:S01]  /*7e30*/  FFMA.FTZ R37, R133, R134.reuse, -R37 ;  /* 0x0000008685257223 */ /* 0x080fe20000010825 */
[----:B------:R-:W-:Y:S01]  /*7e40*/  FFMA.FTZ R45, R45, R134, R135 ;  /* 0x000000862d2d7223 */ /* 0x000fe20000010087 */
[----:B------:R-:W-:Y:S01]  /*7e50*/  IMAD.MOV.U32 R134, RZ, RZ, R83 ;  /* 0x000000ffff867224 */ /* 0x000fe200078e0053 */
[----:B------:R-:W-:Y:S01]  /*7e60*/  MOV R133, R15 ;  /* 0x0000000f00857202 */ /* 0x000fe20000000f00 */
[----:B------:R-:W-:Y:S01]  /*7e70*/  HADD2.F32 R135, -RZ, R161.H0_H0 ;  /* 0x200000a1ff877230 */ /* 0x000fe20000004100 */
[----:B------:R-:W-:Y:S02]  /*7e80*/  F2FP.F16.F32.PACK_AB R37, R37, R81 ;  /* 0x000000512525723e */ /* 0x000fe400000000ff */
[----:B------:R-:W-:Y:S01]  /*7e90*/  HADD2.F32 R83, -RZ, R134.H0_H0 ;  /* 0x20000086ff537230 */ /* 0x000fe20000004100 */
[----:B------:R-:W-:Y:S01]  /*7ea0*/  F2FP.F16.F32.PACK_AB R45, R45, R13 ;  /* 0x0000000d2d2d723e */ /* 0x000fe200000000ff */
[--C-:B------:R-:W-:Y:S02]  /*7eb0*/  HADD2.F32 R137, -RZ, R133.reuse.H0_H0 ;  /* 0x20000085ff897230 */ /* 0x100fe40000004100 */
[----:B------:R-:W-:-:S02]  /*7ec0*/  HADD2.F32 R133, -RZ, R133.H1_H1 ;  /* 0x30000085ff857230 */ /* 0x000fc40000004100 */
[-C--:B------:R-:W-:Y:S01]  /*7ed0*/  FMUL.FTZ R15, R83, R136.reuse ;  /* 0x00000088530f7220 */ /* 0x080fe20000410000 */
[----:B------:R-:W-:Y:S02]  /*7ee0*/  IMAD.MOV.U32 R13, RZ, RZ, R37 ;  /* 0x000000ffff0d7224 */ /* 0x000fe400078e0025 */
[C---:B------:R-:W-:Y:S01]  /*7ef0*/  FMUL.FTZ R136, R137.reuse, R136 ;  /* 0x0000008889887220 */ /* 0x040fe20000410000 */
[----:B------:R-:W-:Y:S02]  /*7f00*/  IMAD.MOV.U32 R81, RZ, RZ, R45 ;  /* 0x000000ffff517224 */ /* 0x000fe400078e002d */
        /* <DEDUP_REMOVED lines=38> */
[----:B------:R-:W-:Y:S01]  /*8170*/  FFMA.FTZ R136, R135, R44, -R136 ;  /* 0x0000002c87887223 */ /* 0x000fe20000010888 */
[----:B------:R-:W-:Y:S01]  /*8180*/  F2FP.F16.F32.PACK_AB R80, R80, R134 ;  /* 0x000000865050723e */ /* 0x000fe200000000ff */
[----:B------:R-:W-:Y:S01]  /*8190*/  FFMA.FTZ R137, R36, R44, R137 ;  /* 0x0000002c24897223 */ /* 0x000fe20000010089 */
[-C--:B------:R-:W-:Y:S01]  /*81a0*/  FMUL.FTZ R36, R82, R39.reuse ;  /* 0x0000002752247220 */ /* 0x080fe20000410000 */
[----:B------:R-:W-:-:S03]  /*81b0*/  FMUL.FTZ R39, R14, R39 ;  /* 0x000000270e277220 */ /* 0x000fc60000410000 */
[-C--:B------:R-:W-:Y:S01]  /*81c0*/  FFMA.FTZ R36, R14, R38.reuse, -R36 ;  /* 0x000000260e247223 */ /* 0x080fe20000010824 */
[----:B------:R-:W-:-:S04]  /*81d0*/  FFMA.FTZ R39, R82, R38, R39 ;  /* 0x0000002652277223 */ /* 0x000fc80000010027 */
[----:B------:R-:W-:Y:S02]  /*81e0*/  F2FP.F16.F32.PACK_AB R36, R36, R136 ;  /* 0x000000882424723e */ /* 0x000fe400000000ff */
[----:B------:R-:W-:-:S03]  /*81f0*/  F2FP.F16.F32.PACK_AB R39, R39, R137 ;  /* 0x000000892727723e */ /* 0x000fc600000000ff */
[----:B------:R-:W-:Y:S01]  /*8200*/  IMAD.MOV.U32 R14, RZ, RZ, R36 ;  /* 0x000000ffff0e7224 */ /* 0x000fe200078e0024 */
[----:B------:R-:W-:-:S07]  /*8210*/  MOV R82, R39 ;  /* 0x0000002700527202 */ /* 0x000fce0000000f00 */
.L_x_2737:
[----:B------:R-:W-:Y:S05]  /*8220*/  BSYNC B3 ;  /* 0x0000000000037941 */ /* 0x000fea0003800000 */
.L_x_2736:
[----:B------:R-:W-:-:S04]  /*8230*/  LEA R36, P3, R10, R11, 0x1 ;  /* 0x0000000b0a247211 */ /* 0x000fc800078608ff */
[----:B--2---:R-:W-:Y:S02]  /*8240*/  LEA.HI.X R37, R10, R121, R28, 0x1, P3 ;  /* 0x000000790a257211 */ /* 0x004fe400018f0c1c */
[----:B------:R-:W-:-:S03]  /*8250*/  ISETP.GE.AND P3, PT, R132, R128, PT ;  /* 0x000000808400720c */ /* 0x000fc60003f66270 */
[----:B----4-:R2:W-:Y:S10]  /*8260*/  ST.E.128 desc[UR60][R36.64], R12 ;  /* 0x0000000c24007985 */ /* 0x0105f4000c101d3c */
[----:B--2---:R-:W-:-:S05]  /*8270*/  @!P3 IMAD.WIDE R12, R132, 0x2, R120 ;  /* 0x00000002840cb825 */ /* 0x004fca00078e0278 */
[----:B---3--:R3:W-:Y:S02]  /*8280*/  @!P3 ST.E.128 desc[UR60][R12.64], R80 ;  /* 0x000000500c00b985 */ /* 0x0087e4000c101d3c */
.L_x_2735:
[----:B------:R-:W-:Y:S05]  /*8290*/  BSYNC B2 ;  /* 0x0000000000027941 */ /* 0x000fea0003800000 */
.L_x_2734:
[----:B------:R-:W-:-:S13]  /*82a0*/  ISETP.NE.AND P3, PT, R25, RZ, PT ;  /* 0x000000ff1900720c */ /* 0x000fda0003f65270 */
[----:B------:R-:W-:Y:S05]  /*82b0*/  @!P3 BRA `(.L_x_2733) ;  /* 0x0000000400ecb947 */ /* 0x000fea0003800000 */
[----:B------:R-:W4:Y:S01]  /*82c0*/  LDL R15, [R1+0x68] ;  /* 0x00006800010f7983 */ /* 0x000f220000100800 */
[----:B---3--:R-:W-:Y:S01]  /*82d0*/  SEL R12, R112, R129, !P1 ;  /* 0x00000081700c7207 */ /* 0x008fe20004800000 */
[C---:B------:R-:W-:Y:S01]  /*82e0*/  IMAD.SHL.U32 R14, R225.reuse, 0x40, RZ ;  /* 0x00000040e10e7824 */ /* 0x040fe200078e00ff */
[----:B------:R-:W-:Y:S01]  /*82f0*/  ISETP.GE.AND P3, PT, R214, R111, PT ;  /* 0x0000006fd600720c */ /* 0x000fe20003f66270 */
[----:B------:R-:W-:Y:S01]  /*8300*/  IMAD.SHL.U32 R36, R225, 0x40, RZ ;  /* 0x00000040e1247824 */ /* 0x000fe200078e00ff */
[----:B------:R-:W-:Y:S01]  /*8310*/  SHF.R.S32.HI R13, RZ, 0x1f, R12 ;  /* 0x0000001fff0d7819 */ /* 0x000fe2000001140c */
[----:B------:R-:W-:Y:S01]  /*8320*/  BSSY B2, `(.L_x_2738) ;  /* 0x000006e000027945 */ /* 0x000fe20003800000 */
[----:B------:R-:W-:Y:S02]  /*8330*/  LOP3.LUT R14, R14, 0x1c0, RZ, 0xc0, !PT ;  /* 0x000001c00e0e7812 */ /* 0x000fe400078ec0ff */
[----:B------:R-:W-:Y:S02]  /*8340*/  LEA.HI R13, R13, R12, RZ, 0x4 ;  /* 0x0000000c0d0d7211 */ /* 0x000fe400078f20ff */
[----:B------:R-:W-:-:S02]  /*8350*/  LOP3.LUT R36, R36, 0x1c0, RZ, 0xc0, !PT ;  /* 0x000001c024247812 */ /* 0x000fc400078ec0ff */
[----:B------:R-:W-:Y:S02]  /*8360*/  LEA.HI.SX32 R44, R13, R20, 0x1c ;  /* 0x000000140d2c7211 */ /* 0x000fe400078fe2ff */
[----:B------:R-:W-:Y:S02]  /*8370*/  SHF.R.U32.HI R14, RZ, 0x3, R14 ;  /* 0x00000003ff0e7819 */ /* 0x000fe4000001160e */
[----:B------:R-:W-:-:S04]  /*8380*/  SHF.R.S32.HI R13, RZ, 0x1f, R44 ;  /* 0x0000001fff0d7819 */ /* 0x000fc8000001142c */
        /* <DEDUP_REMOVED lines=100> */
[----:B------:R-:W-:Y:S02]  /*89d0*/  F2FP.F16.F32.PACK_AB R35, R35, R45 ;  /* 0x0000002d2323723e */ /* 0x000fe400000000ff */
[----:B------:R-:W-:-:S03]  /*89e0*/  MOV R14, R42 ;  /* 0x0000002a000e7202 */ /* 0x000fc60000000f00 */
[----:B------:R-:W-:-:S07]  /*89f0*/  IMAD.MOV.U32 R38, RZ, RZ, R35 ;  /* 0x000000ffff267224 */ /* 0x000fce00078e0023 */
.L_x_2739:
[----:B------:R-:W-:Y:S05]  /*8a00*/  BSYNC B2 ;  /* 0x0000000000027941 */ /* 0x000fea0003800000 */
.L_x_2738:
[----:B------:R-:W-:-:S04]  /*8a10*/  LEA R32, P3, R21, R11, 0x1 ;  /* 0x0000000b15207211 */ /* 0x000fc800078608ff */
[----:B--2---:R-:W-:Y:S02]  /*8a20*/  LEA.HI.X R33, R21, R121, R29, 0x1, P3 ;  /* 0x0000007915217211 */ /* 0x004fe400018f0c1d */
[----:B------:R-:W-:-:S03]  /*8a30*/  ISETP.GE.AND P3, PT, R44, R128, PT ;  /* 0x000000802c00720c */ /* 0x000fc60003f66270 */
[----:B----4-:R4:W-:Y:S10]  /*8a40*/  ST.E.128 desc[UR60][R32.64], R12 ;  /* 0x0000000c20007985 */ /* 0x0109f4000c101d3c */
[----:B------:R-:W-:-:S05]  /*8a50*/  @!P3 IMAD.WIDE R120, R44, 0x2, R120 ;  /* 0x000000022c78b825 */ /* 0x000fca00078e0278 */
[----:B---3--:R4:W-:Y:S02]  /*8a60*/  @!P3 ST.E.128 desc[UR60][R120.64], R36 ;  /* 0x000000247800b985 */ /* 0x0089e4000c101d3c */
.L_x_2733:
[----:B------:R-:W-:Y:S05]  /*8a70*/  BSYNC B1 ;  /* 0x0000000000017941 */ /* 0x000fea0003800000 */
.L_x_2732:
[----:B------:R-:W-:-:S03]  /*8a80*/  UMOV UR4, 0xffffffff ;  /* 0xffffffff00047882 */ /* 0x000fc60000000000 */
[----:B------:R-:W-:Y:S05]  /*8a90*/  BRA.DIV UR4, `(.L_x_2740) ;  /* 0x000002aa04047947 */ /* 0x000fea000b800000 */
[----:B----4-:R4:W0:Y:S04]  /*8aa0*/  SHFL.IDX PT, R37, R118, 0x1, 0x181f ;  /* 0x00381f0076257f89 */ /* 0x01082800000e0000 */
[----:B---3--:R4:W3:Y:S02]  /*8ab0*/  SHFL.IDX PT, R11, R119, 0x1, 0x181f ;  /* 0x00381f00770b7f89 */ /* 0x0088e400000e0000 */
.L_x_3083:
[----:B------:R-:W-:Y:S04]  /*8ac0*/  BSSY B1, `(.L_x_2741) ;  /* 0x0000101000017945 */ /* 0x000fe80003800000 */
[----:B------:R-:W-:Y:S05]  /*8ad0*/  @P4 BRA `(.L_x_2742) ;  /* 0x0000000c00fc4947 */ /* 0x000fea0003800000 */
[----:B------:R-:W-:Y:S01]  /*8ae0*/  ISETP.NE.AND P3, PT, R4, RZ, PT ;  /* 0x000000ff0400720c */ /* 0x000fe20003f65270 */
[----:B------:R-:W-:Y:S01]  /*8af0*/  BSSY B2, `(.L_x_2743) ;  /* 0x000007f000027945 */ /* 0x000fe20003800000 */
[----:B---3--:R-:W-:-:S11]  /*8b00*/  MOV R36, R11 ;  /* 0x0000000b00247202 */ /* 0x008fd60000000f00 */
        /* <DEDUP_REMOVED lines=115> */
[----:B------:R-:W-:Y:S01]  /*9240*/  MOV R35, R41 ;  /* 0x0000002900237202 */ /* 0x000fe20000000f00 */
[----:B------:R-:W-:Y:S02]  /*9250*/  IMAD.MOV.U32 R14, RZ, RZ, R39 ;  /* 0x000000ffff0e7224 */ /* 0x000fe400078e0027 */
[----:B------:R-:W-:-:S07]  /*9260*/  IMAD.MOV.U32 R34, RZ, RZ, R44 ;  /* 0x000000ffff227224 */ /* 0x000fce00078e002c */
.L_x_2746:
[----:B------:R-:W-:Y:S05]  /*9270*/  BSYNC B3 ;  /* 0x0000000000037941 */ /* 0x000fea0003800000 */
.L_x_2745:
[----:B------:R-:W-:-:S04]  /*9280*/  LEA R38, P3, R10, R11, 0x1 ;  /* 0x0000000b0a267211 */ /* 0x000fc800078608ff */
[----:B0-----:R-:W-:Y:S02]  /*9290*/  LEA.HI.X R39, R10, R37, R28, 0x1, P3 ;  /* 0x000000250a277211 */ /* 0x001fe400018f0c1c */
[----:B------:R-:W-:-:S03]  /*92a0*/  ISETP.GE.AND P3, PT, R40, R128, PT ;  /* 0x000000802800720c */ /* 0x000fc60003f66270 */
[----:B------:R0:W-:Y:S10]  /*92b0*/  ST.E.128 desc[UR60][R38.64], R12 ;  /* 0x0000000c26007985 */ /* 0x0001f4000c101d3c */
[----:B0-----:R-:W-:-:S05]  /*92c0*/  @!P3 IMAD.WIDE R12, R40, 0x2, R36 ;  /* 0x00000002280cb825 */ /* 0x001fca00078e0224 */
[----:B---3--:R3:W-:Y:S02]  /*92d0*/  @!P3 ST.E.128 desc[UR60][R12.64], R32 ;  /* 0x000000200c00b985 */ /* 0x0087e4000c101d3c */
.L_x_2744:
[----:B------:R-:W-:Y:S05]  /*92e0*/  BSYNC B2 ;  /* 0x0000000000027941 */ /* 0x000fea0003800000 */
.L_x_2743:
[----:B------:R-:W-:-:S13]  /*92f0*/  ISETP.NE.AND P3, PT, R25, RZ, PT ;  /* 0x000000ff1900720c */ /* 0x000fda0003f65270 */
[----:B------:R-:W-:Y:S05]  /*9300*/  @!P3 BRA `(.L_x_2742) ;  /* 0x0000000400f0b947 */ /* 0x000fea0003800000 */
[----:B------:R-:W5:Y:S01]  /*9310*/  LDL R15, [R1+0x64] ;  /* 0x00006400010f7983 */ /* 0x000f620000100800 */
[----:B---3--:R-:W-:Y:S01]  /*9320*/  SEL R12, R112, R129, !P1 ;  /* 0x00000081700c7207 */ /* 0x008fe20004800000 */
        /* <DEDUP_REMOVED lines=18> */
[----:B-----5:R-:W-:-:S04]  /*9450*/  IMAD R13, R13, 0x1400, R15 ;  /* 0x000014000d0d7824 */ /* 0x020fc800078e020f */
        /* <DEDUP_REMOVED lines=96> */
.L_x_2748:
[----:B------:R-:W-:Y:S05]  /*9a60*/  BSYNC B2 ;  /* 0x0000000000027941 */ /* 0x000fea0003800000 */
.L_x_2747:
[----:B------:R-:W-:Y:S02]  /*9a70*/  ISETP.GE.AND P4, PT, R40, R128, PT ;  /* 0x000000802800720c */ /* 0x000fe40003f86270 */
[----:B------:R-:W-:-:S04]  /*9a80*/  LEA R38, P3, R21, R11, 0x1 ;  /* 0x0000000b15267211 */ /* 0x000fc800078608ff */
[----:B0-----:R-:W-:-:S05]  /*9a90*/  LEA.HI.X R39, R21, R37, R29, 0x1, P3 ;  /* 0x0000002515277211 */ /* 0x001fca00018f0c1d */
[----:B------:R0:W-:Y:S02]  /*9aa0*/  ST.E.128 desc[UR60][R38.64], R12 ;  /* 0x0000000c26007985 */ /* 0x0001e4000c101d3c */
[----:B------:R-:W-:-:S05]  /*9ab0*/  @!P4 IMAD.WIDE R36, R40, 0x2, R36 ;  /* 0x000000022824c825 */ /* 0x000fca00078e0224 */
[----:B---3--:R0:W-:Y:S02]  /*9ac0*/  @!P4 ST.E.128 desc[UR60][R36.64], R32 ;  /* 0x000000202400c985 */ /* 0x0081e4000c101d3c */
.L_x_2742:
[----:B------:R-:W-:Y:S05]  /*9ad0*/  BSYNC B1 ;  /* 0x0000000000017941 */ /* 0x000fea0003800000 */
.L_x_2741:
[----:B------:R-:W-:-:S03]  /*9ae0*/  UMOV UR4, 0xffffffff ;  /* 0xffffffff00047882 */ /* 0x000fc60000000000 */
[----:B------:R-:W-:Y:S05]  /*9af0*/  BRA.DIV UR4, `(.L_x_2749) ;  /* 0x0000029a04387947 */ /* 0x000fea000b800000 */
[----:B-1--4-:R-:W1:Y:S04]  /*9b00*/  SHFL.IDX PT, R118, R118, 0x2, 0x181f ;  /* 0x00581f0076767f89 */ /* 0x012e6800000e0000 */
[----:B------:R-:W4:Y:S02]  /*9b10*/  SHFL.IDX PT, R119, R119, 0x2, 0x181f ;  /* 0x00581f0077777f89 */ /* 0x000f2400000e0000 */
.L_x_3087:
[----:B------:R-:W-:Y:S05]  /*9b20*/  @P5 BRA `(.L_x_2707) ;  /* 0x0000001400d45947 */ /* 0x000fea0003800000 */
[----:B------:R-:W-:Y:S01]  /*9b30*/  ISETP.NE.AND P3, PT, R4, RZ, PT ;  /* 0x000000ff0400720c */ /* 0x000fe20003f65270 */
[----:B------:R-:W-:Y:S01]  /*9b40*/  BSSY B1, `(.L_x_2750) ;  /* 0x0000080000017945 */ /* 0x000fe20003800000 */
[----:B0---4-:R-:W-:Y:S02]  /*9b50*/  IMAD.MOV.U32 R36, RZ, RZ, R119 ;  /* 0x000000ffff247224 */ /* 0x011fe400078e0077 */
[----:B-1----:R-:W-:-:S09]  /*9b60*/  IMAD.MOV.U32 R37, RZ, RZ, R118 ;  /* 0x000000ffff257224 */ /* 0x002fd200078e0076 */
[----:B------:R-:W-:Y:S05]  /*9b70*/  @!P3 BRA `(.L_x_2751) ;  /* 0x0000000400f0b947 */ /* 0x000fea0003800000 */
[----:B------:R-:W4:Y:S01]  /*9b80*/  LDL R15, [R1+0x60] ;  /* 0x00006000010f7983 */ /* 0x000f220000100800 */
        /* <DEDUP_REMOVED lines=86> */
[CC--:B------:R-:W-:Y:S01]  /*a0f0*/  FMUL.FTZ R47, R35.reuse, R145.reuse ;  /* 0x00000091232f7220 */ /* 0x0c0fe20000410000 */
[C---:B------:R-:W-:Y:S01]  /*a100*/  FMUL.FTZ R145, R46.reuse, R145 ;  /* 0x000000912e917220 */ /* 0x040fe20000410000 */
[----:B------:R-:W-:Y:S02]  /*a110*/  MOV R15, R44 ;  /* 0x0000002c000f7202 */ /* 0x000fe40000000f00 */
        /* <DEDUP_REMOVED lines=23> */
[----:B------:R-:W-:Y:S01]  /*a290*/  F2FP.F16.F32.PACK_AB R43, R43, R144 ;  /* 0x000000902b2b723e */ /* 0x000fe200000000ff */
[----:B------:R-:W-:Y:S02]  /*a2a0*/  IMAD.MOV.U32 R35, RZ, RZ, R40 ;  /* 0x000000ffff237224 */ /* 0x000fe400078e0028 */
[----:B------:R-:W-:Y:S02]  /*a2b0*/  IMAD.MOV.U32 R14, RZ, RZ, R39 ;  /* 0x000000ffff0e7224 */ /* 0x000fe400078e0027 */
[----:B------:R-:W-:-:S07]  /*a2c0*/  IMAD.MOV.U32 R34, RZ, RZ, R43 ;  /* 0x000000ffff227224 */ /* 0x000fce00078e002b */
.L_x_2753:
[----:B------:R-:W-:Y:S05]  /*a2d0*/  BSYNC B2 ;  /* 0x0000000000027941 */ /* 0x000fea0003800000 */
.L_x_2752:
[----:B------:R-:W-:Y:S02]  /*a2e0*/  ISETP.GE.AND P4, PT, R11, R128, PT ;  /* 0x000000800b00720c */ /* 0x000fe40003f86270 */
[----:B------:R-:W-:-:S04]  /*a2f0*/  LEA R38, P3, R10, R119, 0x1 ;  /* 0x000000770a267211 */ /* 0x000fc800078608ff */
[----:B------:R-:W-:-:S05]  /*a300*/  LEA.HI.X R39, R10, R118, R28, 0x1, P3 ;  /* 0x000000760a277211 */ /* 0x000fca00018f0c1c */
[----:B-1----:R1:W-:Y:S02]  /*a310*/  ST.E.128 desc[UR60][R38.64], R12 ;  /* 0x0000000c26007985 */ /* 0x0023e4000c101d3c */
[----:B-1----:R-:W-:-:S05]  /*a320*/  @!P4 IMAD.WIDE R12, R11, 0x2, R36 ;  /* 0x000000020b0cc825 */ /* 0x002fca00078e0224 */
[----:B0-----:R0:W-:Y:S02]  /*a330*/  @!P4 ST.E.128 desc[UR60][R12.64], R32 ;  /* 0x000000200c00c985 */ /* 0x0011e4000c101d3c */
.L_x_2751:
[----:B------:R-:W-:Y:S05]  /*a340*/  BSYNC B1 ;  /* 0x0000000000017941 */ /* 0x000fea0003800000 */
.L_x_2750:
[----:B------:R-:W-:-:S13]  /*a350*/  ISETP.NE.AND P3, PT, R25, RZ, PT ;  /* 0x000000ff1900720c */ /* 0x000fda0003f65270 */
[----:B------:R-:W-:Y:S05]  /*a360*/  @!P3 BRA `(.L_x_2707) ;  /* 0x0000000c00c4b947 */ /* 0x000fea0003800000 */
[----:B------:R-:W4:Y:S01]  /*a370*/  LDL R15, [R1+0x60] ;  /* 0x00006000010f7983 */ /* 0x000f220000100800 */
[----:B------:R-:W-:Y:S01]  /*a380*/  SEL R129, R112, R129, !P1 ;  /* 0x0000008170817207 */ /* 0x000fe20004800000 */
[C---:B0--3--:R-:W-:Y:S01]  /*a390*/  VIADD R12, R225.reuse, 0x40 ;  /* 0x00000040e10c7836 */ /* 0x049fe20000000000 */
        /* <DEDUP_REMOVED lines=14> */
[----:B------:R-:W-:-:S02]  /*a480*/  LEA R38, P3, R21, R119, 0x1 ;  /* 0x0000007715267211 */ /* 0x000fc400078608ff */
[----:B------:R-:W-:Y:S02]  /*a490*/  SHF.R.S32.HI R13, RZ, 0x3, R13 ;  /* 0x00000003ff0d7819 */ /* 0x000fe4000001140d */
[----:B------:R-:W-:Y:S02]  /*a4a0*/  LOP3.LUT R12, R12, 0x38, R11, 0xf8, !PT ;  /* 0x000000380c0c7812 */ /* 0x000fe400078ef80b */
[----:B------:R-:W-:Y:S02]  /*a4b0*/  LEA.HI.X R39, R21, R118, R29, 0x1, P3 ;  /* 0x0000007615277211 */ /* 0x000fe400018f0c1d */
[----:B------:R-:W-:Y:S01]  /*a4c0*/  LOP3.LUT R12, R12, R14, RZ, 0x3c, !PT ;  /* 0x0000000e0c0c7212 */ /* 0x000fe200078e3cff */
[----:B----4-:R-:W-:-:S05]  /*a4d0*/  IMAD R13, R13, 0x1400, R15 ;  /* 0x000014000d0d7824 */ /* 0x010fca00078e020f */
[----:B------:R-:W-:Y:S01]  /*a4e0*/  IADD3 R13, R13, R12, RZ ;  /* 0x0000000c0d0d7210 */ /* 0x000fe20007ffe0ff */
[----:B------:R-:W-:-:S04]  /*a4f0*/  IMAD R12, R213, 0x5000, R122 ;  /* 0x00005000d50c7824 */ /* 0x000fc800078e027a */
        /* <DEDUP_REMOVED lines=89> */
[----:B------:R-:W-:Y:S02]  /*aa90*/  F2FP.F16.F32.PACK_AB R34, R74, R140 ;  /* 0x0000008c4a22723e */ /* 0x000fe400000000ff */
[----:B------:R-:W-:-:S07]  /*aaa0*/  MOV R32, R141 ;  /* 0x0000008d00207202 */ /* 0x000fce0000000f00 */
.L_x_2755:
[----:B------:R-:W-:Y:S05]  /*aab0*/  BSYNC B1 ;  /* 0x0000000000017941 */ /* 0x000fea0003800000 */
.L_x_2754:
[----:B0-----:R0:W-:Y:S01]  /*aac0*/  ST.E.128 desc[UR60][R38.64], R12 ;  /* 0x0000000c26007985 */ /* 0x0011e2000c101d3c */
[----:B------:R-:W-:-:S13]  /*aad0*/  ISETP.GE.AND P3, PT, R11, R128, PT ;  /* 0x000000800b00720c */ /* 0x000fda0003f66270 */
[----:B------:R-:W-:Y:S05]  /*aae0*/  @P3 BRA `(.L_x_2707) ;  /* 0x0000000400e43947 */ /* 0x000fea0003800000 */
[----:B------:R-:W-:-:S05]  /*aaf0*/  IMAD.WIDE R36, R11, 0x2, R36 ;  /* 0x000000020b247825 */ /* 0x000fca00078e0224 */
[----:B-1----:R1:W-:Y:S01]  /*ab00*/  ST.E.128 desc[UR60][R36.64], R32 ;  /* 0x0000002024007985 */ /* 0x0023e2000c101d3c */
[----:B------:R-:W-:Y:S05]  /*ab10*/  BRA `(.L_x_2707) ;  /* 0x0000000400d87947 */ /* 0x000fea0003800000 */
.L_x_2661:
[----:B------:R-:W2:Y:S02]  /*ab20*/  LDL R11, [R1+0x5c] ;  /* 0x00005c00010b7983 */ /* 0x000ea40000100800 */
[----:B--2---:R-:W-:-:S13]  /*ab30*/  R2UR UR4, R11 ;  /* 0x000000000b0472ca */ /* 0x004fda00000e0000 */
[----:B------:R-:W-:-:S06]  /*ab40*/  UISETP.NE.AND UP0, UPT, UR4, 0x3, UPT ;  /* 0x000000030400788c */ /* 0x000fcc000bf05270 */
[----:B------:R-:W-:-:S13]  /*ab50*/  PLOP3.LUT P0, PT, PT, PT, UP0, 0x80, 0x0 ;  /* 0x000000000000781c */ /* 0x000fda0003f0f008 */
[----:B------:R-:W-:Y:S05]  /*ab60*/  @!P0 BRA `(.L_x_2756) ;  /* 0x0000000000048947 */ /* 0x000fea0003800000 */
[----:B------:R-:W-:Y:S01]  /*ab70*/  BPT.TRAP 0x1 ;  /* 0x000000040000795c */ /* 0x000fe20000300000 */
.L_x_2756:
[----:B------:R-:W-:Y:S01]  /*ab80*/  LEA R88, R213, R23, 0x3 ;  /* 0x00000017d5587211 */ /* 0x000fe200078e18ff */
[----:B------:R-:W-:Y:S01]  /*ab90*/  BSSY B1, `(.L_x_2757) ;  /* 0x0000005000017945 */ /* 0x000fe20003800000 */
[----:B------:R-:W-:Y:S02]  /*aba0*/  SHF.L.U32 R89, R229, 0x1f, RZ ;  /* 0x0000001fe5597819 */ /* 0x000fe400000006ff */
[----:B------:R-:W-:Y:S02]  /*abb0*/  SHF.R.S32.HI R85, RZ, 0x1f, R31 ;  /* 0x0000001fff557819 */ /* 0x000fe4000001141f */
[----:B------:R-:W0:Y:S02]  /*abc0*/  SYNCS.PHASECHK.TRANS64.TRYWAIT P3, [R88+URZ+0x38890], R89 ;  /* 0x03889059580075a7 */ /* 0x000e24000806017f */
[----:B0-----:R-:W-:Y:S05]  /*abd0*/  @!P3 BRA `(.L_x_2758) ;  /* 0x00000288004cb947 */ /* 0x001fea0003800000 */
.L_x_3088:
[----:B------:R-:W-:Y:S05]  /*abe0*/  BSYNC B1 ;  /* 0x0000000000017941 */ /* 0x000fea0003800000 */
.L_x_2757:
        /* <DEDUP_REMOVED lines=15> */
[----:B------:R-:W-:Y:S02]  /*ace0*/  IMAD.IADD R36, R87, 0x1, -R225 ;  /* 0x0000000157247824 */ /* 0x000fe400078e0ae1 */
        /* <DEDUP_REMOVED lines=9> */
.L_x_3092:
[----:B------:R-:W-:Y:S04]  /*ad80*/  BSSY B1, `(.L_x_2760) ;  /* 0x0000017000017945 */ /* 0x000fe80003800000 */
[----:B------:R-:W-:Y:S05]  /*ad90*/  @!P3 BRA `(.L_x_2761) ;  /* 0x000000000054b947 */ /* 0x000fea0003800000 */
[----:B------:R-:W-:Y:S02]  /*ada0*/  ULDC UR4, c[0x0][0x2f4] ;  /* 0x0000bd0000047ab9 */ /* 0x000fe40000000800 */
[----:B------:R-:W-:Y:S02]  /*adb0*/  ISETP.GE.AND P4, PT, R16, UR4, PT ;  /* 0x0000000410007c0c */ /* 0x000fe4000bf86270 */
[----:B------:R-:W-:-:S11]  /*adc0*/  ISETP.GE.AND P3, PT, R214, UR4, PT ;  /* 0x00000004d6007c0c */ /* 0x000fd6000bf66270 */
[----:B------:R-:W4:Y:S01]  /*add0*/  @!P4 LDS.128 R12, [R84+0x24400] ;  /* 0x02440000540cc984 */ /* 0x000f220000000c00 */
[----:B---3--:R-:W-:-:S04]  /*ade0*/  @!P4 LEA R32, P5, R16, R11, 0x1 ;  /* 0x0000000b1020c211 */ /* 0x008fc800078a08ff */
[----:B--2---:R-:W-:-:S05]  /*adf0*/  @!P4 LEA.HI.X R33, R16, R37, R17, 0x1, P5 ;  /* 0x000000251021c211 */ /* 0x004fca00028f0c11 */
[----:B----4-:R2:W-:Y:S01]  /*ae00*/  @!P4 ST.E.128 desc[UR60][R32.64], R12 ;  /* 0x0000000c2000c985 */ /* 0x0105e2000c101d3c */
        /* <DEDUP_REMOVED lines=8> */
[----:B------:R-:W-:-:S05]  /*ae90*/  @!P4 LEA.HI.X R33, R19, R37, R219, 0x1, P5 ;  /* 0x000000251321c211 */ /* 0x000fca00028f0cdb */
[----:B---3--:R2:W-:Y:S04]  /*aea0*/  @!P4 ST.E.128 desc[UR60][R32.64], R12 ;  /* 0x0000000c2000c985 */ /* 0x0085e8000c101d3c */
[----:B------:R-:W3:Y:S01]  /*aeb0*/  @!P3 LDS.128 R12, [R84+0x2bc00] ;  /* 0x02bc0000540cb984 */ /* 0x000ee20000000c00 */
[----:B--2---:R-:W-:-:S04]  /*aec0*/  @!P3 LEA R32, P4, R22, R11, 0x1 ;  /* 0x0000000b1620b211 */ /* 0x004fc800078808ff */
[----:B------:R-:W-:-:S05]  /*aed0*/  @!P3 LEA.HI.X R33, R22, R37, R218, 0x1, P4 ;  /* 0x000000251621b211 */ /* 0x000fca00020f0cda */
[----:B---3--:R4:W-:Y:S04]  /*aee0*/  @!P3 ST.E.128 desc[UR60][R32.64], R12 ;  /* 0x0000000c2000b985 */ /* 0x0089e8000c101d3c */
.L_x_2761:
[----:B------:R-:W-:Y:S05]  /*aef0*/  BSYNC B1 ;  /* 0x0000000000017941 */ /* 0x000fea0003800000 */
.L_x_2760:
[----:B------:R-:W-:-:S03]  /*af00*/  UMOV UR4, 0xffffffff ;  /* 0xffffffff00047882 */ /* 0x000fc60000000000 */
[----:B------:R-:W-:Y:S05]  /*af10*/  BRA.DIV UR4, `(.L_x_2762) ;  /* 0x0000028604dc7947 */ /* 0x000fea000b800000 */
[----:B--2---:R2:W0:Y:S04]  /*af20*/  SHFL.IDX PT, R37, R35, 0x1, 0x181f ;  /* 0x00381f0023257f89 */ /* 0x00442800000e0000 */
[----:B---3--:R2:W3:Y:S02]  /*af30*/  SHFL.IDX PT, R11, R34, 0x1, 0x181f ;  /* 0x00381f00220b7f89 */ /* 0x0084e400000e0000 */
.L_x_3096:
[----:B------:R-:W-:Y:S01]  /*af40*/  ISETP.GE.AND P3, PT, R36, 0x21, PT ;  /* 0x000000212400780c */ /* 0x000fe20003f66270 */
[----:B------:R-:W-:-:S12]  /*af50*/  BSSY B1, `(.L_x_2763) ;  /* 0x0000017000017945 */ /* 0x000fd80003800000 */
[----:B------:R-:W-:Y:S05]  /*af60*/  @!P3 BRA `(.L_x_2764) ;  /* 0x000000000054b947 */ /* 0x000fea0003800000 */
        /* <DEDUP_REMOVED lines=15> */
[----:B------:R-:W-:-:S05]  /*b060*/  @!P3 LEA.HI.X R33, R19, R37, R219, 0x1, P5 ;  /* 0x000000251321b211 */ /* 0x000fca00028f0cdb */
[----:B---3--:R0:W-:Y:S04]  /*b070*/  @!P3 ST.E.128 desc[UR60][R32.64], R12 ;  /* 0x0000000c2000b985 */ /* 0x0081e8000c101d3c */
[----:B------:R-:W3:Y:S01]  /*b080*/  @!P4 LDS.128 R12, [R84+0x2cc00] ;  /* 0x02cc0000540cc984 */ /* 0x000ee20000000c00 */
[----:B0-----:R-:W-:-:S04]  /*b090*/  @!P4 LEA R32, P3, R22, R11, 0x1 ;  /* 0x0000000b1620c211 */ /* 0x001fc800078608ff */
[----:B------:R-:W-:-:S05]  /*b0a0*/  @!P4 LEA.HI.X R33, R22, R37, R218, 0x1, P3 ;  /* 0x000000251621c211 */ /* 0x000fca00018f0cda */
[----:B---3--:R0:W-:Y:S04]  /*b0b0*/  @!P4 ST.E.128 desc[UR60][R32.64], R12 ;  /* 0x0000000c2000c985 */ /* 0x0081e8000c101d3c */
.L_x_2764:
[----:B------:R-:W-:Y:S05]  /*b0c0*/  BSYNC B1 ;  /* 0x0000000000017941 */ /* 0x000fea0003800000 */
.L_x_2763:
[----:B------:R-:W-:-:S03]  /*b0d0*/  UMOV UR4, 0xffffffff ;  /* 0xffffffff00047882 */ /* 0x000fc60000000000 */
[----:B------:R-:W-:Y:S05]  /*b0e0*/  BRA.DIV UR4, `(.L_x_2765) ;  /* 0x0000028604b47947 */ /* 0x000fea000b800000 */
[----:B-12---:R-:W1:Y:S04]  /*b0f0*/  SHFL.IDX PT, R35, R35, 0x2, 0x181f ;  /* 0x00581f0023237f89 */ /* 0x006e6800000e0000 */
[----:B------:R-:W2:Y:S02]  /*b100*/  SHFL.IDX PT, R34, R34, 0x2, 0x181f ;  /* 0x00581f0022227f89 */ /* 0x000ea400000e0000 */
.L_x_3100:
[----:B------:R-:W-:-:S13]  /*b110*/  ISETP.GE.AND P3, PT, R36, 0x41, PT ;  /* 0x000000412400780c */ /* 0x000fda0003f66270 */
[----:B------:R-:W-:Y:S05]  /*b120*/  @!P3 BRA `(.L_x_2707) ;  /* 0x000000000054b947 */ /* 0x000fea0003800000 */
[----:B------:R-:W-:Y:S02]  /*b130*/  ULDC UR4, c[0x0][0x2f4] ;  /* 0x0000bd0000047ab9 */ /* 0x000fe40000000800 */
[----:B------:R-:W-:Y:S02]  /*b140*/  ISETP.GE.AND P5, PT, R16, UR4, PT ;  /* 0x0000000410007c0c */ /* 0x000fe4000bfa6270 */
[----:B------:R-:W-:-:S11]  /*b150*/  ISETP.GE.AND P4, PT, R214, UR4, PT ;  /* 0x00000004d6007c0c */ /* 0x000fd6000bf86270 */
[----:B0---4-:R-:W0:Y:S01]  /*b160*/  @!P5 LDS.128 R12, [R84+0x26400] ;  /* 0x02640000540cd984 */ /* 0x011e220000000c00 */
        /* <DEDUP_REMOVED lines=11> */
[----:B------:R-:W-:-:S05]  /*b220*/  @!P3 LEA.HI.X R33, R19, R35, R219, 0x1, P5 ;  /* 0x000000231321b211 */ /* 0x000fca00028f0cdb */
[----:B-1----:R0:W-:Y:S04]  /*b230*/  @!P3 ST.E.128 desc[UR60][R32.64], R12 ;  /* 0x0000000c2000b985 */ /* 0x0021e8000c101d3c */
[----:B------:R-:W1:Y:S01]  /*b240*/  @!P4 LDS.128 R12, [R84+0x2dc00] ;  /* 0x02dc0000540cc984 */ /* 0x000e620000000c00 */
[----:B0-----:R-:W-:-:S04]  /*b250*/  @!P4 LEA R32, P3, R22, R34, 0x1 ;  /* 0x000000221620c211 */ /* 0x001fc800078608ff */
[----:B------:R-:W-:-:S05]  /*b260*/  @!P4 LEA.HI.X R33, R22, R35, R218, 0x1, P3 ;  /* 0x000000231621c211 */ /* 0x000fca00018f0cda */
[----:B-1----:R0:W-:Y:S04]  /*b270*/  @!P4 ST.E.128 desc[UR60][R32.64], R12 ;  /* 0x0000000c2000c985 */ /* 0x0021e8000c101d3c */
.L_x_2707:
[----:B------:R-:W-:Y:S05]  /*b280*/  BSYNC B0 ;  /* 0x0000000000007941 */ /* 0x000fea0003800000 */
.L_x_2660:
        /* <DEDUP_REMOVED lines=12> */
[----:B------:R-:W-:-:S04]  /*b350*/  @!P3 IADD3 R11, R88, 0x388a0, RZ ;  /* 0x000388a0580bb810 */ /* 0x000fc80007ffe0ff */
[----:B------:R-:W-:-:S04]  /*b360*/  @!P3 PRMT R11, RZ, 0x654, R11 ;  /* 0x00000654ff0bb816 */ /* 0x000fc8000000000b */
[----:B------:R3:W-:Y:S01]  /*b370*/  @!P3 SYNCS.ARRIVE.TRANS64.RED.A1T0 RZ, [R11+URZ], RZ ;  /* 0x000000ff0bffb9a7 */ /* 0x0007e2000810043f */
[----:B------:R-:W-:Y:S05]  /*b380*/  @!P0 BRA `(.L_x_2767) ;  /* 0x0000000000048947 */ /* 0x000fea0003800000 */
[----:B------:R-:W-:Y:S01]  /*b390*/  BPT.TRAP 0x1 ;  /* 0x000000040000795c */ /* 0x000fe20000300000 */
.L_x_2767:
[----:B------:R-:W-:Y:S05]  /*b3a0*/  BSYNC B0 ;  /* 0x0000000000007941 */ /* 0x000fea0003800000 */
.L_x_2766:
[----:B------:R-:W5:Y:S01]  /*b3b0*/  SYNCS.PHASECHK.TRANS64.TRYWAIT P0, [R88+URZ+0x388b0], R89 ;  /* 0x0388b059580075a7 */ /* 0x000f62000800017f */
[----:B------:R-:W-:Y:S04]  /*b3c0*/  BSSY B0, `(.L_x_2768) ;  /* 0x0000002000007945 */ /* 0x000fe80003800000 */
[----:B-----5:R-:W-:Y:S05]  /*b3d0*/  @!P0 BRA `(.L_x_2769) ;  /* 0x0000028400448947 */ /* 0x020fea0003800000 */
.L_x_3101:
[----:B------:R-:W-:Y:S05]  /*b3e0*/  BSYNC B0 ;  /* 0x0000000000007941 */ /* 0x000fea0003800000 */
.L_x_2768:
[----:B------:R-:W-:Y:S01]  /*b3f0*/  ULDC.64 UR4, c[0x0][0x328] ;  /* 0x0000ca0000047ab9 */ /* 0x000fe20000000a00 */
[----:B------:R-:W-:Y:S01]  /*b400*/  IMAD.IADD R87, R87, 0x1, -R225 ;  /* 0x0000000157577824 */ /* 0x000fe200078e0ae1 */
[----:B------:R-:W-:Y:S01]  /*b410*/  ULDC.64 UR6, c[0x0][0x318] ;  /* 0x0000c60000067ab9 */ /* 0x000fe20000000a00 */
[----:B0---4-:R-:W-:Y:S01]  /*b420*/  IMAD R14, R85, UR4, RZ ;  /* 0x00000004550e7c24 */ /* 0x011fe2000f8e02ff */
[----:B------:R-:W-:Y:S01]  /*b430*/  BSSY B0, `(.L_x_2770) ;  /* 0x0000028000007945 */ /* 0x000fe20003800000 */
[----:B------:R-:W-:Y:S01]  /*b440*/  IMAD.WIDE.U32 R12, R31, UR4, RZ ;  /* 0x000000041f0c7c25 */ /* 0x000fe2000f8e00ff */
[C---:B------:R-:W-:Y:S02]  /*b450*/  ISETP.GE.AND P4, PT, R87.reuse, 0x1, PT ;  /* 0x000000015700780c */ /* 0x040fe40003f86270 */
[----:B------:R-:W-:Y:S01]  /*b460*/  ISETP.GE.AND P0, PT, R87, 0x21, PT ;  /* 0x000000215700780c */ /* 0x000fe20003f06270 */
[----:B------:R-:W-:Y:S01]  /*b470*/  IMAD R31, R31, UR5, R14 ;  /* 0x000000051f1f7c24 */ /* 0x000fe2000f8e020e */
[----:B------:R-:W-:-:S02]  /*b480*/  ULDC.64 UR4, c[0x0][0x338] ;  /* 0x0000ce0000047ab9 */ /* 0x000fc40000000a00 */
[----:B---3--:R-:W-:Y:S02]  /*b490*/  IMAD R11, R86, UR4, RZ ;  /* 0x00000004560b7c24 */ /* 0x008fe4000f8e02ff */
[----:B------:R-:W-:Y:S02]  /*b4a0*/  IMAD.IADD R13, R13, 0x1, R31 ;  /* 0x000000010d0d7824 */ /* 0x000fe400078e021f */
[C---:B------:R-:W-:Y:S02]  /*b4b0*/  IMAD R11, R30.reuse, UR5, R11 ;  /* 0x000000051e0b7c24 */ /* 0x040fe4000f8e020b */
[----:B------:R-:W-:Y:S01]  /*b4c0*/  IMAD.WIDE.U32 R12, R30, UR4, R12 ;  /* 0x000000041e0c7c25 */ /* 0x000fe2000f8e000c */
[----:B------:R-:W-:-:S03]  /*b4d0*/  ULDC.64 UR4, c[0x0][0x330] ;  /* 0x0000cc0000047ab9 */ /* 0x000fc60000000a00 */
[----:B------:R-:W-:Y:S02]  /*b4e0*/  IMAD.IADD R13, R13, 0x1, R11 ;  /* 0x000000010d0d7824 */ /* 0x000fe400078e020b */
[----:B------:R-:W-:-:S04]  /*b4f0*/  IMAD.WIDE.U32 R12, R224, UR4, R12 ;  /* 0x00000004e00c7c25 */ /* 0x000fc8000f8e000c */
[----:B------:R-:W-:Y:S01]  /*b500*/  IMAD R13, R224, UR5, R13 ;  /* 0x00000005e00d7c24 */ /* 0x000fe2000f8e020d */
[----:B------:R-:W-:-:S04]  /*b510*/  LEA R11, P5, R12, UR6, 0x1 ;  /* 0x000000060c0b7c11 */ /* 0x000fc8000f8a08ff */
[----:B-1----:R-:W-:Y:S01]  /*b520*/  LEA.HI.X R32, R12, UR7, R13, 0x1, P5 ;  /* 0x000000070c207c11 */ /* 0x002fe2000a8f0c0d */
[----:B--2---:R0:W1:Y:S04]  /*b530*/  SHFL.IDX PT, R34, R11, RZ, 0x181f ;  /* 0x00181fff0b227589 */ /* 0x00406800000e0000 */
[----:B------:R0:W2:Y:S01]  /*b540*/  SHFL.IDX PT, R33, R32, RZ, 0x181f ;  /* 0x00181fff20217589 */ /* 0x0000a200000e0000 */
[----:B------:R-:W-:Y:S05]  /*b550*/  @!P4 BRA `(.L_x_2771) ;  /* 0x000000000054c947 */ /* 0x000fea0003800000 */
[----:B------:R-:W-:Y:S02]  /*b560*/  ULDC UR4, c[0x0][0x2f4] ;  /* 0x0000bd0000047ab9 */ /* 0x000fe40000000800 */
[----:B------:R-:W-:-:S13]  /*b570*/  ISETP.GE.AND P5, PT, R16, UR4, PT ;  /* 0x0000000410007c0c */ /* 0x000fda000bfa6270 */
        /* <DEDUP_REMOVED lines=19> */
.L_x_2771:
[----:B------:R-:W-:Y:S05]  /*b6b0*/  BSYNC B0 ;  /* 0x0000000000007941 */ /* 0x000fea0003800000 */
.L_x_2770:
[----:B--2---:R2:W4:Y:S01]  /*b6c0*/  SHFL.IDX PT, R33, R32, 0x1, 0x181f ;  /* 0x00381f0020217f89 */ /* 0x00452200000e0000 */
[----:B------:R-:W-:Y:S03]  /*b6d0*/  BSSY B0, `(.L_x_2772) ;  /* 0x0000018000007945 */ /* 0x000fe60003800000 */
[----:B-1----:R2:W1:Y:S01]  /*b6e0*/  SHFL.IDX PT, R34, R11, 0x1, 0x181f ;  /* 0x00381f000b227f89 */ /* 0x00246200000e0000 */
[----:B------:R-:W-:Y:S05]  /*b6f0*/  @!P0 BRA `(.L_x_2773) ;  /* 0x0000000000548947 */ /* 0x000fea0003800000 */
[----:B------:R-:W-:Y:S02]  /*b700*/  ULDC UR4, c[0x0][0x2f4] ;  /* 0x0000bd0000047ab9 */ /* 0x000fe40000000800 */
[----:B------:R-:W-:Y:S02]  /*b710*/  ISETP.GE.AND P5, PT, R16, UR4, PT ;  /* 0x0000000410007c0c */ /* 0x000fe4000bfa6270 */
[----:B------:R-:W-:-:S11]  /*b720*/  ISETP.GE.AND P4, PT, R214, UR4, PT ;  /* 0x00000004d6007c0c */ /* 0x000fd6000bf86270 */
[----:B---3--:R-:W3:Y:S01]  /*b730*/  @!P5 LDS.128 R12, [R84+0x1400] ;  /* 0x00140000540cd984 */ /* 0x008ee20000000c00 */
[----:B-1----:R-:W-:-:S04]  /*b740*/  @!P5 LEA R30, P0, R16, R34, 0x1 ;  /* 0x00000022101ed211 */ /* 0x002fc800078008ff */
[----:B----4-:R-:W-:Y:S02]  /*b750*/  @!P5 LEA.HI.X R31, R16, R33, R17, 0x1, P0 ;  /* 0x00000021101fd211 */ /* 0x010fe400000f0c11 */
[----:B------:R-:W-:-:S03]  /*b760*/  ISETP.GE.AND P0, PT, R19, UR4, PT ;  /* 0x0000000413007c0c */ /* 0x000fc6000bf06270 */
[----:B---3--:R1:W-:Y:S04]  /*b770*/  @!P5 ST.E.128 desc[UR60][R30.64], R12 ;  /* 0x0000000c1e00d985 */ /* 0x0083e8000c101d3c */
[----:B------:R-:W3:Y:S01]  /*b780*/  @!P4 LDS.128 R12, [R84+0x3c00] ;  /* 0x003c0000540cc984 */ /* 0x000ee20000000c00 */
[----:B-1----:R-:W-:-:S04]  /*b790*/  @!P4 LEA R30, P5, R212, R34, 0x1 ;  /* 0x00000022d41ec211 */ /* 0x002fc800078a08ff */
[----:B------:R-:W-:-:S05]  /*b7a0*/  @!P4 LEA.HI.X R31, R212, R33, R215, 0x1, P5 ;  /* 0x00000021d41fc211 */ /* 0x000fca00028f0cd7 */
[----:B---3--:R1:W-:Y:S01]  /*b7b0*/  @!P4 ST.E.128 desc[UR60][R30.64], R12 ;  /* 0x0000000c1e00c985 */ /* 0x0083e2000c101d3c */
[----:B------:R-:W-:-:S03]  /*b7c0*/  ISETP.GE.AND P4, PT, R22, UR4, PT ;  /* 0x0000000416007c0c */ /* 0x000fc6000bf86270 */
[----:B------:R-:W3:Y:S01]  /*b7d0*/  @!P0 LDS.128 R12, [R84+0x6400] ;  /* 0x00640000540c8984 */ /* 0x000ee20000000c00 */
[----:B-1----:R-:W-:-:S04]  /*b7e0*/  @!P0 LEA R30, P5, R19, R34, 0x1 ;  /* 0x00000022131e8211 */ /* 0x002fc800078a08ff */
[----:B------:R-:W-:-:S05]  /*b7f0*/  @!P0 LEA.HI.X R31, R19, R33, R219, 0x1, P5 ;  /* 0x00000021131f8211 */ /* 0x000fca00028f0cdb */
[----:B---3--:R1:W-:Y:S04]  /*b800*/  @!P0 ST.E.128 desc[UR60][R30.64], R12 ;  /* 0x0000000c1e008985 */ /* 0x0083e8000c101d3c */
[----:B------:R-:W3:Y:S01]  /*b810*/  @!P4 LDS.128 R12, [R84+0x8c00] ;  /* 0x008c0000540cc984 */ /* 0x000ee20000000c00 */
[----:B-1----:R-:W-:-:S04]  /*b820*/  @!P4 LEA R30, P0, R22, R34, 0x1 ;  /* 0x00000022161ec211 */ /* 0x002fc800078008ff */
[----:B------:R-:W-:-:S05]  /*b830*/  @!P4 LEA.HI.X R31, R22, R33, R218, 0x1, P0 ;  /* 0x00000021161fc211 */ /* 0x000fca00000f0cda */
[----:B---3--:R1:W-:Y:S04]  /*b840*/  @!P4 ST.E.128 desc[UR60][R30.64], R12 ;  /* 0x0000000c1e00c985 */ /* 0x0083e8000c101d3c */
.L_x_2773:
[----:B------:R-:W-:Y:S05]  /*b850*/  BSYNC B0 ;  /* 0x0000000000007941 */ /* 0x000fea0003800000 */
.L_x_2772:
[----:B------:R-:W-:Y:S01]  /*b860*/  ISETP.GE.AND P0, PT, R87, 0x41, PT ;  /* 0x000000415700780c */ /* 0x000fe20003f06270 */
[----:B0-2---:R-:W0:Y:S01]  /*b870*/  SHFL.IDX PT, R32, R32, 0x2, 0x181f ;  /* 0x00581f0020207f89 */ /* 0x005e2200000e0000 */
[----:B------:R-:W-:Y:S03]  /*b880*/  BSSY B0, `(.L_x_2774) ;  /* 0x0000018000007945 */ /* 0x000fe60003800000 */
[----:B------:R-:W2:Y:S08]  /*b890*/  SHFL.IDX PT, R11, R11, 0x2, 0x181f ;  /* 0x00581f000b0b7f89 */ /* 0x000eb000000e0000 */
[----:B------:R-:W-:Y:S05]  /*b8a0*/  @!P0 BRA `(.L_x_2775) ;  /* 0x0000000000548947 */ /* 0x000fea0003800000 */
[----:B------:R-:W-:Y:S02]  /*b8b0*/  ULDC UR4, c[0x0][0x2f4] ;  /* 0x0000bd0000047ab9 */ /* 0x000fe40000000800 */
[----:B------:R-:W-:Y:S02]  /*b8c0*/  ISETP.GE.AND P5, PT, R16, UR4, PT ;  /* 0x0000000410007c0c */ /* 0x000fe4000bfa6270 */
[----:B------:R-:W-:-:S11]  /*b8d0*/  ISETP.GE.AND P4, PT, R214, UR4, PT ;  /* 0x00000004d6007c0c */ /* 0x000fd6000bf86270 */
[----:B-1-3--:R-:W1:Y:S01]  /*b8e0*/  @!P5 LDS.128 R12, [R84+0x2400] ;  /* 0x00240000540cd984 */ /* 0x00ae620000000c00 */
[----:B--2---:R-:W-:-:S04]  /*b8f0*/  @!P5 LEA R30, P0, R16, R11, 0x1 ;  /* 0x0000000b101ed211 */ /* 0x004fc800078008ff */
[----:B0-----:R-:W-:Y:S02]  /*b900*/  @!P5 LEA.HI.X R31, R16, R32, R17, 0x1, P0 ;  /* 0x00000020101fd211 */ /* 0x001fe400000f0c11 */
[----:B------:R-:W-:-:S03]  /*b910*/  ISETP.GE.AND P0, PT, R19, UR4, PT ;  /* 0x0000000413007c0c */ /* 0x000fc6000bf06270 */
[----:B-1----:R0:W-:Y:S04]  /*b920*/  @!P5 ST.E.128 desc[UR60][R30.64], R12 ;  /* 0x0000000c1e00d985 */ /* 0x0021e8000c101d3c */
        /* <DEDUP_REMOVED lines=13> */
.L_x_2775:
[----:B------:R-:W-:Y:S05]  /*ba00*/  BSYNC B0 ;  /* 0x0000000000007941 */ /* 0x000fea0003800000 */
.L_x_2774:
[----:B------:R-:W-:Y:S01]  /*ba10*/  @!PT LDS RZ, [RZ] ;  /* 0x00000000fffff984 */ /* 0x000fe20000000800 */
[----:B------:R-:W-:Y:S01]  /*ba20*/  @!PT LDS RZ, [RZ] ;  /* 0x00000000fffff984 */ /* 0x000fe20000000800 */
[----:B------:R-:W-:Y:S01]  /*ba30*/  @!PT LDS RZ, [RZ] ;  /* 0x00000000fffff984 */ /* 0x000fe20000000800 */
[----:B------:R-:W-:Y:S01]  /*ba40*/  @!PT LDS RZ, [RZ] ;  /* 0x00000000fffff984 */ /* 0x000fe20000000800 */
[----:B------:R5:W-:Y:S06]  /*ba50*/  MEMBAR.ALL.CTA ;  /* 0x0000000000007992 */ /* 0x000bec0000008000 */
[----:B-----5:R-:W5:Y:S01]  /*ba60*/  FENCE.VIEW.ASYNC.S ;  /* 0x00000000000073c6 */ /* 0x020f620000000000 */
[----:B------:R-:W-:Y:S01]  /*ba70*/  @!P3 IADD3 R88, R88, 0x388c0, RZ ;  /* 0x000388c05858b810 */ /* 0x000fe20007ffe0ff */
[----:B------:R-:W-:Y:S01]  /*ba80*/  VIADD R213, R213, 0x1 ;  /* 0x00000001d5d57836 */ /* 0x000fe20000000000 */
[----:B-----5:R0:W-:Y:S01]  /*ba90*/  BAR.SYNC.DEFER_BLOCKING R157, 0x80 ;  /* 0x0002009d0000751d */ /* 0x0201e20000010000 */
[----:B------:R-:W-:-:S02]  /*baa0*/  ISETP.NE.AND P4, PT, R110, RZ, PT ;  /* 0x000000ff6e00720c */ /* 0x000fc40003f85270 */
[----:B------:R-:W-:Y:S02]  /*bab0*/  @!P3 PRMT R88, RZ, 0x654, R88 ;  /* 0x00000654ff58b816 */ /* 0x000fe40000000058 */
[----:B------:R-:W-:Y:S02]  /*bac0*/  PLOP3.LUT P0, PT, PT, PT, PT, 0x8, 0x0 ;  /* 0x000000000000781c */ /* 0x000fe40003f0e170 */
[----:B------:R2:W-:Y:S01]  /*bad0*/  @!P3 SYNCS.ARRIVE.TRANS64.RED.A1T0 RZ, [R88+URZ], RZ ;  /* 0x000000ff58ffb9a7 */ /* 0x0005e2000810043f */
[----:B------:R-:W-:-:S04]  /*bae0*/  ISETP.NE.AND P3, PT, R213, 0x2, PT ;  /* 0x00000002d500780c */ /* 0x000fc80003f65270 */
[----:B01-3--:R-:W-:Y:S02]  /*baf0*/  SEL R12, RZ, 0x1, P3 ;  /* 0x00000001ff0c7807 */ /* 0x00bfe40001800000 */
[----:B------:R-:W-:Y:S02]  /*bb00*/  SEL R213, R213, RZ, P3 ;  /* 0x000000ffd5d57207 */ /* 0x000fe40001800000 */
[----:B------:R-:W-:Y:S01]  /*bb10*/  LOP3.LUT R229, R229, R12, RZ, 0x3c, !PT ;  /* 0x0000000ce5e57212 */ /* 0x000fe200078e3cff */
[----:B--2---:R-:W-:Y:S06]  /*bb20*/  @P4 BRA `(.L_x_2776) ;  /* 0xffffff7400784947 */ /* 0x004fec000383ffff */
.L_x_2655:
[----:B------:R-:W2:Y:S01]  /*bb30*/  LDL R11, [R1+0x74] ;  /* 0x00007400010b7983 */ /* 0x000ea20000100800 */
[----:B------:R-:W1:Y:S01]  /*bb40*/  LDC R0, c[0x0][0x448] ;  /* 0x00011200ff007b82 */ /* 0x000e620000000800 */
[----:B------:R-:W-:Y:S01]  /*bb50*/  BSSY B0, `(.L_x_2777) ;  /* 0x0000011000007945 */ /* 0x000fe20003800000 */
[----:B------:R-:W-:Y:S02]  /*bb60*/  MOV R2, RZ ;  /* 0x000000ff00027202 */ /* 0x000fe40000000f00 */
[----:B-1----:R-:W-:-:S13]  /*bb70*/  ISETP.NE.AND P1, PT, R0, 0x1, PT ;  /* 0x000000010000780c */ /* 0x002fda0003f25270 */
[----:B------:R-:W1:Y:S08]  /*bb80*/  @P1 LDC R0, c[0x0][0x44c] ;  /* 0x00011300ff001b82 */ /* 0x000e700000000800 */
[----:B------:R-:W3:Y:S01]  /*bb90*/  @P1 LDC R5, c[0x0][0x450] ;  /* 0x00011400ff051b82 */ /* 0x000ee20000000800 */
[----:B--2---:R-:W-:-:S04]  /*bba0*/  VIADD R3, R11, 0x7f ;  /* 0x0000007f0b037836 */ /* 0x004fc80000000000 */
[----:B-1----:R-:W-:-:S05]  /*bbb0*/  @P1 IMAD.HI.U32 R0, R3, R0, RZ ;  /* 0x0000000003001227 */ /* 0x002fca00078e00ff */
[----:B---3--:R-:W-:-:S05]  /*bbc0*/  @P1 SHF.R.U32.HI R3, RZ, R5, R0 ;  /* 0x00000005ff031219 */ /* 0x008fca0000011600 */
[----:B------:R-:W-:-:S04]  /*bbd0*/  IMAD.IADD R3, R130, 0x1, R3 ;  /* 0x0000000182037824 */ /* 0x000fc800078e0203 */
[----:B------:R-:W-:-:S05]  /*bbe0*/  IMAD.HI R3, R3, 0x66666667, RZ ;  /* 0x6666666703037827 */ /* 0x000fca00078e02ff */
[----:B------:R-:W-:-:S04]  /*bbf0*/  SHF.R.U32.HI R0, RZ, 0x1f, R3 ;  /* 0x0000001fff007819 */ /* 0x000fc80000011603 */
[----:B------:R-:W-:-:S04]  /*bc00*/  LEA.HI.SX32 R0, R3, R0, 0x1b ;  /* 0x0000000003007211 */ /* 0x000fc800078fdaff */
[----:B------:R-:W-:-:S04]  /*bc10*/  VIMNMX R131, R131, R0, PT ;  /* 0x0000000083837248 */ /* 0x000fc80003fe0100 */
[----:B------:R-:W-:Y:S01]  /*bc20*/  ISETP.GE.AND P1, PT, R131, 0x1, PT ;  /* 0x000000018300780c */ /* 0x000fe20003f26270 */
[----:B------:R-:W-:-:S12]  /*bc30*/  @P0 BRA `(.L_x_2778) ;  /* 0x0000000000080947 */ /* 0x000fd80003800000 */
[----:B------:R-:W1:Y:S02]  /*bc40*/  FENCE.VIEW.ASYNC.G ;  /* 0x00000000000073c6 */ /* 0x000e640000000100 */
[----:B-1----:R-:W-:Y:S06]  /*bc50*/  BAR.ARV 0xc, 0x180 ;  /* 0x0306000000007b1d */ /* 0x002fec0000002000 */
.L_x_2778:
[----:B------:R-:W-:Y:S05]  /*bc60*/  BSYNC B0 ;  /* 0x0000000000007941 */ /* 0x000fea0003800000 */
.L_x_2777:
[----:B------:R-:W-:Y:S04]  /*bc70*/  BSSY B0, `(.L_x_2779) ;  /* 0x0000021000007945 */ /* 0x000fe80003800000 */
[----:B------:R-:W-:Y:S05]  /*bc80*/  @!P1 BRA `(.L_x_2780) ;  /* 0x00000000007c9947 */ /* 0x000fea0003800000 */
[----:B------:R-:W2:Y:S01]  /*bc90*/  LDL R0, [R1+0x90] ;  /* 0x0000900001007983 */ /* 0x000ea20000100800 */
[----:B------:R-:W-:Y:S01]  /*bca0*/  ULDC UR4, c[0x0][0x9f0] ;  /* 0x00027c0000047ab9 */ /* 0x000fe20000000800 */
[----:B--2---:R-:W-:-:S04]  /*bcb0*/  ISETP.NE.AND P0, PT, R0, RZ, PT ;  /* 0x000000ff0000720c */ /* 0x004fc80003f05270 */
[----:B------:R-:W-:-:S04]  /*bcc0*/  SEL R6, R0, UR4, P0 ;  /* 0x0000000400067c07 */ /* 0x000fc80008000000 */
[-C--:B------:R-:W-:Y:S02]  /*bcd0*/  IABS R5, R6.reuse ;  /* 0x0000000600057213 */ /* 0x080fe40000000000 */
[----:B------:R-:W-:Y:S02]  /*bce0*/  IADD3 R0, R6, -0x1, R131 ;  /* 0xffffffff06007810 */ /* 0x000fe40007ffe083 */
[----:B------:R-:W1:Y:S01]  /*bcf0*/  I2F.RP R4, R5 ;  /* 0x0000000500047306 */ /* 0x000e620000209400 */
[----:B------:R-:W-:-:S05]  /*bd00*/  IABS R9, R6 ;  /* 0x0000000600097213 */ /* 0x000fca0000000000 */
[----:B------:R-:W-:Y:S02]  /*bd10*/  IMAD.MOV R9, RZ, RZ, -R9 ;  /* 0x000000ffff097224 */ /* 0x000fe400078e0a09 */
[----:B-1----:R-:W1:Y:S02]  /*bd20*/  MUFU.RCP R4, R4 ;  /* 0x0000000400047308 */ /* 0x002e640000001000 */
[----:B-1----:R-:W-:Y:S01]  /*bd30*/  VIADD R2, R4, 0xffffffe ;  /* 0x0ffffffe04027836 */ /* 0x002fe20000000000 */
[----:B------:R-:W-:Y:S02]  /*bd40*/  IABS R4, R0 ;  /* 0x0000000000047213 */ /* 0x000fe40000000000 */
[----:B------:R-:W-:-:S03]  /*bd50*/  LOP3.LUT R0, R0, R6, RZ, 0x3c, !PT ;  /* 0x0000000600007212 */ /* 0x000fc600078e3cff */
[----:B------:R1:W2:Y:S01]  /*bd60*/  F2I.FTZ.U32.TRUNC.NTZ R3, R2 ;  /* 0x0000000200037305 */ /* 0x0002a2000021f000 */
[----:B------:R-:W-:Y:S02]  /*bd70*/  ISETP.GE.AND P2, PT, R0, RZ, PT ;  /* 0x000000ff0000720c */ /* 0x000fe40003f46270 */
[----:B-1----:R-:W-:Y:S01]  /*bd80*/  MOV R2, RZ ;  /* 0x000000ff00027202 */ /* 0x002fe20000000f00 */
[----:B--2---:R-:W-:-:S04]  /*bd90*/  IMAD.MOV R8, RZ, RZ, -R3 ;  /* 0x000000ffff087224 */ /* 0x004fc800078e0a03 */
[----:B------:R-:W-:-:S04]  /*bda0*/  IMAD R7, R8, R5, RZ ;  /* 0x0000000508077224 */ /* 0x000fc800078e02ff */
[----:B------:R-:W-:-:S04]  /*bdb0*/  IMAD.HI.U32 R3, R3, R7, R2 ;  /* 0x0000000703037227 */ /* 0x000fc800078e0002 */
[----:B------:R-:W-:Y:S02]  /*bdc0*/  IMAD.MOV.U32 R2, RZ, RZ, R9 ;  /* 0x000000ffff027224 */ /* 0x000fe400078e0009 */
        /* <DEDUP_REMOVED lines=8> */
[----:B------:R-:W-:-:S04]  /*be50*/  IMAD.MOV.U32 R2, RZ, RZ, R3 ;  /* 0x000000ffff027224 */ /* 0x000fc800078e0003 */
[----:B------:R-:W-:Y:S01]  /*be60*/  @!P2 IMAD.MOV R2, RZ, RZ, -R2 ;  /* 0x000000ffff02a224 */ /* 0x000fe200078e0a02 */
[----:B------:R-:W-:-:S07]  /*be70*/  @!P1 LOP3.LUT R2, RZ, R6, RZ, 0x33, !PT ;  /* 0x00000006ff029212 */ /* 0x000fce00078e33ff */
.L_x_2780:
[----:B------:R-:W-:Y:S05]  /*be80*/  BSYNC B0 ;  /* 0x0000000000007941 */ /* 0x000fea0003800000 */
.L_x_2779:
[----:B------:R-:W2:Y:S01]  /*be90*/  LDL R0, [R1+0xa4] ;  /* 0x0000a40001007983 */ /* 0x000ea20000100800 */
[----:B------:R-:W-:Y:S01]  /*bea0*/  PLOP3.LUT P0, PT, PT, PT, PT, 0x80, 0x0 ;  /* 0x000000000000781c */ /* 0x000fe20003f0f070 */
[----:B------:R-:W-:Y:S01]  /*beb0*/  IMAD.MOV.U32 R153, RZ, RZ, RZ ;  /* 0x000000ffff997224 */ /* 0x000fe200078e00ff */
[----:B------:R-:W-:Y:S02]  /*bec0*/  MOV R154, RZ ;  /* 0x000000ff009a7202 */ /* 0x000fe40000000f00 */
        /* <DEDUP_REMOVED lines=58> */
[----:B----4-:R-:W-:Y:S02]  /*c270*/  CS2R R32, SRZ ;  /* 0x0000000000207805 */ /* 0x010fe4000001ff00 */
        /* <DEDUP_REMOVED lines=9> */
[----:B-1----:R-:W-:Y:S05]  /*c310*/  @!P1 BRA `(.L_x_2781) ;  /* 0x000001a000509947 */ /* 0x002fea0003800000 */
[----:B------:R-:W2:Y:S02]  /*c320*/  LDL R0, [R1+0x128] ;  /* 0x0001280001007983 */ /* 0x000ea40000100800 */
[----:B--2---:R-:W-:Y:S02]  /*c330*/  R2UR UR4, R0 ;  /* 0x00000000000472ca */ /* 0x004fe400000e0000 */
[----:B------:R-:W1:Y:S11]  /*c340*/  S2R R0, SR_TID.X ;  /* 0x0000000000007919 */ /* 0x000e760000002100 */
[----:B------:R-:W-:-:S06]  /*c350*/  ULOP3.LUT UP0, URZ, UR4, 0x9f, URZ, 0xc0, !UPT ;  /* 0x0000009f043f7892 */ /* 0x000fcc000f80c03f */
[----:B------:R-:W-:Y:S01]  /*c360*/  PLOP3.LUT P0, PT, PT, PT, UP0, 0x80, 0x0 ;  /* 0x000000000000781c */ /* 0x000fe20003f0f008 */
[----:B-1----:R-:W-:-:S05]  /*c370*/  VIADD R0, R0, 0xffffff80 ;  /* 0xffffff8000007836 */ /* 0x002fca0000000000 */
[----:B------:R-:W-:-:S04]  /*c380*/  SHF.R.S32.HI R3, RZ, 0x1f, R0 ;  /* 0x0000001fff037819 */ /* 0x000fc80000011400 */
[----:B------:R-:W-:-:S04]  /*c390*/  LEA.HI R3, R3, R0, RZ, 0x7 ;  /* 0x0000000003037211 */ /* 0x000fc800078f38ff */
[----:B------:R-:W-:-:S06]  /*c3a0*/  SHF.R.S32.HI R0, RZ, 0x7, R3 ;  /* 0x00000007ff007819 */ /* 0x000fcc0000011403 */
[----:B------:R-:W1:Y:S02]  /*c3b0*/  SHFL.IDX PT, R0, R0, RZ, 0x1f ;  /* 0x00001fff00007589 */ /* 0x000e6400000e0000 */
[----:B-1----:R-:W-:-:S04]  /*c3c0*/  LEA.HI R3, R0, R0, RZ, 0x1 ;  /* 0x0000000000037211 */ /* 0x002fc800078f08ff */
[----:B------:R-:W-:-:S05]  /*c3d0*/  LOP3.LUT R3, R3, 0x1e, RZ, 0xc0, !PT ;  /* 0x0000001e03037812 */ /* 0x000fca00078ec0ff */
[----:B------:R-:W-:-:S05]  /*c3e0*/  IMAD.IADD R3, R0, 0x1, -R3 ;  /* 0x0000000100037824 */ /* 0x000fca00078e0a03 */
        /* <DEDUP_REMOVED lines=12> */
[----:B------:R-:W-:Y:S01]  /*c4b0*/  MOV R11, UR5 ;  /* 0x00000005000b7c02 */ /* 0x000fe20008000f00 */
[----:B------:R-:W-:Y:S02]  /*c4c0*/  IMAD.U32 R7, RZ, RZ, UR7 ;  /* 0x00000007ff077e24 */ /* 0x000fe4000f8e00ff */
[----:B0-----:R-:W-:-:S02]  /*c4d0*/  IMAD.U32 R10, RZ, RZ, UR4 ;  /* 0x00000004ff0a7e24 */ /* 0x001fc4000f8e00ff */
[----:B------:R-:W-:Y:S02]  /*c4e0*/  IMAD.MOV.U32 R8, RZ, RZ, 0x70 ;  /* 0x00000070ff087424 */ /* 0x000fe400078e00ff */
[----:B------:R-:W-:Y:S02]  /*c4f0*/  IMAD.MOV.U32 R12, RZ, RZ, 0x1 ;  /* 0x00000001ff0c7424 */ /* 0x000fe400078e00ff */
[----:B------:R-:W-:-:S07]  /*c500*/  IMAD.MOV.U32 R13, RZ, RZ, RZ ;  /* 0x000000ffff0d7224 */ /* 0x000fce00078e00ff */
[----:B------:R-:W-:-:S07]  /*c510*/  LEPC R20, `(.L_x_2782) ;  /* 0x000000001014794e */ /* 0x000fce0000000000 */
[----:B-1---5:R-:W-:Y:S05]  /*c520*/  CALL.ABS.NOINC R14 ;  /* 0x000000000e007343 */ /* 0x022fea0003c00000 */
.L_x_2782:
[----:B------:R-:W-:Y:S02]  /*c530*/  ULDC UR4, c[0x0][0x3f4] ;  /* 0x0000fd0000047ab9 */ /* 0x000fe40000000800 */
[----:B------:R-:W-:-:S13]  /*c540*/  ISETP.LT.AND P0, PT, RZ, UR4, PT ;  /* 0x00000004ff007c0c */ /* 0x000fda000bf01270 */
[----:B------:R-:W-:Y:S05]  /*c550*/  @P0 BRA `(.L_x_2783) ;  /* 0x0000000000400947 */ /* 0x000fea0003800000 */
[----:B------:R-:W2:Y:S02]  /*c560*/  LDL R20, [R1+0xa0] ;  /* 0x0000a00001147983 */ /* 0x000ea40000100800 */
[----:B--2---:R-:W-:-:S04]  /*c570*/  LEA.HI R0, R20, R20, RZ, 0x1 ;  /* 0x0000001414007211 */ /* 0x004fc800078f08ff */
[----:B------:R-:W-:-:S04]  /*c580*/  LOP3.LUT R0, R0, 0xfffffffe, RZ, 0xc0, !PT ;  /* 0xfffffffe00007812 */ /* 0x000fc800078ec0ff */
[----:B------:R-:W-:-:S04]  /*c590*/  IADD3 R0, R20, -R0, RZ ;  /* 0x8000000014007210 */ /* 0x000fc80007ffe0ff */
[----:B------:R-:W-:-:S04]  /*c5a0*/  SHF.L.U32 R0, R0, 0x1f, RZ ;  /* 0x0000001f00007819 */ /* 0x000fc800000006ff */
[----:B------:R1:W2:Y:S03]  /*c5b0*/  SYNCS.PHASECHK.TRANS64.TRYWAIT P0, [R23+URZ+0x38800], R0 ;  /* 0x03880000170075a7 */ /* 0x0002a6000800017f */
[----:B--2---:R-:W-:Y:S05]  /*c5c0*/  @!P0 NANOSLEEP.SYNCS 0x989680 ;  /* 0x009896800000895d */ /* 0x004fea0003900000 */
[----:B------:R-:W2:Y:S01]  /*c5d0*/  @!P0 SYNCS.PHASECHK.TRANS64 P0, [R23+URZ+0x38800], R0 ;  /* 0x03880000170085a7 */ /* 0x000ea2000800007f */
[----:B------:R-:W-:Y:S04]  /*c5e0*/  BSSY B0, `(.L_x_2784) ;  /* 0x0000006000007945 */ /* 0x000fe80003800000 */
[----:B--2---:R-:W-:Y:S05]  /*c5f0*/  @P0 BRA `(.L_x_2785) ;  /* 0x0000000000100947 */ /* 0x004fea0003800000 */
.L_x_2786:
[----:B--2---:R2:W3:Y:S02]  /*c600*/  SYNCS.PHASECHK.TRANS64.TRYWAIT P0, [R23+URZ+0x38800], R0 ;  /* 0x03880000170075a7 */ /* 0x0044e4000800017f */
[----:B---3--:R-:W-:Y:S05]  /*c610*/  @!P0 NANOSLEEP.SYNCS 0x989680 ;  /* 0x009896800000895d */ /* 0x008fea0003900000 */
[----:B------:R-:W3:Y:S02]  /*c620*/  @!P0 SYNCS.PHASECHK.TRANS64 P0, [R23+URZ+0x38800], R0 ;  /* 0x03880000170085a7 */ /* 0x000ee4000800007f */
[----:B---3--:R-:W-:Y:S05]  /*c630*/  @!P0 BRA `(.L_x_2786) ;  /* 0xfffffffc00f08947 */ /* 0x008fea000383ffff */
.L_x_2785:
[----:B------:R-:W-:Y:S05]  /*c640*/  BSYNC B0 ;  /* 0x0000000000007941 */ /* 0x000fea0003800000 */
.L_x_2784:
[----:B------:R-:W-:Y:S05]  /*c650*/  BRA `(.L_x_2787) ;  /* 0x0000009400b87947 */ /* 0x000fea0003800000 */
.L_x_2783:
[----:B------:R-:W2:Y:S01]  /*c660*/  LDL R0, [R1+0x128] ;  /* 0x0001280001007983 */ /* 0x000ea20000100800 */
[----:B------:R-:W-:Y:S01]  /*c670*/  ULDC.64 UR6, c[0x0][0x408] ;  /* 0x0001020000067ab9 */ /* 0x000fe20000000a00 */
[----:B--2---:R-:W-:Y:S02]  /*c680*/  R2UR UR4, R0 ;  /* 0x00000000000472ca */ /* 0x004fe400000e0000 */
[----:B-----5:R-:W-:-:S05]  /*c690*/  SHF.R.S32.HI R0, RZ, 0x1f, R152 ;  /* 0x0000001fff007819 */ /* 0x020fca0000011498 */
[----:B------:R-:W-:-:S04]  /*c6a0*/  IMAD R5, R0, UR6, RZ ;  /* 0x0000000600057c24 */ /* 0x000fc8000f8e02ff */
[----:B------:R-:W-:Y:S02]  /*c6b0*/  IMAD R5, R152, UR7, R5 ;  /* 0x0000000798057c24 */ /* 0x000fe4000f8e0205 */
[----:B------:R-:W-:-:S03]  /*c6c0*/  ULOP3.LUT UP0, URZ, UR4, 0x3ff, URZ, 0xc0, !UPT ;  /* 0x000003ff043f7892 */ /* 0x000fc6000f80c03f */
[----:B------:R-:W-:Y:S02]  /*c6d0*/  ULDC.64 UR4, c[0x0][0x3f8] ;  /* 0x0000fe0000047ab9 */ /* 0x000fe40000000a00 */
[----:B------:R-:W-:Y:S01]  /*c6e0*/  IMAD R3, R0, UR4, RZ ;  /* 0x0000000400037c24 */ /* 0x000fe2000f8e02ff */
[----:B------:R-:W-:Y:S01]  /*c6f0*/  PLOP3.LUT P0, PT, PT, PT, UP0, 0x80, 0x0 ;  /* 0x000000000000781c */ /* 0x000fe20003f0f008 */
[----:B------:R-:W-:-:S04]  /*c700*/  IMAD.WIDE.U32 R24, R152, UR4, RZ ;  /* 0x0000000498187c25 */ /* 0x000fc8000f8e00ff */
        /* <DEDUP_REMOVED lines=20> */
[----:B-1----:R-:W-:Y:S05]  /*c850*/  CALL.ABS.NOINC R14 ;  /* 0x000000000e007343 */ /* 0x002fea0003c00000 */
.L_x_2788:
[----:B------:R-:W2:Y:S01]  /*c860*/  LDL R21, [R1+0x74] ;  /* 0x0000740001157983 */ /* 0x000ea20000100800 */
[----:B------:R-:W-:-:S03]  /*c870*/  ULDC.U8 UR4, c[0x0][0x410] ;  /* 0x0001040000047ab9 */ /* 0x000fc60000000000 */
[----:B------:R-:W3:Y:S01]  /*c880*/  LDL R20, [R1+0x8c] ;  /* 0x00008c0001147983 */ /* 0x000ee20000100800 */
[----:B------:R-:W-:Y:S01]  /*c890*/  ISETP.NE.AND P0, PT, RZ, UR4, PT ;  /* 0x00000004ff007c0c */ /* 0x000fe2000bf05270 */
[----:B------:R-:W-:Y:S01]  /*c8a0*/  BSSY B0, `(.L_x_2789) ;  /* 0x0000941000007945 */ /* 0x000fe20003800000 */
[----:B--2---:R-:W-:-:S05]  /*c8b0*/  IADD3 R0, R225, R21, RZ ;  /* 0x00000015e1007210 */ /* 0x004fca0007ffe0ff */
[----:B---3--:R-:W-:-:S06]  /*c8c0*/  IMAD R3, R20, 0x20, R0 ;  /* 0x0000002014037824 */ /* 0x008fcc00078e0200 */
[----:B------:R-:W-:Y:S05]  /*c8d0*/  @!P0 BRA `(.L_x_2790) ;  /* 0x0000004800408947 */ /* 0x000fea0003800000 */
[----:B------:R-:W1:Y:S01]  /*c8e0*/  LDC R20, c[0x0][0x448] ;  /* 0x00011200ff147b82 */ /* 0x000e620000000800 */
[----:B------:R-:W-:Y:S01]  /*c8f0*/  ULDC.64 UR4, c[0x0][0x3f8] ;  /* 0x0000fe0000047ab9 */ /* 0x000fe20000000a00 */
[----:B------:R-:W-:Y:S01]  /*c900*/  ULDC.64 UR6, c[0x0][0x408] ;  /* 0x0001020000067ab9 */ /* 0x000fe20000000a00 */
[----:B------:R-:W-:Y:S02]  /*c910*/  IMAD.MOV.U32 R6, RZ, RZ, R24 ;  /* 0x000000ffff067224 */ /* 0x000fe400078e0018 */
[----:B------:R-:W-:Y:S01]  /*c920*/  IMAD.MOV.U32 R7, RZ, RZ, R73 ;  /* 0x000000ffff077224 */ /* 0x000fe200078e0049 */
[----:B-1----:R-:W-:-:S13]  /*c930*/  ISETP.NE.AND P0, PT, R20, 0x1, PT ;  /* 0x000000011400780c */ /* 0x002fda0003f05270 */
[----:B------:R-:W1:Y:S08]  /*c940*/  @P0 LDC R4, c[0x0][0x44c] ;  /* 0x00011300ff040b82 */ /* 0x000e700000000800 */
[----:B------:R-:W2:Y:S01]  /*c950*/  @P0 LDC R5, c[0x0][0x450] ;  /* 0x00011400ff050b82 */ /* 0x000ea20000000800 */
[----:B-1----:R-:W-:-:S05]  /*c960*/  @P0 IMAD.HI.U32 R4, R3, R4, RZ ;  /* 0x0000000403040227 */ /* 0x002fca00078e00ff */
[----:B--2---:R-:W-:Y:S01]  /*c970*/  @P0 SHF.R.U32.HI R3, RZ, R5, R4 ;  /* 0x00000005ff030219 */ /* 0x004fe20000011604 */
[----:B------:R-:W-:Y:S01]  /*c980*/  IMAD.MOV.U32 R5, RZ, RZ, R27 ;  /* 0x000000ffff057224 */ /* 0x000fe200078e001b */
[----:B------:R-:W-:Y:S02]  /*c990*/  MOV R4, R152 ;  /* 0x0000009800047202 */ /* 0x000fe40000000f00 */
[----:B------:R-:W-:Y:S01]  /*c9a0*/  SHF.R.S32.HI R8, RZ, 0x1f, R3 ;  /* 0x0000001fff087819 */ /* 0x000fe20000011403 */
[----:B------:R-:W-:-:S04]  /*c9b0*/  IMAD.WIDE.U32 R6, R3, UR4, R6 ;  /* 0x0000000403067c25 */ /* 0x000fc8000f8e0006 */
[C---:B0-----:R-:W-:Y:S02]  /*c9c0*/  IMAD R10, R8.reuse, UR4, RZ ;  /* 0x00000004080a7c24 */ /* 0x041fe4000f8e02ff */
        /* <DEDUP_REMOVED lines=18> */
.L_x_3107:
[----:B------:R-:W5:Y:S01]  /*caf0*/  LDL R3, [R1+0x6c] ;  /* 0x00006c0001037983 */ /* 0x000f620000100800 */
        /* <DEDUP_REMOVED lines=9> */
[----:B-----5:R-:W-:-:S05]  /*cb90*/  IMAD R3, R3, R20, RZ ;  /* 0x0000001403037224 */ /* 0x020fca00078e02ff */
[----:B------:R-:W-:-:S13]  /*cba0*/  ISETP.GE.AND P0, PT, R0, R3, PT ;  /* 0x000000030000720c */ /* 0x000fda0003f06270 */
[----:B------:R-:W-:Y:S05]  /*cbb0*/  @P0 BRA `(.L_x_2793) ;  /* 0x0000000000c00947 */ /* 0x000fea0003800000 */
[----:B------:R-:W3:Y:S01]  /*cbc0*/  LDL R11, [R1+0x134] ;  /* 0x00013400010b7983 */ /* 0x000ee20000100800 */
[----:B------:R-:W-:-:S03]  /*cbd0*/  ULDC UR4, c[0x0][0x3f4] ;  /* 0x0000fd0000047ab9 */ /* 0x000fc60000000800 */
[----:B------:R-:W3:Y:S04]  /*cbe0*/  LDL R10, [R1+0x130] ;  /* 0x00013000010a7983 */ /* 0x000ee80000100800 */
[----:B------:R-:W3:Y:S01]  /*cbf0*/  LDL R5, [R1+0x12c] ;  /* 0x00012c0001057983 */ /* 0x000ee20000100800 */
[----:B------:R-:W-:Y:S02]  /*cc00*/  ISETP.GE.AND P3, PT, R216, UR4, PT ;  /* 0x00000004d8007c0c */ /* 0x000fe4000bf66270 */
[----:B------:R-:W-:Y:S02]  /*cc10*/  CS2R R74, SRZ ;  /* 0x00000000004a7805 */ /* 0x000fe4000001ff00 */
[----:B------:R-:W-:Y:S02]  /*cc20*/  ISETP.GE.AND P2, PT, R221, UR4, PT ;  /* 0x00000004dd007c0c */ /* 0x000fe4000bf46270 */
[----:B------:R-:W-:-:S02]  /*cc30*/  CS2R R76, SRZ ;  /* 0x00000000004c7805 */ /* 0x000fc4000001ff00 */
[----:B------:R-:W-:Y:S02]  /*cc40*/  ISETP.GE.AND P1, PT, R222, UR4, PT ;  /* 0x00000004de007c0c */ /* 0x000fe4000bf26270 */
[----:B------:R-:W-:-:S03]  /*cc50*/  ISETP.GE.AND P0, PT, R223, UR4, PT ;  /* 0x00000004df007c0c */ /* 0x000fc6000bf06270 */
[----:B------:R-:W-:-:S04]  /*cc60*/  @!P3 SHF.L.U32 R21, R216, 0x1, RZ ;  /* 0x00000001d815b819 */ /* 0x000fc800000006ff */
[----:B------:R-:W-:Y:S01]  /*cc70*/  @!P2 IMAD.SHL.U32 R13, R221, 0x2, RZ ;  /* 0x00000002dd0da824 */ /* 0x000fe200078e00ff */
[----:B------:R-:W-:Y:S02]  /*cc80*/  @!P3 SHF.L.U64.HI R4, R216, 0x1, R217 ;  /* 0x00000001d804b819 */ /* 0x000fe400000102d9 */
[-C--:B--2---:R-:W-:Y:S02]  /*cc90*/  @!P3 IADD3 R24, P5, R6, R21.reuse, RZ ;  /* 0x000000150618b210 */ /* 0x084fe40007fbe0ff */
[----:B----4-:R-:W-:Y:S02]  /*cca0*/  @!P3 IADD3 R20, P4, R8, R21, RZ ;  /* 0x000000150814b210 */ /* 0x010fe40007f9e0ff */
[-C--:B------:R-:W-:Y:S02]  /*ccb0*/  @!P2 IADD3 R14, P6, R6, R13.reuse, RZ ;  /* 0x0000000d060ea210 */ /* 0x080fe40007fde0ff */
[----:B-1----:R-:W-:Y:S01]  /*ccc0*/  @!P3 IADD3.X R25, R7, R4, RZ, P5, !PT ;  /* 0x000000040719b210 */ /* 0x002fe20002ffe4ff */
[----:B---3--:R-:W-:Y:S01]  /*ccd0*/  @!P3 IMAD.X R21, R9, 0x1, R4, P4 ;  /* 0x000000010915b824 */ /* 0x008fe200020e0604 */
[----:B------:R-:W-:-:S02]  /*cce0*/  @!P2 IADD3 R12, P5, R8, R13, RZ ;  /* 0x0000000d080ca210 */ /* 0x000fc40007fbe0ff */
[----:B------:R-:W-:Y:S02]  /*ccf0*/  CS2R R70, SRZ ;  /* 0x0000000000467805 */ /* 0x000fe4000001ff00 */
[----:B------:R-:W-:Y:S02]  /*cd00*/  CS2R R72, SRZ ;  /* 0x0000000000487805 */ /* 0x000fe4000001ff00 */
[----:B------:R-:W-:Y:S02]  /*cd10*/  CS2R R66, SRZ ;  /* 0x0000000000427805 */ /* 0x000fe4000001ff00 */
[----:B------:R-:W-:Y:S02]  /*cd20*/  CS2R R68, SRZ ;  /* 0x0000000000447805 */ /* 0x000fe4000001ff00 */
[----:B------:R-:W-:Y:S02]  /*cd30*/  CS2R R62, SRZ ;  /* 0x00000000003e7805 */ /* 0x000fe4000001ff00 */
[----:B------:R-:W-:Y:S01]  /*cd40*/  CS2R R64, SRZ ;  /* 0x0000000000407805 */ /* 0x000fe2000001ff00 */
[----:B------:R1:W5:Y:S04]  /*cd50*/  @!P3 LD.E.64 R74, desc[UR60][R24.64] ;  /* 0x0000003c184ab980 */ /* 0x000368000c101b00 */
[----:B------:R1:W5:Y:S01]  /*cd60*/  @!P3 LD.E.64 R76, desc[UR60][R20.64] ;  /* 0x0000003c144cb980 */ /* 0x000362000c101b00 */
[----:B------:R-:W-:Y:S01]  /*cd70*/  @!P2 SHF.L.U64.HI R34, R221, 0x1, R11 ;  /* 0x00000001dd22a819 */ /* 0x000fe2000001020b */
[C---:B------:R-:W-:Y:S01]  /*cd80*/  @!P1 IMAD.SHL.U32 R11, R222.reuse, 0x2, RZ ;  /* 0x00000002de0b9824 */ /* 0x040fe200078e00ff */
[----:B------:R-:W-:-:S03]  /*cd90*/  @!P1 SHF.L.U64.HI R28, R222, 0x1, R10 ;  /* 0x00000001de1c9819 */ /* 0x000fc6000001020a */
[--C-:B------:R-:W-:Y:S01]  /*cda0*/  @!P2 IMAD.X R15, R7, 0x1, R34.reuse, P6 ;  /* 0x00000001070fa824 */ /* 0x100fe200030e0622 */
[-C--:B------:R-:W-:Y:S01]  /*cdb0*/  @!P1 IADD3 R10, P4, R6, R11.reuse, RZ ;  /* 0x0000000b060a9210 */ /* 0x080fe20007f9e0ff */
[----:B------:R-:W-:Y:S01]  /*cdc0*/  @!P2 IMAD.X R13, R9, 0x1, R34, P5 ;  /* 0x00000001090da824 */ /* 0x000fe200028e0622 */
[C---:B------:R-:W-:Y:S01]  /*cdd0*/  @!P0 SHF.L.U64.HI R26, R223.reuse, 0x1, R5 ;  /* 0x00000001df1a8819 */ /* 0x040fe20000010205 */
[----:B------:R-:W-:Y:S01]  /*cde0*/  @!P0 IMAD.SHL.U32 R5, R223, 0x2, RZ ;  /* 0x00000002df058824 */ /* 0x000fe200078e00ff */
[----:B------:R-:W-:Y:S01]  /*cdf0*/  @!P1 IADD3 R4, P6, R8, R11, RZ ;  /* 0x0000000b08049210 */ /* 0x000fe20007fde0ff */
[----:B------:R1:W5:Y:S01]  /*ce00*/  @!P2 LD.E.64 R70, desc[UR60][R14.64] ;  /* 0x0000003c0e46a980 */ /* 0x000362000c101b00 */
[----:B------:R-:W-:Y:S02]  /*ce10*/  @!P1 IADD3.X R11, R7, R28, RZ, P4, !PT ;  /* 0x0000001c070b9210 */ /* 0x000fe400027fe4ff */
[-C--:B------:R-:W-:Y:S01]  /*ce20*/  @!P0 IADD3 R6, P5, R6, R5.reuse, RZ ;  /* 0x0000000506068210 */ /* 0x080fe20007fbe0ff */
[----:B------:R1:W5:Y:S01]  /*ce30*/  @!P2 LD.E.64 R72, desc[UR60][R12.64] ;  /* 0x0000003c0c48a980 */ /* 0x000362000c101b00 */
[----:B------:R-:W-:Y:S01]  /*ce40*/  @!P0 IADD3 R8, P4, R8, R5, RZ ;  /* 0x0000000508088210 */ /* 0x000fe20007f9e0ff */
[----:B------:R-:W-:-:S02]  /*ce50*/  @!P1 IMAD.X R5, R9, 0x1, R28, P6 ;  /* 0x0000000109059824 */ /* 0x000fc400030e061c */
[--C-:B------:R-:W-:Y:S01]  /*ce60*/  @!P0 IMAD.X R7, R7, 0x1, R26.reuse, P5 ;  /* 0x0000000107078824 */ /* 0x100fe200028e061a */
[----:B------:R1:W5:Y:S01]  /*ce70*/  @!P1 LD.E.64 R66, desc[UR60][R10.64] ;  /* 0x0000003c0a429980 */ /* 0x000362000c101b00 */
[----:B------:R-:W-:-:S03]  /*ce80*/  @!P0 IMAD.X R9, R9, 0x1, R26, P4 ;  /* 0x0000000109098824 */ /* 0x000fc600020e061a */
[----:B------:R1:W5:Y:S04]  /*ce90*/  @!P1 LD.E.64 R68, desc[UR60][R4.64] ;  /* 0x0000003c04449980 */ /* 0x000368000c101b00 */
[----:B------:R1:W5:Y:S04]  /*cea0*/  @!P0 LD.E.64 R62, desc[UR60][R6.64] ;  /* 0x0000003c063e8980 */ /* 0x000368000c101b00 */
[----:B------:R1:W5:Y:S02]  /*ceb0*/  @!P0 LD.E.64 R64, desc[UR60][R8.64] ;  /* 0x0000003c08408980 */ /* 0x000364000c101b00 */
.L_x_2793:
[----:B------:R-:W-:Y:S05]  /*cec0*/  BSYNC B1 ;  /* 0x0000000000017941 */ /* 0x000fea0003800000 */
.L_x_2792:
[----:B-1---5:R-:W-:Y:S01]  /*ced0*/  IMAD.MOV.U32 R5, RZ, RZ, R63 ;  /* 0x000000ffff057224 */ /* 0x022fe200078e003f */
[----:B------:R-:W-:Y:S01]  /*cee0*/  MOV R4, R62 ;  /* 0x0000003e00047202 */ /* 0x000fe20000000f00 */
[----:B--2---:R-:W-:Y:S01]  /*cef0*/  IMAD.MOV.U32 R6, RZ, RZ, R66 ;  /* 0x000000ffff067224 */ /* 0x004fe200078e0042 */
[----:B------:R-:W-:Y:S01]  /*cf00*/  UMOV UR4, 0xffffffff ;  /* 0xffffffff00047882 */ /* 0x000fe20000000000 */
[----:B------:R-:W-:Y:S01]  /*cf10*/  IMAD.MOV.U32 R7, RZ, RZ, R67 ;  /* 0x000000ffff077224 */ /* 0x000fe200078e0043 */
[----:B------:R-:W-:Y:S01]  /*cf20*/  PRMT R105, R5, 0x7610, R105 ;  /* 0x0000761005697816 */ /* 0x000fe20000000069 */
[----:B------:R-:W-:Y:S01]  /*cf30*/  IMAD.MOV.U32 R5, RZ, RZ, R71 ;  /* 0x000000ffff057224 */ /* 0x000fe200078e0047 */
[----:B------:R-:W-:Y:S01]  /*cf40*/  PRMT R109, R109, 0x5410, R6 ;  /* 0x000054106d6d7816 */ /* 0x000fe20000000006 */
[----:B------:R-:W-:Y:S01]  /*cf50*/  IMAD.MOV.U32 R6, RZ, RZ, R74 ;  /* 0x000000ffff067224 */ /* 0x000fe200078e004a */
[----:B------:R-:W-:Y:S01]  /*cf60*/  PRMT R108, R108, 0x5410, R7 ;  /* 0x000054106c6c7816 */ /* 0x000fe20000000007 */
[----:B------:R-:W-:Y:S01]  /*cf70*/  IMAD.MOV.U32 R7, RZ, RZ, R75 ;  /* 0x000000ffff077224 */ /* 0x000fe200078e004b */
[----:B------:R-:W-:-:S02]  /*cf80*/  PRMT R106, R4, 0x7610, R106 ;  /* 0x00007610046a7816 */ /* 0x000fc4000000006a */
[----:B------:R-:W-:Y:S02]  /*cf90*/  CS2R R46, SRZ ;  /* 0x00000000002e7805 */ /* 0x000fe4000001ff00 */
        /* <DEDUP_REMOVED lines=16> */
[----:B------:R-:W-:-:S02]  /*d0a0*/  PRMT R110, R5, 0x7610, R110 ;  /* 0x00007610056e7816 */ /* 0x000fc4000000006e */
[----:B------:R-:W-:Y:S02]  /*d0b0*/  PRMT R111, R4, 0x7610, R111 ;  /* 0x00007610046f7816 */ /* 0x000fe4000000006f */
[----:B------:R-:W-:Y:S01]  /*d0c0*/  PRMT R112, R6, 0x5410, R7 ;  /* 0x0000541006707816 */ /* 0x000fe20000000007 */
[----:B------:R-:W-:Y:S06]  /*d0d0*/  BRA.DIV UR4, `(.L_x_2794) ;  /* 0x0000026a048c7947 */ /* 0x000fec000b800000 */
[----:B------:R1:W2:Y:S04]  /*d0e0*/  SHFL.IDX PT, R7, R33, 0x1, 0x181f ;  /* 0x00381f0021077f89 */ /* 0x0002a800000e0000 */
[----:B------:R1:W0:Y:S04]  /*d0f0*/  SHFL.IDX PT, R6, R32, 0x1, 0x181f ;  /* 0x00381f0020067f89 */ /* 0x00022800000e0000 */
[----:B---3--:R1:W3:Y:S04]  /*d100*/  SHFL.IDX PT, R9, R31, 0x1, 0x181f ;  /* 0x00381f001f097f89 */ /* 0x0082e800000e0000 */
[----:B----4-:R1:W4:Y:S02]  /*d110*/  SHFL.IDX PT, R8, R30, 0x1, 0x181f ;  /* 0x00381f001e087f89 */ /* 0x01032400000e0000 */
.L_x_3113:
        /* <DEDUP_REMOVED lines=9> */
[----:B------:R-:W-:-:S03]  /*d1b0*/  CS2R R60, SRZ ;  /* 0x00000000003c7805 */ /* 0x000fc6000001ff00 */
[----:B------:R-:W-:Y:S05]  /*d1c0*/  @P0 BRA `(.L_x_2796) ;  /* 0x0000000000c00947 */ /* 0x000fea0003800000 */
[----:B------:R-:W3:Y:S01]  /*d1d0*/  LDL R5, [R1+0x130] ;  /* 0x0001300001057983 */ /* 0x000ee20000100800 */
[----:B------:R-:W-:-:S03]  /*d1e0*/  ULDC UR4, c[0x0][0x3f4] ;  /* 0x0000fd0000047ab9 */ /* 0x000fc60000000800 */
[----:B------:R-:W3:Y:S04]  /*d1f0*/  LDL R11, [R1+0x134] ;  /* 0x00013400010b7983 */ /* 0x000ee80000100800 */
[----:B------:R-:W3:Y:S01]  /*d200*/  LDL R10, [R1+0x12c] ;  /* 0x00012c00010a7983 */ /* 0x000ee20000100800 */
[----:B------:R-:W-:Y:S02]  /*d210*/  ISETP.GE.AND P3, PT, R216, UR4, PT ;  /* 0x00000004d8007c0c */ /* 0x000fe4000bf66270 */
[----:B------:R-:W-:Y:S02]  /*d220*/  ISETP.GE.AND P2, PT, R221, UR4, PT ;  /* 0x00000004dd007c0c */ /* 0x000fe4000bf46270 */
[----:B------:R-:W-:Y:S02]  /*d230*/  ISETP.GE.AND P1, PT, R222, UR4, PT ;  /* 0x00000004de007c0c */ /* 0x000fe4000bf26270 */
[----:B------:R-:W-:-:S07]  /*d240*/  ISETP.GE.AND P0, PT, R223, UR4, PT ;  /* 0x00000004df007c0c */ /* 0x000fce000bf06270 */
[C---:B------:R-:W-:Y:S01]  /*d250*/  @!P3 IMAD.SHL.U32 R21, R216.reuse, 0x2, RZ ;  /* 0x00000002d815b824 */ /* 0x040fe200078e00ff */
[----:B------:R-:W-:Y:S01]  /*d260*/  @!P3 SHF.L.U64.HI R4, R216, 0x1, R217 ;  /* 0x00000001d804b819 */ /* 0x000fe200000102d9 */
[----:B------:R-:W-:-:S03]  /*d270*/  @!P2 IMAD.SHL.U32 R13, R221, 0x2, RZ ;  /* 0x00000002dd0da824 */ /* 0x000fc600078e00ff */
[-C--:B0-----:R-:W-:Y:S02]  /*d280*/  @!P3 IADD3 R24, P5, R6, R21.reuse, RZ ;  /* 0x000000150618b210 */ /* 0x081fe40007fbe0ff */
[----:B----4-:R-:W-:Y:S02]  /*d290*/  @!P3 IADD3 R20, P4, R8, R21, RZ ;  /* 0x000000150814b210 */ /* 0x010fe40007f9e0ff */
[-C--:B------:R-:W-:Y:S01]  /*d2a0*/  @!P2 IADD3 R14, P6, R6, R13.reuse, RZ ;  /* 0x0000000d060ea210 */ /* 0x080fe20007fde0ff */
[--C-:B--2---:R-:W-:Y:S01]  /*d2b0*/  @!P3 IMAD.X R25, R7, 0x1, R4.reuse, P5 ;  /* 0x000000010719b824 */ /* 0x104fe200028e0604 */
[----:B------:R-:W-:Y:S01]  /*d2c0*/  @!P2 IADD3 R12, P5, R8, R13, RZ ;  /* 0x0000000d080ca210 */ /* 0x000fe20007fbe0ff */
[----:B---3--:R-:W-:Y:S01]  /*d2d0*/  @!P3 IMAD.X R21, R9, 0x1, R4, P4 ;  /* 0x000000010915b824 */ /* 0x008fe200020e0604 */
[----:B------:R-:W-:Y:S02]  /*d2e0*/  @!P0 SHF.L.U32 R27, R223, 0x1, RZ ;  /* 0x00000001df1b8819 */ /* 0x000fe400000006ff */
        /* <DEDUP_REMOVED lines=8> */
[----:B------:R0:W5:Y:S04]  /*d370*/  @!P3 LD.E.64 R58, desc[UR60][R24.64] ;  /* 0x0000003c183ab980 */ /* 0x000168000c101b00 */
[----:B------:R0:W5:Y:S01]  /*d380*/  @!P3 LD.E.64 R60, desc[UR60][R20.64] ;  /* 0x0000003c143cb980 */ /* 0x000162000c101b00 */
[C---:B------:R-:W-:Y:S01]  /*d390*/  @!P1 SHF.L.U64.HI R28, R222.reuse, 0x1, R5 ;  /* 0x00000001de1c9819 */ /* 0x040fe20000010205 */
[----:B------:R-:W-:Y:S01]  /*d3a0*/  @!P1 IMAD.SHL.U32 R5, R222, 0x2, RZ ;  /* 0x00000002de059824 */ /* 0x000fe200078e00ff */
[----:B------:R-:W-:Y:S02]  /*d3b0*/  @!P2 SHF.L.U64.HI R26, R221, 0x1, R11 ;  /* 0x00000001dd1aa819 */ /* 0x000fe4000001020b */
[----:B------:R-:W-:-:S02]  /*d3c0*/  @!P0 SHF.L.U64.HI R34, R223, 0x1, R10 ;  /* 0x00000001df228819 */ /* 0x000fc4000001020a */
[-C--:B------:R-:W-:Y:S01]  /*d3d0*/  @!P1 IADD3 R10, P4, R6, R5.reuse, RZ ;  /* 0x00000005060a9210 */ /* 0x080fe20007f9e0ff */
[----:B------:R-:W-:Y:S01]  /*d3e0*/  @!P2 IMAD.X R15, R7, 0x1, R26, P6 ;  /* 0x00000001070fa824 */ /* 0x000fe200030e061a */
[----:B------:R-:W-:Y:S02]  /*d3f0*/  @!P1 IADD3 R4, P6, R8, R5, RZ ;  /* 0x0000000508049210 */ /* 0x000fe40007fde0ff */
[----:B------:R-:W-:Y:S01]  /*d400*/  @!P2 IADD3.X R13, R9, R26, RZ, P5, !PT ;  /* 0x0000001a090da210 */ /* 0x000fe20002ffe4ff */
[--C-:B------:R-:W-:Y:S01]  /*d410*/  @!P1 IMAD.X R11, R7, 0x1, R28.reuse, P4 ;  /* 0x00000001070b9824 */ /* 0x100fe200020e061c */
[-C--:B------:R-:W-:Y:S01]  /*d420*/  @!P0 IADD3 R6, P5, R6, R27.reuse, RZ ;  /* 0x0000001b06068210 */ /* 0x080fe20007fbe0ff */
[----:B------:R0:W5:Y:S01]  /*d430*/  @!P2 LD.E.64 R54, desc[UR60][R14.64] ;  /* 0x0000003c0e36a980 */ /* 0x000162000c101b00 */
[----:B------:R-:W-:Y:S01]  /*d440*/  @!P0 IADD3 R8, P4, R8, R27, RZ ;  /* 0x0000001b08088210 */ /* 0x000fe20007f9e0ff */
[----:B------:R-:W-:Y:S02]  /*d450*/  @!P1 IMAD.X R5, R9, 0x1, R28, P6 ;  /* 0x0000000109059824 */ /* 0x000fe400030e061c */
[----:B------:R-:W-:Y:S01]  /*d460*/  @!P0 IMAD.X R7, R7, 0x1, R34, P5 ;  /* 0x0000000107078824 */ /* 0x000fe200028e0622 */
[----:B------:R-:W-:Y:S01]  /*d470*/  @!P0 IADD3.X R9, R9, R34, RZ, P4, !PT ;  /* 0x0000002209098210 */ /* 0x000fe200027fe4ff */
[----:B------:R0:W5:Y:S04]  /*d480*/  @!P2 LD.E.64 R56, desc[UR60][R12.64] ;  /* 0x0000003c0c38a980 */ /* 0x000168000c101b00 */
[----:B------:R0:W5:Y:S04]  /*d490*/  @!P1 LD.E.64 R50, desc[UR60][R10.64] ;  /* 0x0000003c0a329980 */ /* 0x000168000c101b00 */
[----:B------:R0:W5:Y:S04]  /*d4a0*/  @!P1 LD.E.64 R52, desc[UR60][R4.64] ;  /* 0x0000003c04349980 */ /* 0x000168000c101b00 */
[----:B------:R0:W5:Y:S04]  /*d4b0*/  @!P0 LD.E.64 R46, desc[UR60][R6.64] ;  /* 0x0000003c062e8980 */ /* 0x000168000c101b00 */
[----:B------:R0:W5:Y:S02]  /*d4c0*/  @!P0 LD.E.64 R48, desc[UR60][R8.64] ;  /* 0x0000003c08308980 */ /* 0x000164000c101b00 */
.L_x_2796:
[----:B------:R-:W-:Y:S05]  /*d4d0*/  BSYNC B1 ;  /* 0x0000000000017941 */ /* 0x000fea0003800000 */
.L_x_2795:
[----:B0----5:R-:W-:Y:S01]  /*d4e0*/  IMAD.MOV.U32 R4, RZ, RZ, R46 ;  /* 0x000000ffff047224 */ /* 0x021fe200078e002e */
[----:B--2---:R-:W-:Y:S01]  /*d4f0*/  MOV R7, R51 ;  /* 0x0000003300077202 */ /* 0x004fe20000000f00 */
[----:B------:R-:W-:Y:S01]  /*d500*/  IMAD.MOV.U32 R5, RZ, RZ, R47 ;  /* 0x000000ffff057224 */ /* 0x000fe200078e002f */
[----:B------:R-:W-:Y:S01]  /*d510*/  UMOV UR4, 0xffffffff ;  /* 0xffffffff00047882 */ /* 0x000fe20000000000 */
[----:B------:R-:W-:Y:S01]  /*d520*/  IMAD.MOV.U32 R6, RZ, RZ, R50 ;  /* 0x000000ffff067224 */ /* 0x000fe200078e0032 */
[----:B------:R-:W-:Y:S02]  /*d530*/  PRMT R97, R7, 0x7610, R97 ;  /* 0x0000761007617816 */ /* 0x000fe40000000061 */
        /* <DEDUP_REMOVED lines=16> */
[----:B------:R-:W-:Y:S01]  /*d640*/  PRMT R98, R7, 0x7610, R98 ;  /* 0x0000761007627816 */ /* 0x000fe20000000062 */
[----:B------:R-:W-:Y:S01]  /*d650*/  IMAD.MOV.U32 R6, RZ, RZ, R60 ;  /* 0x000000ffff067224 */ /* 0x000fe200078e003c */
[----:B------:R-:W-:Y:S02]  /*d660*/  MOV R7, R61 ;  /* 0x0000003d00077202 */ /* 0x000fe40000000f00 */
[----:B------:R-:W-:Y:S02]  /*d670*/  PRMT R102, R4, 0x5410, R5 ;  /* 0x0000541004667816 */ /* 0x000fe40000000005 */
[----:B------:R-:W-:Y:S01]  /*d680*/  PRMT R104, R6, 0x5410, R7 ;  /* 0x0000541006687816 */ /* 0x000fe20000000007 */
[----:B------:R-:W-:Y:S06]  /*d690*/  BRA.DIV UR4, `(.L_x_2797) ;  /* 0x0000026604907947 */ /* 0x000fec000b800000 */
[----:B------:R0:W2:Y:S04]  /*d6a0*/  SHFL.IDX PT, R7, R33, 0x2, 0x181f ;  /* 0x00581f0021077f89 */ /* 0x0000a800000e0000 */
[----:B------:R0:W0:Y:S04]  /*d6b0*/  SHFL.IDX PT, R6, R32, 0x2, 0x181f ;  /* 0x00581f0020067f89 */ /* 0x00002800000e0000 */
[----:B---3--:R3:W0:Y:S04]  /*d6c0*/  SHFL.IDX PT, R9, R31, 0x2, 0x181f ;  /* 0x00581f001f097f89 */ /* 0x00862800000e0000 */
[----:B----4-:R3:W4:Y:S02]  /*d6d0*/  SHFL.IDX PT, R8, R30, 0x2, 0x181f ;  /* 0x00581f001e087f89 */ /* 0x01072400000e0000 */
.L_x_3119:
        /* <DEDUP_REMOVED lines=22> */
[C---:B------:R-:W-:Y:S01]  /*d840*/  @!P3 IMAD.SHL.U32 R21, R216.reuse, 0x2, RZ ;  /* 0x00000002d815b824 */ /* 0x040fe200078e00ff */
[----:B------:R-:W-:-:S03]  /*d850*/  @!P3 SHF.L.U64.HI R10, R216, 0x1, R217 ;  /* 0x00000001d80ab819 */ /* 0x000fc600000102d9 */
[----:B------:R-:W-:-:S04]  /*d860*/  @!P2 IMAD.SHL.U32 R12, R221, 0x2, RZ ;  /* 0x00000002dd0ca824 */ /* 0x000fc800078e00ff */
[----:B------:R-:W-:Y:S02]  /*d870*/  @!P1 SHF.L.U32 R4, R222, 0x1, RZ ;  /* 0x00000001de049819 */ /* 0x000fe400000006ff */
[-C--:B0-----:R-:W-:Y:S01]  /*d880*/  @!P3 IADD3 R24, P5, R6, R21.reuse, RZ ;  /* 0x000000150618b210 */ /* 0x081fe20007fbe0ff */
[----:B------:R-:W-:Y:S01]  /*d890*/  @!P0 IMAD.SHL.U32 R27, R223, 0x2, RZ ;  /* 0x00000002df1b8824 */ /* 0x000fe200078e00ff */
[----:B----4-:R-:W-:Y:S02]  /*d8a0*/  @!P3 IADD3 R20, P4, R8, R21, RZ ;  /* 0x000000150814b210 */ /* 0x010fe40007f9e0ff */
[-C--:B------:R-:W-:Y:S01]  /*d8b0*/  @!P2 IADD3 R14, P6, R6, R12.reuse, RZ ;  /* 0x0000000c060ea210 */ /* 0x080fe20007fde0ff */
[--C-:B--2---:R-:W-:Y:S01]  /*d8c0*/  @!P3 IMAD.X R25, R7, 0x1, R10.reuse, P5 ;  /* 0x000000010719b824 */ /* 0x104fe200028e060a */
[----:B------:R-:W-:Y:S01]  /*d8d0*/  @!P2 IADD3 R12, P5, R8, R12, RZ ;  /* 0x0000000c080ca210 */ /* 0x000fe20007fbe0ff */
[----:B------:R-:W-:Y:S01]  /*d8e0*/  @!P3 IMAD.X R21, R9, 0x1, R10, P4 ;  /* 0x000000010915b824 */ /* 0x000fe200020e060a */
[----:B------:R-:W-:-:S02]  /*d8f0*/  @!P1 IADD3 R10, P4, R6, R4, RZ ;  /* 0x00000004060a9210 */ /* 0x000fc40007f9e0ff */
[----:B------:R-:W-:Y:S02]  /*d900*/  CS2R R38, SRZ ;  /* 0x0000000000267805 */ /* 0x000fe4000001ff00 */
[----:B------:R-:W-:Y:S02]  /*d910*/  CS2R R40, SRZ ;  /* 0x0000000000287805 */ /* 0x000fe4000001ff00 */
[----:B------:R-:W-:Y:S02]  /*d920*/  CS2R R34, SRZ ;  /* 0x0000000000227805 */ /* 0x000fe4000001ff00 */
[----:B------:R-:W-:Y:S02]  /*d930*/  CS2R R36, SRZ ;  /* 0x0000000000247805 */ /* 0x000fe4000001ff00 */
[----:B------:R-:W-:Y:S01]  /*d940*/  CS2R R28, SRZ ;  /* 0x00000000001c7805 */ /* 0x000fe2000001ff00 */
[----:B------:R0:W5:Y:S04]  /*d950*/  @!P3 LD.E.64 R42, desc[UR60][R24.64] ;  /* 0x0000003c182ab980 */ /* 0x000168000c101b00 */
[----:B------:R0:W5:Y:S01]  /*d960*/  @!P3 LD.E.64 R44, desc[UR60][R20.64] ;  /* 0x0000003c142cb980 */ /* 0x000162000c101b00 */
[----:B---3--:R-:W-:-:S02]  /*d970*/  @!P2 SHF.L.U64.HI R11, R221, 0x1, R11 ;  /* 0x00000001dd0ba819 */ /* 0x008fc4000001020b */
[----:B------:R-:W-:Y:S02]  /*d980*/  @!P1 SHF.L.U64.HI R5, R222, 0x1, R5 ;  /* 0x00000001de059819 */ /* 0x000fe40000010205 */
[----:B------:R-:W-:Y:S02]  /*d990*/  @!P2 IADD3.X R15, R7, R11, RZ, P6, !PT ;  /* 0x0000000b070fa210 */ /* 0x000fe400037fe4ff */
[----:B------:R-:W-:Y:S01]  /*d9a0*/  @!P0 SHF.L.U64.HI R26, R223, 0x1, R13 ;  /* 0x00000001df1a8819 */ /* 0x000fe2000001020d */
[----:B------:R-:W-:Y:S01]  /*d9b0*/  @!P2 IMAD.X R13, R9, 0x1, R11, P5 ;  /* 0x00000001090da824 */ /* 0x000fe200028e060b */
[C---:B------:R-:W-:Y:S01]  /*d9c0*/  @!P1 IADD3 R4, P6, R8.reuse, R4, RZ ;  /* 0x0000000408049210 */ /* 0x040fe20007fde0ff */
[--C-:B------:R-:W-:Y:S01]  /*d9d0*/  @!P1 IMAD.X R11, R7, 0x1, R5.reuse, P4 ;  /* 0x00000001070b9824 */ /* 0x100fe200020e0605 */
[-C--:B------:R-:W-:Y:S01]  /*d9e0*/  @!P0 IADD3 R8, P4, R8, R27.reuse, RZ ;  /* 0x0000001b08088210 */ /* 0x080fe20007f9e0ff */
[----:B------:R0:W5:Y:S01]  /*d9f0*/  @!P2 LD.E.64 R38, desc[UR60][R14.64] ;  /* 0x0000003c0e26a980 */ /* 0x000162000c101b00 */
[----:B------:R-:W-:Y:S01]  /*da00*/  @!P0 IADD3 R6, P5, R6, R27, RZ ;  /* 0x0000001b06068210 */ /* 0x000fe20007fbe0ff */
[----:B------:R-:W-:-:S02]  /*da10*/  @!P1 IMAD.X R5, R9, 0x1, R5, P6 ;  /* 0x0000000109059824 */ /* 0x000fc400030e0605 */
[----:B------:R-:W-:Y:S01]  /*da20*/  @!P0 IMAD.X R9, R9, 0x1, R26, P4 ;  /* 0x0000000109098824 */ /* 0x000fe200020e061a */
[----:B------:R-:W-:Y:S02]  /*da30*/  @!P0 IADD3.X R7, R7, R26, RZ, P5, !PT ;  /* 0x0000001a07078210 */ /* 0x000fe40002ffe4ff */
[----:B------:R-:W-:Y:S01]  /*da40*/  CS2R R26, SRZ ;  /* 0x00000000001a7805 */ /* 0x000fe2000001ff00 */
[----:B------:R0:W5:Y:S04]  /*da50*/  @!P2 LD.E.64 R40, desc[UR60][R12.64] ;  /* 0x0000003c0c28a980 */ /* 0x000168000c101b00 */
[----:B------:R0:W5:Y:S04]  /*da60*/  @!P1 LD.E.64 R34, desc[UR60][R10.64] ;  /* 0x0000003c0a229980 */ /* 0x000168000c101b00 */
[----:B------:R0:W5:Y:S04]  /*da70*/  @!P1 LD.E.64 R36, desc[UR60][R4.64] ;  /* 0x0000003c04249980 */ /* 0x000168000c101b00 */
[----:B------:R0:W5:Y:S04]  /*da80*/  @!P0 LD.E.64 R28, desc[UR60][R6.64] ;  /* 0x0000003c061c8980 */ /* 0x000168000c101b00 */
[----:B------:R0:W5:Y:S02]  /*da90*/  @!P0 LD.E.64 R26, desc[UR60][R8.64] ;  /* 0x0000003c081a8980 */ /* 0x000164000c101b00 */
.L_x_2799:
[----:B------:R-:W-:Y:S05]  /*daa0*/  BSYNC B1 ;  /* 0x0000000000017941 */ /* 0x000fea0003800000 */
.L_x_2798:
[----:B0----5:R-:W-:Y:S01]  /*dab0*/  IMAD.MOV.U32 R4, RZ, RZ, R35 ;  /* 0x000000ffff047224 */ /* 0x021fe200078e0023 */
[----:B------:R-:W-:Y:S01]  /*dac0*/  MOV R5, R34 ;  /* 0x0000002200057202 */ /* 0x000fe20000000f00 */
[----:B--2---:R-:W-:Y:S01]  /*dad0*/  IMAD.MOV.U32 R7, RZ, RZ, R28 ;  /* 0x000000ffff077224 */ /* 0x004fe200078e001c */
[----:B------:R-:W-:Y:S01]  /*dae0*/  UMOV UR4, 0xffffffff ;  /* 0xffffffff00047882 */ /* 0x000fe20000000000 */
        /* <DEDUP_REMOVED lines=21> */
[----:B------:R-:W-:Y:S02]  /*dc40*/  PRMT R100, R4, 0x7610, R100 ;  /* 0x0000761004647816 */ /* 0x000fe40000000064 */
[----:B------:R-:W-:Y:S02]  /*dc50*/  CS2R R4, SRZ ;  /* 0x0000000000047805 */ /* 0x000fe4000001ff00 */
[----:B------:R-:W-:Y:S01]  /*dc60*/  PRMT R94, R7, 0x5410, R6 ;  /* 0x00005410075e7816 */ /* 0x000fe20000000006 */
[----:B------:R-:W-:Y:S06]  /*dc70*/  BRA.DIV UR4, `(.L_x_2800) ;  /* 0x00000262048c7947 */ /* 0x000fec000b800000 */
[----:B------:R0:W2:Y:S04]  /*dc80*/  SHFL.IDX PT, R78, R33, 0x3, 0x181f ;  /* 0x00781f00214e7f89 */ /* 0x0000a800000e0000 */
[----:B------:R0:W0:Y:S04]  /*dc90*/  SHFL.IDX PT, R80, R32, 0x3, 0x181f ;  /* 0x00781f0020507f89 */ /* 0x00002800000e0000 */
[----:B------:R0:W0:Y:S04]  /*dca0*/  SHFL.IDX PT, R79, R31, 0x3, 0x181f ;  /* 0x00781f001f4f7f89 */ /* 0x00002800000e0000 */
[----:B------:R0:W0:Y:S02]  /*dcb0*/  SHFL.IDX PT, R12, R30, 0x3, 0x181f ;  /* 0x00781f001e0c7f89 */ /* 0x00002400000e0000 */
.L_x_3125:
[----:B------:R-:W-:Y:S01]  /*dcc0*/  VIADD R0, R0, 0x60 ;  /* 0x0000006000007836 */ /* 0x000fe20000000000 */
[----:B------:R-:W-:Y:S01]  /*dcd0*/  BSSY B1, `(.L_x_2801) ;  /* 0x000003a000017945 */ /* 0x000fe20003800000 */
[----:B------:R-:W-:Y:S02]  /*dce0*/  CS2R R6, SRZ ;  /* 0x0000000000067805 */ /* 0x000fe4000001ff00 */
[----:B------:R-:W-:Y:S02]  /*dcf0*/  CS2R R20, SRZ ;  /* 0x0000000000147805 */ /* 0x000fe4000001ff00 */
[----:B01-3--:R-:W-:Y:S02]  /*dd00*/  CS2R R30, SRZ ;  /* 0x00000000001e7805 */ /* 0x00bfe4000001ff00 */
[----:B------:R-:W-:Y:S02]  /*dd10*/  ISETP.GE.AND P0, PT, R0, R3, PT ;  /* 0x000000030000720c */ /* 0x000fe40003f06270 */
[----:B----4-:R-:W-:-:S02]  /*dd20*/  CS2R R8, SRZ ;  /* 0x0000000000087805 */ /* 0x010fc4000001ff00 */
[----:B------:R-:W-:Y:S02]  /*dd30*/  CS2R R10, SRZ ;  /* 0x00000000000a7805 */ /* 0x000fe4000001ff00 */
[----:B------:R-:W-:Y:S02]  /*dd40*/  CS2R R24, SRZ ;  /* 0x0000000000187805 */ /* 0x000fe4000001ff00 */
[----:B------:R-:W-:-:S05]  /*dd50*/  CS2R R32, SRZ ;  /* 0x0000000000207805 */ /* 0x000fca000001ff00 */
[----:B------:R-:W-:Y:S05]  /*dd60*/  @P0 BRA `(.L_x_2802) ;  /* 0x0000000000c00947 */ /* 0x000fea0003800000 */
[----:B------:R-:W3:Y:S01]  /*dd70*/  LDL R15, [R1+0x134] ;  /* 0x00013400010f7983 */ /* 0x000ee20000100800 */
[----:B------:R-:W-:-:S03]  /*dd80*/  ULDC UR4, c[0x0][0x3f4] ;  /* 0x0000fd0000047ab9 */ /* 0x000fc60000000800 */
[----:B------:R-:W4:Y:S04]  /*dd90*/  LDL R13, [R1+0x130] ;  /* 0x00013000010d7983 */ /* 0x000f280000100800 */
[----:B------:R-:W4:Y:S01]  /*dda0*/  LDL R14, [R1+0x12c] ;  /* 0x00012c00010e7983 */ /* 0x000f220000100800 */
[----:B------:R-:W-:Y:S02]  /*ddb0*/  ISETP.GE.AND P2, PT, R216, UR4, PT ;  /* 0x00000004d8007c0c */ /* 0x000fe4000bf46270 */
[----:B------:R-:W-:Y:S02]  /*ddc0*/  CS2R R30, SRZ ;  /* 0x00000000001e7805 */ /* 0x000fe4000001ff00 */
[----:B------:R-:W-:Y:S02]  /*ddd0*/  ISETP.GE.AND P3, PT, R221, UR4, PT ;  /* 0x00000004dd007c0c */ /* 0x000fe4000bf66270 */
[----:B------:R-:W-:-:S07]  /*dde0*/  CS2R R32, SRZ ;  /* 0x0000000000207805 */ /* 0x000fce000001ff00 */
[C---:B------:R-:W-:Y:S01]  /*ddf0*/  @!P2 IMAD.SHL.U32 R4, R216.reuse, 0x2, RZ ;  /* 0x00000002d804a824 */ /* 0x040fe200078e00ff */
[----:B------:R-:W-:-:S03]  /*de00*/  @!P2 SHF.L.U64.HI R5, R216, 0x1, R217 ;  /* 0x00000001d805a819 */ /* 0x000fc600000102d9 */
[----:B------:R-:W-:Y:S01]  /*de10*/  @!P3 IMAD.SHL.U32 R0, R221, 0x2, RZ ;  /* 0x00000002dd00b824 */ /* 0x000fe200078e00ff */
[-C--:B------:R-:W-:Y:S02]  /*de20*/  @!P2 IADD3 R6, P0, R80, R4.reuse, RZ ;  /* 0x000000045006a210 */ /* 0x080fe40007f1e0ff */
[----:B------:R-:W-:Y:S02]  /*de30*/  @!P2 IADD3 R4, P1, R12, R4, RZ ;  /* 0x000000040c04a210 */ /* 0x000fe40007f3e0ff */
[----:B--2---:R-:W-:-:S03]  /*de40*/  @!P2 IADD3.X R7, R78, R5, RZ, P0, !PT ;  /* 0x000000054e07a210 */ /* 0x004fc600007fe4ff */
[----:B------:R-:W-:Y:S01]  /*de50*/  @!P2 IMAD.X R5, R79, 0x1, R5, P1 ;  /* 0x000000014f05a824 */ /* 0x000fe200008e0605 */
[----:B------:R-:W-:Y:S01]  /*de60*/  ISETP.GE.AND P1, PT, R222, UR4, PT ;  /* 0x00000004de007c0c */ /* 0x000fe2000bf26270 */
[----:B------:R0:W5:Y:S04]  /*de70*/  @!P2 LD.E.64 R30, desc[UR60][R6.64] ;  /* 0x0000003c061ea980 */ /* 0x000168000c101b00 */
[----:B------:R1:W5:Y:S01]  /*de80*/  @!P2 LD.E.64 R32, desc[UR60][R4.64] ;  /* 0x0000003c0420a980 */ /* 0x000362000c101b00 */
[----:B0-----:R-:W-:Y:S02]  /*de90*/  @!P3 IADD3 R6, P0, R80, R0, RZ ;  /* 0x000000005006b210 */ /* 0x001fe40007f1e0ff */
[----:B------:R-:W-:Y:S02]  /*dea0*/  CS2R R24, SRZ ;  /* 0x0000000000187805 */ /* 0x000fe4000001ff00 */
[----:B------:R-:W-:-:S02]  /*deb0*/  CS2R R20, SRZ ;  /* 0x0000000000147805 */ /* 0x000fc4000001ff00 */
[----:B------:R-:W-:Y:S02]  /*dec0*/  ISETP.GE.AND P2, PT, R223, UR4, PT ;  /* 0x00000004df007c0c */ /* 0x000fe4000bf46270 */
[----:B------:R-:W-:Y:S02]  /*ded0*/  CS2R R10, SRZ ;  /* 0x00000000000a7805 */ /* 0x000fe4000001ff00 */
[----:B---3--:R-:W-:-:S05]  /*dee0*/  @!P3 SHF.L.U64.HI R8, R221, 0x1, R15 ;  /* 0x00000001dd08b819 */ /* 0x008fca000001020f */
[----:B------:R-:W-:Y:S01]  /*def0*/  @!P3 IMAD.X R7, R78, 0x1, R8, P0 ;  /* 0x000000014e07b824 */ /* 0x000fe200000e0608 */
[----:B-1----:R-:W-:-:S04]  /*df00*/  @!P3 IADD3 R4, P0, R12, R0, RZ ;  /* 0x000000000c04b210 */ /* 0x002fc80007f1e0ff */
[----:B------:R-:W-:Y:S01]  /*df10*/  @!P3 IADD3.X R5, R79, R8, RZ, P0, !PT ;  /* 0x000000084f05b210 */ /* 0x000fe200007fe4ff */
[C---:B------:R-:W-:Y:S01]  /*df20*/  @!P1 IMAD.SHL.U32 R8, R222.reuse, 0x2, RZ ;  /* 0x00000002de089824 */ /* 0x040fe200078e00ff */
[----:B----4-:R-:W-:Y:S01]  /*df30*/  @!P1 SHF.L.U64.HI R0, R222, 0x1, R13 ;  /* 0x00000001de009819 */ /* 0x010fe2000001020d */
[----:B------:R0:W5:Y:S04]  /*df40*/  @!P3 LD.E.64 R20, desc[UR60][R6.64] ;  /* 0x0000003c0614b980 */ /* 0x000168000c101b00 */
[----:B------:R1:W5:Y:S01]  /*df50*/  @!P3 LD.E.64 R24, desc[UR60][R4.64] ;  /* 0x0000003c0418b980 */ /* 0x000362000c101b00 */
[----:B0-----:R-:W-:Y:S02]  /*df60*/  CS2R R6, SRZ ;  /* 0x0000000000067805 */ /* 0x001fe4000001ff00 */
[----:B-1----:R-:W-:-:S05]  /*df70*/  @!P1 IADD3 R4, P0, R80, R8, RZ ;  /* 0x0000000850049210 */ /* 0x002fca0007f1e0ff */
[----:B------:R-:W-:Y:S01]  /*df80*/  @!P1 IMAD.X R5, R78, 0x1, R0, P0 ;  /* 0x000000014e059824 */ /* 0x000fe200000e0600 */
[----:B------:R-:W-:-:S04]  /*df90*/  @!P2 SHF.L.U32 R13, R223, 0x1, RZ ;  /* 0x00000001df0da819 */ /* 0x000fc800000006ff */
[----:B------:R0:W5:Y:S02]  /*dfa0*/  @!P1 LD.E.64 R6, desc[UR60][R4.64] ;  /* 0x0000003c04069980 */ /* 0x000164000c101b00 */
[----:B0-----:R-:W-:-:S05]  /*dfb0*/  @!P1 IADD3 R4, P0, R12, R8, RZ ;  /* 0x000000080c049210 */ /* 0x001fca0007f1e0ff */
[----:B------:R-:W-:Y:S01]  /*dfc0*/  @!P1 IMAD.X R5, R79, 0x1, R0, P0 ;  /* 0x000000014f059824 */ /* 0x000fe200000e0600 */
[-C--:B------:R-:W-:Y:S02]  /*dfd0*/  @!P2 IADD3 R8, P0, R80, R13.reuse, RZ ;  /* 0x0000000d5008a210 */ /* 0x080fe40007f1e0ff */
[----:B------:R-:W-:Y:S02]  /*dfe0*/  @!P2 SHF.L.U64.HI R0, R223, 0x1, R14 ;  /* 0x00000001df00a819 */ /* 0x000fe4000001020e */
[----:B------:R0:W5:Y:S01]  /*dff0*/  @!P1 LD.E.64 R10, desc[UR60][R4.64] ;  /* 0x0000003c040a9980 */ /* 0x000162000c101b00 */
[----:B------:R-:W-:Y:S02]  /*e000*/  @!P2 IADD3 R12, P1, R12, R13, RZ ;  /* 0x0000000d0c0ca210 */ /* 0x000fe40007f3e0ff */
[--C-:B------:R-:W-:Y:S01]  /*e010*/  @!P2 IMAD.X R9, R78, 0x1, R0.reuse, P0 ;  /* 0x000000014e09a824 */ /* 0x100fe200000e0600 */
[----:B0-----:R-:W-:Y:S02]  /*e020*/  CS2R R4, SRZ ;  /* 0x0000000000047805 */ /* 0x001fe4000001ff00 */
[----:B------:R-:W-:-:S04]  /*e030*/  @!P2 IMAD.X R13, R79, 0x1, R0, P1 ;  /* 0x000000014f0da824 */ /* 0x000fc800008e0600 */
[----:B------:R0:W5:Y:S02]  /*e040*/  @!P2 LD.E.64 R4, desc[UR60][R8.64] ;  /* 0x0000003c0804a980 */ /* 0x000164000c101b00 */
[----:B0-----:R-:W-:-:S06]  /*e050*/  CS2R R8, SRZ ;  /* 0x0000000000087805 */ /* 0x001fcc000001ff00 */
[----:B------:R0:W5:Y:S02]  /*e060*/  @!P2 LD.E.64 R8, desc[UR60][R12.64] ;  /* 0x0000003c0c08a980 */ /* 0x000164000c101b00 */
.L_x_2802:
[----:B------:R-:W-:Y:S05]  /*e070*/  BSYNC B1 ;  /* 0x0000000000017941 */ /* 0x000fea0003800000 */
.L_x_2801:
[----:B0-----:R-:W3:Y:S01]  /*e080*/  LDL R12, [R1+0xa0] ;  /* 0x0000a000010c7983 */ /* 0x001ee20000100800 */
[----:B------:R-:W-:Y:S01]  /*e090*/  BSSY B1, `(.L_x_2803) ;  /* 0x0000007000017945 */ /* 0x000fe20003800000 */
[----:B---3--:R-:W-:-:S04]  /*e0a0*/  LEA.HI R0, R12, R12, RZ, 0x1 ;  /* 0x0000000c0c007211 */ /* 0x008fc800078f08ff */
[----:B------:R-:W-:-:S05]  /*e0b0*/  LOP3.LUT R0, R0, 0xfffffffe, RZ, 0xc0, !PT ;  /* 0xfffffffe00007812 */ /* 0x000fca00078ec0ff */
[----:B------:R-:W-:-:S05]  /*e0c0*/  IMAD.IADD R0, R12, 0x1, -R0 ;  /* 0x000000010c007824 */ /* 0x000fca00078e0a00 */
[----:B------:R-:W-:-:S04]  /*e0d0*/  SHF.L.U32 R0, R0, 0x1f, RZ ;  /* 0x0000001f00007819 */ /* 0x000fc800000006ff */
[----:B------:R-:W0:Y:S02]  /*e0e0*/  SYNCS.PHASECHK.TRANS64.TRYWAIT P0, [R23+URZ+0x38800], R0 ;  /* 0x03880000170075a7 */ /* 0x000e24000800017f */
[----:B0-----:R-:W-:Y:S05]  /*e0f0*/  @!P0 BRA `(.L_x_2804) ;  /* 0x0000025c00e08947 */ /* 0x001fea0003800000 */
.L_x_3126:
[----:B------:R-:W-:Y:S05]  /*e100*/  BSYNC B1 ;  /* 0x0000000000017941 */ /* 0x000fea0003800000 */
.L_x_2803:
[----:B------:R-:W3:Y:S01]  /*e110*/  LDL R13, [R1+0x74] ;  /* 0x00007400010d7983 */ /* 0x000ee20000100800 */
[----:B0----5:R-:W-:Y:S01]  /*e120*/  IMAD.MOV.U32 R0, RZ, RZ, R5 ;  /* 0x000000ffff007224 */ /* 0x021fe200078e0005 */
[----:B------:R-:W-:Y:S01]  /*e130*/  MOV R12, R4 ;  /* 0x00000004000c7202 */ /* 0x000fe20000000f00 */
[----:B------:R-:W-:Y:S03]  /*e140*/  BSSY B1, `(.L_x_2805) ;  /* 0x00000d3000017945 */ /* 0x000fe60003800000 */
[----:B--2---:R-:W-:Y:S01]  /*e150*/  PRMT R78, R12, 0x5410, R0 ;  /* 0x000054100c4e7816 */ /* 0x004fe20000000000 */
        /* <DEDUP_REMOVED lines=14> */
[----:B------:R-:W-:Y:S02]  /*e240*/  PRMT R80, R0, 0x5410, R12 ;  /* 0x0000541000507816 */ /* 0x000fe4000000000c */
[----:B------:R-:W-:Y:S02]  /*e250*/  MOV R12, R24 ;  /* 0x00000018000c7202 */ /* 0x000fe40000000f00 */
[----:B---3--:R-:W-:Y:S01]  /*e260*/  VIADDMNMX R0, R3, -R13, 0x80, PT ;  /* 0x0000008003007446 */ /* 0x008fe2000380090d */
        /* <DEDUP_REMOVED lines=15> */
[--C-:B------:R-:W-:Y:S02]  /*e360*/  SHF.R.U64 R74, R76, 0x10, R77.reuse ;  /* 0x000000104c4a7819 */ /* 0x100fe4000000124d */
[----:B------:R-:W-:Y:S01]  /*e370*/  SHF.R.U32.HI R76, RZ, 0x10, R77 ;  /* 0x00000010ff4c7819 */ /* 0x000fe2000001164d */
[----:B------:R-:W-:Y:S01]  /*e380*/  HADD2.F32 R3, -RZ, R3.H0_H0 ;  /* 0x20000003ff037230 */ /* 0x000fe20000004100 */
[----:B------:R-:W-:Y:S01]  /*e390*/  SHF.R.U32.HI R75, RZ, 0x10, R75 ;  /* 0x00000010ff4b7819 */ /* 0x000fe2000001164b */
[----:B------:R-:W-:Y:S02]  /*e3a0*/  HADD2.F32 R74, -RZ, R74.H0_H0 ;  /* 0x2000004aff4a7230 */ /* 0x000fe40000004100 */
[----:B------:R-:W-:-:S02]  /*e3b0*/  HADD2.F32 R76, -RZ, R76.H0_H0 ;  /* 0x2000004cff4c7230 */ /* 0x000fc40000004100 */
[----:B------:R-:W-:Y:S02]  /*e3c0*/  HADD2.F32 R75, -RZ, R75.H0_H0 ;  /* 0x2000004bff4b7230 */ /* 0x000fe40000004100 */
[--C-:B0-----:R-:W-:Y:S02]  /*e3d0*/  HADD2.F32 R77, -RZ, R15.reuse.H1_H1 ;  /* 0x3000000fff4d7230 */ /* 0x101fe40000004100 */
[----:B------:R-:W-:-:S03]  /*e3e0*/  HADD2.F32 R15, -RZ, R15.H0_H0 ;  /* 0x2000000fff0f7230 */ /* 0x000fc60000004100 */
[----:B------:R-:W-:-:S04]  /*e3f0*/  FMUL.FTZ R87, R77, R76 ;  /* 0x0000004c4d577220 */ /* 0x000fc80000410000 */
[-C--:B------:R-:W-:Y:S01]  /*e400*/  FFMA.FTZ R87, R15, R75.reuse, -R87 ;  /* 0x0000004b0f577223 */ /* 0x080fe20000010857 */
[----:B------:R-:W-:Y:S01]  /*e410*/  FMUL.FTZ R75, R77, R75 ;  /* 0x0000004b4d4b7220 */ /* 0x000fe20000410000 */
[----:B------:R-:W-:-:S03]  /*e420*/  HADD2.F32 R77, -RZ, R12.H1_H1 ;  /* 0x3000000cff4d7230 */ /* 0x000fc60000004100 */
[----:B------:R-:W-:Y:S01]  /*e430*/  FFMA.FTZ R15, R15, R76, R75 ;  /* 0x0000004c0f0f7223 */ /* 0x000fe2000001004b */
[----:B------:R-:W-:Y:S02]  /*e440*/  HADD2.F32 R76, -RZ, R112.H0_H0 ;  /* 0x20000070ff4c7230 */ /* 0x000fe40000004100 */
[----:B------:R-:W-:Y:S02]  /*e450*/  HADD2.F32 R75, -RZ, R88.H1_H1 ;  /* 0x30000058ff4b7230 */ /* 0x000fe40000004100 */
[----:B------:R-:W-:Y:S01]  /*e460*/  F2FP.F16.F32.PACK_AB R15, R15, R87 ;  /* 0x000000570f0f723e */ /* 0x000fe200000000ff */
[----:B------:R-:W-:Y:S02]  /*e470*/  HADD2.F32 R87, -RZ, R12.H0_H0 ;  /* 0x2000000cff577230 */ /* 0x000fe40000004100 */
[----:B------:R-:W-:-:S04]  /*e480*/  FMUL.FTZ R12, R77, R76 ;  /* 0x0000004c4d0c7220 */ /* 0x000fc80000410000 */
[-C--:B------:R-:W-:Y:S01]  /*e490*/  FFMA.FTZ R12, R87, R75.reuse, -R12 ;  /* 0x0000004b570c7223 */ /* 0x080fe2000001080c */
[----:B------:R-:W-:Y:S01]  /*e4a0*/  FMUL.FTZ R75, R77, R75 ;  /* 0x0000004b4d4b7220 */ /* 0x000fe20000410000 */
[----:B------:R-:W-:-:S03]  /*e4b0*/  HADD2.F32 R77, -RZ, R14.H1_H1 ;  /* 0x3000000eff4d7230 */ /* 0x000fc60000004100 */
[----:B------:R-:W-:Y:S01]  /*e4c0*/  FFMA.FTZ R75, R87, R76, R75 ;  /* 0x0000004c574b7223 */ /* 0x000fe2000001004b */
[----:B------:R-:W-:Y:S02]  /*e4d0*/  HADD2.F32 R76, -RZ, R112.H1_H1 ;  /* 0x30000070ff4c7230 */ /* 0x000fe40000004100 */
[----:B------:R-:W-:Y:S02]  /*e4e0*/  HADD2.F32 R87, -RZ, R88.H0_H0 ;  /* 0x20000058ff577230 */ /* 0x000fe40000004100 */
[----:B------:R-:W-:Y:S02]  /*e4f0*/  HADD2.F32 R88, -RZ, R14.H0_H0 ;  /* 0x2000000eff587230 */ /* 0x000fe40000004100 */
[----:B------:R-:W-:Y:S01]  /*e500*/  FMUL.FTZ R14, R77, R76 ;  /* 0x0000004c4d0e7220 */ /* 0x000fe20000410000 */
[----:B------:R-:W-:Y:S01]  /*e510*/  F2FP.F16.F32.PACK_AB R12, R75, R12 ;  /* 0x0000000c4b0c723e */ /* 0x000fe200000000ff */
[-C--:B------:R-:W-:Y:S02]  /*e520*/  FMUL.FTZ R77, R77, R87.reuse ;  /* 0x000000574d4d7220 */ /* 0x080fe40000410000 */
[----:B------:R-:W-:Y:S01]  /*e530*/  FFMA.FTZ R14, R88, R87, -R14 ;  /* 0x00000057580e7223 */ /* 0x000fe2000001080e */
[----:B------:R-:W-:-:S02]  /*e540*/  HADD2.F32 R87, -RZ, R13.H0_H0 ;  /* 0x2000000dff577230 */ /* 0x000fc40000004100 */
[----:B------:R-:W-:Y:S01]  /*e550*/  FFMA.FTZ R76, R88, R76, R77 ;  /* 0x0000004c584c7223 */ /* 0x000fe2000001004d */
[----:B------:R-:W-:-:S04]  /*e560*/  HADD2.F32 R77, -RZ, R13.H1_H1 ;  /* 0x3000000dff4d7230 */ /* 0x000fc80000004100 */
[----:B------:R-:W-:Y:S01]  /*e570*/  F2FP.F16.F32.PACK_AB R14, R76, R14 ;  /* 0x0000000e4c0e723e */ /* 0x000fe200000000ff */
[----:B------:R-:W-:-:S04]  /*e580*/  FMUL.FTZ R13, R77, R74 ;  /* 0x0000004a4d0d7220 */ /* 0x000fc80000410000 */
[-C--:B------:R-:W-:Y:S01]  /*e590*/  FFMA.FTZ R13, R87, R3.reuse, -R13 ;  /* 0x00000003570d7223 */ /* 0x080fe2000001080d */
[----:B------:R-:W-:-:S04]  /*e5a0*/  FMUL.FTZ R3, R77, R3 ;  /* 0x000000034d037220 */ /* 0x000fc80000410000 */
[----:B------:R-:W-:-:S05]  /*e5b0*/  FFMA.FTZ R3, R87, R74, R3 ;  /* 0x0000004a57037223 */ /* 0x000fca0000010003 */
[----:B------:R-:W-:-:S05]  /*e5c0*/  F2FP.F16.F32.PACK_AB R13, R3, R13 ;  /* 0x0000000d030d723e */ /* 0x000fca00000000ff */
[----:B------:R0:W-:Y:S02]  /*e5d0*/  STS.128 [R113], R12 ;  /* 0x0000000c71007388 */ /* 0x0001e40000000c00 */
.L_x_2808:
[----:B------:R-:W-:Y:S05]  /*e5e0*/  BSYNC B2 ;  /* 0x0000000000027941 */ /* 0x000fea0003800000 */
.L_x_2807:
[----:B------:R-:W-:Y:S01]  /*e5f0*/  ISETP.GE.AND P0, PT, R221, R107, PT ;  /* 0x0000006bdd00720c */ /* 0x000fe20003f06270 */
[----:B------:R-:W-:-:S12]  /*e600*/  BSSY B2, `(.L_x_2809) ;  /* 0x000002c000027945 */ /* 0x000fd80003800000 */
        /* <DEDUP_REMOVED lines=19> */
[--C-:B------:R-:W-:Y:S02]  /*e740*/  HADD2.F32 R76, -RZ, R12.reuse.H1_H1 ;  /* 0x3000000cff4c7230 */ /* 0x100fe40000004100 */
        /* <DEDUP_REMOVED lines=23> */
.L_x_2810:
[----:B------:R-:W-:Y:S05]  /*e8c0*/  BSYNC B2 ;  /* 0x0000000000027941 */ /* 0x000fea0003800000 */
.L_x_2809:
[-C--:B------:R-:W-:Y:S01]  /*e8d0*/  ISETP.GE.AND P0, PT, R222, R107.reuse, PT ;  /* 0x0000006bde00720c */ /* 0x080fe20003f06270 */
[----:B------:R-:W-:Y:S01]  /*e8e0*/  BSSY B2, `(.L_x_2811) ;  /* 0x000002d000027945 */ /* 0x000fe20003800000 */
[----:B------:R-:W-:-:S11]  /*e8f0*/  ISETP.GE.AND P1, PT, R223, R107, PT ;  /* 0x0000006bdf00720c */ /* 0x000fd60003f26270 */
[----:B------:R-:W-:Y:S05]  /*e900*/  @P0 BRA `(.L_x_2812) ;  /* 0x0000000000a80947 */ /* 0x000fea0003800000 */
[----:B01---5:R-:W0:Y:S01]  /*e910*/  LDS.128 R12, [R113+0x8000] ;  /* 0x00800000710c7984 */ /* 0x023e220000000c00 */
        /* <DEDUP_REMOVED lines=41> */
.L_x_2812:
[----:B------:R-:W-:Y:S05]  /*ebb0*/  BSYNC B2 ;  /* 0x0000000000027941 */ /* 0x000fea0003800000 */
.L_x_2811:
[----:B------:R-:W-:Y:S05]  /*ebc0*/  @P1 BRA `(.L_x_2806) ;  /* 0x0000000000a81947 */ /* 0x000fea0003800000 */
[----:B012--5:R-:W0:Y:S01]  /*ebd0*/  LDS.128 R12, [R113+0xc000] ;  /* 0x00c00000710c7984 */ /* 0x027e220000000c00 */
        /* <DEDUP_REMOVED lines=28> */
[----:B------:R-:W-:Y:S02]  /*eda0*/  HADD2.F32 R14, -RZ, R14.H0_H0 ;  /* 0x2000000eff0e7230 */ /* 0x000fe40000004100 */
[----:B------:R-:W-:Y:S01]  /*edb0*/  FMUL.FTZ R68, R66, R65 ;  /* 0x0000004142447220 */ /* 0x000fe20000410000 */
[----:B------:R-:W-:Y:S01]  /*edc0*/  F2FP.F16.F32.PACK_AB R12, R12, R63 ;  /* 0x0000003f0c0c723e */ /* 0x000fe200000000ff */
[----:B------:R-:W-:-:S02]  /*edd0*/  FMUL.FTZ R66, R66, R67 ;  /* 0x0000004342427220 */ /* 0x000fc40000410000 */
[----:B------:R-:W-:Y:S01]  /*ede0*/  FFMA.FTZ R68, R14, R67, -R68 ;  /* 0x000000430e447223 */ /* 0x000fe20000010844 */
[C---:B------:R-:W-:Y:S01]  /*edf0*/  FMUL.FTZ R67, R64.reuse, R69 ;  /* 0x0000004540437220 */ /* 0x040fe20000410000 */
[-C--:B------:R-:W-:Y:S01]  /*ee00*/  FMUL.FTZ R64, R64, R62.reuse ;  /* 0x0000003e40407220 */ /* 0x080fe20000410000 */
[----:B------:R-:W-:Y:S02]  /*ee10*/  FFMA.FTZ R14, R14, R65, R66 ;  /* 0x000000410e0e7223 */ /* 0x000fe40000010042 */
[C---:B------:R-:W-:Y:S01]  /*ee20*/  FFMA.FTZ R67, R13.reuse, R62, -R67 ;  /* 0x0000003e0d437223 */ /* 0x040fe20000010843 */
[----:B------:R-:W-:Y:S02]  /*ee30*/  FFMA.FTZ R13, R13, R69, R64 ;  /* 0x000000450d0d7223 */ /* 0x000fe40000010040 */
[----:B------:R-:W-:-:S03]  /*ee40*/  F2FP.F16.F32.PACK_AB R14, R14, R68 ;  /* 0x000000440e0e723e */ /* 0x000fc600000000ff */
[----:B------:R-:W-:-:S05]  /*ee50*/  F2FP.F16.F32.PACK_AB R13, R13, R67 ;  /* 0x000000430d0d723e */ /* 0x000fca00000000ff */
[----:B------:R3:W-:Y:S02]  /*ee60*/  STS.128 [R113+0xc000], R12 ;  /* 0x00c0000c71007388 */ /* 0x0007e40000000c00 */
.L_x_2806:
[----:B------:R-:W-:Y:S05]  /*ee70*/  BSYNC B1 ;  /* 0x0000000000017941 */ /* 0x000fea0003800000 */
.L_x_2805:
[----:B------:R-:W-:Y:S01]  /*ee80*/  IADD3 R3, R225, 0x20, RZ ;  /* 0x00000020e1037810 */ /* 0x000fe20007ffe0ff */
[----:B------:R-:W-:Y:S03]  /*ee90*/  BSSY B1, `(.L_x_2813) ;  /* 0x00000bb000017945 */ /* 0x000fe60003800000 */
[----:B------:R-:W-:-:S13]  /*eea0*/  ISETP.GE.AND P0, PT, R3, R0, PT ;  /* 0x000000000300720c */ /* 0x000fda0003f06270 */
[----:B------:R-:W-:Y:S05]  /*eeb0*/  @P0 BRA `(.L_x_2814) ;  /* 0x0000000800e00947 */ /* 0x000fea0003800000 */
[----:B------:R4:W5:Y:S01]  /*eec0*/  LDL R69, [R1+0x70] ;  /* 0x0000700001457983 */ /* 0x0009620000100800 */
[----:B------:R-:W0:Y:S01]  /*eed0*/  LDC R3, c[0x0][0x3f4] ;  /* 0x0000fd00ff037b82 */ /* 0x000e220000000800 */
[----:B------:R-:W-:Y:S01]  /*eee0*/  BSSY B2, `(.L_x_2815) ;  /* 0x0000030000027945 */ /* 0x000fe20003800000 */
[-C--:B0-----:R-:W-:Y:S02]  /*eef0*/  ISETP.GE.AND P0, PT, R216, R3.reuse, PT ;  /* 0x00000003d800720c */ /* 0x081fe40003f06270 */
[-C--:B------:R-:W-:Y:S02]  /*ef00*/  ISETP.GE.AND P1, PT, R221, R3.reuse, PT ;  /* 0x00000003dd00720c */ /* 0x080fe40003f26270 */
[-C--:B------:R-:W-:Y:S02]  /*ef10*/  ISETP.GE.AND P2, PT, R222, R3.reuse, PT ;  /* 0x00000003de00720c */ /* 0x080fe40003f46270 */
[----:B------:R-:W-:-:S07]  /*ef20*/  ISETP.GE.AND P3, PT, R223, R3, PT ;  /* 0x00000003df00720c */ /* 0x000fce0003f66270 */
[----:B----4-:R-:W-:Y:S06]  /*ef30*/  @P0 BRA `(.L_x_2816) ;  /* 0x0000000000a80947 */ /* 0x010fec0003800000 */
[----:B-123-5:R-:W0:Y:S01]  /*ef40*/  LDS.128 R12, [R69+0x1000] ;  /* 0x00100000450c7984 */ /* 0x02ee220000000c00 */
        /* <DEDUP_REMOVED lines=41> */
.L_x_2816:
[----:B------:R-:W-:Y:S05]  /*f1e0*/  BSYNC B2 ;  /* 0x0000000000027941 */ /* 0x000fea0003800000 */
.L_x_2815:
[----:B------:R-:W-:Y:S04]  /*f1f0*/  BSSY B2, `(.L_x_2817) ;  /* 0x000002c000027945 */ /* 0x000fe80003800000 */
[----:B------:R-:W-:Y:S05]  /*f200*/  @P1 BRA `(.L_x_2818) ;  /* 0x0000000000a81947 */ /* 0x000fea0003800000 */
[----:B0123-5:R-:W0:Y:S01]  /*f210*/  LDS.128 R12, [R69+0x5000] ;  /* 0x00500000450c7984 */ /* 0x02fe220000000c00 */
        /* <DEDUP_REMOVED lines=41> */
.L_x_2818:
[----:B------:R-:W-:Y:S05]  /*f4b0*/  BSYNC B2 ;  /* 0x0000000000027941 */ /* 0x000fea0003800000 */
.L_x_2817:
[----:B------:R-:W-:Y:S04]  /*f4c0*/  BSSY B2, `(.L_x_2819) ;  /* 0x000002c000027945 */ /* 0x000fe80003800000 */
[----:B------:R-:W-:Y:S05]  /*f4d0*/  @P2 BRA `(.L_x_2820) ;  /* 0x0000000000a82947 */ /* 0x000fea0003800000 */
[----:B012345:R-:W0:Y:S01]  /*f4e0*/  LDS.128 R12, [R69+0x9000] ;  /* 0x00900000450c7984 */ /* 0x03fe220000000c00 */
[----:B------:R-:W-:Y:S01]  /*f4f0*/  SHF.R.U64 R3, R50, 0x10, R51 ;  /* 0x0000001032037819 */ /* 0x000fe20000001233 */
[--C-:B------:R-:W-:Y:S01]  /*f500*/  HADD2.F32 R55, -RZ, R97.reuse.H1_H1 ;  /* 0x30000061ff377230 */ /* 0x100fe20000004100 */
[--C-:B------:R-:W-:Y:S01]  /*f510*/  SHF.R.U64 R50, R52, 0x10, R53.reuse ;  /* 0x0000001034327819 */ /* 0x100fe20000001235 */
[----:B------:R-:W-:Y:S01]  /*f520*/  HADD2.F32 R97, -RZ, R97.H0_H0 ;  /* 0x20000061ff617230 */ /* 0x000fe20000004100 */
[----:B------:R-:W-:Y:S01]  /*f530*/  SHF.R.U32.HI R52, RZ, 0x10, R53 ;  /* 0x00000010ff347819 */ /* 0x000fe20000011635 */
[----:B------:R-:W-:Y:S01]  /*f540*/  HADD2.F32 R53, -RZ, R96.H1_H1 ;  /* 0x30000060ff357230 */ /* 0x000fe20000004100 */
[----:B------:R-:W-:Y:S01]  /*f550*/  SHF.R.U32.HI R51, RZ, 0x10, R51 ;  /* 0x00000010ff337819 */ /* 0x000fe20000011633 */
[----:B------:R-:W-:Y:S02]  /*f560*/  HADD2.F32 R50, -RZ, R50.H0_H0 ;  /* 0x20000032ff327230 */ /* 0x000fe40000004100 */
[----:B------:R-:W-:-:S02]  /*f570*/  HADD2.F32 R52, -RZ, R52.H0_H0 ;  /* 0x20000034ff347230 */ /* 0x000fc40000004100 */
[----:B------:R-:W-:Y:S02]  /*f580*/  HADD2.F32 R51, -RZ, R51.H0_H0 ;  /* 0x20000033ff337230 */ /* 0x000fe40000004100 */
[----:B------:R-:W-:Y:S02]  /*f590*/  HADD2.F32 R3, -RZ, R3.H0_H0 ;  /* 0x20000003ff037230 */ /* 0x000fe40000004100 */
[--C-:B0-----:R-:W-:Y:S02]  /*f5a0*/  HADD2.F32 R54, -RZ, R15.reuse.H0_H0 ;  /* 0x2000000fff367230 */ /* 0x101fe40000004100 */
[----:B------:R-:W-:Y:S02]  /*f5b0*/  HADD2.F32 R15, -RZ, R15.H1_H1 ;  /* 0x3000000fff0f7230 */ /* 0x000fe40000004100 */
[--C-:B------:R-:W-:Y:S02]  /*f5c0*/  HADD2.F32 R56, -RZ, R12.reuse.H0_H0 ;  /* 0x2000000cff387230 */ /* 0x100fe40000004100 */
[----:B------:R-:W-:-:S02]  /*f5d0*/  HADD2.F32 R12, -RZ, R12.H1_H1 ;  /* 0x3000000cff0c7230 */ /* 0x000fc40000004100 */
[C---:B------:R-:W-:Y:S01]  /*f5e0*/  FMUL.FTZ R59, R15.reuse, R52 ;  /* 0x000000340f3b7220 */ /* 0x040fe20000410000 */
[--C-:B------:R-:W-:Y:S02]  /*f5f0*/  HADD2.F32 R57, -RZ, R14.reuse.H0_H0 ;  /* 0x2000000eff397230 */ /* 0x100fe40000004100 */
[-C--:B------:R-:W-:Y:S01]  /*f600*/  FMUL.FTZ R15, R15, R51.reuse ;  /* 0x000000330f0f7220 */ /* 0x080fe20000410000 */
[----:B------:R-:W-:Y:S02]  /*f610*/  HADD2.F32 R14, -RZ, R14.H1_H1 ;  /* 0x3000000eff0e7230 */ /* 0x000fe40000004100 */
[----:B------:R-:W-:Y:S01]  /*f620*/  FFMA.FTZ R59, R54, R51, -R59 ;  /* 0x00000033363b7223 */ /* 0x000fe2000001083b */
[----:B------:R-:W-:Y:S02]  /*f630*/  HADD2.F32 R58, -RZ, R13.H0_H0 ;  /* 0x2000000dff3a7230 */ /* 0x000fe40000004100 */
[----:B------:R-:W-:Y:S01]  /*f640*/  FMUL.FTZ R60, R12, R55 ;  /* 0x000000370c3c7220 */ /* 0x000fe20000410000 */
[----:B------:R-:W-:-:S02]  /*f650*/  HADD2.F32 R51, -RZ, R98.H0_H0 ;  /* 0x20000062ff337230 */ /* 0x000fc40000004100 */
[----:B------:R-:W-:Y:S01]  /*f660*/  FFMA.FTZ R15, R54, R52, R15 ;  /* 0x00000034360f7223 */ /* 0x000fe2000001000f */
[----:B------:R-:W-:Y:S02]  /*f670*/  HADD2.F32 R13, -RZ, R13.H1_H1 ;  /* 0x3000000dff0d7230 */ /* 0x000fe40000004100 */
[-C--:B------:R-:W-:Y:S01]  /*f680*/  FMUL.FTZ R12, R12, R53.reuse ;  /* 0x000000350c0c7220 */ /* 0x080fe20000410000 */
[----:B------:R-:W-:Y:S01]  /*f690*/  FFMA.FTZ R60, R56, R53, -R60 ;  /* 0x00000035383c7223 */ /* 0x000fe2000001083c */
[C---:B------:R-:W-:Y:S01]  /*f6a0*/  FMUL.FTZ R52, R14.reuse, R51 ;  /* 0x000000330e347220 */ /* 0x040fe20000410000 */
[----:B------:R-:W-:Y:S01]  /*f6b0*/  FMUL.FTZ R53, R14, R97 ;  /* 0x000000610e357220 */ /* 0x000fe20000410000 */
[CC--:B------:R-:W-:Y:S01]  /*f6c0*/  FMUL.FTZ R14, R13.reuse, R50.reuse ;  /* 0x000000320d0e7220 */ /* 0x0c0fe20000410000 */
[----:B------:R-:W-:Y:S01]  /*f6d0*/  FMUL.FTZ R13, R13, R3 ;  /* 0x000000030d0d7220 */ /* 0x000fe20000410000 */
        /* <DEDUP_REMOVED lines=10> */
.L_x_2820:
[----:B------:R-:W-:Y:S05]  /*f780*/  BSYNC B2 ;  /* 0x0000000000027941 */ /* 0x000fea0003800000 */
.L_x_2819:
[----:B------:R-:W-:Y:S05]  /*f790*/  @P3 BRA `(.L_x_2814) ;  /* 0x0000000000a83947 */ /* 0x000fea0003800000 */
[----:B012345:R-:W0:Y:S01]  /*f7a0*/  LDS.128 R12, [R69+0xd000] ;  /* 0x00d00000450c7984 */ /* 0x03fe220000000c00 */
        /* <DEDUP_REMOVED lines=13> */
[----:B------:R-:W-:Y:S02]  /*f880*/  HADD2.F32 R50, -RZ, R15.H0_H0 ;  /* 0x2000000fff327230 */ /* 0x000fe40000004100 */
[----:B------:R-:W-:-:S02]  /*f890*/  HADD2.F32 R12, -RZ, R12.H1_H1 ;  /* 0x3000000cff0c7230 */ /* 0x000fc40000004100 */
[----:B------:R-:W-:Y:S02]  /*f8a0*/  HADD2.F32 R15, -RZ, R15.H1_H1 ;  /* 0x3000000fff0f7230 */ /* 0x000fe40000004100 */
[--C-:B------:R-:W-:Y:S02]  /*f8b0*/  HADD2.F32 R53, -RZ, R14.reuse.H0_H0 ;  /* 0x2000000eff357230 */ /* 0x100fe40000004100 */
[C---:B------:R-:W-:Y:S01]  /*f8c0*/  FMUL.FTZ R56, R12.reuse, R51 ;  /* 0x000000330c387220 */ /* 0x040fe20000410000 */
[--C-:B------:R-:W-:Y:S02]  /*f8d0*/  HADD2.F32 R54, -RZ, R13.reuse.H0_H0 ;  /* 0x2000000dff367230 */ /* 0x100fe40000004100 */
[----:B------:R-:W-:Y:S01]  /*f8e0*/  FMUL.FTZ R55, R15, R48 ;  /* 0x000000300f377220 */ /* 0x000fe20000410000 */
[----:B------:R-:W-:Y:S02]  /*f8f0*/  HADD2.F32 R14, -RZ, R14.H1_H1 ;  /* 0x3000000eff0e7230 */ /* 0x000fe40000004100 */
[----:B------:R-:W-:Y:S01]  /*f900*/  FMUL.FTZ R12, R12, R49 ;  /* 0x000000310c0c7220 */ /* 0x000fe20000410000 */
[----:B------:R-:W-:-:S02]  /*f910*/  HADD2.F32 R13, -RZ, R13.H1_H1 ;  /* 0x3000000dff0d7230 */ /* 0x000fc40000004100 */
[-C--:B------:R-:W-:Y:S01]  /*f920*/  FMUL.FTZ R15, R15, R47.reuse ;  /* 0x0000002f0f0f7220 */ /* 0x080fe20000410000 */
[----:B------:R-:W-:Y:S01]  /*f930*/  FFMA.FTZ R55, R50, R47, -R55 ;  /* 0x0000002f32377223 */ /* 0x000fe20000010837 */
[C---:B------:R-:W-:Y:S01]  /*f940*/  FFMA.FTZ R56, R52.reuse, R49, -R56 ;  /* 0x0000003134387223 */ /* 0x040fe20000010838 */
[----:B------:R-:W-:Y:S01]  /*f950*/  FFMA.FTZ R51, R52, R51, R12 ;  /* 0x0000003334337223 */ /* 0x000fe2000001000c */
[C---:B------:R-:W-:Y:S01]  /*f960*/  FMUL.FTZ R12, R14.reuse, R92 ;  /* 0x0000005c0e0c7220 */ /* 0x040fe20000410000 */
[----:B------:R-:W-:Y:S01]  /*f970*/  FMUL.FTZ R49, R14, R91 ;  /* 0x0000005b0e317220 */ /* 0x000fe20000410000 */
[C---:B------:R-:W-:Y:S01]  /*f980*/  FMUL.FTZ R47, R13.reuse, R46 ;  /* 0x0000002e0d2f7220 */ /* 0x040fe20000410000 */
[----:B------:R-:W-:Y:S01]  /*f990*/  FMUL.FTZ R13, R13, R3 ;  /* 0x000000030d0d7220 */ /* 0x000fe20000410000 */
[C---:B------:R-:W-:Y:S01]  /*f9a0*/  FFMA.FTZ R12, R53.reuse, R91, -R12 ;  /* 0x0000005b350c7223 */ /* 0x040fe2000001080c */
[----:B------:R-:W-:Y:S01]  /*f9b0*/  FFMA.FTZ R49, R53, R92, R49 ;  /* 0x0000005c35317223 */ /* 0x000fe20000010031 */
[----:B------:R-:W-:Y:S01]  /*f9c0*/  FFMA.FTZ R15, R50, R48, R15 ;  /* 0x00000030320f7223 */ /* 0x000fe2000001000f */
[C---:B------:R-:W-:Y:S01]  /*f9d0*/  FFMA.FTZ R47, R54.reuse, R3, -R47 ;  /* 0x00000003362f7223 */ /* 0x040fe2000001082f */
[----:B------:R-:W-:-:S02]  /*f9e0*/  FFMA.FTZ R46, R54, R46, R13 ;  /* 0x0000002e362e7223 */ /* 0x000fc4000001000d */
[----:B------:R-:W-:Y:S02]  /*f9f0*/  F2FP.F16.F32.PACK_AB R14, R49, R12 ;  /* 0x0000000c310e723e */ /* 0x000fe400000000ff */
[----:B------:R-:W-:Y:S02]  /*fa00*/  F2FP.F16.F32.PACK_AB R15, R15, R55 ;  /* 0x000000370f0f723e */ /* 0x000fe400000000ff */
[----:B------:R-:W-:Y:S02]  /*fa10*/  F2FP.F16.F32.PACK_AB R12, R51, R56 ;  /* 0x00000038330c723e */ /* 0x000fe400000000ff */
[----:B------:R-:W-:-:S05]  /*fa20*/  F2FP.F16.F32.PACK_AB R13, R46, R47 ;  /* 0x0000002f2e0d723e */ /* 0x000fca00000000ff */
[----:B------:R0:W-:Y:S02]  /*fa30*/  STS.128 [R69+0xd000], R12 ;  /* 0x00d0000c45007388 */ /* 0x0001e40000000c00 */
.L_x_2814:
[----:B------:R-:W-:Y:S05]  /*fa40*/  BSYNC B1 ;  /* 0x0000000000017941 */ /* 0x000fea0003800000 */
.L_x_2813:
[----:B------:R-:W-:Y:S01]  /*fa50*/  VIADD R3, R225, 0x40 ;  /* 0x00000040e1037836 */ /* 0x000fe20000000000 */
[----:B------:R-:W-:Y:S04]  /*fa60*/  BSSY B1, `(.L_x_2821) ;  /* 0x00000bb000017945 */ /* 0x000fe80003800000 */
        /* <DEDUP_REMOVED lines=10> */
[----:B--2345:R-:W0:Y:S01]  /*fb10*/  LDS.128 R12, [R54+0x2000] ;  /* 0x00200000360c7984 */ /* 0x03ce220000000c00 */
[----:B------:R-:W-:Y:S02]  /*fb20*/  SHF.R.U32.HI R50, RZ, 0x10, R45 ;  /* 0x00000010ff327819 */ /* 0x000fe4000001162d */
[--C-:B------:R-:W-:Y:S02]  /*fb30*/  SHF.R.U32.HI R49, RZ, 0x10, R43.reuse ;  /* 0x00000010ff317819 */ /* 0x100fe4000001162b */
[----:B------:R-:W-:Y:S01]  /*fb40*/  SHF.R.U64 R3, R42, 0x10, R43 ;  /* 0x000000102a037819 */ /* 0x000fe2000000122b */
[----:B------:R-:W-:Y:S01]  /*fb50*/  HADD2.F32 R50, -RZ, R50.H0_H0 ;  /* 0x20000032ff327230 */ /* 0x000fe20000004100 */
[----:B------:R-:W-:Y:S01]  /*fb60*/  SHF.R.U64 R42, R44, 0x10, R45 ;  /* 0x000000102c2a7819 */ /* 0x000fe2000000122d */
[----:B------:R-:W-:Y:S02]  /*fb70*/  HADD2.F32 R49, -RZ, R49.H0_H0 ;  /* 0x20000031ff317230 */ /* 0x000fe40000004100 */
[----:B------:R-:W-:-:S02]  /*fb80*/  HADD2.F32 R45, -RZ, R98.H1_H1 ;  /* 0x30000062ff2d7230 */ /* 0x000fc40000004100 */
[--C-:B------:R-:W-:Y:S02]  /*fb90*/  HADD2.F32 R43, -RZ, R99.reuse.H1_H1 ;  /* 0x30000063ff2b7230 */ /* 0x100fe40000004100 */
        /* <DEDUP_REMOVED lines=9> */
[--C-:B------:R-:W-:Y:S02]  /*fc30*/  HADD2.F32 R12, -RZ, R14.reuse.H0_H0 ;  /* 0x2000000eff0c7230 */ /* 0x100fe40000004100 */
[C---:B------:R-:W-:Y:S01]  /*fc40*/  FMUL.FTZ R51, R48.reuse, R43 ;  /* 0x0000002b30337220 */ /* 0x040fe20000410000 */
[-C--:B------:R-:W-:Y:S01]  /*fc50*/  FMUL.FTZ R53, R48, R45.reuse ;  /* 0x0000002d30357220 */ /* 0x080fe20000410000 */
[----:B------:R-:W-:Y:S02]  /*fc60*/  HADD2.F32 R14, -RZ, R14.H1_H1 ;  /* 0x3000000eff0e7230 */ /* 0x000fe40000004100 */
[----:B------:R-:W-:Y:S02]  /*fc70*/  HADD2.F32 R15, -RZ, R13.H0_H0 ;  /* 0x2000000dff0f7230 */ /* 0x000fe40000004100 */
[----:B------:R-:W-:Y:S01]  /*fc80*/  FFMA.FTZ R45, R44, R45, -R51 ;  /* 0x0000002d2c2d7223 */ /* 0x000fe20000010833 */
[----:B------:R-:W-:-:S02]  /*fc90*/  HADD2.F32 R49, -RZ, R100.H0_H0 ;  /* 0x20000064ff317230 */ /* 0x000fc40000004100 */
[----:B------:R-:W-:Y:S01]  /*fca0*/  FFMA.FTZ R44, R44, R43, R53 ;  /* 0x0000002b2c2c7223 */ /* 0x000fe20000010035 */
[----:B------:R-:W-:Y:S02]  /*fcb0*/  HADD2.F32 R48, -RZ, R42.H0_H0 ;  /* 0x2000002aff307230 */ /* 0x000fe40000004100 */
[C---:B------:R-:W-:Y:S01]  /*fcc0*/  FMUL.FTZ R50, R14.reuse, R99 ;  /* 0x000000630e327220 */ /* 0x040fe20000410000 */
[----:B------:R-:W-:Y:S02]  /*fcd0*/  HADD2.F32 R13, -RZ, R13.H1_H1 ;  /* 0x3000000dff0d7230 */ /* 0x000fe40000004100 */
[-C--:B------:R-:W-:Y:S01]  /*fce0*/  FMUL.FTZ R43, R14, R49.reuse ;  /* 0x000000310e2b7220 */ /* 0x080fe20000410000 */
[----:B------:R-:W-:Y:S02]  /*fcf0*/  HADD2.F32 R42, -RZ, R3.H0_H0 ;  /* 0x20000003ff2a7230 */ /* 0x000fe40000004100 */
[C---:B------:R-:W-:Y:S01]  /*fd00*/  FFMA.FTZ R50, R12.reuse, R49, R50 ;  /* 0x000000310c327223 */ /* 0x040fe20000010032 */
[C---:B------:R-:W-:Y:S01]  /*fd10*/  FMUL.FTZ R14, R13.reuse, R48 ;  /* 0x000000300d0e7220 */ /* 0x040fe20000410000 */
[----:B------:R-:W-:Y:S01]  /*fd20*/  FFMA.FTZ R43, R12, R99, -R43 ;  /* 0x000000630c2b7223 */ /* 0x000fe2000001082b */
[-C--:B------:R-:W-:Y:S01]  /*fd30*/  FMUL.FTZ R3, R13, R42.reuse ;  /* 0x0000002a0d037220 */ /* 0x080fe20000410000 */
[----:B------:R-:W-:Y:S01]  /*fd40*/  F2FP.F16.F32.PACK_AB R12, R44, R45 ;  /* 0x0000002d2c0c723e */ /* 0x000fe200000000ff */
[----:B------:R-:W-:-:S02]  /*fd50*/  FFMA.FTZ R13, R15, R42, -R14 ;  /* 0x0000002a0f0d7223 */ /* 0x000fc4000001080e */
[----:B------:R-:W-:Y:S01]  /*fd60*/  FFMA.FTZ R48, R15, R48, R3 ;  /* 0x000000300f307223 */ /* 0x000fe20000010003 */
[----:B------:R-:W-:Y:S02]  /*fd70*/  F2FP.F16.F32.PACK_AB R15, R47, R46 ;  /* 0x0000002e2f0f723e */ /* 0x000fe400000000ff */
[----:B------:R-:W-:Y:S02]  /*fd80*/  F2FP.F16.F32.PACK_AB R14, R50, R43 ;  /* 0x0000002b320e723e */ /* 0x000fe400000000ff */
[----:B------:R-:W-:-:S05]  /*fd90*/  F2FP.F16.F32.PACK_AB R13, R48, R13 ;  /* 0x0000000d300d723e */ /* 0x000fca00000000ff */
[----:B------:R0:W-:Y:S02]  /*fda0*/  STS.128 [R54+0x2000], R12 ;  /* 0x0020000c36007388 */ /* 0x0001e40000000c00 */
.L_x_2824:
[----:B------:R-:W-:Y:S05]  /*fdb0*/  BSYNC B2 ;  /* 0x0000000000027941 */ /* 0x000fea0003800000 */
.L_x_2823:
[----:B------:R-:W-:Y:S04]  /*fdc0*/  BSSY B2, `(.L_x_2825) ;  /* 0x000002c000027945 */ /* 0x000fe80003800000 */
[----:B------:R-:W-:Y:S05]  /*fdd0*/  @P1 BRA `(.L_x_2826) ;  /* 0x0000000000a81947 */ /* 0x000fea0003800000 */
[----:B0-2345:R-:W0:Y:S01]  /*fde0*/  LDS.128 R12, [R54+0x6000] ;  /* 0x00600000360c7984 */ /* 0x03de220000000c00 */
[----:B------:R-:W-:Y:S01]  /*fdf0*/  SHF.R.U32.HI R47, RZ, 0x10, R41 ;  /* 0x00000010ff2f7819 */ /* 0x000fe20000011629 */
[----:B------:R-:W-:Y:S01]  /*fe00*/  HADD2.F32 R45, -RZ, R93.H0_H0 ;  /* 0x2000005dff2d7230 */ /* 0x000fe20000004100 */
        /* <DEDUP_REMOVED lines=8> */
[--C-:B0-----:R-:W-:Y:S02]  /*fe90*/  HADD2.F32 R44, -RZ, R15.reuse.H1_H1 ;  /* 0x3000000fff2c7230 */ /* 0x101fe40000004100 */
[----:B------:R-:W-:Y:S02]  /*fea0*/  HADD2.F32 R43, -RZ, R15.H0_H0 ;  /* 0x2000000fff2b7230 */ /* 0x000fe40000004100 */
[--C-:B------:R-:W-:Y:S02]  /*feb0*/  HADD2.F32 R42, -RZ, R12.reuse.H1_H1 ;  /* 0x3000000cff2a7230 */ /* 0x100fe40000004100 */
[C---:B------:R-:W-:Y:S01]  /*fec0*/  FMUL.FTZ R48, R44.reuse, R47 ;  /* 0x0000002f2c307220 */ /* 0x040fe20000410000 */
[----:B------:R-:W-:Y:S01]  /*fed0*/  FMUL.FTZ R44, R44, R46 ;  /* 0x0000002e2c2c7220 */ /* 0x000fe20000410000 */
[----:B------:R-:W-:-:S02]  /*fee0*/  HADD2.F32 R40, -RZ, R12.H0_H0 ;  /* 0x2000000cff287230 */ /* 0x000fc40000004100 */
[--C-:B------:R-:W-:Y:S02]  /*fef0*/  HADD2.F32 R15, -RZ, R14.reuse.H0_H0 ;  /* 0x2000000eff0f7230 */ /* 0x100fe40000004100 */
[C---:B------:R-:W-:Y:S01]  /*ff00*/  FMUL.FTZ R49, R42.reuse, R39 ;  /* 0x000000272a317220 */ /* 0x040fe20000410000 */
[----:B------:R-:W-:Y:S02]  /*ff10*/  HADD2.F32 R41, -RZ, R14.H1_H1 ;  /* 0x3000000eff297230 */ /* 0x000fe40000004100 */
[C---:B------:R-:W-:Y:S01]  /*ff20*/  FFMA.FTZ R44, R43.reuse, R47, R44 ;  /* 0x0000002f2b2c7223 */ /* 0x040fe2000001002c */
[--C-:B------:R-:W-:Y:S02]  /*ff30*/  HADD2.F32 R12, -RZ, R13.reuse.H0_H0 ;  /* 0x2000000dff0c7230 */ /* 0x100fe40000004100 */
[----:B------:R-:W-:Y:S01]  /*ff40*/  FMUL.FTZ R47, R42, R45 ;  /* 0x0000002d2a2f7220 */ /* 0x000fe20000410000 */
[----:B------:R-:W-:Y:S02]  /*ff50*/  HADD2.F32 R14, -RZ, R13.H1_H1 ;  /* 0x3000000dff0e7230 */ /* 0x000fe40000004100 */
[----:B------:R-:W-:Y:S01]  /*ff60*/  FFMA.FTZ R13, R43, R46, -R48 ;  /* 0x0000002e2b0d7223 */ /* 0x000fe20000010830 */
[----:B------:R-:W-:-:S02]  /*ff70*/  HADD2.F32 R43, -RZ, R38.H0_H0 ;  /* 0x20000026ff2b7230 */ /* 0x000fc40000004100 */
[C---:B------:R-:W-:Y:S01]  /*ff80*/  FFMA.FTZ R49, R40.reuse, R45, -R49 ;  /* 0x0000002d28317223 */ /* 0x040fe20000010831 */
[----:B------:R-:W-:Y:S02]  /*ff90*/  HADD2.F32 R42, -RZ, R93.H1_H1 ;  /* 0x3000005dff2a7230 */ /* 0x000fe40000004100 */
[----:B------:R-:W-:Y:S01]  /*ffa0*/  FFMA.FTZ R40, R40, R39, R47 ;  /* 0x0000002728287223 */ /* 0x000fe2000001002f */
[C---:B------:R-:W-:Y:S01]  /*ffb0*/  FMUL.FTZ R38, R41.reuse, R94 ;  /* 0x0000005e29267220 */ /* 0x040fe20000410000 */
[C---:B------:R-:W-:Y:S01]  /*ffc0*/  FMUL.FTZ R39, R14.reuse, R43 ;  /* 0x0000002b0e277220 */ /* 0x040fe20000410000 */
[-C--:B------:R-:W-:Y:S01]  /*ffd0*/  FMUL.FTZ R14, R14, R3.reuse ;  /* 0x000000030e0e7220 */ /* 0x080fe20000410000 */
[-C--:B------:R-:W-:Y:S01]  /*ffe0*/  FMUL.FTZ R41, R41, R42.reuse ;  /* 0x0000002a29297220 */ /* 0x080fe20000410000 */
[C---:B------:R-:W-:Y:S01]  /*fff0*/  FFMA.FTZ R42, R15.reuse, R42, -R38 ;  /* 0x0000002a0f2a7223 */ /* 0x040fe20000010826 */
[C---:B------:R-:W-:Y:S01]  /*10000*/  FFMA.FTZ R39, R12.reuse, R3, -R39 ;  /* 0x000000030c277223 */ /* 0x040fe20000010827 */
[----:B------:R-:W-:Y:S01]  /*10010*/  FFMA.FTZ R38, R12, R43, R14 ;  /* 0x0000002b0c267223 */ /* 0x000fe2000001000e */
[----:B------:R-:W-:Y:S01]  /*10020*/  FFMA.FTZ R41, R15, R94, R41 ;  /* 0x0000005e0f297223 */ /* 0x000fe20000010029 */
[----:B------:R-:W-:-:S02]  /*10030*/  F2FP.F16.F32.PACK_AB R15, R44, R13 ;  /* 0x0000000d2c0f723e */ /* 0x000fc400000000ff */
[----:B------:R-:W-:Y:S02]  /*10040*/  F2FP.F16.F32.PACK_AB R12, R40, R49 ;  /* 0x00000031280c723e */ /* 0x000fe400000000ff */
[----:B------:R-:W-:Y:S02]  /*10050*/  F2FP.F16.F32.PACK_AB R14, R41, R42 ;  /* 0x0000002a290e723e */ /* 0x000fe400000000ff */
[----:B------:R-:W-:-:S05]  /*10060*/  F2FP.F16.F32.PACK_AB R13, R38, R39 ;  /* 0x00000027260d723e */ /* 0x000fca00000000ff */
[----:B------:R1:W-:Y:S02]  /*10070*/  STS.128 [R54+0x6000], R12 ;  /* 0x0060000c36007388 */ /* 0x0003e40000000c00 */
.L_x_2826:
[----:B------:R-:W-:Y:S05]  /*10080*/  BSYNC B2 ;  /* 0x0000000000027941 */ /* 0x000fea0003800000 */
.L_x_2825:
[----:B------:R-:W-:Y:S04]  /*10090*/  BSSY B2, `(.L_x_2827) ;  /* 0x000002c000027945 */ /* 0x000fe80003800000 */
[----:B------:R-:W-:Y:S05]  /*100a0*/  @P2 BRA `(.L_x_2828) ;  /* 0x0000000000a82947 */ /* 0x000fea0003800000 */
[----:B012345:R-:W0:Y:S01]  /*100b0*/  LDS.128 R12, [R54+0xa000] ;  /* 0x00a00000360c7984 */ /* 0x03fe220000000c00 */
        /* <DEDUP_REMOVED lines=41> */
.L_x_2828:
[----:B------:R-:W-:Y:S05]  /*10350*/  BSYNC B2 ;  /* 0x0000000000027941 */ /* 0x000fea0003800000 */
.L_x_2827:
[----:B------:R-:W-:Y:S05]  /*10360*/  @P3 BRA `(.L_x_2822) ;  /* 0x0000000000a83947 */ /* 0x000fea0003800000 */
[----:B012345:R-:W0:Y:S01]  /*10370*/  LDS.128 R12, [R54+0xe000] ;  /* 0x00e00000360c7984 */ /* 0x03fe220000000c00 */
        /* <DEDUP_REMOVED lines=41> */
.L_x_2822:
[----:B------:R-:W-:Y:S05]  /*10610*/  BSYNC B1 ;  /* 0x0000000000017941 */ /* 0x000fea0003800000 */
.L_x_2821:
[----:B------:R-:W-:-:S05]  /*10620*/  VIADD R3, R225, 0x60 ;  /* 0x00000060e1037836 */ /* 0x000fca0000000000 */
        /* <DEDUP_REMOVED lines=11> */
[----:B------:R-:W-:Y:S01]  /*106e0*/  SHF.R.U64 R36, R30, 0x10, R31 ;  /* 0x000000101e247819 */ /* 0x000fe2000000121f */
[----:B------:R-:W-:Y:S01]  /*106f0*/  HADD2.F32 R29, -RZ, R95.H0_H0 ;  /* 0x2000005fff1d7230 */ /* 0x000fe20000004100 */
[----:B------:R-:W-:Y:S01]  /*10700*/  SHF.R.U32.HI R30, RZ, 0x10, R33 ;  /* 0x00000010ff1e7819 */ /* 0x000fe20000011621 */
[----:B------:R-:W-:Y:S01]  /*10710*/  HADD2.F32 R100, -RZ, R100.H1_H1 ;  /* 0x30000064ff647230 */ /* 0x000fe20000004100 */
[----:B------:R-:W-:Y:S01]  /*10720*/  SHF.R.U32.HI R28, RZ, 0x10, R31 ;  /* 0x00000010ff1c7819 */ /* 0x000fe2000001161f */
        /* <DEDUP_REMOVED lines=24> */
[-C--:B------:R-:W-:Y:S01]  /*108b0*/  FMUL.FTZ R31, R14, R95.reuse ;  /* 0x0000005f0e1f7220 */ /* 0x080fe20000410000 */
        /* <DEDUP_REMOVED lines=11> */
.L_x_2831:
[----:B------:R-:W-:Y:S05]  /*10970*/  BSYNC B1 ;  /* 0x0000000000017941 */ /* 0x000fea0003800000 */
.L_x_2830:
[----:B------:R-:W-:Y:S04]  /*10980*/  BSSY B1, `(.L_x_2832) ;  /* 0x000002c000017945 */ /* 0x000fe80003800000 */
[----:B------:R-:W-:Y:S05]  /*10990*/  @P1 BRA `(.L_x_2833) ;  /* 0x0000000000a81947 */ /* 0x000fea0003800000 */
[----:B0-2345:R-:W0:Y:S01]  /*109a0*/  LDS.128 R12, [R37+0x7000] ;  /* 0x00700000250c7984 */ /* 0x03de220000000c00 */
        /* <DEDUP_REMOVED lines=41> */
.L_x_2833:
[----:B------:R-:W-:Y:S05]  /*10c40*/  BSYNC B1 ;  /* 0x0000000000017941 */ /* 0x000fea0003800000 */
.L_x_2832:
[----:B------:R-:W-:Y:S04]  /*10c50*/  BSSY B1, `(.L_x_2834) ;  /* 0x000002c000017945 */ /* 0x000fe80003800000 */
[----:B------:R-:W-:Y:S05]  /*10c60*/  @P2 BRA `(.L_x_2835) ;  /* 0x0000000000a82947 */ /* 0x000fea0003800000 */
[----:B012345:R-:W0:Y:S01]  /*10c70*/  LDS.128 R12, [R37+0xb000] ;  /* 0x00b00000250c7984 */ /* 0x03fe220000000c00 */
[--C-:B------:R-:W-:Y:S01]  /*10c80*/  SHF.R.U64 R28, R6, 0x10, R7.reuse ;  /* 0x00000010061c7819 */ /* 0x100fe20000001207 */
[----:B------:R-:W-:Y:S01]  /*10c90*/  HADD2.F32 R21, -RZ, R80.H1_H1 ;  /* 0x30000050ff157230 */ /* 0x000fe20000004100 */
[----:B------:R-:W-:Y:S02]  /*10ca0*/  SHF.R.U32.HI R6, RZ, 0x10, R7 ;  /* 0x00000010ff067819 */ /* 0x000fe40000011607 */
[--C-:B------:R-:W-:Y:S02]  /*10cb0*/  SHF.R.U32.HI R20, RZ, 0x10, R11.reuse ;  /* 0x00000010ff147819 */ /* 0x100fe4000001160b */
[----:B------:R-:W-:Y:S01]  /*10cc0*/  SHF.R.U64 R26, R10, 0x10, R11 ;  /* 0x000000100a1a7819 */ /* 0x000fe2000000120b */
[----:B------:R-:W-:Y:S02]  /*10cd0*/  HADD2.F32 R10, -RZ, R6.H0_H0 ;  /* 0x20000006ff0a7230 */ /* 0x000fe40000004100 */
[----:B------:R-:W-:-:S02]  /*10ce0*/  HADD2.F32 R20, -RZ, R20.H0_H0 ;  /* 0x20000014ff147230 */ /* 0x000fc40000004100 */
[--C-:B------:R-:W-:Y:S02]  /*10cf0*/  HADD2.F32 R11, -RZ, R83.reuse.H1_H1 ;  /* 0x30000053ff0b7230 */ /* 0x100fe40000004100 */
[----:B------:R-:W-:Y:S02]  /*10d00*/  HADD2.F32 R83, -RZ, R83.H0_H0 ;  /* 0x20000053ff537230 */ /* 0x000fe40000004100 */
[--C-:B0-----:R-:W-:Y:S02]  /*10d10*/  HADD2.F32 R7, -RZ, R15.reuse.H0_H0 ;  /* 0x2000000fff077230 */ /* 0x101fe40000004100 */
[----:B------:R-:W-:Y:S02]  /*10d20*/  HADD2.F32 R15, -RZ, R15.H1_H1 ;  /* 0x3000000fff0f7230 */ /* 0x000fe40000004100 */
[--C-:B------:R-:W-:Y:S02]  /*10d30*/  HADD2.F32 R0, -RZ, R12.reuse.H0_H0 ;  /* 0x2000000cff007230 */ /* 0x100fe40000004100 */
[----:B------:R-:W-:-:S02]  /*10d40*/  HADD2.F32 R12, -RZ, R12.H1_H1 ;  /* 0x3000000cff0c7230 */ /* 0x000fc40000004100 */
[C---:B------:R-:W-:Y:S01]  /*10d50*/  FMUL.FTZ R24, R15.reuse, R20 ;  /* 0x000000140f187220 */ /* 0x040fe20000410000 */
[-C--:B------:R-:W-:Y:S01]  /*10d60*/  FMUL.FTZ R25, R15, R10.reuse ;  /* 0x0000000a0f197220 */ /* 0x080fe20000410000 */
[--C-:B------:R-:W-:Y:S02]  /*10d70*/  HADD2.F32 R6, -RZ, R14.reuse.H0_H0 ;  /* 0x2000000eff067230 */ /* 0x100fe40000004100 */
[C---:B------:R-:W-:Y:S01]  /*10d80*/  FMUL.FTZ R15, R12.reuse, R21 ;  /* 0x000000150c0f7220 */ /* 0x040fe20000410000 */
[C---:B------:R-:W-:Y:S01]  /*10d90*/  FFMA.FTZ R24, R7.reuse, R10, -R24 ;  /* 0x0000000a07187223 */ /* 0x040fe20000010818 */
[----:B------:R-:W-:Y:S01]  /*10da0*/  FFMA.FTZ R27, R7, R20, R25 ;  /* 0x00000014071b7223 */ /* 0x000fe20000010019 */
[----:B------:R-:W-:Y:S02]  /*10db0*/  HADD2.F32 R14, -RZ, R14.H1_H1 ;  /* 0x3000000eff0e7230 */ /* 0x000fe40000004100 */
[----:B------:R-:W-:Y:S01]  /*10dc0*/  FMUL.FTZ R25, R12, R11 ;  /* 0x0000000b0c197220 */ /* 0x000fe20000410000 */
[----:B------:R-:W-:-:S02]  /*10dd0*/  HADD2.F32 R3, -RZ, R13.H0_H0 ;  /* 0x2000000dff037230 */ /* 0x000fc40000004100 */
[C---:B------:R-:W-:Y:S01]  /*10de0*/  FFMA.FTZ R11, R0.reuse, R11, -R15 ;  /* 0x0000000b000b7223 */ /* 0x040fe2000001080f */
[----:B------:R-:W-:Y:S02]  /*10df0*/  HADD2.F32 R7, -RZ, R80.H0_H0 ;  /* 0x20000050ff077230 */ /* 0x000fe40000004100 */
[----:B------:R-:W-:Y:S01]  /*10e00*/  FFMA.FTZ R0, R0, R21, R25 ;  /* 0x0000001500007223 */ /* 0x000fe20000010019 */
[----:B------:R-:W-:Y:S02]  /*10e10*/  HADD2.F32 R13, -RZ, R13.H1_H1 ;  /* 0x3000000dff0d7230 */ /* 0x000fe40000004100 */
[C---:B------:R-:W-:Y:S01]  /*10e20*/  FMUL.FTZ R20, R14.reuse, R83 ;  /* 0x000000530e147220 */ /* 0x040fe20000410000 */
[----:B------:R-:W-:Y:S02]  /*10e30*/  HADD2.F32 R12, -RZ, R26.H0_H0 ;  /* 0x2000001aff0c7230 */ /* 0x000fe40000004100 */
[----:B------:R-:W-:Y:S01]  /*10e40*/  FMUL.FTZ R21, R14, R7 ;  /* 0x000000070e157220 */ /* 0x000fe20000410000 */
[----:B------:R-:W-:-:S02]  /*10e50*/  HADD2.F32 R10, -RZ, R28.H0_H0 ;  /* 0x2000001cff0a7230 */ /* 0x000fc40000004100 */
[C---:B------:R-:W-:Y:S01]  /*10e60*/  FFMA.FTZ R20, R6.reuse, R7, R20 ;  /* 0x0000000706147223 */ /* 0x040fe20000010014 */
[C---:B------:R-:W-:Y:S01]  /*10e70*/  FMUL.FTZ R14, R13.reuse, R12 ;  /* 0x0000000c0d0e7220 */ /* 0x040fe20000410000 */
[----:B------:R-:W-:Y:S01]  /*10e80*/  FFMA.FTZ R21, R6, R83, -R21 ;  /* 0x0000005306157223 */ /* 0x000fe20000010815 */
[-C--:B------:R-:W-:Y:S02]  /*10e90*/  FMUL.FTZ R15, R13, R10.reuse ;  /* 0x0000000a0d0f7220 */ /* 0x080fe40000410000 */
[C---:B------:R-:W-:Y:S02]  /*10ea0*/  FFMA.FTZ R13, R3.reuse, R10, -R14 ;  /* 0x0000000a030d7223 */ /* 0x040fe4000001080e */
[----:B------:R-:W-:Y:S01]  /*10eb0*/  FFMA.FTZ R6, R3, R12, R15 ;  /* 0x0000000c03067223 */ /* 0x000fe2000001000f */
[----:B------:R-:W-:Y:S02]  /*10ec0*/  F2FP.F16.F32.PACK_AB R15, R27, R24 ;  /* 0x000000181b0f723e */ /* 0x000fe400000000ff */
[----:B------:R-:W-:-:S02]  /*10ed0*/  F2FP.F16.F32.PACK_AB R14, R20, R21 ;  /* 0x00000015140e723e */ /* 0x000fc400000000ff */
[----:B------:R-:W-:Y:S02]  /*10ee0*/  F2FP.F16.F32.PACK_AB R12, R0, R11 ;  /* 0x0000000b000c723e */ /* 0x000fe400000000ff */
[----:B------:R-:W-:-:S05]  /*10ef0*/  F2FP.F16.F32.PACK_AB R13, R6, R13 ;  /* 0x0000000d060d723e */ /* 0x000fca00000000ff */
[----:B------:R0:W-:Y:S02]  /*10f00*/  STS.128 [R37+0xb000], R12 ;  /* 0x00b0000c25007388 */ /* 0x0001e40000000c00 */
.L_x_2835:
[----:B------:R-:W-:Y:S05]  /*10f10*/  BSYNC B1 ;  /* 0x0000000000017941 */ /* 0x000fea0003800000 */
.L_x_2834:
[----:B------:R-:W-:Y:S05]  /*10f20*/  @P3 BRA `(.L_x_2829) ;  /* 0x0000004c00603947 */ /* 0x000fea0003800000 */
[----:B012345:R-:W0:Y:S01]  /*10f30*/  LDS.128 R12, [R37+0xf000] ;  /* 0x00f00000250c7984 */ /* 0x03fe220000000c00 */
        /* <DEDUP_REMOVED lines=42> */
.L_x_2790:
[----:B------:R-:W1:Y:S01]  /*111e0*/  LDC R76, c[0x0][0x448] ;  /* 0x00011200ff4c7b82 */ /* 0x000e620000000800 */
[----:B------:R-:W-:Y:S01]  /*111f0*/  ULDC.64 UR4, c[0x0][0x3f8] ;  /* 0x0000fe0000047ab9 */ /* 0x000fe20000000a00 */
[----:B------:R-:W-:Y:S01]  /*11200*/  ULDC.64 UR6, c[0x0][0x408] ;  /* 0x0001020000067ab9 */ /* 0x000fe20000000a00 */
        /* <DEDUP_REMOVED lines=25> */
[----:B------:R1:W2:Y:S04]  /*113a0*/  SHFL.IDX PT, R7, R72, RZ, 0x181f ;  /* 0x00181fff48077589 */ /* 0x0002a800000e0000 */
[----:B------:R1:W3:Y:S04]  /*113b0*/  SHFL.IDX PT, R6, R21, RZ, 0x181f ;  /* 0x00181fff15067589 */ /* 0x0002e800000e0000 */
[----:B------:R1:W4:Y:S04]  /*113c0*/  SHFL.IDX PT, R9, R20, RZ, 0x181f ;  /* 0x00181fff14097589 */ /* 0x00032800000e0000 */
[----:B------:R1:W0:Y:S02]  /*113d0*/  SHFL.IDX PT, R14, R3, RZ, 0x181f ;  /* 0x00181fff030e7589 */ /* 0x00022400000e0000 */
.L_x_3132:
        /* <DEDUP_REMOVED lines=23> */
[-C--:B0--3--:R-:W-:Y:S02]  /*11550*/  @!P4 IADD3 R10, P0, R6, R11.reuse, RZ ;  /* 0x0000000b060ac210 */ /* 0x089fe40007f1e0ff */
[C---:B------:R-:W-:Y:S02]  /*11560*/  @!P4 IADD3 R4, P1, R14.reuse, R11, RZ ;  /* 0x0000000b0e04c210 */ /* 0x040fe40007f3e0ff */
[-C--:B------:R-:W-:Y:S01]  /*11570*/  @!P5 IADD3 R8, P3, R14, R5.reuse, RZ ;  /* 0x000000050e08d210 */ /* 0x080fe20007f7e0ff */
[--C-:B--2---:R-:W-:Y:S01]  /*11580*/  @!P4 IMAD.X R11, R7, 0x1, R24.reuse, P0 ;  /* 0x00000001070bc824 */ /* 0x104fe200000e0618 */
[----:B------:R-:W-:Y:S02]  /*11590*/  @!P5 SHF.L.U64.HI R12, R212, 0x1, R215 ;  /* 0x00000001d40cd819 */ /* 0x000fe400000102d7 */
[----:B------:R-:W-:Y:S01]  /*115a0*/  @!P5 IADD3 R6, P2, R6, R5, RZ ;  /* 0x000000050606d210 */ /* 0x000fe20007f5e0ff */
[----:B----4-:R-:W-:Y:S01]  /*115b0*/  @!P4 IMAD.X R5, R9, 0x1, R24, P1 ;  /* 0x000000010905c824 */ /* 0x010fe200008e0618 */
[----:B------:R-:W-:-:S02]  /*115c0*/  CS2R R56, SRZ ;  /* 0x0000000000387805 */ /* 0x000fc4000001ff00 */
        /* <DEDUP_REMOVED lines=9> */
.L_x_2838:
[----:B------:R-:W-:Y:S05]  /*11660*/  BSYNC B1 ;  /* 0x0000000000017941 */ /* 0x000fea0003800000 */
.L_x_2837:
[----:B0----5:R-:W-:Y:S01]  /*11670*/  IMAD.MOV.U32 R4, RZ, RZ, R68 ;  /* 0x000000ffff047224 */ /* 0x021fe200078e0044 */
[----:B---3--:R-:W-:Y:S01]  /*11680*/  MOV R6, R70 ;  /* 0x0000004600067202 */ /* 0x008fe20000000f00 */
[----:B------:R-:W-:Y:S01]  /*11690*/  IMAD.MOV.U32 R5, RZ, RZ, R69 ;  /* 0x000000ffff057224 */ /* 0x000fe200078e0045 */
[----:B------:R-:W-:Y:S01]  /*116a0*/  UMOV UR4, 0xffffffff ;  /* 0xffffffff00047882 */ /* 0x000fe20000000000 */
[----:B--2---:R-:W-:Y:S01]  /*116b0*/  IMAD.MOV.U32 R7, RZ, RZ, R71 ;  /* 0x000000ffff077224 */ /* 0x004fe200078e0047 */
        /* <DEDUP_REMOVED lines=12> */
[----:B------:R-:W-:Y:S01]  /*11780*/  PRMT R117, R7, 0x7610, R117 ;  /* 0x0000761007757816 */ /* 0x000fe20000000075 */
[----:B------:R-:W-:Y:S01]  /*11790*/  IMAD.MOV.U32 R7, RZ, RZ, R63 ;  /* 0x000000ffff077224 */ /* 0x000fe200078e003f */
[----:B------:R-:W-:Y:S02]  /*117a0*/  PRMT R118, R6, 0x7610, R118 ;  /* 0x0000761006767816 */ /* 0x000fe40000000076 */
[----:B------:R-:W-:-:S02]  /*117b0*/  MOV R6, R62 ;  /* 0x0000003e00067202 */ /* 0x000fc40000000f00 */
        /* <DEDUP_REMOVED lines=8> */
[----:B------:R-:W-:-:S02]  /*11840*/  PRMT R120, R120, 0x5410, R5 ;  /* 0x0000541078787816 */ /* 0x000fc40000000005 */
[----:B------:R-:W-:Y:S02]  /*11850*/  PRMT R118, R118, 0x5410, R6 ;  /* 0x0000541076767816 */ /* 0x000fe40000000006 */
[----:B------:R-:W-:Y:S01]  /*11860*/  PRMT R117, R117, 0x5410, R7 ;  /* 0x0000541075757816 */ /* 0x000fe20000000007 */
[----:B------:R-:W-:Y:S06]  /*11870*/  BRA.DIV UR4, `(.L_x_2839) ;  /* 0x0000022a04847947 */ /* 0x000fec000b800000 */
[----:B------:R0:W2:Y:S04]  /*11880*/  SHFL.IDX PT, R7, R72, 0x1, 0x181f ;  /* 0x00381f0048077f89 */ /* 0x0000a800000e0000 */
[----:B------:R0:W3:Y:S04]  /*11890*/  SHFL.IDX PT, R6, R21, 0x1, 0x181f ;  /* 0x00381f0015067f89 */ /* 0x0000e800000e0000 */
[----:B----4-:R0:W4:Y:S04]  /*118a0*/  SHFL.IDX PT, R9, R20, 0x1, 0x181f ;  /* 0x00381f0014097f89 */ /* 0x01012800000e0000 */
[----:B------:R0:W0:Y:S02]  /*118b0*/  SHFL.IDX PT, R14, R3, 0x1, 0x181f ;  /* 0x00381f00030e7f89 */ /* 0x00002400000e0000 */
.L_x_3138:
        /* <DEDUP_REMOVED lines=20> */
[-C--:B---3--:R-:W-:Y:S02]  /*11a00*/  @!P4 IADD3 R10, P0, R6, R5.reuse, RZ ;  /* 0x00000005060ac210 */ /* 0x088fe40007f1e0ff */
[C---:B0-----:R-:W-:Y:S02]  /*11a10*/  @!P4 IADD3 R4, P1, R14.reuse, R5, RZ ;  /* 0x000000050e04c210 */ /* 0x041fe40007f3e0ff */
[-C--:B------:R-:W-:Y:S02]  /*11a20*/  @!P5 IADD3 R8, P3, R14, R11.reuse, RZ ;  /* 0x0000000b0e08d210 */ /* 0x080fe40007f7e0ff */
[----:B------:R-:W-:Y:S01]  /*11a30*/  @!P5 IADD3 R6, P2, R6, R11, RZ ;  /* 0x0000000b0606d210 */ /* 0x000fe20007f5e0ff */
[--C-:B--2---:R-:W-:Y:S01]  /*11a40*/  @!P4 IMAD.X R11, R7, 0x1, R12.reuse, P0 ;  /* 0x00000001070bc824 */ /* 0x104fe200000e060c */
[----:B------:R-:W-:Y:S01]  /*11a50*/  @!P5 SHF.L.U64.HI R14, R212, 0x1, R215 ;  /* 0x00000001d40ed819 */ /* 0x000fe200000102d7 */
[----:B----4-:R-:W-:Y:S01]  /*11a60*/  @!P4 IMAD.X R5, R9, 0x1, R12, P1 ;  /* 0x000000010905c824 */ /* 0x010fe200008e060c */
[----:B------:R-:W-:-:S02]  /*11a70*/  CS2R R54, SRZ ;  /* 0x0000000000367805 */ /* 0x000fc4000001ff00 */
[----:B------:R-:W-:Y:S02]  /*11a80*/  CS2R R40, SRZ ;  /* 0x0000000000287805 */ /* 0x000fe4000001ff00 */
        /* <DEDUP_REMOVED lines=9> */
.L_x_2841:
[----:B------:R-:W-:Y:S05]  /*11b20*/  BSYNC B1 ;  /* 0x0000000000017941 */ /* 0x000fea0003800000 */
.L_x_2840:
[----:B0----5:R-:W-:Y:S01]  /*11b30*/  IMAD.MOV.U32 R4, RZ, RZ, R52 ;  /* 0x000000ffff047224 */ /* 0x021fe200078e0034 */
[----:B--2---:R-:W-:Y:S01]  /*11b40*/  MOV R7, R55 ;  /* 0x0000003700077202 */ /* 0x004fe20000000f00 */
[----:B------:R-:W-:Y:S01]  /*11b50*/  IMAD.MOV.U32 R5, RZ, RZ, R53 ;  /* 0x000000ffff057224 */ /* 0x000fe200078e0035 */
[----:B------:R-:W-:Y:S01]  /*11b60*/  UMOV UR4, 0xffffffff ;  /* 0xffffffff00047882 */ /* 0x000fe20000000000 */
[----:B---3--:R-:W-:-:S03]  /*11b70*/  IMAD.MOV.U32 R6, RZ, RZ, R54 ;  /* 0x000000ffff067224 */ /* 0x008fc600078e0036 */
        /* <DEDUP_REMOVED lines=18> */
[----:B------:R-:W-:Y:S02]  /*11ca0*/  PRMT R111, R4, 0x5410, R5 ;  /* 0x00005410046f7816 */ /* 0x000fe40000000005 */
[----:B------:R-:W-:Y:S01]  /*11cb0*/  PRMT R112, R6, 0x5410, R7 ;  /* 0x0000541006707816 */ /* 0x000fe20000000007 */
[----:B------:R-:W-:Y:S06]  /*11cc0*/  BRA.DIV UR4, `(.L_x_2842) ;  /* 0x0000022604e07947 */ /* 0x000fec000b800000 */
[----:B------:R0:W2:Y:S04]  /*11cd0*/  SHFL.IDX PT, R7, R72, 0x2, 0x181f ;  /* 0x00581f0048077f89 */ /* 0x0000a800000e0000 */
[----:B------:R0:W3:Y:S04]  /*11ce0*/  SHFL.IDX PT, R6, R21, 0x2, 0x181f ;  /* 0x00581f0015067f89 */ /* 0x0000e800000e0000 */
[----:B----4-:R0:W4:Y:S04]  /*11cf0*/  SHFL.IDX PT, R9, R20, 0x2, 0x181f ;  /* 0x00581f0014097f89 */ /* 0x01012800000e0000 */
[----:B------:R0:W0:Y:S02]  /*11d00*/  SHFL.IDX PT, R8, R3, 0x2, 0x181f ;  /* 0x00581f0003087f89 */ /* 0x00002400000e0000 */
.L_x_3144:
        /* <DEDUP_REMOVED lines=21> */
[----:B------:R-:W-:Y:S02]  /*11e60*/  @!P5 SHF.L.U64.HI R14, R212, 0x1, R215 ;  /* 0x00000001d40ed819 */ /* 0x000fe400000102d7 */
[-C--:B---3--:R-:W-:Y:S02]  /*11e70*/  @!P4 IADD3 R10, P0, R6, R11.reuse, RZ ;  /* 0x0000000b060ac210 */ /* 0x088fe40007f1e0ff */
[----:B0-----:R-:W-:Y:S02]  /*11e80*/  @!P4 IADD3 R4, P1, R8, R11, RZ ;  /* 0x0000000b0804c210 */ /* 0x001fe40007f3e0ff */
[-C--:B------:R-:W-:Y:S02]  /*11e90*/  @!P5 IADD3 R6, P2, R6, R5.reuse, RZ ;  /* 0x000000050606d210 */ /* 0x080fe40007f5e0ff */
[----:B------:R-:W-:Y:S01]  /*11ea0*/  @!P5 IADD3 R8, P3, R8, R5, RZ ;  /* 0x000000050808d210 */ /* 0x000fe20007f7e0ff */
[----:B----4-:R-:W-:Y:S01]  /*11eb0*/  @!P4 IMAD.X R5, R9, 0x1, R12, P1 ;  /* 0x000000010905c824 */ /* 0x010fe200008e060c */
[----:B--2---:R-:W-:-:S02]  /*11ec0*/  @!P4 IADD3.X R11, R7, R12, RZ, P0, !PT ;  /* 0x0000000c070bc210 */ /* 0x004fc400007fe4ff */
[----:B------:R-:W-:Y:S02]  /*11ed0*/  CS2R R38, SRZ ;  /* 0x0000000000267805 */ /* 0x000fe4000001ff00 */
        /* <DEDUP_REMOVED lines=10> */
.L_x_2844:
[----:B------:R-:W-:Y:S05]  /*11f80*/  BSYNC B1 ;  /* 0x0000000000017941 */ /* 0x000fea0003800000 */
.L_x_2843:
        /* <DEDUP_REMOVED lines=29> */
[----:B-1----:R0:W1:Y:S04]  /*12160*/  SHFL.IDX PT, R21, R20, 0x3, 0x181f ;  /* 0x00781f0014157f89 */ /* 0x00206800000e0000 */
[----:B------:R-:W0:Y:S02]  /*12170*/  SHFL.IDX PT, R3, R3, 0x3, 0x181f ;  /* 0x00781f0003037f89 */ /* 0x000e2400000e0000 */
.L_x_3150:
[----:B------:R-:W-:Y:S01]  /*12180*/  IADD3 R0, R0, 0x60, RZ ;  /* 0x0000006000007810 */ /* 0x000fe20007ffe0ff */
[----:B------:R-:W-:Y:S01]  /*12190*/  BSSY B1, `(.L_x_2846) ;  /* 0x0000025000017945 */ /* 0x000fe20003800000 */
[----:B------:R-:W-:Y:S02]  /*121a0*/  CS2R R6, SRZ ;  /* 0x0000000000067805 */ /* 0x000fe4000001ff00 */
[----:B----4-:R-:W-:Y:S02]  /*121b0*/  CS2R R8, SRZ ;  /* 0x0000000000087805 */ /* 0x010fe4000001ff00 */
[----:B------:R-:W-:Y:S02]  /*121c0*/  ISETP.GE.AND P0, PT, R0, R76, PT ;  /* 0x0000004c0000720c */ /* 0x000fe40003f06270 */
[----:B------:R-:W-:Y:S02]  /*121d0*/  CS2R R10, SRZ ;  /* 0x00000000000a7805 */ /* 0x000fe4000001ff00 */
[----:B------:R-:W-:-:S02]  /*121e0*/  CS2R R12, SRZ ;  /* 0x00000000000c7805 */ /* 0x000fc4000001ff00 */
[----:B------:R-:W-:Y:S02]  /*121f0*/  CS2R R14, SRZ ;  /* 0x00000000000e7805 */ /* 0x000fe4000001ff00 */
[----:B0-----:R-:W-:Y:S02]  /*12200*/  CS2R R72, SRZ ;  /* 0x0000000000487805 */ /* 0x001fe4000001ff00 */
[----:B------:R-:W-:-:S03]  /*12210*/  CS2R R74, SRZ ;  /* 0x00000000004a7805 */ /* 0x000fc6000001ff00 */
[----:B------:R-:W-:Y:S05]  /*12220*/  @P0 BRA `(.L_x_2847) ;  /* 0x00000000006c0947 */ /* 0x000fea0003800000 */
[----:B------:R-:W-:Y:S01]  /*12230*/  ULDC UR4, c[0x0][0x3f4] ;  /* 0x0000fd0000047ab9 */ /* 0x000fe20000000800 */
[----:B------:R-:W-:Y:S02]  /*12240*/  CS2R R12, SRZ ;  /* 0x00000000000c7805 */ /* 0x000fe4000001ff00 */
[----:B------:R-:W-:Y:S02]  /*12250*/  ISETP.GE.AND P1, PT, R16, UR4, PT ;  /* 0x0000000410007c0c */ /* 0x000fe4000bf26270 */
[----:B------:R-:W-:Y:S02]  /*12260*/  CS2R R14, SRZ ;  /* 0x00000000000e7805 */ /* 0x000fe4000001ff00 */
[----:B------:R-:W-:-:S09]  /*12270*/  ISETP.GE.AND P2, PT, R214, UR4, PT ;  /* 0x00000004d6007c0c */ /* 0x000fd2000bf46270 */
[C---:B------:R-:W-:Y:S01]  /*12280*/  @!P1 IMAD.SHL.U32 R8, R16.reuse, 0x2, RZ ;  /* 0x0000000210089824 */ /* 0x040fe200078e00ff */
[----:B------:R-:W-:-:S04]  /*12290*/  @!P1 SHF.L.U64.HI R0, R16, 0x1, R17 ;  /* 0x0000000110009819 */ /* 0x000fc80000010211 */
[----:B--2---:R-:W-:-:S05]  /*122a0*/  @!P1 IADD3 R4, P0, R78, R8, RZ ;  /* 0x000000084e049210 */ /* 0x004fca0007f1e0ff */
[--C-:B---3--:R-:W-:Y:S01]  /*122b0*/  @!P1 IMAD.X R5, R77, 0x1, R0.reuse, P0 ;  /* 0x000000014d059824 */ /* 0x108fe200000e0600 */
[----:B------:R-:W-:Y:S02]  /*122c0*/  @!P1 IADD3 R8, P0, R3, R8, RZ ;  /* 0x0000000803089210 */ /* 0x000fe40007f1e0ff */
[----:B------:R-:W-:Y:S02]  /*122d0*/  CS2R R6, SRZ ;  /* 0x0000000000067805 */ /* 0x000fe4000001ff00 */
[----:B------:R0:W5:Y:S01]  /*122e0*/  @!P1 LD.E.128 R12, desc[UR60][R4.64] ;  /* 0x0000003c040c9980 */ /* 0x000162000c101d00 */
[----:B-1----:R-:W-:Y:S01]  /*122f0*/  @!P1 IMAD.X R9, R21, 0x1, R0, P0 ;  /* 0x0000000115099824 */ /* 0x002fe200000e0600 */
[C---:B------:R-:W-:Y:S02]  /*12300*/  @!P2 SHF.L.U32 R20, R212.reuse, 0x1, RZ ;  /* 0x00000001d414a819 */ /* 0x040fe400000006ff */
[----:B0-----:R-:W-:Y:S02]  /*12310*/  CS2R R4, SRZ ;  /* 0x0000000000047805 */ /* 0x001fe4000001ff00 */
[----:B------:R-:W-:-:S04]  /*12320*/  @!P2 SHF.L.U64.HI R0, R212, 0x1, R215 ;  /* 0x00000001d400a819 */ /* 0x000fc800000102d7 */
[----:B------:R0:W5:Y:S01]  /*12330*/  @!P1 LD.E.128 R4, desc[UR60][R8.64] ;  /* 0x0000003c08049980 */ /* 0x000162000c101d00 */
[----:B------:R-:W-:Y:S02]  /*12340*/  CS2R R72, SRZ ;  /* 0x0000000000487805 */ /* 0x000fe4000001ff00 */
[----:B------:R-:W-:Y:S02]  /*12350*/  CS2R R74, SRZ ;  /* 0x00000000004a7805 */ /* 0x000fe4000001ff00 */
[-C--:B0-----:R-:W-:Y:S02]  /*12360*/  @!P2 IADD3 R8, P0, R78, R20.reuse, RZ ;  /* 0x000000144e08a210 */ /* 0x081fe40007f1e0ff */
[----:B------:R-:W-:-:S03]  /*12370*/  @!P2 IADD3 R20, P1, R3, R20, RZ ;  /* 0x000000140314a210 */ /* 0x000fc60007f3e0ff */
[--C-:B------:R-:W-:Y:S01]  /*12380*/  @!P2 IMAD.X R9, R77, 0x1, R0.reuse, P0 ;  /* 0x000000014d09a824 */ /* 0x100fe200000e0600 */
[----:B------:R-:W-:Y:S01]  /*12390*/  CS2R R10, SRZ ;  /* 0x00000000000a7805 */ /* 0x000fe2000001ff00 */
[----:B------:R-:W-:-:S03]  /*123a0*/  @!P2 IMAD.X R21, R21, 0x1, R0, P1 ;  /* 0x000000011515a824 */ /* 0x000fc600008e0600 */
[----:B------:R0:W5:Y:S02]  /*123b0*/  @!P2 LD.E.128 R72, desc[UR60][R8.64] ;  /* 0x0000003c0848a980 */ /* 0x000164000c101d00 */
[----:B0-----:R-:W-:-:S06]  /*123c0*/  CS2R R8, SRZ ;  /* 0x0000000000087805 */ /* 0x001fcc000001ff00 */
[----:B------:R0:W5:Y:S02]  /*123d0*/  @!P2 LD.E.128 R8, desc[UR60][R20.64] ;  /* 0x0000003c1408a980 */ /* 0x000164000c101d00 */
.L_x_2847:
[----:B------:R-:W-:Y:S05]  /*123e0*/  BSYNC B1 ;  /* 0x0000000000017941 */ /* 0x000fea0003800000 */
.L_x_2846:
[----:B------:R-:W4:Y:S01]  /*123f0*/  LDL R3, [R1+0xa0] ;  /* 0x0000a00001037983 */ /* 0x000f220000100800 */
[----:B------:R-:W-:Y:S01]  /*12400*/  BSSY B1, `(.L_x_2848) ;  /* 0x0000007000017945 */ /* 0x000fe20003800000 */
[----:B----4-:R-:W-:-:S04]  /*12410*/  LEA.HI R0, R3, R3, RZ, 0x1 ;  /* 0x0000000303007211 */ /* 0x010fc800078f08ff */
[----:B------:R-:W-:-:S05]  /*12420*/  LOP3.LUT R0, R0, 0xfffffffe, RZ, 0xc0, !PT ;  /* 0xfffffffe00007812 */ /* 0x000fca00078ec0ff */
[----:B------:R-:W-:-:S05]  /*12430*/  IMAD.IADD R0, R3, 0x1, -R0 ;  /* 0x0000000103007824 */ /* 0x000fca00078e0a00 */
[----:B------:R-:W-:-:S04]  /*12440*/  SHF.L.U32 R0, R0, 0x1f, RZ ;  /* 0x0000001f00007819 */ /* 0x000fc800000006ff */
[----:B------:R-:W4:Y:S02]  /*12450*/  SYNCS.PHASECHK.TRANS64.TRYWAIT P0, [R23+URZ+0x38800], R0 ;  /* 0x03880000170075a7 */ /* 0x000f24000800017f */
[----:B----4-:R-:W-:Y:S05]  /*12460*/  @!P0 BRA `(.L_x_2849) ;  /* 0x0000022000e08947 */ /* 0x010fea0003800000 */
.L_x_3151:
[----:B------:R-:W-:Y:S05]  /*12470*/  BSYNC B1 ;  /* 0x0000000000017941 */ /* 0x000fea0003800000 */
.L_x_2848:
[----:B0-----:R-:W2:Y:S01]  /*12480*/  LDL R20, [R1+0x74] ;  /* 0x0000740001147983 */ /* 0x001ea20000100800 */
[----:B----45:R-:W-:Y:S01]  /*12490*/  IMAD.MOV.U32 R0, RZ, RZ, R5 ;  /* 0x000000ffff007224 */ /* 0x030fe200078e0005 */
[----:B------:R-:W-:Y:S01]  /*124a0*/  MOV R3, R4 ;  /* 0x0000000400037202 */ /* 0x000fe20000000f00 */
[----:B------:R-:W-:Y:S03]  /*124b0*/  BSSY B1, `(.L_x_2850) ;  /* 0x00000e7000017945 */ /* 0x000fe60003800000 */
        /* <DEDUP_REMOVED lines=17> */
[----:B--2---:R-:W-:Y:S02]  /*125d0*/  VIADDMNMX R0, R76, -R20, 0x80, PT ;  /* 0x000000804c007446 */ /* 0x004fe40003800914 */
[----:B------:R-:W-:Y:S02]  /*125e0*/  MOV R20, R72 ;  /* 0x0000004800147202 */ /* 0x000fe40000000f00 */
[----:B------:R-:W-:Y:S02]  /*125f0*/  ISETP.GE.AND P0, PT, R225, R0, PT ;  /* 0x00000000e100720c */ /* 0x000fe40003f06270 */
[----:B------:R-:W-:Y:S01]  /*12600*/  PRMT R92, R20, 0x5410, R3 ;  /* 0x00005410145c7816 */ /* 0x000fe20000000003 */
[----:B------:R-:W-:Y:S02]  /*12610*/  IMAD.MOV.U32 R20, RZ, RZ, R74 ;  /* 0x000000ffff147224 */ /* 0x000fe400078e004a */
[----:B------:R-:W-:-:S05]  /*12620*/  IMAD.MOV.U32 R3, RZ, RZ, R75 ;  /* 0x000000ffff037224 */ /* 0x000fca00078e004b */
[----:B------:R-:W-:-:S03]  /*12630*/  PRMT R93, R20, 0x5410, R3 ;  /* 0x00005410145d7816 */ /* 0x000fc60000000003 */
[----:B------:R-:W-:Y:S05]  /*12640*/  @P0 BRA `(.L_x_2851) ;  /* 0x0000000c00340947 */ /* 0x000fea0003800000 */
[----:B------:R0:W5:Y:S01]  /*12650*/  LDL R121, [R1+0x68] ;  /* 0x0000680001797983 */ /* 0x0001620000100800 */
[----:B------:R-:W2:Y:S01]  /*12660*/  LDC R3, c[0x0][0x3f4] ;  /* 0x0000fd00ff037b82 */ /* 0x000ea20000000800 */
[C---:B------:R-:W-:Y:S01]  /*12670*/  SHF.L.U32 R122, R225.reuse, 0x6, RZ ;  /* 0x00000006e17a7819 */ /* 0x040fe200000006ff */
[----:B------:R-:W-:Y:S01]  /*12680*/  IMAD.SHL.U32 R123, R225, 0x40, RZ ;  /* 0x00000040e17b7824 */ /* 0x000fe200078e00ff */
[----:B------:R-:W-:Y:S02]  /*12690*/  BSSY B2, `(.L_x_2852) ;  /* 0x0000066000027945 */ /* 0x000fe40003800000 */
[----:B------:R-:W-:Y:S02]  /*126a0*/  LOP3.LUT R122, R122, 0x1c0, RZ, 0xc0, !PT ;  /* 0x000001c07a7a7812 */ /* 0x000fe400078ec0ff */
[----:B------:R-:W-:Y:S02]  /*126b0*/  LOP3.LUT R123, R123, 0x1c0, RZ, 0xc0, !PT ;  /* 0x000001c07b7b7812 */ /* 0x000fe400078ec0ff */
[----:B------:R-:W-:-:S02]  /*126c0*/  SHF.R.U32.HI R122, RZ, 0x3, R122 ;  /* 0x00000003ff7a7819 */ /* 0x000fc4000001167a */
[----:B--2---:R-:W-:-:S13]  /*126d0*/  ISETP.GE.AND P0, PT, R16, R3, PT ;  /* 0x000000031000720c */ /* 0x004fda0003f06270 */
[----:B0-----:R-:W-:Y:S05]  /*126e0*/  @P0 BRA `(.L_x_2853) ;  /* 0x0000000400800947 */ /* 0x001fea0003800000 */
[----:B-1----:R-:W2:Y:S04]  /*126f0*/  LDL R21, [R1+0x8c] ;  /* 0x00008c0001157983 */ /* 0x002ea80000100800 */
[----:B------:R-:W4:Y:S01]  /*12700*/  LDL R124, [R1+0x70] ;  /* 0x00007000017c7983 */ /* 0x000f220000100800 */
        /* <DEDUP_REMOVED lines=8> */
[----:B----4-:R-:W0:Y:S03]  /*12790*/  LDS.128 R80, [R124] ;  /* 0x000000007c507984 */ /* 0x010e260000000c00 */
[----:B------:R-:W-:Y:S01]  /*127a0*/  LEA.HI R21, R21, R20, RZ, 0x3 ;  /* 0x0000001415157211 */ /* 0x000fe200078f18ff */
[----:B------:R-:W-:-:S04]  /*127b0*/  IMAD.SHL.U32 R20, R20, 0x8, RZ ;  /* 0x0000000814147824 */ /* 0x000fc800078e00ff */
[----:B------:R-:W-:Y:S01]  /*127c0*/  IMAD.SHL.U32 R21, R21, 0x400, RZ ;  /* 0x0000040015157824 */ /* 0x000fe200078e00ff */
[----:B------:R-:W-:-:S04]  /*127d0*/  LOP3.LUT R20, R123, 0x38, R20, 0xf8, !PT ;  /* 0x000000387b147812 */ /* 0x000fc800078ef814 */
[----:B------:R-:W-:Y:S02]  /*127e0*/  LOP3.LUT R20, R20, R122, RZ, 0x3c, !PT ;  /* 0x0000007a14147212 */ /* 0x000fe400078e3cff */
[----:B------:R-:W-:-:S04]  /*127f0*/  LOP3.LUT R21, R21, 0x7fffe000, RZ, 0xc0, !PT ;  /* 0x7fffe00015157812 */ /* 0x000fc800078ec0ff */
[----:B-----5:R-:W-:Y:S01]  /*12800*/  IADD3 R20, R20, R21, R121 ;  /* 0x0000001514147210 */ /* 0x020fe20007ffe079 */
[----:B------:R-:W-:-:S03]  /*12810*/  HADD2.F32 R21, -RZ, R85.H0_H0 ;  /* 0x20000055ff157230 */ /* 0x000fc60000004100 */
[----:B------:R-:W-:-:S05]  /*12820*/  LEA R20, R20, R23, 0x1 ;  /* 0x0000001714147211 */ /* 0x000fca00078e08ff */
[----:B---3--:R-:W1:Y:S01]  /*12830*/  LDS.128 R76, [R20+0x14400] ;  /* 0x01440000144c7984 */ /* 0x008e620000000c00 */
        /* <DEDUP_REMOVED lines=15> */
[--C-:B------:R-:W-:Y:S02]  /*12930*/  HADD2.F32 R68, -RZ, R102.reuse.H0_H0 ;  /* 0x20000066ff447230 */ /* 0x100fe40000004100 */
[CC--:B------:R-:W-:Y:S01]  /*12940*/  FMUL.FTZ R87, R77.reuse, R69.reuse ;  /* 0x000000454d577220 */ /* 0x0c0fe20000410000 */
[----:B------:R-:W-:Y:S02]  /*12950*/  HADD2.F32 R102, -RZ, R102.H1_H1 ;  /* 0x30000066ff667230 */ /* 0x000fe40000004100 */
[-C--:B------:R-:W-:Y:S01]  /*12960*/  FMUL.FTZ R77, R77, R86.reuse ;  /* 0x000000564d4d7220 */ /* 0x080fe20000410000 */
[----:B------:R-:W-:Y:S02]  /*12970*/  HADD2.F32 R61, -RZ, R61.H0_H0 ;  /* 0x2000003dff3d7230 */ /* 0x000fe40000004100 */
[C---:B------:R-:W-:Y:S01]  /*12980*/  FFMA.FTZ R87, R81.reuse, R86, -R87 ;  /* 0x0000005651577223 */ /* 0x040fe20000010857 */
[----:B------:R-:W-:Y:S01]  /*12990*/  FFMA.FTZ R69, R81, R69, R77 ;  /* 0x0000004551457223 */ /* 0x000fe2000001004d */
[----:B------:R-:W-:-:S02]  /*129a0*/  HADD2.F32 R81, -RZ, R89.H0_H0 ;  /* 0x20000059ff517230 */ /* 0x000fc40000004100 */
[--C-:B------:R-:W-:Y:S02]  /*129b0*/  HADD2.F32 R77, -RZ, R80.reuse.H0_H0 ;  /* 0x20000050ff4d7230 */ /* 0x100fe40000004100 */
[----:B------:R-:W-:Y:S02]  /*129c0*/  HADD2.F32 R80, -RZ, R80.H1_H1 ;  /* 0x30000050ff507230 */ /* 0x000fe40000004100 */
[----:B------:R-:W-:Y:S01]  /*129d0*/  FMUL.FTZ R86, R88, R81 ;  /* 0x0000005158567220 */ /* 0x000fe20000410000 */
[----:B------:R-:W-:-:S03]  /*129e0*/  F2FP.F16.F32.PACK_AB R69, R69, R21 ;  /* 0x000000154545723e */ /* 0x000fc600000000ff */
[CC--:B------:R-:W-:Y:S01]  /*129f0*/  FFMA.FTZ R86, R77.reuse, R68.reuse, -R86 ;  /* 0x000000444d567223 */ /* 0x0c0fe20000010856 */
[----:B------:R-:W-:Y:S01]  /*12a00*/  FMUL.FTZ R68, R88, R68 ;  /* 0x0000004458447220 */ /* 0x000fe20000410000 */
[--C-:B------:R-:W-:Y:S02]  /*12a10*/  HADD2.F32 R88, -RZ, R82.reuse.H0_H0 ;  /* 0x20000052ff587230 */ /* 0x100fe40000004100 */
[----:B------:R-:W-:Y:S02]  /*12a20*/  HADD2.F32 R82, -RZ, R82.H1_H1 ;  /* 0x30000052ff527230 */ /* 0x000fe40000004100 */
[----:B------:R-:W-:Y:S01]  /*12a30*/  FFMA.FTZ R68, R77, R81, R68 ;  /* 0x000000514d447223 */ /* 0x000fe20000010044 */
[----:B------:R-:W-:Y:S02]  /*12a40*/  HADD2.F32 R77, -RZ, R89.H1_H1 ;  /* 0x30000059ff4d7230 */ /* 0x000fe40000004100 */
[--C-:B------:R-:W-:Y:S02]  /*12a50*/  HADD2.F32 R89, -RZ, R78.reuse.H0_H0 ;  /* 0x2000004eff597230 */ /* 0x100fe40000004100 */
[----:B------:R-:W-:-:S03]  /*12a60*/  HADD2.F32 R78, -RZ, R78.H1_H1 ;  /* 0x3000004eff4e7230 */ /* 0x000fc60000004100 */
[C---:B------:R-:W-:Y:S01]  /*12a70*/  FMUL.FTZ R81, R89.reuse, R77 ;  /* 0x0000004d59517220 */ /* 0x040fe20000410000 */
[----:B------:R-:W-:-:S03]  /*12a80*/  FMUL.FTZ R89, R89, R102 ;  /* 0x0000006659597220 */ /* 0x000fc60000410000 */
[C---:B------:R-:W-:Y:S01]  /*12a90*/  FFMA.FTZ R81, R88.reuse, R102, -R81 ;  /* 0x0000006658517223 */ /* 0x040fe20000010851 */
[----:B------:R-:W-:Y:S01]  /*12aa0*/  FFMA.FTZ R77, R88, R77, R89 ;  /* 0x0000004d584d7223 */ /* 0x000fe20000010059 */
[----:B------:R-:W-:Y:S02]  /*12ab0*/  HADD2.F32 R88, -RZ, R103.H0_H0 ;  /* 0x20000067ff587230 */ /* 0x000fe40000004100 */
[----:B------:R-:W-:Y:S02]  /*12ac0*/  HADD2.F32 R103, -RZ, R79.H0_H0 ;  /* 0x2000004fff677230 */ /* 0x000fe40000004100 */
[----:B------:R-:W-:Y:S02]  /*12ad0*/  HADD2.F32 R102, -RZ, R83.H0_H0 ;  /* 0x20000053ff667230 */ /* 0x000fe40000004100 */
[----:B------:R-:W-:Y:S02]  /*12ae0*/  HADD2.F32 R79, -RZ, R79.H1_H1 ;  /* 0x3000004fff4f7230 */ /* 0x000fe40000004100 */
[C---:B------:R-:W-:Y:S01]  /*12af0*/  FMUL.FTZ R89, R103.reuse, R88 ;  /* 0x0000005867597220 */ /* 0x040fe20000410000 */
[----:B------:R-:W-:Y:S01]  /*12b00*/  FMUL.FTZ R103, R103, R104 ;  /* 0x0000006867677220 */ /* 0x000fe20000410000 */
[----:B------:R-:W-:-:S02]  /*12b10*/  HADD2.F32 R83, -RZ, R83.H1_H1 ;  /* 0x30000053ff537230 */ /* 0x000fc40000004100 */
[C---:B------:R-:W-:Y:S01]  /*12b20*/  FFMA.FTZ R89, R102.reuse, R104, -R89 ;  /* 0x0000006866597223 */ /* 0x040fe20000010859 */
[----:B------:R-:W-:Y:S01]  /*12b30*/  FFMA.FTZ R88, R102, R88, R103 ;  /* 0x0000005866587223 */ /* 0x000fe20000010067 */
[----:B------:R-:W-:Y:S02]  /*12b40*/  SHF.R.U32.HI R102, RZ, 0x10, R63 ;  /* 0x00000010ff667819 */ /* 0x000fe4000001163f */
[--C-:B------:R-:W-:Y:S02]  /*12b50*/  SHF.R.U64 R63, R70, 0x10, R71.reuse ;  /* 0x00000010463f7819 */ /* 0x100fe40000001247 */
        /* <DEDUP_REMOVED lines=12> */
[CC--:B------:R-:W-:Y:S01]  /*12c20*/  FMUL.FTZ R61, R78.reuse, R63.reuse ;  /* 0x0000003f4e3d7220 */ /* 0x0c0fe20000410000 */
[----:B------:R-:W-:Y:S01]  /*12c30*/  FMUL.FTZ R78, R78, R62 ;  /* 0x0000003e4e4e7220 */ /* 0x000fe20000410000 */
[----:B------:R-:W-:Y:S02]  /*12c40*/  F2FP.F16.F32.PACK_AB R71, R71, R88 ;  /* 0x000000584747723e */ /* 0x000fe400000000ff */
        /* <DEDUP_REMOVED lines=10> */
.L_x_2853:
[----:B------:R-:W-:Y:S05]  /*12cf0*/  BSYNC B2 ;  /* 0x0000000000027941 */ /* 0x000fea0003800000 */
.L_x_2852:
[----:B------:R-:W-:-:S13]  /*12d00*/  ISETP.GE.AND P0, PT, R214, R3, PT ;  /* 0x00000003d600720c */ /* 0x000fda0003f06270 */
[----:B------:R-:W-:Y:S05]  /*12d10*/  @P0 BRA `(.L_x_2851) ;  /* 0x0000000400800947 */ /* 0x000fea0003800000 */
[----:B0-----:R-:W2:Y:S04]  /*12d20*/  LDL R20, [R1+0x138] ;  /* 0x0001380001147983 */ /* 0x001ea80000100800 */
[----:B------:R-:W4:Y:S01]  /*12d30*/  LDL R86, [R1+0x1c8] ;  /* 0x0001c80001567983 */ /* 0x000f220000100800 */
        /* <DEDUP_REMOVED lines=21> */
[----:B------:R-:W-:-:S04]  /*12e90*/  HADD2.F32 R20, -RZ, R120.H0_H0 ;  /* 0x20000078ff147230 */ /* 0x000fc80000004100 */
[----:B------:R-:W-:-:S05]  /*12ea0*/  IMAD R3, R3, 0x2, R23 ;  /* 0x0000000203037824 */ /* 0x000fca00078e0217 */
[----:B------:R-:W1:Y:S01]  /*12eb0*/  LDS.128 R60, [R3+0x14400] ;  /* 0x01440000033c7984 */ /* 0x000e620000000c00 */
[----:B0-----:R-:W-:Y:S02]  /*12ec0*/  HADD2.F32 R76, -RZ, R69.H0_H0 ;  /* 0x20000045ff4c7230 */ /* 0x001fe40000004100 */
[----:B-1----:R-:W-:Y:S02]  /*12ed0*/  HADD2.F32 R21, -RZ, R61.H0_H0 ;  /* 0x2000003dff157230 */ /* 0x002fe40000004100 */
[--C-:B------:R-:W-:Y:S02]  /*12ee0*/  HADD2.F32 R81, -RZ, R62.reuse.H0_H0 ;  /* 0x2000003eff517230 */ /* 0x100fe40000004100 */
[----:B------:R-:W-:Y:S02]  /*12ef0*/  HADD2.F32 R83, -RZ, R63.H0_H0 ;  /* 0x2000003fff537230 */ /* 0x000fe40000004100 */
[C---:B---3--:R-:W-:Y:S01]  /*12f00*/  FMUL.FTZ R77, R21.reuse, R20 ;  /* 0x00000014154d7220 */ /* 0x048fe20000410000 */
        /* <DEDUP_REMOVED lines=65> */
.L_x_2851:
[----:B------:R-:W-:Y:S05]  /*13320*/  BSYNC B1 ;  /* 0x0000000000017941 */ /* 0x000fea0003800000 */
.L_x_2850:
[----:B--2---:R-:W-:Y:S01]  /*13330*/  IADD3 R3, R225, 0x20, RZ ;  /* 0x00000020e1037810 */ /* 0x004fe20007ffe0ff */
[----:B------:R-:W-:Y:S03]  /*13340*/  BSSY B1, `(.L_x_2854) ;  /* 0x00000d2000017945 */ /* 0x000fe60003800000 */
[----:B------:R-:W-:-:S13]  /*13350*/  ISETP.GE.AND P0, PT, R3, R0, PT ;  /* 0x000000000300720c */ /* 0x000fda0003f06270 */
[----:B------:R-:W-:Y:S05]  /*13360*/  @P0 BRA `(.L_x_2855) ;  /* 0x0000000c003c0947 */ /* 0x000fea0003800000 */
[----:B---3--:R2:W5:Y:S01]  /*13370*/  LDL R77, [R1+0x64] ;  /* 0x00006400014d7983 */ /* 0x0085620000100800 */
[----:B------:R-:W3:Y:S01]  /*13380*/  LDC R3, c[0x0][0x3f4] ;  /* 0x0000fd00ff037b82 */ /* 0x000ee20000000800 */
[C---:B------:R-:W-:Y:S01]  /*13390*/  VIADD R78, R225.reuse, 0x20 ;  /* 0x00000020e14e7836 */ /* 0x040fe20000000000 */
[----:B------:R-:W-:Y:S01]  /*133a0*/  BSSY B2, `(.L_x_2856) ;  /* 0x000006a000027945 */ /* 0x000fe20003800000 */
[----:B------:R-:W-:Y:S02]  /*133b0*/  VIADD R79, R225, 0x20 ;  /* 0x00000020e14f7836 */ /* 0x000fe40000000000 */
[----:B------:R-:W-:-:S03]  /*133c0*/  IMAD.SHL.U32 R78, R78, 0x40, RZ ;  /* 0x000000404e4e7824 */ /* 0x000fc600078e00ff */
[----:B------:R-:W-:Y:S02]  /*133d0*/  SHF.L.U32 R79, R79, 0x6, RZ ;  /* 0x000000064f4f7819 */ /* 0x000fe400000006ff */
[----:B------:R-:W-:Y:S02]  /*133e0*/  LOP3.LUT R78, R78, 0x1c0, RZ, 0xc0, !PT ;  /* 0x000001c04e4e7812 */ /* 0x000fe400078ec0ff */
[----:B------:R-:W-:Y:S02]  /*133f0*/  LOP3.LUT R79, R79, 0x1c0, RZ, 0xc0, !PT ;  /* 0x000001c04f4f7812 */ /* 0x000fe400078ec0ff */
[----:B------:R-:W-:Y:S02]  /*13400*/  SHF.R.U32.HI R78, RZ, 0x3, R78 ;  /* 0x00000003ff4e7819 */ /* 0x000fe4000001164e */
[-C--:B---3--:R-:W-:Y:S02]  /*13410*/  ISETP.GE.AND P0, PT, R16, R3.reuse, PT ;  /* 0x000000031000720c */ /* 0x088fe40003f06270 */
[----:B------:R-:W-:-:S11]  /*13420*/  ISETP.GE.AND P1, PT, R214, R3, PT ;  /* 0x00000003d600720c */ /* 0x000fd60003f26270 */
[----:B--2---:R-:W-:Y:S05]  /*13430*/  @P0 BRA `(.L_x_2857) ;  /* 0x0000000400800947 */ /* 0x004fea0003800000 */
[----:B0-----:R-:W2:Y:S04]  /*13440*/  LDL R20, [R1+0x8c] ;  /* 0x00008c0001147983 */ /* 0x001ea80000100800 */
[----:B------:R-:W3:Y:S01]  /*13450*/  LDL R80, [R1+0x1c4] ;  /* 0x0001c40001507983 */ /* 0x000ee20000100800 */
[--C-:B------:R-:W-:Y:S01]  /*13460*/  HADD2.F32 R66, -RZ, R114.reuse.H0_H0 ;  /* 0x20000072ff427230 */ /* 0x100fe20000004100 */
[----:B------:R-:W-:Y:S01]  /*13470*/  SHF.R.U64 R44, R44, 0x10, R45 ;  /* 0x000000102c2c7819 */ /* 0x000fe2000000122d */
[----:B------:R-:W-:Y:S01]  /*13480*/  HADD2.F32 R114, -RZ, R114.H1_H1 ;  /* 0x30000072ff727230 */ /* 0x000fe20000004100 */
[--C-:B------:R-:W-:Y:S01]  /*13490*/  SHF.R.U64 R46, R46, 0x10, R47.reuse ;  /* 0x000000102e2e7819 */ /* 0x100fe2000000122f */
[--C-:B------:R-:W-:Y:S01]  /*134a0*/  HADD2.F32 R70, -RZ, R113.reuse.H1_H1 ;  /* 0x30000071ff467230 */ /* 0x100fe20000004100 */
[----:B------:R-:W-:Y:S01]  /*134b0*/  SHF.R.U32.HI R47, RZ, 0x10, R47 ;  /* 0x00000010ff2f7819 */ /* 0x000fe2000001162f */
[----:B------:R-:W-:Y:S01]  /*134c0*/  HADD2.F32 R113, -RZ, R113.H0_H0 ;  /* 0x20000071ff717230 */ /* 0x000fe20000004100 */
[----:B------:R-:W-:Y:S01]  /*134d0*/  SHF.R.U64 R52, R52, 0x10, R53 ;  /* 0x0000001034347819 */ /* 0x000fe20000001235 */
[----:B------:R-:W-:Y:S01]  /*134e0*/  HADD2.F32 R44, -RZ, R44.H0_H0 ;  /* 0x2000002cff2c7230 */ /* 0x000fe20000004100 */
[----:B------:R-:W-:Y:S01]  /*134f0*/  SHF.R.U64 R54, R54, 0x10, R55 ;  /* 0x0000001036367819 */ /* 0x000fe20000001237 */
[----:B------:R-:W-:-:S02]  /*13500*/  HADD2.F32 R47, -RZ, R47.H0_H0 ;  /* 0x2000002fff2f7230 */ /* 0x000fc40000004100 */
[----:B------:R-:W-:Y:S02]  /*13510*/  HADD2.F32 R52, -RZ, R52.H0_H0 ;  /* 0x20000034ff347230 */ /* 0x000fe40000004100 */
[----:B------:R-:W-:Y:S02]  /*13520*/  HADD2.F32 R54, -RZ, R54.H0_H0 ;  /* 0x20000036ff367230 */ /* 0x000fe40000004100 */
[----:B------:R-:W-:Y:S01]  /*13530*/  HADD2.F32 R46, -RZ, R46.H0_H0 ;  /* 0x2000002eff2e7230 */ /* 0x000fe20000004100 */
[----:B--2---:R-:W-:-:S04]  /*13540*/  LEA.HI R20, R3, R20, RZ, 0x1d ;  /* 0x0000001403147211 */ /* 0x004fc800078fe8ff */
[----:B-1----:R-:W-:Y:S01]  /*13550*/  SHF.R.S32.HI R21, RZ, 0x1f, R20 ;  /* 0x0000001fff157819 */ /* 0x002fe20000011414 */
[----:B------:R-:W-:Y:S01]  /*13560*/  IMAD.SHL.U32 R56, R20, 0x8, RZ ;  /* 0x0000000814387824 */ /* 0x000fe200078e00ff */
[----:B---3--:R-:W0:Y:S02]  /*13570*/  LDS.128 R60, [R80] ;  /* 0x00000000503c7984 */ /* 0x008e240000000c00 */
[----:B------:R-:W-:Y:S02]  /*13580*/  LEA.HI R21, R21, R20, RZ, 0x3 ;  /* 0x0000001415157211 */ /* 0x000fe400078f18ff */
[----:B------:R-:W-:-:S03]  /*13590*/  LOP3.LUT R56, R79, 0x38, R56, 0xf8, !PT ;  /* 0x000000384f387812 */ /* 0x000fc600078ef838 */
[----:B------:R-:W-:Y:S01]  /*135a0*/  IMAD.SHL.U32 R21, R21, 0x400, RZ ;  /* 0x0000040015157824 */ /* 0x000fe200078e00ff */
[----:B------:R-:W-:-:S04]  /*135b0*/  LOP3.LUT R56, R56, R78, RZ, 0x3c, !PT ;  /* 0x0000004e38387212 */ /* 0x000fc800078e3cff */
[----:B------:R-:W-:-:S04]  /*135c0*/  LOP3.LUT R21, R21, 0x7fffe000, RZ, 0xc0, !PT ;  /* 0x7fffe00015157812 */ /* 0x000fc800078ec0ff */
[----:B-----5:R-:W-:Y:S01]  /*135d0*/  IADD3 R20, R56, R21, R77 ;  /* 0x0000001538147210 */ /* 0x020fe20007ffe04d */
[--C-:B------:R-:W-:Y:S02]  /*135e0*/  HADD2.F32 R21, -RZ, R116.reuse.H0_H0 ;  /* 0x20000074ff157230 */ /* 0x100fe40000004100 */
[----:B------:R-:W-:Y:S02]  /*135f0*/  HADD2.F32 R116, -RZ, R116.H1_H1 ;  /* 0x30000074ff747230 */ /* 0x000fe40000004100 */
[----:B------:R-:W-:-:S05]  /*13600*/  IMAD R20, R20, 0x2, R23 ;  /* 0x0000000214147824 */ /* 0x000fca00078e0217 */
[----:B------:R-:W1:Y:S01]  /*13610*/  LDS.128 R56, [R20+0x14400] ;  /* 0x0144000014387984 */ /* 0x000e620000000c00 */
[----:B0-----:R-:W-:Y:S02]  /*13620*/  HADD2.F32 R65, -RZ, R61.H0_H0 ;  /* 0x2000003dff417230 */ /* 0x001fe40000004100 */
[--C-:B------:R-:W-:Y:S02]  /*13630*/  HADD2.F32 R69, -RZ, R62.reuse.H0_H0 ;  /* 0x2000003eff457230 */ /* 0x100fe40000004100 */
[----:B------:R-:W-:Y:S02]  /*13640*/  HADD2.F32 R62, -RZ, R62.H1_H1 ;  /* 0x3000003eff3e7230 */ /* 0x000fe40000004100 */
[----:B-1----:R-:W-:-:S05]  /*13650*/  HADD2.F32 R64, -RZ, R57.H0_H0 ;  /* 0x20000039ff407230 */ /* 0x002fca0000004100 */
[C---:B------:R-:W-:Y:S01]  /*13660*/  FMUL.FTZ R67, R64.reuse, R21 ;  /* 0x0000001540437220 */ /* 0x040fe20000410000 */
[----:B------:R-:W-:-:S03]  /*13670*/  FMUL.FTZ R68, R64, R66 ;  /* 0x0000004240447220 */ /* 0x000fc60000410000 */
[C---:B------:R-:W-:Y:S01]  /*13680*/  FFMA.FTZ R64, R65.reuse, R66, -R67 ;  /* 0x0000004241407223 */ /* 0x040fe20000010843 */
[----:B------:R-:W-:Y:S01]  /*13690*/  FFMA.FTZ R21, R65, R21, R68 ;  /* 0x0000001541157223 */ /* 0x000fe20000010044 */
[----:B------:R-:W-:Y:S01]  /*136a0*/  SHF.R.U32.HI R65, RZ, 0x10, R53 ;  /* 0x00000010ff417819 */ /* 0x000fe20000011635 */
[----:B------:R-:W-:Y:S01]  /*136b0*/  HADD2.F32 R66, -RZ, R57.H1_H1 ;  /* 0x30000039ff427230 */ /* 0x000fe20000004100 */
[----:B------:R-:W-:Y:S01]  /*136c0*/  SHF.R.U32.HI R68, RZ, 0x10, R45 ;  /* 0x00000010ff447819 */ /* 0x000fe2000001162d */
[----:B------:R-:W-:Y:S01]  /*136d0*/  HADD2.F32 R57, -RZ, R61.H1_H1 ;  /* 0x3000003dff397230 */ /* 0x000fe20000004100 */
[----:B------:R-:W-:Y:S01]  /*136e0*/  SHF.R.U32.HI R45, RZ, 0x10, R55 ;  /* 0x00000010ff2d7819 */ /* 0x000fe20000011637 */
[----:B------:R-:W-:Y:S02]  /*136f0*/  HADD2.F32 R65, -RZ, R65.H0_H0 ;  /* 0x20000041ff417230 */ /* 0x000fe40000004100 */
[----:B------:R-:W-:Y:S02]  /*13700*/  HADD2.F32 R68, -RZ, R68.H0_H0 ;  /* 0x20000044ff447230 */ /* 0x000fe40000004100 */
[----:B------:R-:W-:-:S02]  /*13710*/  HADD2.F32 R67, -RZ, R58.H0_H0 ;  /* 0x2000003aff437230 */ /* 0x000fc40000004100 */
[CC--:B------:R-:W-:Y:S01]  /*13720*/  FMUL.FTZ R61, R66.reuse, R65.reuse ;  /* 0x00000041423d7220 */ /* 0x0c0fe20000410000 */
[----:B------:R-:W-:Y:S02]  /*13730*/  HADD2.F32 R45, -RZ, R45.H0_H0 ;  /* 0x2000002dff2d7230 */ /* 0x000fe40000004100 */
[-C--:B------:R-:W-:Y:S01]  /*13740*/  FMUL.FTZ R66, R66, R68.reuse ;  /* 0x0000004442427220 */ /* 0x080fe20000410000 */
[----:B------:R-:W-:Y:S02]  /*13750*/  HADD2.F32 R58, -RZ, R58.H1_H1 ;  /* 0x3000003aff3a7230 */ /* 0x000fe40000004100 */
[C---:B------:R-:W-:Y:S01]  /*13760*/  FFMA.FTZ R68, R57.reuse, R68, -R61 ;  /* 0x0000004439447223 */ /* 0x040fe2000001083d */
[----:B------:R-:W-:Y:S02]  /*13770*/  HADD2.F32 R61, -RZ, R60.H0_H0 ;  /* 0x2000003cff3d7230 */ /* 0x000fe40000004100 */
[----:B------:R-:W-:Y:S01]  /*13780*/  FFMA.FTZ R57, R57, R65, R66 ;  /* 0x0000004139397223 */ /* 0x000fe20000010042 */
[----:B------:R-:W-:-:S02]  /*13790*/  HADD2.F32 R65, -RZ, R56.H0_H0 ;  /* 0x20000038ff417230 */ /* 0x000fc40000004100 */
[----:B------:R-:W-:Y:S01]  /*137a0*/  FMUL.FTZ R76, R67, R70 ;  /* 0x00000046434c7220 */ /* 0x000fe20000410000 */
[----:B------:R-:W-:Y:S02]  /*137b0*/  HADD2.F32 R56, -RZ, R56.H1_H1 ;  /* 0x30000038ff387230 */ /* 0x000fe40000004100 */
[----:B------:R-:W-:Y:S02]  /*137c0*/  HADD2.F32 R60, -RZ, R60.H1_H1 ;  /* 0x3000003cff3c7230 */ /* 0x000fe40000004100 */
[C---:B------:R-:W-:Y:S01]  /*137d0*/  FMUL.FTZ R66, R65.reuse, R116 ;  /* 0x0000007441427220 */ /* 0x040fe20000410000 */
[----:B------:R-:W-:-:S03]  /*137e0*/  FMUL.FTZ R65, R65, R114 ;  /* 0x0000007241417220 */ /* 0x000fc60000410000 */
[C---:B------:R-:W-:Y:S01]  /*137f0*/  FFMA.FTZ R66, R61.reuse, R114, -R66 ;  /* 0x000000723d427223 */ /* 0x040fe20000010842 */
[----:B------:R-:W-:Y:S01]  /*13800*/  FFMA.FTZ R61, R61, R116, R65 ;  /* 0x000000743d3d7223 */ /* 0x000fe20000010041 */
[--C-:B------:R-:W-:Y:S02]  /*13810*/  HADD2.F32 R65, -RZ, R115.reuse.H1_H1 ;  /* 0x30000073ff417230 */ /* 0x100fe40000004100 */
[----:B------:R-:W-:-:S03]  /*13820*/  HADD2.F32 R115, -RZ, R115.H0_H0 ;  /* 0x20000073ff737230 */ /* 0x000fc60000004100 */
[-C--:B------:R-:W-:Y:S01]  /*13830*/  FMUL.FTZ R71, R67, R65.reuse ;  /* 0x0000004143477220 */ /* 0x080fe20000410000 */
[----:B------:R-:W-:-:S03]  /*13840*/  FFMA.FTZ R65, R69, R65, R76 ;  /* 0x0000004145417223 */ /* 0x000fc6000001004c */
[----:B------:R-:W-:Y:S01]  /*13850*/  FFMA.FTZ R67, R69, R70, -R71 ;  /* 0x0000004645437223 */ /* 0x000fe20000010847 */
[--C-:B------:R-:W-:Y:S02]  /*13860*/  HADD2.F32 R71, -RZ, R59.reuse.H0_H0 ;  /* 0x2000003bff477230 */ /* 0x100fe40000004100 */
[----:B------:R-:W-:Y:S02]  /*13870*/  HADD2.F32 R59, -RZ, R59.H1_H1 ;  /* 0x3000003bff3b7230 */ /* 0x000fe40000004100 */
[--C-:B------:R-:W-:Y:S02]  /*13880*/  HADD2.F32 R69, -RZ, R63.reuse.H0_H0 ;  /* 0x2000003fff457230 */ /* 0x100fe40000004100 */
[----:B------:R-:W-:Y:S01]  /*13890*/  FMUL.FTZ R70, R71, R115 ;  /* 0x0000007347467220 */ /* 0x000fe20000410000 */
[----:B------:R-:W-:Y:S02]  /*138a0*/  HADD2.F32 R63, -RZ, R63.H1_H1 ;  /* 0x3000003fff3f7230 */ /* 0x000fe40000004100 */
[C---:B------:R-:W-:Y:S01]  /*138b0*/  FMUL.FTZ R53, R59.reuse, R45 ;  /* 0x0000002d3b357220 */ /* 0x040fe20000410000 */
[----:B------:R-:W-:Y:S01]  /*138c0*/  FMUL.FTZ R59, R59, R47 ;  /* 0x0000002f3b3b7220 */ /* 0x000fe20000410000 */
[-C--:B------:R-:W-:Y:S01]  /*138d0*/  FMUL.FTZ R71, R71, R113.reuse ;  /* 0x0000007147477220 */ /* 0x080fe20000410000 */
[----:B------:R-:W-:Y:S01]  /*138e0*/  FFMA.FTZ R70, R69, R113, -R70 ;  /* 0x0000007145467223 */ /* 0x000fe20000010846 */
[C---:B------:R-:W-:Y:S01]  /*138f0*/  FFMA.FTZ R47, R63.reuse, R47, -R53 ;  /* 0x0000002f3f2f7223 */ /* 0x040fe20000010835 */
[----:B------:R-:W-:Y:S01]  /*13900*/  FFMA.FTZ R55, R63, R45, R59 ;  /* 0x0000002d3f377223 */ /* 0x000fe2000001003b */
[----:B------:R-:W-:Y:S01]  /*13910*/  FMUL.FTZ R53, R56, R52 ;  /* 0x0000003438357220 */ /* 0x000fe20000410000 */
[----:B------:R-:W-:Y:S01]  /*13920*/  FMUL.FTZ R45, R58, R54 ;  /* 0x000000363a2d7220 */ /* 0x000fe20000410000 */
[----:B------:R-:W-:Y:S01]  /*13930*/  FMUL.FTZ R56, R56, R44 ;  /* 0x0000002c38387220 */ /* 0x000fe20000410000 */
[----:B------:R-:W-:Y:S01]  /*13940*/  FMUL.FTZ R58, R58, R46 ;  /* 0x0000002e3a3a7220 */ /* 0x000fe20000410000 */
[----:B------:R-:W-:Y:S01]  /*13950*/  FFMA.FTZ R44, R60, R44, -R53 ;  /* 0x0000002c3c2c7223 */ /* 0x000fe20000010835 */
        /* <DEDUP_REMOVED lines=14> */
.L_x_2857:
[----:B------:R-:W-:Y:S05]  /*13a40*/  BSYNC B2 ;  /* 0x0000000000027941 */ /* 0x000fea0003800000 */
.L_x_2856:
[----:B------:R-:W-:Y:S05]  /*13a50*/  @P1 BRA `(.L_x_2855) ;  /* 0x0000000400801947 */ /* 0x000fea0003800000 */
[----:B0-2---:R-:W2:Y:S04]  /*13a60*/  LDL R20, [R1+0x138] ;  /* 0x0001380001147983 */ /* 0x005ea80000100800 */
[----:B------:R-:W3:Y:S01]  /*13a70*/  LDL R65, [R1+0x1c0] ;  /* 0x0001c00001417983 */ /* 0x000ee20000100800 */
[----:B------:R-:W-:Y:S02]  /*13a80*/  HADD2.F32 R60, -RZ, R109.H1_H1 ;  /* 0x3000006dff3c7230 */ /* 0x000fe40000004100 */
[----:B------:R-:W-:Y:S02]  /*13a90*/  HADD2.F32 R58, -RZ, R111.H1_H1 ;  /* 0x3000006fff3a7230 */ /* 0x000fe40000004100 */
[----:B------:R-:W-:Y:S02]  /*13aa0*/  HADD2.F32 R109, -RZ, R109.H0_H0 ;  /* 0x2000006dff6d7230 */ /* 0x000fe40000004100 */
[----:B------:R-:W-:Y:S01]  /*13ab0*/  HADD2.F32 R111, -RZ, R111.H0_H0 ;  /* 0x2000006fff6f7230 */ /* 0x000fe20000004100 */
[----:B--2---:R-:W-:-:S04]  /*13ac0*/  LEA.HI R20, R3, R20, RZ, 0x1d ;  /* 0x0000001403147211 */ /* 0x004fc800078fe8ff */
[----:B-1----:R-:W-:Y:S01]  /*13ad0*/  SHF.R.S32.HI R21, RZ, 0x1f, R20 ;  /* 0x0000001fff157819 */ /* 0x002fe20000011414 */
[----:B---3--:R-:W0:Y:S01]  /*13ae0*/  LDS.128 R44, [R65] ;  /* 0x00000000412c7984 */ /* 0x008e220000000c00 */
[----:B------:R-:W-:Y:S02]  /*13af0*/  SHF.L.U32 R3, R20, 0x3, RZ ;  /* 0x0000000314037819 */ /* 0x000fe400000006ff */
[----:B------:R-:W-:Y:S02]  /*13b00*/  LEA.HI R21, R21, R20, RZ, 0x3 ;  /* 0x0000001415157211 */ /* 0x000fe400078f18ff */
[----:B------:R-:W-:-:S03]  /*13b10*/  LOP3.LUT R3, R79, 0x38, R3, 0xf8, !PT ;  /* 0x000000384f037812 */ /* 0x000fc600078ef803 */
[----:B------:R-:W-:Y:S01]  /*13b20*/  IMAD.SHL.U32 R20, R21, 0x400, RZ ;  /* 0x0000040015147824 */ /* 0x000fe200078e00ff */
[----:B------:R-:W-:Y:S02]  /*13b30*/  LOP3.LUT R3, R3, R78, RZ, 0x3c, !PT ;  /* 0x0000004e03037212 */ /* 0x000fe400078e3cff */
[--C-:B------:R-:W-:Y:S02]  /*13b40*/  SHF.R.U64 R21, R48, 0x10, R49.reuse ;  /* 0x0000001030157819 */ /* 0x100fe40000001231 */
[----:B------:R-:W-:Y:S02]  /*13b50*/  LOP3.LUT R20, R20, 0x7fffe000, RZ, 0xc0, !PT ;  /* 0x7fffe00014147812 */ /* 0x000fe400078ec0ff */
[----:B------:R-:W-:Y:S01]  /*13b60*/  SHF.R.U32.HI R48, RZ, 0x10, R49 ;  /* 0x00000010ff307819 */ /* 0x000fe20000011631 */
[----:B------:R-:W-:Y:S01]  /*13b70*/  HADD2.F32 R21, -RZ, R21.H0_H0 ;  /* 0x20000015ff157230 */ /* 0x000fe20000004100 */
[----:B-----5:R-:W-:Y:S02]  /*13b80*/  IADD3 R3, R3, R20, R77 ;  /* 0x0000001403037210 */ /* 0x020fe40007ffe04d */
[--C-:B------:R-:W-:Y:S01]  /*13b90*/  SHF.R.U64 R20, R40, 0x10, R41.reuse ;  /* 0x0000001028147819 */ /* 0x100fe20000001229 */
[----:B------:R-:W-:Y:S01]  /*13ba0*/  HADD2.F32 R48, -RZ, R48.H0_H0 ;  /* 0x20000030ff307230 */ /* 0x000fe20000004100 */
[----:B------:R-:W-:Y:S01]  /*13bb0*/  SHF.R.U32.HI R40, RZ, 0x10, R41 ;  /* 0x00000010ff287819 */ /* 0x000fe20000011629 */
[----:B------:R-:W-:Y:S01]  /*13bc0*/  IMAD R3, R3, 0x2, R23 ;  /* 0x0000000203037824 */ /* 0x000fe200078e0217 */
[----:B------:R-:W-:Y:S01]  /*13bd0*/  SHF.R.U64 R41, R42, 0x10, R43 ;  /* 0x000000102a297819 */ /* 0x000fe2000000122b */
[----:B------:R-:W-:Y:S01]  /*13be0*/  HADD2.F32 R20, -RZ, R20.H0_H0 ;  /* 0x20000014ff147230 */ /* 0x000fe20000004100 */
[--C-:B------:R-:W-:Y:S01]  /*13bf0*/  SHF.R.U64 R42, R50, 0x10, R51.reuse ;  /* 0x00000010322a7819 */ /* 0x100fe20000001233 */
[----:B------:R-:W-:Y:S01]  /*13c00*/  HADD2.F32 R40, -RZ, R40.H0_H0 ;  /* 0x20000028ff287230 */ /* 0x000fe20000004100 */
[----:B------:R-:W1:Y:S01]  /*13c10*/  LDS.128 R52, [R3+0x14400] ;  /* 0x0144000003347984 */ /* 0x000e620000000c00 */
[----:B------:R-:W-:Y:S01]  /*13c20*/  SHF.R.U32.HI R50, RZ, 0x10, R51 ;  /* 0x00000010ff327819 */ /* 0x000fe20000011633 */
[----:B------:R-:W-:Y:S01]  /*13c30*/  HADD2.F32 R41, -RZ, R41.H0_H0 ;  /* 0x20000029ff297230 */ /* 0x000fe20000004100 */
[----:B------:R-:W-:Y:S01]  /*13c40*/  SHF.R.U32.HI R43, RZ, 0x10, R43 ;  /* 0x00000010ff2b7819 */ /* 0x000fe2000001162b */
[----:B------:R-:W-:-:S02]  /*13c50*/  HADD2.F32 R42, -RZ, R42.H0_H0 ;  /* 0x2000002aff2a7230 */ /* 0x000fc40000004100 */
[----:B------:R-:W-:Y:S02]  /*13c60*/  HADD2.F32 R50, -RZ, R50.H0_H0 ;  /* 0x20000032ff327230 */ /* 0x000fe40000004100 */
[--C-:B0-----:R-:W-:Y:S02]  /*13c70*/  HADD2.F32 R49, -RZ, R45.reuse.H0_H0 ;  /* 0x2000002dff317230 */ /* 0x101fe40000004100 */
[----:B------:R-:W-:Y:S02]  /*13c80*/  HADD2.F32 R51, -RZ, R45.H1_H1 ;  /* 0x3000002dff337230 */ /* 0x000fe40000004100 */
[----:B------:R-:W-:Y:S02]  /*13c90*/  HADD2.F32 R45, -RZ, R44.H0_H0 ;  /* 0x2000002cff2d7230 */ /* 0x000fe40000004100 */
[----:B------:R-:W-:Y:S02]  /*13ca0*/  HADD2.F32 R56, -RZ, R46.H0_H0 ;  /* 0x2000002eff387230 */ /* 0x000fe40000004100 */
[----:B------:R-:W-:-:S02]  /*13cb0*/  HADD2.F32 R57, -RZ, R47.H0_H0 ;  /* 0x2000002fff397230 */ /* 0x000fc40000004100 */
[----:B------:R-:W-:Y:S02]  /*13cc0*/  HADD2.F32 R47, -RZ, R47.H1_H1 ;  /* 0x3000002fff2f7230 */ /* 0x000fe40000004100 */
[----:B------:R-:W-:Y:S02]  /*13cd0*/  HADD2.F32 R44, -RZ, R44.H1_H1 ;  /* 0x3000002cff2c7230 */ /* 0x000fe40000004100 */
[----:B------:R-:W-:Y:S02]  /*13ce0*/  HADD2.F32 R46, -RZ, R46.H1_H1 ;  /* 0x3000002eff2e7230 */ /* 0x000fe40000004100 */
[--C-:B-1----:R-:W-:Y:S02]  /*13cf0*/  HADD2.F32 R59, -RZ, R53.reuse.H0_H0 ;  /* 0x20000035ff3b7230 */ /* 0x102fe40000004100 */
[----:B------:R-:W-:Y:S02]  /*13d00*/  HADD2.F32 R61, -RZ, R53.H1_H1 ;  /* 0x30000035ff3d7230 */ /* 0x000fe40000004100 */
[----:B------:R-:W-:-:S02]  /*13d10*/  HADD2.F32 R53, -RZ, R52.H0_H0 ;  /* 0x20000034ff357230 */ /* 0x000fc40000004100 */
[C---:B------:R-:W-:Y:S01]  /*13d20*/  FMUL.FTZ R63, R59.reuse, R60 ;  /* 0x0000003c3b3f7220 */ /* 0x040fe20000410000 */
[-C--:B------:R-:W-:Y:S01]  /*13d30*/  FMUL.FTZ R59, R59, R58.reuse ;  /* 0x0000003a3b3b7220 */ /* 0x080fe20000410000 */
[----:B------:R-:W-:Y:S02]  /*13d40*/  HADD2.F32 R62, -RZ, R54.H0_H0 ;  /* 0x20000036ff3e7230 */ /* 0x000fe40000004100 */
[----:B------:R-:W-:Y:S01]  /*13d50*/  FFMA.FTZ R63, R49, R58, -R63 ;  /* 0x0000003a313f7223 */ /* 0x000fe2000001083f */
[C---:B------:R-:W-:Y:S01]  /*13d60*/  FMUL.FTZ R58, R61.reuse, R48 ;  /* 0x000000303d3a7220 */ /* 0x040fe20000410000 */
[----:B------:R-:W-:Y:S01]  /*13d70*/  FMUL.FTZ R61, R61, R40 ;  /* 0x000000283d3d7220 */ /* 0x000fe20000410000 */
[----:B------:R-:W-:Y:S01]  /*13d80*/  FFMA.FTZ R59, R49, R60, R59 ;  /* 0x0000003c313b7223 */ /* 0x000fe2000001003b */
[----:B------:R-:W-:Y:S02]  /*13d90*/  HADD2.F32 R49, -RZ, R110.H0_H0 ;  /* 0x2000006eff317230 */ /* 0x000fe40000004100 */
[----:B------:R-:W-:Y:S01]  /*13da0*/  FFMA.FTZ R58, R51, R40, -R58 ;  /* 0x00000028333a7223 */ /* 0x000fe2000001083a */
[C---:B------:R-:W-:Y:S01]  /*13db0*/  FMUL.FTZ R40, R53.reuse, R109 ;  /* 0x0000006d35287220 */ /* 0x040fe20000410000 */
[----:B------:R-:W-:Y:S01]  /*13dc0*/  FMUL.FTZ R53, R53, R111 ;  /* 0x0000006f35357220 */ /* 0x000fe20000410000 */
[----:B------:R-:W-:Y:S01]  /*13dd0*/  FFMA.FTZ R61, R51, R48, R61 ;  /* 0x00000030333d7223 */ /* 0x000fe2000001003d */
[----:B------:R-:W-:-:S02]  /*13de0*/  HADD2.F32 R48, -RZ, R112.H0_H0 ;  /* 0x20000070ff307230 */ /* 0x000fc40000004100 */
[C---:B------:R-:W-:Y:S01]  /*13df0*/  FFMA.FTZ R40, R45.reuse, R111, -R40 ;  /* 0x0000006f2d287223 */ /* 0x040fe20000010828 */
[----:B------:R-:W-:Y:S01]  /*13e00*/  FFMA.FTZ R53, R45, R109, R53 ;  /* 0x0000006d2d357223 */ /* 0x000fe20000010035 */
[CC--:B------:R-:W-:Y:S01]  /*13e10*/  FMUL.FTZ R45, R62.reuse, R49.reuse ;  /* 0x000000313e2d7220 */ /* 0x0c0fe20000410000 */
[--C-:B------:R-:W-:Y:S02]  /*13e20*/  HADD2.F32 R64, -RZ, R55.reuse.H0_H0 ;  /* 0x20000037ff407230 */ /* 0x100fe40000004100 */
[-C--:B------:R-:W-:Y:S01]  /*13e30*/  FMUL.FTZ R62, R62, R48.reuse ;  /* 0x000000303e3e7220 */ /* 0x080fe20000410000 */
[----:B------:R-:W-:Y:S02]  /*13e40*/  HADD2.F32 R55, -RZ, R55.H1_H1 ;  /* 0x30000037ff377230 */ /* 0x000fe40000004100 */
[C---:B------:R-:W-:Y:S01]  /*13e50*/  FFMA.FTZ R48, R56.reuse, R48, -R45 ;  /* 0x0000003038307223 */ /* 0x040fe2000001082d */
[----:B------:R-:W-:Y:S02]  /*13e60*/  HADD2.F32 R45, -RZ, R43.H0_H0 ;  /* 0x2000002bff2d7230 */ /* 0x000fe40000004100 */
[----:B------:R-:W-:Y:S01]  /*13e70*/  FFMA.FTZ R62, R56, R49, R62 ;  /* 0x00000031383e7223 */ /* 0x000fe2000001003e */
[----:B------:R-:W-:-:S02]  /*13e80*/  HADD2.F32 R52, -RZ, R52.H1_H1 ;  /* 0x30000034ff347230 */ /* 0x000fc40000004100 */
[CC--:B------:R-:W-:Y:S01]  /*13e90*/  FMUL.FTZ R49, R55.reuse, R50.reuse ;  /* 0x0000003237317220 */ /* 0x0c0fe20000410000 */
[----:B------:R-:W-:Y:S02]  /*13ea0*/  HADD2.F32 R54, -RZ, R54.H1_H1 ;  /* 0x30000036ff367230 */ /* 0x000fe40000004100 */
[-C--:B------:R-:W-:Y:S01]  /*13eb0*/  FMUL.FTZ R55, R55, R45.reuse ;  /* 0x0000002d37377220 */ /* 0x080fe20000410000 */
[----:B------:R-:W-:Y:S02]  /*13ec0*/  HADD2.F32 R110, -RZ, R110.H1_H1 ;  /* 0x3000006eff6e7230 */ /* 0x000fe40000004100 */
[C---:B------:R-:W-:Y:S01]  /*13ed0*/  FFMA.FTZ R49, R47.reuse, R45, -R49 ;  /* 0x0000002d2f317223 */ /* 0x040fe20000010831 */
[----:B------:R-:W-:Y:S02]  /*13ee0*/  HADD2.F32 R112, -RZ, R112.H1_H1 ;  /* 0x30000070ff707230 */ /* 0x000fe40000004100 */
[----:B------:R-:W-:Y:S01]  /*13ef0*/  FFMA.FTZ R47, R47, R50, R55 ;  /* 0x000000322f2f7223 */ /* 0x000fe20000010037 */
[C---:B------:R-:W-:Y:S01]  /*13f00*/  FMUL.FTZ R50, R52.reuse, R21 ;  /* 0x0000001534327220 */ /* 0x040fe20000410000 */
[----:B------:R-:W-:Y:S01]  /*13f10*/  FMUL.FTZ R52, R52, R20 ;  /* 0x0000001434347220 */ /* 0x000fe20000410000 */
[----:B------:R-:W-:Y:S01]  /*13f20*/  FMUL.FTZ R43, R64, R110 ;  /* 0x0000006e402b7220 */ /* 0x000fe20000410000 */
[----:B------:R-:W-:Y:S01]  /*13f30*/  FMUL.FTZ R45, R54, R42 ;  /* 0x0000002a362d7220 */ /* 0x000fe20000410000 */
[----:B------:R-:W-:Y:S01]  /*13f40*/  FMUL.FTZ R64, R64, R112 ;  /* 0x0000007040407220 */ /* 0x000fe20000410000 */
[----:B------:R-:W-:Y:S01]  /*13f50*/  FMUL.FTZ R54, R54, R41 ;  /* 0x0000002936367220 */ /* 0x000fe20000410000 */
[C---:B------:R-:W-:Y:S01]  /*13f60*/  FFMA.FTZ R20, R44.reuse, R20, -R50 ;  /* 0x000000142c147223 */ /* 0x040fe20000010832 */
[----:B------:R-:W-:Y:S01]  /*13f70*/  FFMA.FTZ R44, R44, R21, R52 ;  /* 0x000000152c2c7223 */ /* 0x000fe20000010034 */
[C---:B------:R-:W-:Y:S01]  /*13f80*/  FFMA.FTZ R43, R57.reuse, R112, -R43 ;  /* 0x00000070392b7223 */ /* 0x040fe2000001082b */
[C---:B------:R-:W-:Y:S01]  /*13f90*/  FFMA.FTZ R21, R46.reuse, R41, -R45 ;  /* 0x000000292e157223 */ /* 0x040fe2000001082d */
        /* <DEDUP_REMOVED lines=12> */
.L_x_2855:
[----:B------:R-:W-:Y:S05]  /*14060*/  BSYNC B1 ;  /* 0x0000000000017941 */ /* 0x000fea0003800000 */
.L_x_2854:
[----:B----4-:R-:W-:Y:S01]  /*14070*/  VIADD R3, R225, 0x40 ;  /* 0x00000040e1037836 */ /* 0x010fe20000000000 */
[----:B------:R-:W-:Y:S04]  /*14080*/  BSSY B1, `(.L_x_2858) ;  /* 0x00000dd000017945 */ /* 0x000fe80003800000 */
[----:B------:R-:W-:-:S13]  /*14090*/  ISETP.GE.AND P0, PT, R3, R0, PT ;  /* 0x000000000300720c */ /* 0x000fda0003f06270 */
[----:B------:R-:W-:Y:S05]  /*140a0*/  @P0 BRA `(.L_x_2859) ;  /* 0x0000000c00680947 */ /* 0x000fea0003800000 */
[----:B------:R4:W5:Y:S01]  /*140b0*/  LDL R59, [R1+0x60] ;  /* 0x00006000013b7983 */ /* 0x0009620000100800 */
[----:B------:R-:W1:Y:S01]  /*140c0*/  LDC R3, c[0x0][0x3f4] ;  /* 0x0000fd00ff037b82 */ /* 0x000e620000000800 */
[C---:B0-----:R-:W-:Y:S01]  /*140d0*/  IADD3 R61, R225.reuse, 0x40, RZ ;  /* 0x00000040e13d7810 */ /* 0x041fe20007ffe0ff */
[----:B------:R-:W-:Y:S01]  /*140e0*/  VIADD R63, R225, 0x40 ;  /* 0x00000040e13f7836 */ /* 0x000fe20000000000 */
[----:B------:R-:W-:Y:S03]  /*140f0*/  BSSY B2, `(.L_x_2860) ;  /* 0x0000069000027945 */ /* 0x000fe60003800000 */
[----:B------:R-:W-:Y:S02]  /*14100*/  IMAD.SHL.U32 R61, R61, 0x40, RZ ;  /* 0x000000403d3d7824 */ /* 0x000fe400078e00ff */
[----:B------:R-:W-:-:S03]  /*14110*/  IMAD.SHL.U32 R63, R63, 0x40, RZ ;  /* 0x000000403f3f7824 */ /* 0x000fc600078e00ff */
[----:B------:R-:W-:Y:S02]  /*14120*/  LOP3.LUT R61, R61, 0x1c0, RZ, 0xc0, !PT ;  /* 0x000001c03d3d7812 */ /* 0x000fe400078ec0ff */
[----:B------:R-:W-:Y:S02]  /*14130*/  LOP3.LUT R63, R63, 0x1c0, RZ, 0xc0, !PT ;  /* 0x000001c03f3f7812 */ /* 0x000fe400078ec0ff */
[----:B------:R-:W-:Y:S02]  /*14140*/  SHF.R.U32.HI R61, RZ, 0x3, R61 ;  /* 0x00000003ff3d7819 */ /* 0x000fe4000001163d */
[-C--:B-1----:R-:W-:Y:S02]  /*14150*/  ISETP.GE.AND P0, PT, R16, R3.reuse, PT ;  /* 0x000000031000720c */ /* 0x082fe40003f06270 */
[----:B------:R-:W-:-:S11]  /*14160*/  ISETP.GE.AND P1, PT, R214, R3, PT ;  /* 0x00000003d600720c */ /* 0x000fd60003f26270 */
[----:B----4-:R-:W-:Y:S05]  /*14170*/  @P0 BRA `(.L_x_2861) ;  /* 0x0000000400800947 */ /* 0x010fea0003800000 */
[----:B--2---:R-:W2:Y:S04]  /*14180*/  LDL R20, [R1+0x8c] ;  /* 0x00008c0001147983 */ /* 0x004ea80000100800 */
[----:B------:R-:W4:Y:S01]  /*14190*/  LDL R65, [R1+0x1bc] ;  /* 0x0001bc0001417983 */ /* 0x000f220000100800 */
[----:B------:R-:W-:Y:S01]  /*141a0*/  HADD2.F32 R53, -RZ, R105.H1_H1 ;  /* 0x30000069ff357230 */ /* 0x000fe20000004100 */
[----:B------:R-:W-:Y:S01]  /*141b0*/  SHF.R.U64 R30, R30, 0x10, R31 ;  /* 0x000000101e1e7819 */ /* 0x000fe2000000121f */
[----:B------:R-:W-:Y:S02]  /*141c0*/  HADD2.F32 R51, -RZ, R107.H1_H1 ;  /* 0x3000006bff337230 */ /* 0x000fe40000004100 */
        /* <DEDUP_REMOVED lines=10> */
[----:B----4-:R-:W0:Y:S02]  /*14270*/  LDS.128 R40, [R65] ;  /* 0x0000000041287984 */ /* 0x010e240000000c00 */
[----:B-----5:R-:W-:Y:S02]  /*14280*/  IADD3 R20, R20, R21, R59 ;  /* 0x0000001514147210 */ /* 0x020fe40007ffe03b */
[----:B------:R-:W-:Y:S02]  /*14290*/  SHF.R.U64 R21, R28, 0x10, R29 ;  /* 0x000000101c157819 */ /* 0x000fe4000000121d */
[----:B------:R-:W-:Y:S01]  /*142a0*/  SHF.R.U64 R28, R36, 0x10, R37 ;  /* 0x00000010241c7819 */ /* 0x000fe20000001225 */
[----:B------:R-:W-:Y:S01]  /*142b0*/  IMAD R20, R20, 0x2, R23 ;  /* 0x0000000214147824 */ /* 0x000fe200078e0217 */
[----:B------:R-:W-:Y:S01]  /*142c0*/  SHF.R.U32.HI R36, RZ, 0x10, R37 ;  /* 0x00000010ff247819 */ /* 0x000fe20000011625 */
[----:B------:R-:W-:Y:S01]  /*142d0*/  HADD2.F32 R21, -RZ, R21.H0_H0 ;  /* 0x20000015ff157230 */ /* 0x000fe20000004100 */
[----:B------:R-:W-:-:S02]  /*142e0*/  SHF.R.U32.HI R37, RZ, 0x10, R31 ;  /* 0x00000010ff257819 */ /* 0x000fc4000001161f */
[----:B------:R-:W1:Y:S01]  /*142f0*/  LDS.128 R44, [R20+0x14400] ;  /* 0x01440000142c7984 */ /* 0x000e620000000c00 */
[----:B------:R-:W-:Y:S01]  /*14300*/  SHF.R.U32.HI R29, RZ, 0x10, R29 ;  /* 0x00000010ff1d7819 */ /* 0x000fe2000001161d */
[----:B------:R-:W-:Y:S01]  /*14310*/  HADD2.F32 R36, -RZ, R36.H0_H0 ;  /* 0x20000024ff247230 */ /* 0x000fe20000004100 */
[--C-:B------:R-:W-:Y:S01]  /*14320*/  SHF.R.U64 R31, R38, 0x10, R39.reuse ;  /* 0x00000010261f7819 */ /* 0x100fe20000001227 */
[----:B------:R-:W-:Y:S01]  /*14330*/  HADD2.F32 R62, -RZ, R37.H0_H0 ;  /* 0x20000025ff3e7230 */ /* 0x000fe20000004100 */
[----:B------:R-:W-:Y:S01]  /*14340*/  SHF.R.U32.HI R39, RZ, 0x10, R39 ;  /* 0x00000010ff277819 */ /* 0x000fe20000011627 */
[----:B------:R-:W-:Y:S02]  /*14350*/  HADD2.F32 R29, -RZ, R29.H0_H0 ;  /* 0x2000001dff1d7230 */ /* 0x000fe40000004100 */
[----:B------:R-:W-:Y:S02]  /*14360*/  HADD2.F32 R31, -RZ, R31.H0_H0 ;  /* 0x2000001fff1f7230 */ /* 0x000fe40000004100 */
[----:B0-----:R-:W-:-:S02]  /*14370*/  HADD2.F32 R38, -RZ, R41.H0_H0 ;  /* 0x20000029ff267230 */ /* 0x001fc40000004100 */
[----:B------:R-:W-:Y:S02]  /*14380*/  HADD2.F32 R48, -RZ, R41.H1_H1 ;  /* 0x30000029ff307230 */ /* 0x000fe40000004100 */
[----:B------:R-:W-:Y:S02]  /*14390*/  HADD2.F32 R49, -RZ, R42.H0_H0 ;  /* 0x2000002aff317230 */ /* 0x000fe40000004100 */
[----:B------:R-:W-:Y:S02]  /*143a0*/  HADD2.F32 R41, -RZ, R40.H0_H0 ;  /* 0x20000028ff297230 */ /* 0x000fe40000004100 */
[--C-:B------:R-:W-:Y:S02]  /*143b0*/  HADD2.F32 R50, -RZ, R43.reuse.H0_H0 ;  /* 0x2000002bff327230 */ /* 0x100fe40000004100 */
[----:B------:R-:W-:Y:S02]  /*143c0*/  HADD2.F32 R43, -RZ, R43.H1_H1 ;  /* 0x3000002bff2b7230 */ /* 0x000fe40000004100 */
[----:B-1----:R-:W-:-:S02]  /*143d0*/  HADD2.F32 R52, -RZ, R45.H0_H0 ;  /* 0x2000002dff347230 */ /* 0x002fc40000004100 */
[----:B------:R-:W-:Y:S02]  /*143e0*/  HADD2.F32 R54, -RZ, R45.H1_H1 ;  /* 0x3000002dff367230 */ /* 0x000fe40000004100 */
[----:B------:R-:W-:Y:S02]  /*143f0*/  HADD2.F32 R55, -RZ, R46.H0_H0 ;  /* 0x2000002eff377230 */ /* 0x000fe40000004100 */
[C---:B------:R-:W-:Y:S01]  /*14400*/  FMUL.FTZ R56, R52.reuse, R53 ;  /* 0x0000003534387220 */ /* 0x040fe20000410000 */
[-C--:B------:R-:W-:Y:S01]  /*14410*/  FMUL.FTZ R52, R52, R51.reuse ;  /* 0x0000003334347220 */ /* 0x080fe20000410000 */
[----:B------:R-:W-:Y:S02]  /*14420*/  HADD2.F32 R45, -RZ, R44.H0_H0 ;  /* 0x2000002cff2d7230 */ /* 0x000fe40000004100 */
[----:B------:R-:W-:Y:S01]  /*14430*/  FFMA.FTZ R56, R38, R51, -R56 ;  /* 0x0000003326387223 */ /* 0x000fe20000010838 */
[C---:B------:R-:W-:Y:S01]  /*14440*/  FMUL.FTZ R51, R54.reuse, R36 ;  /* 0x0000002436337220 */ /* 0x040fe20000410000 */
[----:B------:R-:W-:Y:S01]  /*14450*/  FMUL.FTZ R54, R54, R29 ;  /* 0x0000001d36367220 */ /* 0x000fe20000410000 */
[----:B------:R-:W-:-:S02]  /*14460*/  HADD2.F32 R57, -RZ, R47.H0_H0 ;  /* 0x2000002fff397230 */ /* 0x000fc40000004100 */
[----:B------:R-:W-:Y:S01]  /*14470*/  FFMA.FTZ R52, R38, R53, R52 ;  /* 0x0000003526347223 */ /* 0x000fe20000010034 */
[C---:B------:R-:W-:Y:S01]  /*14480*/  FFMA.FTZ R29, R48.reuse, R29, -R51 ;  /* 0x0000001d301d7223 */ /* 0x040fe20000010833 */
[----:B------:R-:W-:Y:S02]  /*14490*/  HADD2.F32 R51, -RZ, R106.H0_H0 ;  /* 0x2000006aff337230 */ /* 0x000fe40000004100 */
[----:B------:R-:W-:Y:S01]  /*144a0*/  FFMA.FTZ R54, R48, R36, R54 ;  /* 0x0000002430367223 */ /* 0x000fe20000010036 */
[--C-:B------:R-:W-:Y:S02]  /*144b0*/  HADD2.F32 R48, -RZ, R108.reuse.H0_H0 ;  /* 0x2000006cff307230 */ /* 0x100fe40000004100 */
[----:B------:R-:W-:Y:S01]  /*144c0*/  FMUL.FTZ R38, R45, R105 ;  /* 0x000000692d267220 */ /* 0x000fe20000410000 */
[----:B------:R-:W-:Y:S02]  /*144d0*/  HADD2.F32 R108, -RZ, R108.H1_H1 ;  /* 0x3000006cff6c7230 */ /* 0x000fe40000004100 */
[----:B------:R-:W-:Y:S01]  /*144e0*/  FMUL.FTZ R58, R55, R51 ;  /* 0x00000033373a7220 */ /* 0x000fe20000410000 */
[----:B------:R-:W-:-:S02]  /*144f0*/  HADD2.F32 R106, -RZ, R106.H1_H1 ;  /* 0x3000006aff6a7230 */ /* 0x000fc40000004100 */
[-C--:B------:R-:W-:Y:S01]  /*14500*/  FMUL.FTZ R60, R55, R48.reuse ;  /* 0x00000030373c7220 */ /* 0x080fe20000410000 */
[----:B------:R-:W-:Y:S02]  /*14510*/  HADD2.F32 R47, -RZ, R47.H1_H1 ;  /* 0x3000002fff2f7230 */ /* 0x000fe40000004100 */
[----:B------:R-:W-:Y:S01]  /*14520*/  FFMA.FTZ R48, R49, R48, -R58 ;  /* 0x0000003031307223 */ /* 0x000fe2000001083a */
[----:B------:R-:W-:Y:S02]  /*14530*/  HADD2.F32 R58, -RZ, R39.H0_H0 ;  /* 0x20000027ff3a7230 */ /* 0x000fe40000004100 */
[-C--:B------:R-:W-:Y:S01]  /*14540*/  FMUL.FTZ R45, R45, R107.reuse ;  /* 0x0000006b2d2d7220 */ /* 0x080fe20000410000 */
[C---:B------:R-:W-:Y:S01]  /*14550*/  FMUL.FTZ R37, R57.reuse, R106 ;  /* 0x0000006a39257220 */ /* 0x040fe20000410000 */
[-C--:B------:R-:W-:Y:S01]  /*14560*/  FMUL.FTZ R39, R57, R108.reuse ;  /* 0x0000006c39277220 */ /* 0x080fe20000410000 */
[C---:B------:R-:W-:Y:S01]  /*14570*/  FFMA.FTZ R38, R41.reuse, R107, -R38 ;  /* 0x0000006b29267223 */ /* 0x040fe20000010826 */
[----:B------:R-:W-:Y:S01]  /*14580*/  FFMA.FTZ R36, R41, R105, R45 ;  /* 0x0000006929247223 */ /* 0x000fe2000001002d */
[C---:B------:R-:W-:Y:S01]  /*14590*/  FFMA.FTZ R108, R50.reuse, R108, -R37 ;  /* 0x0000006c326c7223 */ /* 0x040fe20000010825 */
[----:B------:R-:W-:Y:S01]  /*145a0*/  FFMA.FTZ R39, R50, R106, R39 ;  /* 0x0000006a32277223 */ /* 0x000fe20000010027 */
[----:B------:R-:W-:-:S02]  /*145b0*/  HADD2.F32 R44, -RZ, R44.H1_H1 ;  /* 0x3000002cff2c7230 */ /* 0x000fc40000004100 */
[C---:B------:R-:W-:Y:S01]  /*145c0*/  FMUL.FTZ R64, R47.reuse, R58 ;  /* 0x0000003a2f407220 */ /* 0x040fe20000410000 */
[----:B------:R-:W-:Y:S02]  /*145d0*/  HADD2.F32 R46, -RZ, R46.H1_H1 ;  /* 0x3000002eff2e7230 */ /* 0x000fe40000004100 */
[-C--:B------:R-:W-:Y:S01]  /*145e0*/  FMUL.FTZ R50, R47, R62.reuse ;  /* 0x0000003e2f327220 */ /* 0x080fe20000410000 */
[----:B------:R-:W-:Y:S02]  /*145f0*/  HADD2.F32 R41, -RZ, R28.H0_H0 ;  /* 0x2000001cff297230 */ /* 0x000fe40000004100 */
[C---:B------:R-:W-:Y:S01]  /*14600*/  FFMA.FTZ R37, R43.reuse, R62, -R64 ;  /* 0x0000003e2b257223 */ /* 0x040fe20000010840 */
[----:B------:R-:W-:Y:S02]  /*14610*/  HADD2.F32 R45, -RZ, R30.H0_H0 ;  /* 0x2000001eff2d7230 */ /* 0x000fe40000004100 */
[----:B------:R-:W-:Y:S01]  /*14620*/  FFMA.FTZ R58, R43, R58, R50 ;  /* 0x0000003a2b3a7223 */ /* 0x000fe20000010032 */
[----:B------:R-:W-:-:S02]  /*14630*/  HADD2.F32 R40, -RZ, R40.H1_H1 ;  /* 0x30000028ff287230 */ /* 0x000fc40000004100 */
[----:B------:R-:W-:Y:S01]  /*14640*/  FMUL.FTZ R43, R44, R41 ;  /* 0x000000292c2b7220 */ /* 0x000fe20000410000 */
[----:B------:R-:W-:Y:S02]  /*14650*/  HADD2.F32 R42, -RZ, R42.H1_H1 ;  /* 0x3000002aff2a7230 */ /* 0x000fe40000004100 */
        /* <DEDUP_REMOVED lines=18> */
.L_x_2861:
[----:B------:R-:W-:Y:S05]  /*14780*/  BSYNC B2 ;  /* 0x0000000000027941 */ /* 0x000fea0003800000 */
.L_x_2860:
[----:B------:R-:W-:Y:S05]  /*14790*/  @P1 BRA `(.L_x_2859) ;  /* 0x0000000400ac1947 */ /* 0x000fea0003800000 */
[----:B------:R-:W4:Y:S04]  /*147a0*/  LDL R21, [R1+0x138] ;  /* 0x0001380001157983 */ /* 0x000f280000100800 */
[----:B0-2---:R-:W2:Y:S01]  /*147b0*/  LDL R20, [R1+0x128] ;  /* 0x0001280001147983 */ /* 0x005ea20000100800 */
[----:B------:R-:W-:Y:S01]  /*147c0*/  SHF.R.U32.HI R41, RZ, 0x10, R33 ;  /* 0x00000010ff297819 */ /* 0x000fe20000011621 */
[----:B------:R-:W-:Y:S01]  /*147d0*/  HADD2.F32 R49, -RZ, R96.H1_H1 ;  /* 0x30000060ff317230 */ /* 0x000fe20000004100 */
[----:B------:R-:W-:Y:S01]  /*147e0*/  SHF.R.U32.HI R40, RZ, 0x10, R25 ;  /* 0x00000010ff287819 */ /* 0x000fe20000011619 */
[----:B------:R-:W-:Y:S02]  /*147f0*/  HADD2.F32 R51, -RZ, R94.H1_H1 ;  /* 0x3000005eff337230 */ /* 0x000fe40000004100 */
[----:B------:R-:W-:-:S02]  /*14800*/  HADD2.F32 R48, -RZ, R41.H0_H0 ;  /* 0x20000029ff307230 */ /* 0x000fc40000004100 */
[----:B------:R-:W-:Y:S02]  /*14810*/  HADD2.F32 R40, -RZ, R40.H0_H0 ;  /* 0x20000028ff287230 */ /* 0x000fe40000004100 */
[----:B------:R-:W-:Y:S02]  /*14820*/  HADD2.F32 R94, -RZ, R94.H0_H0 ;  /* 0x2000005eff5e7230 */ /* 0x000fe40000004100 */
[----:B------:R-:W-:Y:S02]  /*14830*/  HADD2.F32 R96, -RZ, R96.H0_H0 ;  /* 0x20000060ff607230 */ /* 0x000fe40000004100 */
[----:B----4-:R-:W-:Y:S01]  /*14840*/  IMAD.MOV.U32 R28, RZ, RZ, R21 ;  /* 0x000000ffff1c7224 */ /* 0x010fe200078e0015 */
[----:B------:R-:W-:Y:S02]  /*14850*/  SHF.R.S32.HI R21, RZ, 0x1f, R214 ;  /* 0x0000001fff157819 */ /* 0x000fe400000114d6 */
[----:B--2---:R-:W-:Y:S02]  /*14860*/  R2UR UR4, R20 ;  /* 0x00000000140472ca */ /* 0x004fe400000e0000 */
[----:B------:R-:W-:-:S02]  /*14870*/  LEA.HI R20, R21, R214, RZ, 0x6 ;  /* 0x000000d615147211 */ /* 0x000fc400078f30ff */
[----:B------:R-:W-:Y:S02]  /*14880*/  LEA.HI R3, R3, R28, RZ, 0x1d ;  /* 0x0000001c03037211 */ /* 0x000fe400078fe8ff */
[----:B------:R-:W-:Y:S02]  /*14890*/  LEA.HI R21, R21, R214, RZ, 0x3 ;  /* 0x000000d615157211 */ /* 0x000fe400078f18ff */
[----:B------:R-:W-:Y:S02]  /*148a0*/  SHF.L.U32 R20, R20, 0x7, RZ ;  /* 0x0000000714147819 */ /* 0x000fe400000006ff */
[----:B------:R-:W-:Y:S02]  /*148b0*/  SHF.R.S32.HI R28, RZ, 0x1f, R3 ;  /* 0x0000001fff1c7819 */ /* 0x000fe40000011403 */
[----:B------:R-:W-:Y:S02]  /*148c0*/  LOP3.LUT R29, R63, 0x38, R21, 0xf8, !PT ;  /* 0x000000383f1d7812 */ /* 0x000fe400078ef815 */
[----:B------:R-:W-:Y:S01]  /*148d0*/  LOP3.LUT R21, R20, 0xffffe000, RZ, 0xc0, !PT ;  /* 0xffffe00014157812 */ /* 0x000fe200078ec0ff */
[----:B------:R-:W-:Y:S01]  /*148e0*/  IMAD.SHL.U32 R20, R3, 0x8, RZ ;  /* 0x0000000803147824 */ /* 0x000fe200078e00ff */
[----:B------:R-:W-:-:S02]  /*148f0*/  LEA.HI R28, R28, R3, RZ, 0x3 ;  /* 0x000000031c1c7211 */ /* 0x000fc400078f18ff */
[----:B------:R-:W-:Y:S02]  /*14900*/  LOP3.LUT R30, R29, R61, RZ, 0x3c, !PT ;  /* 0x0000003d1d1e7212 */ /* 0x000fe400078e3cff */
[----:B------:R-:W-:Y:S01]  /*14910*/  LOP3.LUT R20, R63, 0x38, R20, 0xf8, !PT ;  /* 0x000000383f147812 */ /* 0x000fe200078ef814 */
[----:B------:R-:W-:Y:S01]  /*14920*/  IMAD.SHL.U32 R28, R28, 0x400, RZ ;  /* 0x000004001c1c7824 */ /* 0x000fe200078e00ff */
[----:B-----5:R-:W-:Y:S02]  /*14930*/  IADD3 R3, R30, R21, R59 ;  /* 0x000000151e037210 */ /* 0x020fe40007ffe03b */
[----:B------:R-:W-:Y:S02]  /*14940*/  LOP3.LUT R20, R20, R61, RZ, 0x3c, !PT ;  /* 0x0000003d14147212 */ /* 0x000fe400078e3cff */
[----:B------:R-:W-:Y:S02]  /*14950*/  LOP3.LUT R21, R28, 0x7fffe000, RZ, 0xc0, !PT ;  /* 0x7fffe0001c157812 */ /* 0x000fe400078ec0ff */
[----:B------:R-:W-:-:S02]  /*14960*/  LEA R3, R3, UR4, 0x1 ;  /* 0x0000000403037c11 */ /* 0x000fc4000f8e08ff */
[----:B------:R-:W-:Y:S02]  /*14970*/  IADD3 R20, R20, R21, R59 ;  /* 0x0000001514147210 */ /* 0x000fe40007ffe03b */
[----:B------:R-:W-:Y:S01]  /*14980*/  SHF.R.U64 R21, R24, 0x10, R25 ;  /* 0x0000001018157819 */ /* 0x000fe20000001219 */
[----:B------:R-:W0:Y:S01]  /*14990*/  LDS.128 R28, [R3] ;  /* 0x00000000031c7984 */ /* 0x000e220000000c00 */
[----:B------:R-:W-:Y:S01]  /*149a0*/  SHF.R.U64 R25, R26, 0x10, R27 ;  /* 0x000000101a197819 */ /* 0x000fe2000000121b */
[----:B------:R-:W-:Y:S01]  /*149b0*/  IMAD R20, R20, 0x2, R23 ;  /* 0x0000000214147824 */ /* 0x000fe200078e0217 */
[--C-:B------:R-:W-:Y:S01]  /*149c0*/  SHF.R.U64 R26, R34, 0x10, R35.reuse ;  /* 0x00000010221a7819 */ /* 0x100fe20000001223 */
[----:B------:R-:W-:Y:S01]  /*149d0*/  HADD2.F32 R21, -RZ, R21.H0_H0 ;  /* 0x20000015ff157230 */ /* 0x000fe20000004100 */
[----:B------:R-:W-:Y:S01]  /*149e0*/  SHF.R.U32.HI R34, RZ, 0x10, R35 ;  /* 0x00000010ff227819 */ /* 0x000fe20000011623 */
[----:B------:R-:W-:Y:S01]  /*149f0*/  HADD2.F32 R25, -RZ, R25.H0_H0 ;  /* 0x20000019ff197230 */ /* 0x000fe20000004100 */
[----:B------:R-:W1:Y:S01]  /*14a00*/  LDS.128 R36, [R20+0x14400] ;  /* 0x0144000014247984 */ /* 0x000e620000000c00 */
[----:B------:R-:W-:-:S02]  /*14a10*/  SHF.R.U64 R24, R32, 0x10, R33 ;  /* 0x0000001020187819 */ /* 0x000fc40000001221 */
[----:B------:R-:W-:Y:S01]  /*14a20*/  SHF.R.U32.HI R27, RZ, 0x10, R27 ;  /* 0x00000010ff1b7819 */ /* 0x000fe2000001161b */
[--C-:B0-----:R-:W-:Y:S02]  /*14a30*/  HADD2.F32 R35, -RZ, R29.reuse.H1_H1 ;  /* 0x3000001dff237230 */ /* 0x101fe40000004100 */
[----:B------:R-:W-:Y:S02]  /*14a40*/  HADD2.F32 R44, -RZ, R29.H0_H0 ;  /* 0x2000001dff2c7230 */ /* 0x000fe40000004100 */
[----:B------:R-:W-:Y:S02]  /*14a50*/  HADD2.F32 R33, -RZ, R28.H0_H0 ;  /* 0x2000001cff217230 */ /* 0x000fe40000004100 */
[----:B------:R-:W-:Y:S02]  /*14a60*/  HADD2.F32 R32, -RZ, R30.H0_H0 ;  /* 0x2000001eff207230 */ /* 0x000fe40000004100 */
[--C-:B-1----:R-:W-:Y:S02]  /*14a70*/  HADD2.F32 R46, -RZ, R37.reuse.H0_H0 ;  /* 0x20000025ff2e7230 */ /* 0x102fe40000004100 */
[----:B------:R-:W-:-:S02]  /*14a80*/  HADD2.F32 R47, -RZ, R37.H1_H1 ;  /* 0x30000025ff2f7230 */ /* 0x000fc40000004100 */
[----:B------:R-:W-:Y:S02]  /*14a90*/  HADD2.F32 R45, -RZ, R36.H0_H0 ;  /* 0x20000024ff2d7230 */ /* 0x000fe40000004100 */
[C---:B------:R-:W-:Y:S01]  /*14aa0*/  FMUL.FTZ R37, R46.reuse, R51 ;  /* 0x000000332e257220 */ /* 0x040fe20000410000 */
[-C--:B------:R-:W-:Y:S01]  /*14ab0*/  FMUL.FTZ R41, R46, R49.reuse ;  /* 0x000000312e297220 */ /* 0x080fe20000410000 */
[C---:B------:R-:W-:Y:S01]  /*14ac0*/  FMUL.FTZ R46, R47.reuse, R48 ;  /* 0x000000302f2e7220 */ /* 0x040fe20000410000 */
[----:B------:R-:W-:Y:S01]  /*14ad0*/  FMUL.FTZ R52, R47, R40 ;  /* 0x000000282f347220 */ /* 0x000fe20000410000 */
[C---:B------:R-:W-:Y:S01]  /*14ae0*/  FMUL.FTZ R50, R45.reuse, R94 ;  /* 0x0000005e2d327220 */ /* 0x040fe20000410000 */
[----:B------:R-:W-:Y:S01]  /*14af0*/  FMUL.FTZ R47, R45, R96 ;  /* 0x000000602d2f7220 */ /* 0x000fe20000410000 */
[----:B------:R-:W-:Y:S01]  /*14b00*/  FFMA.FTZ R40, R35, R40, -R46 ;  /* 0x0000002823287223 */ /* 0x000fe2000001082e */
[----:B------:R-:W-:Y:S02]  /*14b10*/  HADD2.F32 R46, -RZ, R95.H0_H0 ;  /* 0x2000005fff2e7230 */ /* 0x000fe40000004100 */
[----:B------:R-:W-:Y:S01]  /*14b20*/  FFMA.FTZ R37, R44, R49, -R37 ;  /* 0x000000312c257223 */ /* 0x000fe20000010825 */
[----:B------:R-:W-:-:S02]  /*14b30*/  HADD2.F32 R43, -RZ, R38.H0_H0 ;  /* 0x20000026ff2b7230 */ /* 0x000fc40000004100 */
[----:B------:R-:W-:Y:S01]  /*14b40*/  FFMA.FTZ R44, R44, R51, R41 ;  /* 0x000000332c2c7223 */ /* 0x000fe20000010029 */
[----:B------:R-:W-:Y:S02]  /*14b50*/  HADD2.F32 R42, -RZ, R39.H0_H0 ;  /* 0x20000027ff2a7230 */ /* 0x000fe40000004100 */
[----:B------:R-:W-:Y:S01]  /*14b60*/  FFMA.FTZ R41, R33, R96, -R50 ;  /* 0x0000006021297223 */ /* 0x000fe20000010832 */
[----:B------:R-:W-:Y:S02]  /*14b70*/  HADD2.F32 R45, -RZ, R97.H0_H0 ;  /* 0x20000061ff2d7230 */ /* 0x000fe40000004100 */
[----:B------:R-:W-:Y:S01]  /*14b80*/  FFMA.FTZ R35, R35, R48, R52 ;  /* 0x0000003023237223 */ /* 0x000fe20000010034 */
[----:B------:R-:W-:Y:S02]  /*14b90*/  HADD2.F32 R95, -RZ, R95.H1_H1 ;  /* 0x3000005fff5f7230 */ /* 0x000fe40000004100 */
[----:B------:R-:W-:Y:S01]  /*14ba0*/  FFMA.FTZ R33, R33, R94, R47 ;  /* 0x0000005e21217223 */ /* 0x000fe2000001002f */
[----:B------:R-:W-:-:S02]  /*14bb0*/  HADD2.F32 R97, -RZ, R97.H1_H1 ;  /* 0x30000061ff617230 */ /* 0x000fc40000004100 */
[C---:B------:R-:W-:Y:S01]  /*14bc0*/  FMUL.FTZ R47, R43.reuse, R46 ;  /* 0x0000002e2b2f7220 */ /* 0x040fe20000410000 */
[----:B------:R-:W-:Y:S02]  /*14bd0*/  HADD2.F32 R29, -RZ, R31.H0_H0 ;  /* 0x2000001fff1d7230 */ /* 0x000fe40000004100 */
[C---:B------:R-:W-:Y:S01]  /*14be0*/  FMUL.FTZ R50, R42.reuse, R95 ;  /* 0x0000005f2a327220 */ /* 0x040fe20000410000 */
[----:B------:R-:W-:Y:S02]  /*14bf0*/  HADD2.F32 R48, -RZ, R34.H0_H0 ;  /* 0x20000022ff307230 */ /* 0x000fe40000004100 */
[----:B------:R-:W-:Y:S01]  /*14c00*/  FMUL.FTZ R49, R43, R45 ;  /* 0x0000002d2b317220 */ /* 0x000fe20000410000 */
[----:B------:R-:W-:Y:S02]  /*14c10*/  HADD2.F32 R39, -RZ, R39.H1_H1 ;  /* 0x30000027ff277230 */ /* 0x000fe40000004100 */
[----:B------:R-:W-:Y:S01]  /*14c20*/  FMUL.FTZ R42, R42, R97 ;  /* 0x000000612a2a7220 */ /* 0x000fe20000410000 */
[----:B------:R-:W-:-:S02]  /*14c30*/  HADD2.F32 R34, -RZ, R27.H0_H0 ;  /* 0x2000001bff227230 */ /* 0x000fc40000004100 */
[C---:B------:R-:W-:Y:S01]  /*14c40*/  FFMA.FTZ R43, R32.reuse, R45, -R47 ;  /* 0x0000002d202b7223 */ /* 0x040fe2000001082f */
[----:B------:R-:W-:Y:S02]  /*14c50*/  HADD2.F32 R31, -RZ, R31.H1_H1 ;  /* 0x3000001fff1f7230 */ /* 0x000fe40000004100 */
        /* <DEDUP_REMOVED lines=11> */
[----:B------:R-:W-:Y:S02]  /*14d10*/  HADD2.F32 R28, -RZ, R28.H1_H1 ;  /* 0x3000001cff1c7230 */ /* 0x000fe40000004100 */
        /* <DEDUP_REMOVED lines=19> */
.L_x_2859:
[----:B------:R-:W-:Y:S05]  /*14e50*/  BSYNC B1 ;  /* 0x0000000000017941 */ /* 0x000fea0003800000 */
.L_x_2858:
[----:B----4-:R-:W-:-:S04]  /*14e60*/  IADD3 R3, R225, 0x60, RZ ;  /* 0x00000060e1037810 */ /* 0x010fc80007ffe0ff */
[----:B------:R-:W-:-:S13]  /*14e70*/  ISETP.GE.AND P0, PT, R3, R0, PT ;  /* 0x000000000300720c */ /* 0x000fda0003f06270 */
[----:B------:R-:W-:Y:S05]  /*14e80*/  @P0 BRA `(.L_x_2829) ;  /* 0x0000000c00880947 */ /* 0x000fea0003800000 */
[----:B--2---:R2:W5:Y:S01]  /*14e90*/  LDL R47, [R1+0x128] ;  /* 0x00012800012f7983 */ /* 0x0045620000100800 */
[----:B-1----:R-:W1:Y:S01]  /*14ea0*/  LDC R21, c[0x0][0x3f4] ;  /* 0x0000fd00ff157b82 */ /* 0x002e620000000800 */
[----:B------:R-:W-:Y:S01]  /*14eb0*/  BSSY B1, `(.L_x_2862) ;  /* 0x000006e000017945 */ /* 0x000fe20003800000 */
[-C--:B-1----:R-:W-:Y:S02]  /*14ec0*/  ISETP.GE.AND P0, PT, R16, R21.reuse, PT ;  /* 0x000000151000720c */ /* 0x082fe40003f06270 */
[----:B------:R-:W-:-:S11]  /*14ed0*/  ISETP.GE.AND P1, PT, R214, R21, PT ;  /* 0x00000015d600720c */ /* 0x000fd60003f26270 */
[----:B--2---:R-:W-:Y:S05]  /*14ee0*/  @P0 BRA `(.L_x_2863) ;  /* 0x0000000400a80947 */ /* 0x004fea0003800000 */
[----:B------:R-:W2:Y:S01]  /*14ef0*/  LDL R25, [R1+0x8c] ;  /* 0x00008c0001197983 */ /* 0x000ea20000100800 */
[----:B------:R-:W-:Y:S01]  /*14f00*/  SHF.R.S32.HI R0, RZ, 0x1f, R3 ;  /* 0x0000001fff007819 */ /* 0x000fe20000011403 */
[----:B------:R-:W-:Y:S01]  /*14f10*/  IMAD.SHL.U32 R24, R3, 0x40, RZ ;  /* 0x0000004003187824 */ /* 0x000fe200078e00ff */
[----:B-----5:R-:W-:Y:S01]  /*14f20*/  R2UR UR4, R47 ;  /* 0x000000002f0472ca */ /* 0x020fe200000e0000 */
[----:B------:R-:W-:Y:S01]  /*14f30*/  HADD2.F32 R40, -RZ, R99.H1_H1 ;  /* 0x30000063ff287230 */ /* 0x000fe20000004100 */
[----:B0-----:R-:W-:Y:S01]  /*14f40*/  LEA.HI R20, R0, R3, RZ, 0x3 ;  /* 0x0000000300147211 */ /* 0x001fe200078f18ff */
[----:B------:R-:W-:Y:S01]  /*14f50*/  HADD2.F32 R36, -RZ, R101.H1_H1 ;  /* 0x30000065ff247230 */ /* 0x000fe20000004100 */
[----:B------:R-:W-:Y:S02]  /*14f60*/  LOP3.LUT R27, R24, 0x1c0, RZ, 0xc0, !PT ;  /* 0x000001c0181b7812 */ /* 0x000fe400078ec0ff */
[----:B------:R-:W-:Y:S01]  /*14f70*/  SHF.R.U64 R6, R6, 0x10, R7 ;  /* 0x0000001006067819 */ /* 0x000fe20000001207 */
[----:B------:R-:W-:Y:S01]  /*14f80*/  IMAD.SHL.U32 R20, R20, 0x40, RZ ;  /* 0x0000004014147824 */ /* 0x000fe200078e00ff */
[----:B------:R-:W-:-:S02]  /*14f90*/  SHF.R.U32.HI R29, RZ, 0x3, R27 ;  /* 0x00000003ff1d7819 */ /* 0x000fc4000001161b */
[----:B------:R-:W-:Y:S02]  /*14fa0*/  LOP3.LUT R24, R27, 0x38, R16, 0xf8, !PT ;  /* 0x000000381b187812 */ /* 0x000fe400078ef810 */
[----:B------:R-:W-:Y:S02]  /*14fb0*/  LOP3.LUT R28, R20, 0xfffffe00, RZ, 0xc0, !PT ;  /* 0xfffffe00141c7812 */ /* 0x000fe400078ec0ff */
[----:B------:R-:W-:Y:S02]  /*14fc0*/  SHF.R.U32.HI R39, RZ, 0x10, R7 ;  /* 0x00000010ff277819 */ /* 0x000fe40000011607 */
[--C-:B------:R-:W-:Y:S02]  /*14fd0*/  SHF.R.U64 R7, R12, 0x10, R13.reuse ;  /* 0x000000100c077819 */ /* 0x100fe4000000120d */
[----:B------:R-:W-:Y:S01]  /*14fe0*/  SHF.R.U32.HI R45, RZ, 0x10, R13 ;  /* 0x00000010ff2d7819 */ /* 0x000fe2000001160d */
[----:B------:R-:W-:Y:S01]  /*14ff0*/  HADD2.F32 R39, -RZ, R39.H0_H0 ;  /* 0x20000027ff277230 */ /* 0x000fe20000004100 */
[--C-:B------:R-:W-:Y:S01]  /*15000*/  SHF.R.U64 R14, R14, 0x10, R15.reuse ;  /* 0x000000100e0e7819 */ /* 0x100fe2000000120f */
[----:B------:R-:W-:Y:S01]  /*15010*/  HADD2.F32 R7, -RZ, R7.H0_H0 ;  /* 0x20000007ff077230 */ /* 0x000fe20000004100 */
[----:B------:R-:W-:-:S02]  /*15020*/  SHF.R.U32.HI R37, RZ, 0x10, R15 ;  /* 0x00000010ff257819 */ /* 0x000fc4000001160f */
[--C-:B------:R-:W-:Y:S02]  /*15030*/  SHF.R.U32.HI R44, RZ, 0x10, R5.reuse ;  /* 0x00000010ff2c7819 */ /* 0x100fe40000011605 */
[----:B------:R-:W-:Y:S01]  /*15040*/  SHF.R.U64 R4, R4, 0x10, R5 ;  /* 0x0000001004047819 */ /* 0x000fe20000001205 */
[----:B------:R-:W-:Y:S01]  /*15050*/  HADD2.F32 R37, -RZ, R37.H0_H0 ;  /* 0x20000025ff257230 */ /* 0x000fe20000004100 */
[----:B--2---:R-:W-:-:S04]  /*15060*/  LEA.HI R0, R21, R25, RZ, 0x1d ;  /* 0x0000001915007211 */ /* 0x004fc800078fe8ff */
[----:B------:R-:W-:Y:S01]  /*15070*/  SHF.R.S32.HI R25, RZ, 0x1f, R0 ;  /* 0x0000001fff197819 */ /* 0x000fe20000011400 */
[----:B------:R-:W-:-:S03]  /*15080*/  IMAD.SHL.U32 R20, R0, 0x8, RZ ;  /* 0x0000000800147824 */ /* 0x000fc600078e00ff */
[----:B------:R-:W-:Y:S02]  /*15090*/  LEA.HI R25, R25, R0, RZ, 0x3 ;  /* 0x0000000019197211 */ /* 0x000fe400078f18ff */
[----:B------:R-:W-:Y:S02]  /*150a0*/  LOP3.LUT R20, R27, 0x38, R20, 0xf8, !PT ;  /* 0x000000381b147812 */ /* 0x000fe400078ef814 */
[----:B------:R-:W-:Y:S02]  /*150b0*/  SHF.L.U32 R25, R25, 0xa, RZ ;  /* 0x0000000a19197819 */ /* 0x000fe400000006ff */
[----:B------:R-:W-:Y:S02]  /*150c0*/  LOP3.LUT R0, R28, R24, R29, 0xf6, !PT ;  /* 0x000000181c007212 */ /* 0x000fe400078ef61d */
[----:B------:R-:W-:Y:S02]  /*150d0*/  LOP3.LUT R20, R20, R29, RZ, 0x3c, !PT ;  /* 0x0000001d14147212 */ /* 0x000fe400078e3cff */
[----:B------:R-:W-:-:S02]  /*150e0*/  LOP3.LUT R29, R25, 0x7fffe000, RZ, 0xc0, !PT ;  /* 0x7fffe000191d7812 */ /* 0x000fc400078ec0ff */
[----:B------:R-:W-:Y:S02]  /*150f0*/  LEA R0, R0, UR4, 0x1 ;  /* 0x0000000400007c11 */ /* 0x000fe4000f8e08ff */
[----:B------:R-:W-:-:S03]  /*15100*/  IADD3 R20, R20, R29, R28 ;  /* 0x0000001d14147210 */ /* 0x000fc60007ffe01c */
[----:B------:R-:W0:Y:S02]  /*15110*/  LDS.128 R24, [R0] ;  /* 0x0000000000187984 */ /* 0x000e240000000c00 */
[----:B------:R-:W-:-:S05]  /*15120*/  IMAD R20, R20, 0x2, R23 ;  /* 0x0000000214147824 */ /* 0x000fca00078e0217 */
[----:B------:R-:W1:Y:S01]  /*15130*/  LDS.128 R28, [R20+0x14400] ;  /* 0x01440000141c7984 */ /* 0x000e620000000c00 */
[----:B0-----:R-:W-:Y:S02]  /*15140*/  HADD2.F32 R15, -RZ, R27.H0_H0 ;  /* 0x2000001bff0f7230 */ /* 0x001fe40000004100 */
[--C-:B------:R-:W-:Y:S02]  /*15150*/  HADD2.F32 R33, -RZ, R25.reuse.H0_H0 ;  /* 0x20000019ff217230 */ /* 0x100fe40000004100 */
[----:B------:R-:W-:Y:S02]  /*15160*/  HADD2.F32 R25, -RZ, R25.H1_H1 ;  /* 0x30000019ff197230 */ /* 0x000fe40000004100 */
[----:B------:R-:W-:Y:S02]  /*15170*/  HADD2.F32 R34, -RZ, R27.H1_H1 ;  /* 0x3000001bff227230 */ /* 0x000fe40000004100 */
[--C-:B-1----:R-:W-:Y:S02]  /*15180*/  HADD2.F32 R13, -RZ, R31.reuse.H0_H0 ;  /* 0x2000001fff0d7230 */ /* 0x102fe40000004100 */
[----:B------:R-:W-:-:S02]  /*15190*/  HADD2.F32 R32, -RZ, R31.H1_H1 ;  /* 0x3000001fff207230 */ /* 0x000fc40000004100 */
[--C-:B------:R-:W-:Y:S02]  /*151a0*/  HADD2.F32 R31, -RZ, R29.reuse.H0_H0 ;  /* 0x2000001dff1f7230 */ /* 0x100fe40000004100 */
[C---:B------:R-:W-:Y:S01]  /*151b0*/  FMUL.FTZ R38, R13.reuse, R40 ;  /* 0x000000280d267220 */ /* 0x040fe20000410000 */
[-C--:B------:R-:W-:Y:S01]  /*151c0*/  FMUL.FTZ R42, R13, R36.reuse ;  /* 0x000000240d2a7220 */ /* 0x080fe20000410000 */
[----:B------:R-:W-:Y:S02]  /*151d0*/  HADD2.F32 R35, -RZ, R29.H1_H1 ;  /* 0x3000001dff237230 */ /* 0x000fe40000004100 */
[----:B------:R-:W-:Y:S01]  /*151e0*/  FMUL.FTZ R41, R32, R39 ;  /* 0x0000002720297220 */ /* 0x000fe20000410000 */
[C---:B------:R-:W-:Y:S01]  /*151f0*/  FFMA.FTZ R13, R15.reuse, R36, -R38 ;  /* 0x000000240f0d7223 */ /* 0x040fe20000010826 */
[----:B------:R-:W-:Y:S02]  /*15200*/  HADD2.F32 R38, -RZ, R98.H1_H1 ;  /* 0x30000062ff267230 */ /* 0x000fe40000004100 */
[----:B------:R-:W-:Y:S01]  /*15210*/  FFMA.FTZ R15, R15, R40, R42 ;  /* 0x000000280f0f7223 */ /* 0x000fe2000001002a */
[----:B------:R-:W-:-:S02]  /*15220*/  HADD2.F32 R36, -RZ, R100.H1_H1 ;  /* 0x30000064ff247230 */ /* 0x000fc40000004100 */
[----:B------:R-:W-:Y:S01]  /*15230*/  FMUL.FTZ R43, R32, R37 ;  /* 0x00000025202b7220 */ /* 0x000fe20000410000 */
[----:B------:R-:W-:Y:S02]  /*15240*/  HADD2.F32 R40, -RZ, R44.H0_H0 ;  /* 0x2000002cff287230 */ /* 0x000fe40000004100 */
[C---:B------:R-:W-:Y:S01]  /*15250*/  FMUL.FTZ R42, R31.reuse, R38 ;  /* 0x000000261f2a7220 */ /* 0x040fe20000410000 */
[----:B------:R-:W-:Y:S02]  /*15260*/  HADD2.F32 R29, -RZ, R28.H0_H0 ;  /* 0x2000001cff1d7230 */ /* 0x000fe40000004100 */
[-C--:B------:R-:W-:Y:S01]  /*15270*/  FMUL.FTZ R31, R31, R36.reuse ;  /* 0x000000241f1f7220 */ /* 0x080fe20000410000 */
[----:B------:R-:W-:Y:S02]  /*15280*/  HADD2.F32 R98, -RZ, R98.H0_H0 ;  /* 0x20000062ff627230 */ /* 0x000fe40000004100 */
[----:B------:R-:W-:Y:S01]  /*15290*/  FFMA.FTZ R42, R33, R36, -R42 ;  /* 0x00000024212a7223 */ /* 0x000fe2000001082a */
[----:B------:R-:W-:-:S02]  /*152a0*/  HADD2.F32 R36, -RZ, R45.H0_H0 ;  /* 0x2000002dff247230 */ /* 0x000fc40000004100 */
[----:B------:R-:W-:Y:S01]  /*152b0*/  FFMA.FTZ R33, R33, R38, R31 ;  /* 0x0000002621217223 */ /* 0x000fe2000001001f */
[----:B------:R-:W-:Y:S01]  /*152c0*/  FMUL.FTZ R38, R35, R40 ;  /* 0x0000002823267220 */ /* 0x000fe20000410000 */
[----:B------:R-:W-:Y:S02]  /*152d0*/  HADD2.F32 R100, -RZ, R100.H0_H0 ;  /* 0x20000064ff647230 */ /* 0x000fe40000004100 */
[----:B------:R-:W-:Y:S01]  /*152e0*/  FMUL.FTZ R31, R29, R98 ;  /* 0x000000621d1f7220 */ /* 0x000fe20000410000 */
[-C--:B------:R-:W-:Y:S01]  /*152f0*/  FMUL.FTZ R44, R35, R36.reuse ;  /* 0x00000024232c7220 */ /* 0x080fe20000410000 */
[----:B------:R-:W-:Y:S02]  /*15300*/  HADD2.F32 R12, -RZ, R24.H0_H0 ;  /* 0x20000018ff0c7230 */ /* 0x000fe40000004100 */
[----:B------:R-:W-:Y:S01]  /*15310*/  FFMA.FTZ R35, R25, R36, -R38 ;  /* 0x0000002419237223 */ /* 0x000fe20000010826 */
[----:B------:R-:W-:Y:S02]  /*15320*/  HADD2.F32 R27, -RZ, R30.H0_H0 ;  /* 0x2000001eff1b7230 */ /* 0x000fe40000004100 */
[----:B------:R-:W-:Y:S01]  /*15330*/  FMUL.FTZ R29, R29, R100 ;  /* 0x000000641d1d7220 */ /* 0x000fe20000410000 */
[----:B------:R-:W-:-:S02]  /*15340*/  HADD2.F32 R38, -RZ, R99.H0_H0 ;  /* 0x20000063ff267230 */ /* 0x000fc40000004100 */
[----:B------:R-:W-:Y:S01]  /*15350*/  FFMA.FTZ R44, R25, R40, R44 ;  /* 0x00000028192c7223 */ /* 0x000fe2000001002c */
[----:B------:R-:W-:Y:S02]  /*15360*/  HADD2.F32 R36, -RZ, R101.H0_H0 ;  /* 0x20000065ff247230 */ /* 0x000fe40000004100 */
[C---:B------:R-:W-:Y:S01]  /*15370*/  FFMA.FTZ R31, R12.reuse, R100, -R31 ;  /* 0x000000640c1f7223 */ /* 0x040fe2000001081f */
[----:B------:R-:W-:Y:S02]  /*15380*/  HADD2.F32 R5, -RZ, R26.H0_H0 ;  /* 0x2000001aff057230 */ /* 0x000fe40000004100 */
[C---:B------:R-:W-:Y:S01]  /*15390*/  FMUL.FTZ R40, R27.reuse, R38 ;  /* 0x000000261b287220 */ /* 0x040fe20000410000 */
[----:B------:R-:W-:Y:S01]  /*153a0*/  FFMA.FTZ R12, R12, R98, R29 ;  /* 0x000000620c0c7223 */ /* 0x000fe2000001001d */
[----:B------:R-:W-:Y:S01]  /*153b0*/  FMUL.FTZ R46, R27, R36 ;  /* 0x000000241b2e7220 */ /* 0x000fe20000410000 */
[----:B------:R-:W-:Y:S02]  /*153c0*/  HADD2.F32 R28, -RZ, R28.H1_H1 ;  /* 0x3000001cff1c7230 */ /* 0x000fe40000004100 */
[----:B------:R-:W-:Y:S01]  /*153d0*/  FFMA.FTZ R32, R34, R37, -R41 ;  /* 0x0000002522207223 */ /* 0x000fe20000010829 */
[----:B------:R-:W-:-:S02]  /*153e0*/  HADD2.F32 R30, -RZ, R30.H1_H1 ;  /* 0x3000001eff1e7230 */ /* 0x000fc40000004100 */
[C---:B------:R-:W-:Y:S01]  /*153f0*/  FFMA.FTZ R40, R5.reuse, R36, -R40 ;  /* 0x0000002405287223 */ /* 0x040fe20000010828 */
[----:B------:R-:W-:Y:S02]  /*15400*/  HADD2.F32 R27, -RZ, R4.H0_H0 ;  /* 0x20000004ff1b7230 */ /* 0x000fe40000004100 */
[----:B------:R-:W-:Y:S01]  /*15410*/  FFMA.FTZ R34, R34, R39, R43 ;  /* 0x0000002722227223 */ /* 0x000fe2000001002b */
[----:B------:R-:W-:Y:S02]  /*15420*/  HADD2.F32 R29, -RZ, R6.H0_H0 ;  /* 0x20000006ff1d7230 */ /* 0x000fe40000004100 */
        /* <DEDUP_REMOVED lines=22> */
.L_x_2863:
[----:B------:R-:W-:Y:S05]  /*15590*/  BSYNC B1 ;  /* 0x0000000000017941 */ /* 0x000fea0003800000 */
.L_x_2862:
[----:B------:R-:W-:Y:S05]  /*155a0*/  @P1 BRA `(.L_x_2829) ;  /* 0x0000000400c01947 */ /* 0x000fea0003800000 */
[----:B-1----:R-:W2:Y:S01]  /*155b0*/  LDL R6, [R1+0x138] ;  /* 0x0001380001067983 */ /* 0x002ea20000100800 */
[----:B------:R-:W-:Y:S01]  /*155c0*/  SHF.R.S32.HI R4, RZ, 0x1f, R3 ;  /* 0x0000001fff047819 */ /* 0x000fe20000011403 */
[----:B------:R-:W-:Y:S01]  /*155d0*/  IMAD.SHL.U32 R0, R3, 0x40, RZ ;  /* 0x0000004003007824 */ /* 0x000fe200078e00ff */
[----:B------:R-:W-:Y:S01]  /*155e0*/  SHF.R.S32.HI R5, RZ, 0x1f, R214 ;  /* 0x0000001fff057819 */ /* 0x000fe200000114d6 */
[----:B------:R-:W-:Y:S01]  /*155f0*/  HADD2.F32 R34, -RZ, R91.H1_H1 ;  /* 0x3000005bff227230 */ /* 0x000fe20000004100 */
[----:B------:R-:W-:Y:S01]  /*15600*/  LEA.HI R3, R4, R3, RZ, 0x3 ;  /* 0x0000000304037211 */ /* 0x000fe200078f18ff */
[----:B0-----:R-:W-:Y:S01]  /*15610*/  HADD2.F32 R30, -RZ, R93.H1_H1 ;  /* 0x3000005dff1e7230 */ /* 0x001fe20000004100 */
[----:B------:R-:W-:Y:S01]  /*15620*/  LOP3.LUT R4, R0, 0x1c0, RZ, 0xc0, !PT ;  /* 0x000001c000047812 */ /* 0x000fe200078ec0ff */
[----:B------:R-:W-:Y:S01]  /*15630*/  HADD2.F32 R91, -RZ, R91.H0_H0 ;  /* 0x2000005bff5b7230 */ /* 0x000fe20000004100 */
[-C--:B------:R-:W-:Y:S01]  /*15640*/  LEA.HI R0, R5, R214.reuse, RZ, 0x6 ;  /* 0x000000d605007211 */ /* 0x080fe200078f30ff */
[----:B------:R-:W-:Y:S01]  /*15650*/  IMAD.SHL.U32 R3, R3, 0x40, RZ ;  /* 0x0000004003037824 */ /* 0x000fe200078e00ff */
[----:B------:R-:W-:Y:S01]  /*15660*/  LEA.HI R5, R5, R214, RZ, 0x3 ;  /* 0x000000d605057211 */ /* 0x000fe200078f18ff */
[----:B------:R-:W-:Y:S01]  /*15670*/  HADD2.F32 R93, -RZ, R93.H0_H0 ;  /* 0x2000005dff5d7230 */ /* 0x000fe20000004100 */
[----:B------:R-:W-:-:S02]  /*15680*/  SHF.L.U32 R7, R0, 0x7, RZ ;  /* 0x0000000700077819 */ /* 0x000fc400000006ff */
[----:B------:R-:W-:Y:S02]  /*15690*/  LOP3.LUT R13, R3, 0xfffffe00, RZ, 0xc0, !PT ;  /* 0xfffffe00030d7812 */ /* 0x000fe400078ec0ff */
[----:B------:R-:W-:Y:S02]  /*156a0*/  LOP3.LUT R5, R4, 0x38, R5, 0xf8, !PT ;  /* 0x0000003804057812 */ /* 0x000fe400078ef805 */
[----:B------:R-:W-:Y:S02]  /*156b0*/  LOP3.LUT R12, R7, 0xffffe000, RZ, 0xc0, !PT ;  /* 0xffffe000070c7812 */ /* 0x000fe400078ec0ff */
[----:B-----5:R-:W-:Y:S02]  /*156c0*/  R2UR UR4, R47 ;  /* 0x000000002f0472ca */ /* 0x020fe400000e0000 */
[----:B------:R-:W-:Y:S02]  /*156d0*/  SHF.R.U32.HI R29, RZ, 0x10, R11 ;  /* 0x00000010ff1d7819 */ /* 0x000fe4000001160b */
[----:B------:R-:W-:-:S02]  /*156e0*/  SHF.R.U64 R20, R74, 0x10, R75 ;  /* 0x000000104a147819 */ /* 0x000fc4000000124b */
[----:B------:R-:W-:Y:S01]  /*156f0*/  SHF.R.U32.HI R74, RZ, 0x10, R75 ;  /* 0x00000010ff4a7819 */ /* 0x000fe2000001164b */
[----:B------:R-:W-:Y:S01]  /*15700*/  HADD2.F32 R29, -RZ, R29.H0_H0 ;  /* 0x2000001dff1d7230 */ /* 0x000fe20000004100 */
[----:B------:R-:W-:Y:S02]  /*15710*/  SHF.R.U64 R10, R10, 0x10, R11 ;  /* 0x000000100a0a7819 */ /* 0x000fe4000000120b */
[--C-:B------:R-:W-:Y:S02]  /*15720*/  SHF.R.U64 R11, R72, 0x10, R73.reuse ;  /* 0x00000010480b7819 */ /* 0x100fe40000001249 */
[----:B------:R-:W-:Y:S02]  /*15730*/  SHF.R.U32.HI R72, RZ, 0x10, R73 ;  /* 0x00000010ff487819 */ /* 0x000fe40000011649 */
[--C-:B------:R-:W-:Y:S01]  /*15740*/  SHF.R.U32.HI R37, RZ, 0x10, R9.reuse ;  /* 0x00000010ff257819 */ /* 0x100fe20000011609 */
[----:B------:R-:W-:Y:S01]  /*15750*/  HADD2.F32 R11, -RZ, R11.H0_H0 ;  /* 0x2000000bff0b7230 */ /* 0x000fe20000004100 */
[----:B------:R-:W-:-:S02]  /*15760*/  SHF.R.U64 R38, R8, 0x10, R9 ;  /* 0x0000001008267819 */ /* 0x000fc40000001209 */
[----:B--2---:R-:W-:Y:S02]  /*15770*/  LEA.HI R21, R21, R6, RZ, 0x1d ;  /* 0x0000000615157211 */ /* 0x004fe400078fe8ff */
[----:B------:R-:W-:Y:S02]  /*15780*/  SHF.R.U32.HI R6, RZ, 0x3, R4 ;  /* 0x00000003ff067819 */ /* 0x000fe40000011604 */
[----:B------:R-:W-:Y:S01]  /*15790*/  SHF.R.S32.HI R0, RZ, 0x1f, R21 ;  /* 0x0000001fff007819 */ /* 0x000fe20000011415 */
[----:B------:R-:W-:Y:S01]  /*157a0*/  IMAD.SHL.U32 R3, R21, 0x8, RZ ;  /* 0x0000000815037824 */ /* 0x000fe200078e00ff */
[----:B------:R-:W-:Y:S02]  /*157b0*/  LOP3.LUT R5, R5, R6, RZ, 0x3c, !PT ;  /* 0x0000000605057212 */ /* 0x000fe400078e3cff */
[----:B------:R-:W-:Y:S02]  /*157c0*/  LEA.HI R0, R0, R21, RZ, 0x3 ;  /* 0x0000001500007211 */ /* 0x000fe400078f18ff */
[----:B------:R-:W-:-:S02]  /*157d0*/  LOP3.LUT R3, R4, 0x38, R3, 0xf8, !PT ;  /* 0x0000003804037812 */ /* 0x000fc400078ef803 */
[----:B------:R-:W-:Y:S01]  /*157e0*/  IADD3 R5, R5, R12, R13 ;  /* 0x0000000c05057210 */ /* 0x000fe20007ffe00d */
[----:B------:R-:W-:Y:S01]  /*157f0*/  IMAD.SHL.U32 R4, R0, 0x400, RZ ;  /* 0x0000040000047824 */ /* 0x000fe200078e00ff */
[----:B------:R-:W-:Y:S02]  /*15800*/  LOP3.LUT R3, R3, R6, RZ, 0x3c, !PT ;  /* 0x0000000603037212 */ /* 0x000fe400078e3cff */
[----:B------:R-:W-:Y:S02]  /*15810*/  LEA R0, R5, UR4, 0x1 ;  /* 0x0000000405007c11 */ /* 0x000fe4000f8e08ff */
[----:B------:R-:W-:-:S03]  /*15820*/  LOP3.LUT R12, R4, 0x7fffe000, RZ, 0xc0, !PT ;  /* 0x7fffe000040c7812 */ /* 0x000fc600078ec0ff */
[----:B------:R-:W0:Y:S01]  /*15830*/  LDS.128 R4, [R0] ;  /* 0x0000000000047984 */ /* 0x000e220000000c00 */
[----:B------:R-:W-:-:S05]  /*15840*/  IADD3 R12, R3, R12, R13 ;  /* 0x0000000c030c7210 */ /* 0x000fca0007ffe00d */
[----:B------:R-:W-:-:S05]  /*15850*/  IMAD R3, R12, 0x2, R23 ;  /* 0x000000020c037824 */ /* 0x000fca00078e0217 */
[----:B------:R-:W1:Y:S01]  /*15860*/  LDS.128 R12, [R3+0x14400] ;  /* 0x01440000030c7984 */ /* 0x000e620000000c00 */
[--C-:B0-----:R-:W-:Y:S02]  /*15870*/  HADD2.F32 R21, -RZ, R7.reuse.H0_H0 ;  /* 0x20000007ff157230 */ /* 0x101fe40000004100 */
[----:B------:R-:W-:Y:S02]  /*15880*/  HADD2.F32 R24, -RZ, R7.H1_H1 ;  /* 0x30000007ff187230 */ /* 0x000fe40000004100 */
[--C-:B------:R-:W-:Y:S02]  /*15890*/  HADD2.F32 R7, -RZ, R5.reuse.H0_H0 ;  /* 0x20000005ff077230 */ /* 0x100fe40000004100 */
[----:B------:R-:W-:Y:S02]  /*158a0*/  HADD2.F32 R8, -RZ, R5.H1_H1 ;  /* 0x30000005ff087230 */ /* 0x000fe40000004100 */
[----:B------:R-:W-:Y:S02]  /*158b0*/  HADD2.F32 R5, -RZ, R4.H0_H0 ;  /* 0x20000004ff057230 */ /* 0x000fe40000004100 */
[----:B------:R-:W-:-:S02]  /*158c0*/  HADD2.F32 R9, -RZ, R6.H0_H0 ;  /* 0x20000006ff097230 */ /* 0x000fc40000004100 */
[--C-:B-1----:R-:W-:Y:S02]  /*158d0*/  HADD2.F32 R27, -RZ, R15.reuse.H0_H0 ;  /* 0x2000000fff1b7230 */ /* 0x102fe40000004100 */
[----:B------:R-:W-:Y:S02]  /*158e0*/  HADD2.F32 R28, -RZ, R15.H1_H1 ;  /* 0x3000000fff1c7230 */ /* 0x000fe40000004100 */
[----:B------:R-:W-:Y:S02]  /*158f0*/  HADD2.F32 R15, -RZ, R13.H0_H0 ;  /* 0x2000000dff0f7230 */ /* 0x000fe40000004100 */
[C---:B------:R-:W-:Y:S01]  /*15900*/  FMUL.FTZ R32, R27.reuse, R34 ;  /* 0x000000221b207220 */ /* 0x040fe20000410000 */
[-C--:B------:R-:W-:Y:S01]  /*15910*/  FMUL.FTZ R36, R27, R30.reuse ;  /* 0x0000001e1b247220 */ /* 0x080fe20000410000 */
[----:B------:R-:W-:Y:S02]  /*15920*/  HADD2.F32 R27, -RZ, R74.H0_H0 ;  /* 0x2000004aff1b7230 */ /* 0x000fe40000004100 */
[----:B------:R-:W-:Y:S01]  /*15930*/  FMUL.FTZ R33, R28, R29 ;  /* 0x0000001d1c217220 */ /* 0x000fe20000410000 */
[----:B------:R-:W-:Y:S01]  /*15940*/  FFMA.FTZ R31, R21, R30, -R32 ;  /* 0x0000001e151f7223 */ /* 0x000fe20000010820 */
[----:B------:R-:W-:-:S02]  /*15950*/  HADD2.F32 R32, -RZ, R90.H1_H1 ;  /* 0x3000005aff207230 */ /* 0x000fc40000004100 */
[----:B------:R-:W-:Y:S01]  /*15960*/  FFMA.FTZ R36, R21, R34, R36 ;  /* 0x0000002215247223 */ /* 0x000fe20000010024 */
[----:B------:R-:W-:Y:S02]  /*15970*/  HADD2.F32 R30, -RZ, R92.H1_H1 ;  /* 0x3000005cff1e7230 */ /* 0x000fe40000004100 */
[-C--:B------:R-:W-:Y:S01]  /*15980*/  FMUL.FTZ R35, R28, R27.reuse ;  /* 0x0000001b1c237220 */ /* 0x080fe20000410000 */
[C---:B------:R-:W-:Y:S01]  /*15990*/  FFMA.FTZ R34, R24.reuse, R27, -R33 ;  /* 0x0000001b18227223 */ /* 0x040fe20000010821 */
[----:B------:R-:W-:Y:S02]  /*159a0*/  HADD2.F32 R25, -RZ, R13.H1_H1 ;  /* 0x3000000dff197230 */ /* 0x000fe40000004100 */
[C---:B------:R-:W-:Y:S01]  /*159b0*/  FMUL.FTZ R28, R15.reuse, R32 ;  /* 0x000000200f1c7220 */ /* 0x040fe20000410000 */
[----:B------:R-:W-:Y:S01]  /*159c0*/  FMUL.FTZ R27, R15, R30 ;  /* 0x0000001e0f1b7220 */ /* 0x000fe20000410000 */
[----:B------:R-:W-:Y:S02]  /*159d0*/  HADD2.F32 R13, -RZ, R12.H0_H0 ;  /* 0x2000000cff0d7230 */ /* 0x000fe40000004100 */
[----:B------:R-:W-:Y:S01]  /*159e0*/  FFMA.FTZ R35, R24, R29, R35 ;  /* 0x0000001d18237223 */ /* 0x000fe20000010023 */
[----:B------:R-:W-:-:S02]  /*159f0*/  HADD2.F32 R21, -RZ, R37.H0_H0 ;  /* 0x20000025ff157230 */ /* 0x000fc40000004100 */
[C---:B------:R-:W-:Y:S01]  /*15a00*/  FFMA.FTZ R28, R7.reuse, R30, -R28 ;  /* 0x0000001e071c7223 */ /* 0x040fe2000001081c */
[----:B------:R-:W-:Y:S02]  /*15a10*/  HADD2.F32 R15, -RZ, R72.H0_H0 ;  /* 0x20000048ff0f7230 */ /* 0x000fe40000004100 */
[----:B------:R-:W-:Y:S01]  /*15a20*/  FFMA.FTZ R27, R7, R32, R27 ;  /* 0x00000020071b7223 */ /* 0x000fe2000001001b */
[----:B------:R-:W-:Y:S02]  /*15a30*/  HADD2.F32 R90, -RZ, R90.H0_H0 ;  /* 0x2000005aff5a7230 */ /* 0x000fe40000004100 */
[C---:B------:R-:W-:Y:S01]  /*15a40*/  FMUL.FTZ R7, R25.reuse, R21 ;  /* 0x0000001519077220 */ /* 0x040fe20000410000 */
[----:B------:R-:W-:Y:S02]  /*15a50*/  HADD2.F32 R92, -RZ, R92.H0_H0 ;  /* 0x2000005cff5c7230 */ /* 0x000fe40000004100 */
[----:B------:R-:W-:Y:S01]  /*15a60*/  FMUL.FTZ R29, R25, R15 ;  /* 0x0000000f191d7220 */ /* 0x000fe20000410000 */
[----:B------:R-:W-:-:S02]  /*15a70*/  HADD2.F32 R26, -RZ, R14.H0_H0 ;  /* 0x2000000eff1a7230 */ /* 0x000fc40000004100 */
[C---:B------:R-:W-:Y:S01]  /*15a80*/  FMUL.FTZ R24, R13.reuse, R90 ;  /* 0x0000005a0d187220 */ /* 0x040fe20000410000 */
[C---:B------:R-:W-:Y:S01]  /*15a90*/  FFMA.FTZ R25, R8.reuse, R15, -R7 ;  /* 0x0000000f08197223 */ /* 0x040fe20000010807 */
[----:B------:R-:W-:Y:S01]  /*15aa0*/  FMUL.FTZ R13, R13, R92 ;  /* 0x0000005c0d0d7220 */ /* 0x000fe20000410000 */
[----:B------:R-:W-:Y:S01]  /*15ab0*/  FFMA.FTZ R30, R8, R21, R29 ;  /* 0x00000015081e7223 */ /* 0x000fe2000001001d */
[C---:B------:R-:W-:Y:S01]  /*15ac0*/  FMUL.FTZ R32, R26.reuse, R91 ;  /* 0x0000005b1a207220 */ /* 0x040fe20000410000 */
[----:B------:R-:W-:Y:S02]  /*15ad0*/  HADD2.F32 R12, -RZ, R12.H1_H1 ;  /* 0x3000000cff0c7230 */ /* 0x000fe40000004100 */
[C---:B------:R-:W-:Y:S01]  /*15ae0*/  FFMA.FTZ R8, R5.reuse, R90, R13 ;  /* 0x0000005a05087223 */ /* 0x040fe2000001000d */
[----:B------:R-:W-:Y:S02]  /*15af0*/  HADD2.F32 R14, -RZ, R14.H1_H1 ;  /* 0x3000000eff0e7230 */ /* 0x000fe40000004100 */
[----:B------:R-:W-:Y:S01]  /*15b00*/  FFMA.FTZ R24, R5, R92, -R24 ;  /* 0x0000005c05187223 */ /* 0x000fe20000010818 */
[----:B------:R-:W-:Y:S01]  /*15b10*/  FMUL.FTZ R26, R26, R93 ;  /* 0x0000005d1a1a7220 */ /* 0x000fe20000410000 */
[----:B------:R-:W-:-:S02]  /*15b20*/  HADD2.F32 R7, -RZ, R38.H0_H0 ;  /* 0x20000026ff077230 */ /* 0x000fc40000004100 */
[C---:B------:R-:W-:Y:S01]  /*15b30*/  FFMA.FTZ R32, R9.reuse, R93, -R32 ;  /* 0x0000005d09207223 */ /* 0x040fe20000010820 */
[----:B------:R-:W-:Y:S02]  /*15b40*/  HADD2.F32 R13, -RZ, R10.H0_H0 ;  /* 0x2000000aff0d7230 */ /* 0x000fe40000004100 */
[----:B------:R-:W-:Y:S01]  /*15b50*/  FFMA.FTZ R10, R9, R91, R26 ;  /* 0x0000005b090a7223 */ /* 0x000fe2000001001a */
[----:B------:R-:W-:Y:S02]  /*15b60*/  HADD2.F32 R5, -RZ, R20.H0_H0 ;  /* 0x20000014ff057230 */ /* 0x000fe40000004100 */
[----:B------:R-:W-:Y:S01]  /*15b70*/  FMUL.FTZ R9, R12, R7 ;  /* 0x000000070c097220 */ /* 0x000fe20000410000 */
[----:B------:R-:W-:Y:S02]  /*15b80*/  HADD2.F32 R4, -RZ, R4.H1_H1 ;  /* 0x30000004ff047230 */ /* 0x000fe40000004100 */
[----:B------:R-:W-:Y:S01]  /*15b90*/  FMUL.FTZ R29, R14, R13 ;  /* 0x0000000d0e1d7220 */ /* 0x000fe20000410000 */
[----:B------:R-:W-:-:S02]  /*15ba0*/  HADD2.F32 R6, -RZ, R6.H1_H1 ;  /* 0x30000006ff067230 */ /* 0x000fc40000004100 */
[----:B------:R-:W-:Y:S01]  /*15bb0*/  FMUL.FTZ R12, R12, R11 ;  /* 0x0000000b0c0c7220 */ /* 0x000fe20000410000 */
[----:B------:R-:W-:Y:S01]  /*15bc0*/  FMUL.FTZ R14, R14, R5 ;  /* 0x000000050e0e7220 */ /* 0x000fe20000410000 */
[----:B------:R-:W-:Y:S01]  /*15bd0*/  FFMA.FTZ R15, R4, R11, -R9 ;  /* 0x0000000b040f7223 */ /* 0x000fe20000010809 */
[----:B------:R-:W-:Y:S01]  /*15be0*/  F2FP.F16.F32.PACK_AB R11, R35, R36 ;  /* 0x00000024230b723e */ /* 0x000fe200000000ff */
        /* <DEDUP_REMOVED lines=12> */
.L_x_2829:
[----:B------:R-:W-:Y:S05]  /*15cb0*/  BSYNC B0 ;  /* 0x0000000000007941 */ /* 0x000fea0003800000 */
.L_x_2789:
        /* <DEDUP_REMOVED lines=8> */
.L_x_2787:
[----:B-12-4-:R-:W2:Y:S02]  /*15d40*/  LDL R0, [R1+0x5c] ;  /* 0x00005c0001007983 */ /* 0x016ea40000100800 */
[----:B--2---:R-:W-:-:S13]  /*15d50*/  R2UR UR4, R0 ;  /* 0x00000000000472ca */ /* 0x004fda00000e0000 */
[----:B------:R-:W-:-:S04]  /*15d60*/  MOV R0, UR4 ;  /* 0x0000000400007c02 */ /* 0x000fc80008000f00 */
[----:B------:R-:W-:-:S13]  /*15d70*/  ISETP.NE.AND P0, PT, R0, 0x3, PT ;  /* 0x000000030000780c */ /* 0x000fda0003f05270 */
[----:B------:R-:W-:Y:S05]  /*15d80*/  @!P0 BRA `(.L_x_2864) ;  /* 0x0000000000048947 */ /* 0x000fea0003800000 */
[----:B------:R-:W-:Y:S01]  /*15d90*/  BPT.TRAP 0x1 ;  /* 0x000000040000795c */ /* 0x000fe20000300000 */
.L_x_2864:
[----:B------:R-:W-:Y:S01]  /*15da0*/  IMAD R0, R220, 0x8, R23 ;  /* 0x00000008dc007824 */ /* 0x000fe200078e0217 */
[----:B------:R-:W-:-:S04]  /*15db0*/  SHF.L.U32 R3, R226, 0x1f, RZ ;  /* 0x0000001fe2037819 */ /* 0x000fc800000006ff */
[----:B------:R1:W2:Y:S01]  /*15dc0*/  SYNCS.PHASECHK.TRANS64.TRYWAIT P1, [R0+URZ+0x38830], R3 ;  /* 0x03883003000075a7 */ /* 0x0002a2000802017f */
[----:B------:R-:W-:Y:S05]  /*15dd0*/  @!P0 BRA `(.L_x_2865) ;  /* 0x0000000000048947 */ /* 0x000fea0003800000 */
[----:B------:R-:W-:Y:S01]  /*15de0*/  BPT.TRAP 0x1 ;  /* 0x000000040000795c */ /* 0x000fe20000300000 */
.L_x_2865:
[----:B--2---:R-:W-:Y:S05]  /*15df0*/  @P1 BRA `(.L_x_2866) ;  /* 0x0000000000081947 */ /* 0x004fea0003800000 */
[----:B------:R-:W2:Y:S02]  /*15e00*/  SYNCS.PHASECHK.TRANS64.TRYWAIT P1, [R0+URZ+0x38830], R3 ;  /* 0x03883003000075a7 */ /* 0x000ea4000802017f */
[----:B--2---:R-:W-:Y:S05]  /*15e10*/  @!P1 BRA `(.L_x_2867) ;  /* 0x000001e800889947 */ /* 0x004fea0003800000 */
.L_x_2866:
[----:B------:R-:W-:Y:S05]  /*15e20*/  WARPSYNC.ALL ;  /* 0x0000000000007948 */ /* 0x000fea0003800000 */
[----:B-12---:R-:W-:Y:S01]  /*15e30*/  VIADD R3, R23, 0x24400 ;  /* 0x0002440017037836 */ /* 0x006fe20000000000 */
[----:B------:R-:W-:Y:S01]  /*15e40*/  R2UR UR20, R84 ;  /* 0x00000000541472ca */ /* 0x000fe200000e0000 */
[----:B0-----:R-:W-:Y:S01]  /*15e50*/  IMAD.MOV.U32 R5, RZ, RZ, 0x40000040 ;  /* 0x40000040ff057424 */ /* 0x001fe200078e00ff */
[----:B-----5:R-:W-:Y:S01]  /*15e60*/  WARPGROUP.ARRIVE ;  /* 0x00000000000079c5 */ /* 0x020fe20000000000 */
[----:B------:R-:W-:Y:S01]  /*15e70*/  UMOV UR25, 0x40000040 ;  /* 0x4000004000197882 */ /* 0x000fe20000000000 */
[----:B------:R-:W-:Y:S01]  /*15e80*/  SHF.R.U32.HI R3, RZ, 0x4, R3 ;  /* 0x00000004ff037819 */ /* 0x000fe20000011603 */
[----:B------:R-:W-:Y:S01]  /*15e90*/  IMAD.MOV.U32 R9, RZ, RZ, 0x40000040 ;  /* 0x40000040ff097424 */ /* 0x000fe200078e00ff */
[----:B------:R-:W-:Y:S01]  /*15ea0*/  R2UR UR27, R5 ;  /* 0x00000000051b72ca */ /* 0x000fe200000e0000 */
[----:B------:R-:W-:Y:S01]  /*15eb0*/  UMOV UR17, UR25 ;  /* 0x0000001900117c82 */ /* 0x000fe20008000000 */
[----:B------:R-:W-:Y:S01]  /*15ec0*/  LOP3.LUT R3, R3, 0x3fff, RZ, 0xc0, !PT ;  /* 0x00003fff03037812 */ /* 0x000fe200078ec0ff */
[----:B------:R-:W-:Y:S01]  /*15ed0*/  UMOV UR5, UR17 ;  /* 0x0000001100057c82 */ /* 0x000fe20008000000 */
[----:B------:R-:W-:Y:S01]  /*15ee0*/  R2UR UR7, R9 ;  /* 0x00000000090772ca */ /* 0x000fe200000e0000 */
[----:B------:R-:W-:Y:S01]  /*15ef0*/  UMOV UR9, UR17 ;  /* 0x0000001100097c82 */ /* 0x000fe20008000000 */
[----:B------:R-:W-:Y:S01]  /*15f00*/  LOP3.LUT R4, R3, 0x10000, RZ, 0xfc, !PT ;  /* 0x0001000003047812 */ /* 0x000fe200078efcff */
[----:B------:R-:W-:Y:S01]  /*15f10*/  ULOP3.LUT UR20, UR20, 0x10000, URZ, 0xfc, !UPT ;  /* 0x0001000014147892 */ /* 0x000fe2000f8efc3f */
[----:B------:R-:W-:Y:S01]  /*15f20*/  MOV R7, 0x40000040 ;  /* 0x4000004000077802 */ /* 0x000fe20000000f00 */
[----:B------:R-:W-:Y:S01]  /*15f30*/  UMOV UR13, UR17 ;  /* 0x00000011000d7c82 */ /* 0x000fe20008000000 */
[----:B------:R-:W-:Y:S01]  /*15f40*/  R2UR UR15, R9 ;  /* 0x00000000090f72ca */ /* 0x000fe200000e0000 */
[----:B------:R0:W-:Y:S01]  /*15f50*/  STL [R1+0x54], R4 ;  /* 0x0000540401007387 */ /* 0x0001e20000100800 */
[C---:B------:R-:W-:Y:S01]  /*15f60*/  R2UR UR11, R7.reuse ;  /* 0x00000000070b72ca */ /* 0x040fe200000e0000 */
[----:B---3--:R-:W-:Y:S01]  /*15f70*/  IMAD.U32 R13, RZ, RZ, UR25 ;  /* 0x00000019ff0d7e24 */ /* 0x008fe2000f8e00ff */
[----:B------:R-:W-:Y:S01]  /*15f80*/  UMOV UR24, UR20 ;  /* 0x0000001400187c82 */ /* 0x000fe20008000000 */
[----:B------:R-:W-:Y:S01]  /*15f90*/  R2UR UR19, R7 ;  /* 0x00000000071372ca */ /* 0x000fe200000e0000 */
[----:B------:R-:W-:Y:S01]  /*15fa0*/  UMOV UR16, UR24 ;  /* 0x0000001800107c82 */ /* 0x000fe20008000000 */
[----:B------:R-:W-:Y:S01]  /*15fb0*/  IMAD.MOV.U32 R7, RZ, RZ, 0x40000040 ;  /* 0x40000040ff077424 */ /* 0x000fe200078e00ff */
        /* <DEDUP_REMOVED lines=9> */
[C---:B------:R-:W-:Y:S01]  /*16050*/  VIADD R10, R4.reuse, 0x102 ;  /* 0x00000102040a7836 */ /* 0x040fe20000000000 */
[----:B------:R-:W-:Y:S01]  /*16060*/  IADD3 R6, R4, 0x100, RZ ;  /* 0x0000010004067810 */ /* 0x000fe20007ffe0ff */
[----:B------:R-:W-:Y:S01]  /*16070*/  IMAD.MOV.U32 R11, RZ, RZ, 0x40000040 ;  /* 0x40000040ff0b7424 */ /* 0x000fe200078e00ff */
[----:B------:R-:W-:Y:S01]  /*16080*/  R2UR UR6, R8 ;  /* 0x00000000080672ca */ /* 0x000fe200000e0000 */
[----:B------:R-:W-:Y:S01]  /*16090*/  VIADD R8, R4, 0x180 ;  /* 0x0000018004087836 */ /* 0x000fe20000000000 */
[----:B------:R-:W-:Y:S01]  /*160a0*/  R2UR UR10, R6 ;  /* 0x00000000060a72ca */ /* 0x000fe200000e0000 */
[----:B------:R-:W-:Y:S01]  /*160b0*/  VIADD R6, R4, 0x200 ;  /* 0x0000020004067836 */ /* 0x000fe20000000000 */
[----:B------:R0:W-:Y:S01]  /*160c0*/  STL.64 [R1+0x48], R12 ;  /* 0x0000480c01007387 */ /* 0x0001e20000100a00 */
[----:B------:R-:W-:Y:S01]  /*160d0*/  UMOV UR57, 0x40000040 ;  /* 0x4000004000397882 */ /* 0x000fe20000000000 */
[----:B------:R-:W-:Y:S01]  /*160e0*/  R2UR UR14, R8 ;  /* 0x00000000080e72ca */ /* 0x000fe200000e0000 */
[----:B------:R-:W-:Y:S01]  /*160f0*/  VIADD R8, R4, 0x82 ;  /* 0x0000008204087836 */ /* 0x000fe20000000000 */
[----:B------:R-:W-:Y:S01]  /*16100*/  R2UR UR18, R6 ;  /* 0x00000000061272ca */ /* 0x000fe200000e0000 */
[----:B------:R-:W-:Y:S01]  /*16110*/  HGMMA.64x16x16.F32 R56, gdesc[UR24], RZ, !UPT, gsb0 ;  /* 0x00200000183879f0 */ /* 0x000fe2000c0008ff */
[----:B------:R-:W-:Y:S01]  /*16120*/  IADD3 R6, R4, 0x2, RZ ;  /* 0x0000000204067810 */ /* 0x000fe20007ffe0ff */
[----:B------:R-:W-:Y:S01]  /*16130*/  UMOV UR25, 0x40000040 ;  /* 0x4000004000197882 */ /* 0x000fe20000000000 */
[----:B------:R-:W-:Y:S01]  /*16140*/  R2UR UR27, R7 ;  /* 0x00000000071b72ca */ /* 0x000fe200000e0000 */
[----:B------:R-:W-:Y:S01]  /*16150*/  UIADD3 UR52, UR20, 0x806, URZ ;  /* 0x0000080614347890 */ /* 0x000fe2000fffe03f */
[----:B------:R-:W-:Y:S01]  /*16160*/  R2UR UR26, R6 ;  /* 0x00000000061a72ca */ /* 0x000fe200000e0000 */
[----:B------:R-:W-:Y:S01]  /*16170*/  VIADD R6, R4, 0x182 ;  /* 0x0000018204067836 */ /* 0x000fe20000000000 */
[----:B------:R-:W-:Y:S01]  /*16180*/  MOV R7, 0x40000040 ;  /* 0x4000004000077802 */ /* 0x000fe20000000f00 */
[----:B0-----:R-:W-:Y:S01]  /*16190*/  IMAD.U32 R13, RZ, RZ, UR25 ;  /* 0x00000019ff0d7e24 */ /* 0x001fe2000f8e00ff */
[----:B------:R-:W-:Y:S01]  /*161a0*/  UMOV UR53, 0x40000040 ;  /* 0x4000004000357882 */ /* 0x000fe20000000000 */
[----:B------:R-:W-:Y:S01]  /*161b0*/  UIADD3 UR48, UR20, 0xc00, URZ ;  /* 0x00000c0014307890 */ /* 0x000fe2000fffe03f */
[----:B------:R-:W-:Y:S01]  /*161c0*/  IMAD.MOV.U32 R5, RZ, RZ, 0x40000040 ;  /* 0x40000040ff057424 */ /* 0x000fe200078e00ff */
        /* <DEDUP_REMOVED lines=8> */
[----:B------:R-:W-:-:S06]  /*16250*/  WARPGROUP.ARRIVE ;  /* 0x00000000000079c5 */ /* 0x000fcc0000000000 */
[----:B------:R-:W-:Y:S01]  /*16260*/  HGMMA.64x16x16.F32 R48, gdesc[UR4], RZ, !UPT, gsb0 ;  /* 0x00200000043079f0 */ /* 0x000fe2000c0008ff */
[----:B------:R-:W-:Y:S01]  /*16270*/  UIADD3 UR4, UR20, 0x2, URZ ;  /* 0x0000000214047890 */ /* 0x000fe2000fffe03f */
[----:B------:R-:W-:Y:S01]  /*16280*/  R2UR UR6, R8 ;  /* 0x00000000080672ca */ /* 0x000fe200000e0000 */
[----:B------:R-:W-:Y:S01]  /*16290*/  VIADD R8, R4, 0x202 ;  /* 0x0000020204087836 */ /* 0x000fe20000000000 */
[----:B------:R-:W-:Y:S01]  /*162a0*/  R2UR UR7, R9 ;  /* 0x00000000090772ca */ /* 0x000fe200000e0000 */
[----:B------:R-:W-:-:S03]  /*162b0*/  IMAD.MOV.U32 R9, RZ, RZ, 0x40000040 ;  /* 0x40000040ff097424 */ /* 0x000fc600078e00ff */
[----:B------:R-:W-:Y:S02]  /*162c0*/  UMOV UR24, UR4 ;  /* 0x0000000400187c82 */ /* 0x000fe40008000000 */
[----:B------:R-:W-:-:S05]  /*162d0*/  IMAD.U32 R12, RZ, RZ, UR24 ;  /* 0x00000018ff0c7e24 */ /* 0x000fca000f8e00ff */
[----:B------:R0:W-:Y:S01]  /*162e0*/  STL.64 [R1+0x40], R12 ;  /* 0x0000400c01007387 */ /* 0x0001e20000100a00 */
[----:B------:R-:W-:Y:S02]  /*162f0*/  WARPGROUP.DEPBAR.LE gsb0, 0x0 ;  /* 0x00008000000079c5 */ /* 0x000fe40000010000 */
[----:B------:R-:W-:-:S06]  /*16300*/  WARPGROUP.ARRIVE ;  /* 0x00000000000079c5 */ /* 0x000fcc0000000000 */
[----:B------:R-:W-:Y:S01]  /*16310*/  HGMMA.64x16x16.F32 R40, gdesc[UR8], RZ, !UPT, gsb0 ;  /* 0x00200000082879f0 */ /* 0x000fe2000c0008ff */
[----:B------:R-:W-:Y:S01]  /*16320*/  R2UR UR10, R10 ;  /* 0x000000000a0a72ca */ /* 0x000fe200000e0000 */
[----:B------:R-:W-:Y:S01]  /*16330*/  VIADD R10, R4, 0x104 ;  /* 0x00000104040a7836 */ /* 0x000fe20000000000 */
[----:B------:R-:W-:Y:S01]  /*16340*/  R2UR UR11, R11 ;  /* 0x000000000b0b72ca */ /* 0x000fe200000e0000 */
[----:B------:R-:W-:Y:S01]  /*16350*/  IMAD.MOV.U32 R11, RZ, RZ, 0x40000040 ;  /* 0x40000040ff0b7424 */ /* 0x000fe200078e00ff */
[----:B------:R-:W-:Y:S02]  /*16360*/  WARPGROUP.DEPBAR.LE gsb0, 0x0 ;  /* 0x00008000000079c5 */ /* 0x000fe40000010000 */
[----:B------:R-:W-:-:S06]  /*16370*/  WARPGROUP.ARRIVE ;  /* 0x00000000000079c5 */ /* 0x000fcc0000000000 */
[----:B------:R-:W-:Y:S01]  /*16380*/  HGMMA.64x16x16.F32 R32, gdesc[UR12], RZ, !UPT, gsb0 ;  /* 0x002000000c2079f0 */ /* 0x000fe2000c0008ff */
[----:B------:R-:W-:Y:S02]  /*16390*/  R2UR UR14, R6 ;  /* 0x00000000060e72ca */ /* 0x000fe400000e0000 */
[----:B------:R-:W-:Y:S01]  /*163a0*/  R2UR UR15, R7 ;  /* 0x00000000070f72ca */ /* 0x000fe200000e0000 */
[----:B------:R-:W-:Y:S01]  /*163b0*/  IMAD.MOV.U32 R7, RZ, RZ, 0x40000040 ;  /* 0x40000040ff077424 */ /* 0x000fe200078e00ff */
[----:B------:R-:W-:Y:S01]  /*163c0*/  IADD3 R6, R4, 0x4, RZ ;  /* 0x0000000404067810 */ /* 0x000fe20007ffe0ff */
        /* <DEDUP_REMOVED lines=13> */
[----:B------:R-:W-:-:S02]  /*164a0*/  R2UR UR19, R9 ;  /* 0x00000000091372ca */ /* 0x000fc400000e0000 */
[----:B------:R-:W-:Y:S01]  /*164b0*/  MOV R9, 0x40000040 ;  /* 0x4000004000097802 */ /* 0x000fe20000000f00 */
[----:B------:R-:W-:Y:S02]  /*164c0*/  WARPGROUP.DEPBAR.LE gsb0, 0x0 ;  /* 0x00008000000079c5 */ /* 0x000fe40000010000 */
[----:B------:R-:W-:-:S06]  /*164d0*/  WARPGROUP.ARRIVE ;  /* 0x00000000000079c5 */ /* 0x000fcc0000000000 */
[----:B------:R-:W-:Y:S01]  /*164e0*/  HGMMA.64x16x16.F32 R56, gdesc[UR24], R56, gsb0 ;  /* 0x00200000183879f0 */ /* 0x000fe20008000838 */
[----:B------:R-:W-:Y:S01]  /*164f0*/  R2UR UR26, R6 ;  /* 0x00000000061a72ca */ /* 0x000fe200000e0000 */
[----:B------:R-:W-:Y:S01]  /*16500*/  UMOV UR25, 0x40000040 ;  /* 0x4000004000197882 */ /* 0x000fe20000000000 */
[----:B------:R-:W-:Y:S01]  /*16510*/  R2UR UR27, R7 ;  /* 0x00000000071b72ca */ /* 0x000fe200000e0000 */
[----:B------:R-:W-:Y:S01]  /*16520*/  VIADD R6, R4, 0x184 ;  /* 0x0000018404067836 */ /* 0x000fe20000000000 */
[----:B------:R-:W-:Y:S01]  /*16530*/  MOV R7, 0x40000040 ;  /* 0x4000004000077802 */ /* 0x000fe20000000f00 */
[----:B0-----:R-:W-:Y:S01]  /*16540*/  IMAD.U32 R13, RZ, RZ, UR25 ;  /* 0x00000019ff0d7e24 */ /* 0x001fe2000f8e00ff */
[----:B------:R-:W-:Y:S02]  /*16550*/  WARPGROUP.DEPBAR.LE gsb0, 0x0 ;  /* 0x00008000000079c5 */ /* 0x000fe40000010000 */
[----:B------:R-:W-:-:S06]  /*16560*/  WARPGROUP.ARRIVE ;  /* 0x00000000000079c5 */ /* 0x000fcc0000000000 */
[----:B------:R-:W-:Y:S01]  /*16570*/  HGMMA.64x16x16.F32 R48, gdesc[UR4], R48, gsb0 ;  /* 0x00200000043079f0 */ /* 0x000fe20008000830 */
        /* <DEDUP_REMOVED lines=13> */
[----:B------:R-:W-:Y:S01]  /*16650*/  R2UR UR11, R11 ;  /* 0x000000000b0b72ca */ /* 0x000fe200000e0000 */
[----:B------:R-:W-:Y:S01]  /*16660*/  IMAD.MOV.U32 R11, RZ, RZ, 0x40000040 ;  /* 0x40000040ff0b7424 */ /* 0x000fe200078e00ff */
[----:B------:R-:W-:Y:S02]  /*16670*/  WARPGROUP.DEPBAR.LE gsb0, 0x0 ;  /* 0x00008000000079c5 */ /* 0x000fe40000010000 */
[----:B------:R-:W-:-:S06]  /*16680*/  WARPGROUP.ARRIVE ;  /* 0x00000000000079c5 */ /* 0x000fcc0000000000 */
[----:B------:R-:W-:Y:S01]  /*16690*/  HGMMA.64x16x16.F32 R32, gdesc[UR12], R32, gsb0 ;  /* 0x002000000c2079f0 */ /* 0x000fe20008000820 */
[----:B------:R-:W-:Y:S02]  /*166a0*/  R2UR UR14, R6 ;  /* 0x00000000060e72ca */ /* 0x000fe400000e0000 */
[----:B------:R-:W-:Y:S01]  /*166b0*/  R2UR UR15, R7 ;  /* 0x00000000070f72ca */ /* 0x000fe200000e0000 */
[----:B------:R-:W-:Y:S01]  /*166c0*/  IMAD.MOV.U32 R7, RZ, RZ, 0x40000040 ;  /* 0x40000040ff077424 */ /* 0x000fe200078e00ff */
[----:B------:R-:W-:Y:S01]  /*166d0*/  IADD3 R6, R4, 0x6, RZ ;  /* 0x0000000604067810 */ /* 0x000fe20007ffe0ff */
        /* <DEDUP_REMOVED lines=328> */
[----:B------:R0:W-:Y:S01]  /*17b60*/  STL.64 [R1], R12 ;  /* 0x0000000c01007387 */ /* 0x0001e20000100a00 */
[----:B------:R-:W-:Y:S02]  /*17b70*/  WARPGROUP.DEPBAR.LE gsb0, 0x0 ;  /* 0x00008000000079c5 */ /* 0x000fe40000010000 */
[----:B------:R-:W-:-:S06]  /*17b80*/  WARPGROUP.ARRIVE ;  /* 0x00000000000079c5 */ /* 0x000fcc0000000000 */
[----:B------:R-:W-:Y:S01]  /*17b90*/  HGMMA.64x16x16.F32 R40, gdesc[UR8], R40, gsb0 ;  /* 0x00200000082879f0 */ /* 0x000fe20008000828 */
[----:B------:R-:W-:Y:S02]  /*17ba0*/  R2UR UR10, R6 ;  /* 0x00000000060a72ca */ /* 0x000fe400000e0000 */
[----:B------:R-:W-:Y:S01]  /*17bb0*/  R2UR UR11, R7 ;  /* 0x00000000070b72ca */ /* 0x000fe200000e0000 */
[----:B------:R-:W-:Y:S01]  /*17bc0*/  IMAD.MOV.U32 R7, RZ, RZ, 0x40000040 ;  /* 0x40000040ff077424 */ /* 0x000fe200078e00ff */
[----:B------:R-:W-:-:S04]  /*17bd0*/  IADD3 R6, R4, 0x504, RZ ;  /* 0x0000050404067810 */ /* 0x000fc80007ffe0ff */
[----:B------:R-:W-:Y:S01]  /*17be0*/  R2UR UR58, R6 ;  /* 0x00000000063a72ca */ /* 0x000fe200000e0000 */
[----:B------:R-:W-:Y:S01]  /*17bf0*/  VIADD R6, R4, 0x684 ;  /* 0x0000068404067836 */ /* 0x000fe20000000000 */
[----:B------:R-:W-:Y:S02]  /*17c00*/  R2UR UR59, R7 ;  /* 0x00000000073b72ca */ /* 0x000fe400000e0000 */
        /* <DEDUP_REMOVED lines=21> */
[----:B------:R-:W-:Y:S02]  /*17d60*/  R2UR UR15, R9 ;  /* 0x00000000090f72ca */ /* 0x000fe400000e0000 */
[----:B------:R-:W-:Y:S01]  /*17d70*/  MOV R9, 0x40000040 ;  /* 0x4000004000097802 */ /* 0x000fe20000000f00 */
        /* <DEDUP_REMOVED lines=213> */
[C---:B------:R-:W-:Y:S02]  /*18ad0*/  VIADD R8, R4.reuse, 0x806 ;  /* 0x0000080604087836 */ /* 0x040fe40000000000 */
[----:B------:R-:W-:Y:S02]  /*18ae0*/  IMAD.MOV.U32 R9, RZ, RZ, 0x40000040 ;  /* 0x40000040ff097424 */ /* 0x000fe400078e00ff */
[----:B------:R-:W-:Y:S01]  /*18af0*/  VIADD R4, R4, 0x986 ;  /* 0x0000098604047836 */ /* 0x000fe20000000000 */
        /* <DEDUP_REMOVED lines=49> */
.L_x_2868:
[----:B------:R-:W2:Y:S01]  /*18e10*/  LDL R9, [R1+0x84] ;  /* 0x0000840001097983 */ /* 0x000ea20000100800 */
[----:B------:R-:W-:Y:S01]  /*18e20*/  ULDC UR4, c[0x0][0x9d8] ;  /* 0x0002760000047ab9 */ /* 0x000fe20000000800 */
[----:B------:R-:W0:Y:S02]  /*18e30*/  LDC R6, c[0x0][0x448] ;  /* 0x00011200ff067b82 */ /* 0x000e240000000800 */
[----:B------:R-:W2:Y:S01]  /*18e40*/  LDL R65, [R1+0x74] ;  /* 0x0000740001417983 */ /* 0x000ea20000100800 */
[----:B------:R-:W-:Y:S01]  /*18e50*/  FMUL.FTZ R4, R57, UR4 ;  /* 0x0000000439047c20 */ /* 0x000fe20008410000 */
[----:B------:R-:W-:Y:S01]  /*18e60*/  FMUL.FTZ R8, R59, UR4 ;  /* 0x000000043b087c20 */ /* 0x000fe20008410000 */
[----:B------:R-:W-:Y:S01]  /*18e70*/  FMUL.FTZ R72, R58, UR4 ;  /* 0x000000043a487c20 */ /* 0x000fe20008410000 */
[----:B------:R-:W3:Y:S01]  /*18e80*/  LDL R57, [R1+0x78] ;  /* 0x0000780001397983 */ /* 0x000ee20000100800 */
[----:B------:R-:W-:Y:S01]  /*18e90*/  FMUL.FTZ R5, R60, UR4 ;  /* 0x000000043c057c20 */ /* 0x000fe20008410000 */
[----:B------:R-:W-:-:S02]  /*18ea0*/  FMUL.FTZ R60, R62, UR4 ;  /* 0x000000043e3c7c20 */ /* 0x000fc40008410000 */
[----:B------:R-:W4:Y:S01]  /*18eb0*/  LDL R14, [R1+0x80] ;  /* 0x00008000010e7983 */ /* 0x000f220000100800 */
[----:B------:R-:W1:Y:S01]  /*18ec0*/  MUFU.TANH R72, R72 ;  /* 0x0000004800487308 */ /* 0x000e620000002400 */
[----:B------:R-:W-:Y:S01]  /*18ed0*/  FMUL.FTZ R50, R50, UR4 ;  /* 0x0000000432327c20 */ /* 0x000fe20008410000 */
[----:B------:R-:W-:Y:S01]  /*18ee0*/  FMUL.FTZ R51, R51, UR4 ;  /* 0x0000000433337c20 */ /* 0x000fe20008410000 */
[----:B------:R-:W5:Y:S01]  /*18ef0*/  LDL R59, [R1+0x6c] ;  /* 0x00006c00013b7983 */ /* 0x000f620000100800 */
        /* <DEDUP_REMOVED lines=9> */
[----:B0-----:R-:W-:Y:S01]  /*18f90*/  ISETP.NE.AND P4, PT, R6, 0x1, PT ;  /* 0x000000010600780c */ /* 0x001fe20003f85270 */
        /* <DEDUP_REMOVED lines=11> */
[----:B------:R-:W-:Y:S01]  /*19050*/  VIADD R0, R0, 0x38840 ;  /* 0x0003884000007836 */ /* 0x000fe20000000000 */
[----:B------:R-:W1:Y:S01]  /*19060*/  @P4 LDC R6, c[0x0][0x44c] ;  /* 0x00011300ff064b82 */ /* 0x000e620000000800 */
[----:B------:R-:W-:Y:S01]  /*19070*/  LOP3.LUT R18, R18, 0xfffffffd, RZ, 0xc0, !PT ;  /* 0xfffffffd12127812 */ /* 0x000fe200078ec0ff */
[----:B------:R-:W-:Y:S01]  /*19080*/  ULDC UR38, c[0x0][0x9d8] ;  /* 0x0002760000267ab9 */ /* 0x000fe20000000800 */
[----:B------:R-:W-:Y:S01]  /*19090*/  ULDC UR39, c[0x0][0x9d8] ;  /* 0x0002760000277ab9 */ /* 0x000fe20000000800 */
[----:B------:R-:W-:Y:S01]  /*190a0*/  ULDC UR42, c[0x0][0x988] ;  /* 0x00026200002a7ab9 */ /* 0x000fe20000000800 */
[----:B------:R-:W-:Y:S01]  /*190b0*/  ULDC UR43, c[0x0][0x988] ;  /* 0x00026200002b7ab9 */ /* 0x000fe20000000800 */
[----:B------:R-:W-:Y:S02]  /*190c0*/  MUFU.TANH R51, R51 ;  /* 0x0000003300337308 */ /* 0x000fe40000002400 */
[----:B------:R-:W0:Y:S06]  /*190d0*/  @P4 LDC R15, c[0x0][0x450] ;  /* 0x00011400ff0f4b82 */ /* 0x000e2c0000000800 */
[----:B------:R-:W5:Y:S08]  /*190e0*/  MUFU.TANH R58, R58 ;  /* 0x0000003a003a7308 */ /* 0x000f700000002400 */
[----:B------:R-:W5:Y:S08]  /*190f0*/  MUFU.TANH R54, R54 ;  /* 0x0000003600367308 */ /* 0x000f700000002400 */
[----:B------:R-:W5:Y:S08]  /*19100*/  MUFU.TANH R48, R55 ;  /* 0x0000003700307308 */ /* 0x000f700000002400 */
[----:B------:R-:W5:Y:S08]  /*19110*/  MUFU.TANH R42, R42 ;  /* 0x0000002a002a7308 */ /* 0x000f700000002400 */
[----:B------:R-:W5:Y:S08]  /*19120*/  MUFU.TANH R43, R43 ;  /* 0x0000002b002b7308 */ /* 0x000f700000002400 */
[----:B------:R-:W-:Y:S08]  /*19130*/  MUFU.TANH R10, R10 ;  /* 0x0000000a000a7308 */ /* 0x000ff00000002400 */
[----:B------:R-:W-:Y:S08]  /*19140*/  MUFU.TANH R20, R34 ;  /* 0x0000002200147308 */ /* 0x000ff00000002400 */
[----:B------:R-:W-:Y:S08]  /*19150*/  MUFU.TANH R39, R39 ;  /* 0x0000002700277308 */ /* 0x000ff00000002400 */
[----:B------:R-:W-:Y:S08]  /*19160*/  MUFU.TANH R34, R26 ;  /* 0x0000001a00227308 */ /* 0x000ff00000002400 */
[----:B------:R-:W-:Y:S08]  /*19170*/  MUFU.TANH R31, R31 ;  /* 0x0000001f001f7308 */ /* 0x000ff00000002400 */
[----:B------:R-:W-:Y:S08]  /*19180*/  MUFU.TANH R3, R3 ;  /* 0x0000000300037308 */ /* 0x000ff00000002400 */
[----:B------:R-:W-:Y:S01]  /*19190*/  MUFU.TANH R4, R4 ;  /* 0x0000000400047308 */ /* 0x000fe20000002400 */
[----:B------:R-:W-:Y:S01]  /*191a0*/  FMUL.FTZ R13, R49, UR4 ;  /* 0x00000004310d7c20 */ /* 0x000fe20008410000 */
[----:B------:R-:W-:-:S06]  /*191b0*/  FMUL.FTZ R74, R33, UR4 ;  /* 0x00000004214a7c20 */ /* 0x000fcc0008410000 */
[----:B------:R-:W-:Y:S08]  /*191c0*/  MUFU.TANH R5, R5 ;  /* 0x0000000500057308 */ /* 0x000ff00000002400 */
[----:B------:R-:W-:Y:S01]  /*191d0*/  MUFU.TANH R7, R7 ;  /* 0x0000000700077308 */ /* 0x000fe20000002400 */
[----:B--2---:R-:W-:-:S07]  /*191e0*/  IADD3 R9, R9, R65, RZ ;  /* 0x0000004109097210 */ /* 0x004fce0007ffe0ff */
[----:B------:R-:W-:Y:S01]  /*191f0*/  MUFU.TANH R11, R11 ;  /* 0x0000000b000b7308 */ /* 0x000fe20000002400 */
[----:B------:R-:W-:Y:S01]  /*19200*/  FMUL.FTZ R84, R28, UR4 ;  /* 0x000000041c547c20 */ /* 0x000fe20008410000 */
[----:B------:R-:W-:Y:S01]  /*19210*/  FMUL.FTZ R66, R41, UR4 ;  /* 0x0000000429427c20 */ /* 0x000fe20008410000 */
[----:B------:R-:W-:Y:S01]  /*19220*/  FMUL.FTZ R76, R36, UR4 ;  /* 0x00000004244c7c20 */ /* 0x000fe20008410000 */
[----:B-1----:R-:W-:-:S04]  /*19230*/  @P4 IMAD.HI.U32 R6, R9, R6, RZ ;  /* 0x0000000609064227 */ /* 0x002fc800078e00ff */
[----:B------:R-:W-:Y:S01]  /*19240*/  FMUL.FTZ R68, R44, UR4 ;  /* 0x000000042c447c20 */ /* 0x000fe20008410000 */
[----:B------:R-:W-:Y:S01]  /*19250*/  FMUL.FTZ R70, R45, UR4 ;  /* 0x000000042d467c20 */ /* 0x000fe20008410000 */
[----:B------:R-:W-:Y:S01]  /*19260*/  FMUL.FTZ R78, R37, UR4 ;  /* 0x00000004254e7c20 */ /* 0x000fe20008410000 */
[----:B------:R-:W-:Y:S01]  /*19270*/  FMUL.FTZ R80, R25, UR4 ;  /* 0x0000000419507c20 */ /* 0x000fe20008410000 */
[----:B0-----:R-:W-:Y:S01]  /*19280*/  @P4 SHF.R.U32.HI R9, RZ, R15, R6 ;  /* 0x0000000fff094219 */ /* 0x001fe20000011606 */
[----:B------:R-:W-:Y:S01]  /*19290*/  FMUL.FTZ R29, R29, UR4 ;  /* 0x000000041d1d7c20 */ /* 0x000fe20008410000 */
[----:B------:R-:W2:Y:S04]  /*192a0*/  LDL R49, [R1+0x50] ;  /* 0x0000500001317983 */ /* 0x000ea80000100800 */
[----:B------:R-:W0:Y:S01]  /*192b0*/  SHFL.IDX PT, R12, R9, 0x1, 0x1c1f ;  /* 0x003c1f00090c7f89 */ /* 0x000e2200000e0000 */
[----:B------:R-:W-:-:S02]  /*192c0*/  IMAD R6, R2, -0x50, RZ ;  /* 0xffffffb002067824 */ /* 0x000fc400078e02ff */
[----:B---3--:R-:W-:-:S03]  /*192d0*/  IMAD R15, R2, -0x50, R57 ;  /* 0xffffffb0020f7824 */ /* 0x008fc600078e0239 */
[C---:B----4-:R-:W-:Y:S02]  /*192e0*/  IADD3 R6, -R14.reuse, 0x51, R6 ;  /* 0x000000510e067810 */ /* 0x050fe40007ffe106 */
[----:B------:R-:W-:Y:S02]  /*192f0*/  IADD3 R15, -R14, 0x50, R15 ;  /* 0x000000500e0f7810 */ /* 0x000fe40007ffe10f */
[----:B-----5:R-:W-:-:S04]  /*19300*/  IADD3 R64, -R59, R6, R57 ;  /* 0x000000063b407210 */ /* 0x020fc80007ffe139 */
[----:B0-----:R-:W-:-:S04]  /*19310*/  VIADDMNMX R6, R12, R64, R15, PT ;  /* 0x000000400c067246 */ /* 0x001fc8000380010f */
[C---:B------:R-:W-:Y:S02]  /*19320*/  ISETP.GT.AND P1, PT, R6.reuse, RZ, PT ;  /* 0x000000ff0600720c */ /* 0x040fe40003f24270 */
[C---:B------:R-:W-:Y:S02]  /*19330*/  ISETP.GT.AND P2, PT, R6.reuse, 0x1, PT ;  /* 0x000000010600780c */ /* 0x040fe40003f44270 */
[----:B------:R-:W-:Y:S02]  /*19340*/  ISETP.GT.AND P3, PT, R6, 0x8, PT ;  /* 0x000000080600780c */ /* 0x000fe40003f64270 */
[----:B------:R-:W-:Y:S02]  /*19350*/  FSEL R72, R72, -INF , P1 ;  /* 0xff80000048487808 */ /* 0x000fe40000800000 */
[----:B------:R-:W-:Y:S02]  /*19360*/  FSEL R62, R8, -INF , P2 ;  /* 0xff800000083e7808 */ /* 0x000fe40001000000 */
[----:B------:R-:W-:-:S02]  /*19370*/  ISETP.GT.AND P1, PT, R6, 0x9, PT ;  /* 0x000000090600780c */ /* 0x000fc40003f24270 */
[----:B------:R-:W-:Y:S02]  /*19380*/  FSEL R60, R60, -INF , P3 ;  /* 0xff8000003c3c7808 */ /* 0x000fe40001800000 */
[----:B------:R-:W-:Y:S02]  /*19390*/  FMNMX.FTZ R21, R72, R62, !PT ;  /* 0x0000003e48157209 */ /* 0x000fe40007810000 */
[----:B------:R-:W-:Y:S02]  /*193a0*/  ISETP.GT.AND P2, PT, R6, 0x10, PT ;  /* 0x000000100600780c */ /* 0x000fe40003f44270 */
[----:B------:R-:W-:Y:S02]  /*193b0*/  FSEL R58, R58, -INF , P1 ;  /* 0xff8000003a3a7808 */ /* 0x000fe40000800000 */
[----:B------:R-:W-:Y:S02]  /*193c0*/  FMNMX.FTZ R21, R60, R21, !PT ;  /* 0x000000153c157209 */ /* 0x000fe40007810000 */
        /* <DEDUP_REMOVED lines=8> */
[----:B------:R-:W-:Y:S01]  /*19450*/  FMNMX.FTZ R21, R50, R21, !PT ;  /* 0x0000001532157209 */ /* 0x000fe20007810000 */
[----:B------:R-:W0:Y:S01]  /*19460*/  MUFU.TANH R14, R47 ;  /* 0x0000002f000e7308 */ /* 0x000e220000002400 */
[----:B------:R-:W-:Y:S02]  /*19470*/  ISETP.GT.AND P2, PT, R6, 0x20, PT ;  /* 0x000000200600780c */ /* 0x000fe40003f44270 */
[----:B------:R-:W-:Y:S02]  /*19480*/  FSEL R48, R48, -INF , P1 ;  /* 0xff80000030307808 */ /* 0x000fe40000800000 */
[----:B------:R-:W-:Y:S02]  /*19490*/  FMNMX.FTZ R21, R54, R21, !PT ;  /* 0x0000001536157209 */ /* 0x000fe40007810000 */
[----:B------:R-:W-:-:S02]  /*194a0*/  ISETP.GT.AND P1, PT, R6, 0x21, PT ;  /* 0x000000210600780c */ /* 0x000fc40003f24270 */
[----:B------:R-:W-:Y:S02]  /*194b0*/  FSEL R46, R42, -INF , P2 ;  /* 0xff8000002a2e7808 */ /* 0x000fe40001000000 */
[----:B------:R-:W-:Y:S01]  /*194c0*/  FMNMX.FTZ R21, R48, R21, !PT ;  /* 0x0000001530157209 */ /* 0x000fe20007810000 */
[----:B------:R-:W1:Y:S01]  /*194d0*/  MUFU.TANH R8, R35 ;  /* 0x0000002300087308 */ /* 0x000e620000002400 */
[----:B------:R-:W-:Y:S02]  /*194e0*/  ISETP.GT.AND P2, PT, R6, 0x28, PT ;  /* 0x000000280600780c */ /* 0x000fe40003f44270 */
[----:B------:R-:W-:Y:S02]  /*194f0*/  FSEL R42, R43, -INF , P1 ;  /* 0xff8000002b2a7808 */ /* 0x000fe40000800000 */
[----:B------:R-:W-:Y:S02]  /*19500*/  FMNMX.FTZ R21, R46, R21, !PT ;  /* 0x000000152e157209 */ /* 0x000fe40007810000 */
[----:B------:R-:W-:Y:S01]  /*19510*/  ISETP.GT.AND P1, PT, R6, 0x29, PT ;  /* 0x000000290600780c */ /* 0x000fe20003f24270 */
[----:B------:R3:W4:Y:S01]  /*19520*/  MUFU.TANH R12, R38 ;  /* 0x00000026000c7308 */ /* 0x0007220000002400 */
[----:B------:R-:W-:-:S02]  /*19530*/  FMNMX.FTZ R21, R42, R21, !PT ;  /* 0x000000152a157209 */ /* 0x000fc40007810000 */
[----:B0-----:R-:W-:Y:S02]  /*19540*/  FSEL R14, R14, -INF , P1 ;  /* 0xff8000000e0e7808 */ /* 0x001fe40000800000 */
[----:B---3--:R-:W-:Y:S02]  /*19550*/  FSEL R38, R10, -INF , P2 ;  /* 0xff8000000a267808 */ /* 0x008fe40001000000 */
[----:B------:R-:W-:Y:S02]  /*19560*/  ISETP.GT.AND P2, PT, R6, 0x30, PT ;  /* 0x000000300600780c */ /* 0x000fe40003f44270 */
[----:B------:R-:W-:Y:S02]  /*19570*/  FMNMX.FTZ R21, R38, R21, !PT ;  /* 0x0000001526157209 */ /* 0x000fe40007810000 */
[----:B------:R-:W-:Y:S02]  /*19580*/  ISETP.GT.AND P1, PT, R6, 0x31, PT ;  /* 0x000000310600780c */ /* 0x000fe40003f24270 */
[----:B------:R-:W-:-:S02]  /*19590*/  FSEL R20, R20, -INF , P2 ;  /* 0xff80000014147808 */ /* 0x000fc40001000000 */
[----:B------:R-:W-:Y:S01]  /*195a0*/  FMNMX.FTZ R21, R14, R21, !PT ;  /* 0x000000150e157209 */ /* 0x000fe20007810000 */
[----:B------:R0:W3:Y:S01]  /*195b0*/  MUFU.TANH R35, R27 ;  /* 0x0000001b00237308 */ /* 0x0000e20000002400 */
[----:B------:R-:W-:Y:S01]  /*195c0*/  FMUL.FTZ R10, R30, UR4 ;  /* 0x000000041e0a7c20 */ /* 0x000fe20008410000 */
[----:B------:R-:W-:Y:S02]  /*195d0*/  ISETP.GT.AND P2, PT, R6, 0x38, PT ;  /* 0x000000380600780c */ /* 0x000fe40003f44270 */
[----:B-1----:R-:W-:Y:S02]  /*195e0*/  FSEL R8, R8, -INF , P1 ;  /* 0xff80000008087808 */ /* 0x002fe40000800000 */
[----:B------:R-:W-:Y:S02]  /*195f0*/  FMNMX.FTZ R21, R20, R21, !PT ;  /* 0x0000001514157209 */ /* 0x000fe40007810000 */
[----:B------:R3:W1:Y:S01]  /*19600*/  MUFU.TANH R43, R10 ;  /* 0x0000000a002b7308 */ /* 0x0006620000002400 */
[----:B------:R-:W-:-:S02]  /*19610*/  ISETP.GT.AND P1, PT, R6, 0x39, PT ;  /* 0x000000390600780c */ /* 0x000fc40003f24270 */
[----:B----4-:R-:W-:Y:S02]  /*19620*/  FSEL R26, R12, -INF , P2 ;  /* 0xff8000000c1a7808 */ /* 0x010fe40001000000 */
[----:B------:R-:W-:Y:S02]  /*19630*/  FMNMX.FTZ R21, R8, R21, !PT ;  /* 0x0000001508157209 */ /* 0x000fe40007810000 */
[----:B------:R-:W-:Y:S02]  /*19640*/  ISETP.GT.AND P2, PT, R6, 0x40, PT ;  /* 0x000000400600780c */ /* 0x000fe40003f44270 */
[----:B------:R-:W-:Y:S02]  /*19650*/  FSEL R30, R39, -INF , P1 ;  /* 0xff800000271e7808 */ /* 0x000fe40000800000 */
[----:B0-----:R-:W-:Y:S02]  /*19660*/  FMNMX.FTZ R27, R26, R21, !PT ;  /* 0x000000151a1b7209 */ /* 0x001fe40007810000 */
[----:B------:R-:W-:-:S02]  /*19670*/  ISETP.GT.AND P1, PT, R6, 0x41, PT ;  /* 0x000000410600780c */ /* 0x000fc40003f24270 */
[----:B------:R-:W-:Y:S02]  /*19680*/  FSEL R34, R34, -INF , P2 ;  /* 0xff80000022227808 */ /* 0x000fe40001000000 */
[----:B------:R-:W-:Y:S02]  /*19690*/  FMNMX.FTZ R27, R30, R27, !PT ;  /* 0x0000001b1e1b7209 */ /* 0x000fe40007810000 */
[----:B------:R-:W-:Y:S02]  /*196a0*/  ISETP.GT.AND P2, PT, R6, 0x48, PT ;  /* 0x000000480600780c */ /* 0x000fe40003f44270 */
[----:B---3--:R-:W-:Y:S02]  /*196b0*/  FSEL R10, R35, -INF , P1 ;  /* 0xff800000230a7808 */ /* 0x008fe40000800000 */
[----:B------:R-:W-:Y:S02]  /*196c0*/  FMNMX.FTZ R27, R34, R27, !PT ;  /* 0x0000001b221b7209 */ /* 0x000fe40007810000 */
[----:B------:R-:W-:-:S02]  /*196d0*/  ISETP.GT.AND P1, PT, R6, 0x49, PT ;  /* 0x000000490600780c */ /* 0x000fc40003f24270 */
[----:B-1----:R-:W-:Y:S02]  /*196e0*/  FSEL R12, R43, -INF , P2 ;  /* 0xff8000002b0c7808 */ /* 0x002fe40001000000 */
[----:B------:R-:W-:Y:S02]  /*196f0*/  FMNMX.FTZ R27, R10, R27, !PT ;  /* 0x0000001b0a1b7209 */ /* 0x000fe40007810000 */
[----:B------:R-:W-:Y:S02]  /*19700*/  FSEL R6, R31, -INF , P1 ;  /* 0xff8000001f067808 */ /* 0x000fe40000800000 */
[----:B------:R-:W-:-:S04]  /*19710*/  FMNMX.FTZ R31, R12, R27, !PT ;  /* 0x0000001b0c1f7209 */ /* 0x000fc80007810000 */
[----:B------:R-:W-:Y:S01]  /*19720*/  FMNMX.FTZ R35, R6, R31, !PT ;  /* 0x0000001f06237209 */ /* 0x000fe20007810000 */
[----:B------:R-:W-:-:S04]  /*19730*/  FMUL.FTZ R27, R40, UR4 ;  /* 0x00000004281b7c20 */ /* 0x000fc80008410000 */
[----:B------:R-:W0:Y:S04]  /*19740*/  SHFL.BFLY PT, R40, R35, 0x2, 0x1f ;  /* 0x0c401f0023287f89 */ /* 0x000e2800000e0000 */
[----:B------:R-:W1:Y:S01]  /*19750*/  SHFL.IDX PT, R9, R9, RZ, 0x1c1f ;  /* 0x001c1fff09097589 */ /* 0x000e6200000e0000 */
[----:B------:R-:W-:Y:S01]  /*19760*/  FMUL.FTZ R21, R52, UR4 ;  /* 0x0000000434157c20 */ /* 0x000fe20008410000 */
[----:B------:R-:W3:Y:S01]  /*19770*/  MUFU.TANH R13, R13 ;  /* 0x0000000d000d7308 */ /* 0x000ee20000002400 */
[----:B------:R-:W-:Y:S01]  /*19780*/  FMUL.FTZ R33, R24, UR4 ;  /* 0x0000000418217c20 */ /* 0x000fe20008410000 */
[----:B------:R-:W-:Y:S01]  /*19790*/  FMUL.FTZ R52, R53, UR4 ;  /* 0x0000000435347c20 */ /* 0x000fe20008410000 */
[----:B0-----:R-:W-:Y:S02]  /*197a0*/  FMNMX.FTZ R40, R35, R40, !PT ;  /* 0x0000002823287209 */ /* 0x001fe40007810000 */
[----:B-1----:R-:W-:-:S03]  /*197b0*/  VIADDMNMX R15, R9, R64, R15, PT ;  /* 0x00000040090f7246 */ /* 0x002fc6000380010f */
[----:B------:R-:W0:Y:S01]  /*197c0*/  SHFL.BFLY PT, R35, R40, 0x1, 0x1f ;  /* 0x0c201f0028237f89 */ /* 0x000e2200000e0000 */
[C---:B------:R-:W-:Y:S02]  /*197d0*/  ISETP.GT.AND P1, PT, R15.reuse, RZ, PT ;  /* 0x000000ff0f00720c */ /* 0x040fe40003f24270 */
[C---:B------:R-:W-:Y:S02]  /*197e0*/  ISETP.GT.AND P2, PT, R15.reuse, 0x1, PT ;  /* 0x000000010f00780c */ /* 0x040fe40003f44270 */
[----:B------:R-:W-:Y:S02]  /*197f0*/  ISETP.GT.AND P3, PT, R15, 0x8, PT ;  /* 0x000000080f00780c */ /* 0x000fe40003f64270 */
[----:B------:R-:W-:Y:S02]  /*19800*/  FSEL R24, R3, -INF , P1 ;  /* 0xff80000003187808 */ /* 0x000fe40000800000 */
[----:B------:R-:W-:Y:S01]  /*19810*/  FSEL R9, R4, -INF , P2 ;  /* 0xff80000004097808 */ /* 0x000fe20001000000 */
[----:B------:R-:W1:Y:S01]  /*19820*/  MUFU.TANH R21, R21 ;  /* 0x0000001500157308 */ /* 0x000e620000002400 */
[----:B------:R-:W-:-:S02]  /*19830*/  ISETP.GT.AND P1, PT, R15, 0x9, PT ;  /* 0x000000090f00780c */ /* 0x000fc40003f24270 */
[----:B------:R-:W-:Y:S02]  /*19840*/  FSEL R28, R5, -INF , P3 ;  /* 0xff800000051c7808 */ /* 0x000fe40001800000 */
[----:B------:R-:W-:Y:S01]  /*19850*/  FMNMX.FTZ R3, R24, R9, !PT ;  /* 0x0000000918037209 */ /* 0x000fe20007810000 */
[----:B------:R-:W-:Y:S01]  /*19860*/  FMUL.FTZ R31, R32, UR4 ;  /* 0x00000004201f7c20 */ /* 0x000fe20008410000 */
[----:B------:R-:W-:Y:S01]  /*19870*/  ISETP.GT.AND P2, PT, R15, 0x10, PT ;  /* 0x000000100f00780c */ /* 0x000fe20003f44270 */
[----:B------:R-:W4:Y:S01]  /*19880*/  MUFU.TANH R52, R52 ;  /* 0x0000003400347308 */ /* 0x000f220000002400 */
[----:B------:R-:W-:Y:S01]  /*19890*/  FSEL R32, R7, -INF , P1 ;  /* 0xff80000007207808 */ /* 0x000fe20000800000 */
[----:B------:R-:W-:Y:S01]  /*198a0*/  ULDC UR4, c[0x0][0x988] ;  /* 0x0002620000047ab9 */ /* 0x000fe20000000800 */
[----:B------:R-:W-:Y:S02]  /*198b0*/  FMNMX.FTZ R3, R28, R3, !PT ;  /* 0x000000031c037209 */ /* 0x000fe40007810000 */
[----:B------:R-:W-:-:S02]  /*198c0*/  ISETP.GT.AND P1, PT, R15, 0x11, PT ;  /* 0x000000110f00780c */ /* 0x000fc40003f24270 */
[----:B------:R-:W-:Y:S01]  /*198d0*/  FSEL R36, R11, -INF , P2 ;  /* 0xff8000000b247808 */ /* 0x000fe20001000000 */
[----:B------:R-:W5:Y:S01]  /*198e0*/  MUFU.TANH R27, R27 ;  /* 0x0000001b001b7308 */ /* 0x000f620000002400 */
[----:B------:R-:W-:Y:S02]  /*198f0*/  FMNMX.FTZ R3, R32, R3, !PT ;  /* 0x0000000320037209 */ /* 0x000fe40007810000 */
[----:B0-----:R-:W-:Y:S02]  /*19900*/  FMNMX.FTZ R4, R40, R35, !PT ;  /* 0x0000002328047209 */ /* 0x001fe40007810000 */
[----:B------:R-:W-:Y:S02]  /*19910*/  ISETP.GT.AND P2, PT, R15, 0x18, PT ;  /* 0x000000180f00780c */ /* 0x000fe40003f44270 */
[----:B---3--:R-:W-:Y:S01]  /*19920*/  FSEL R40, R13, -INF , P1 ;  /* 0xff8000000d287808 */ /* 0x008fe20000800000 */
[----:B------:R-:W0:Y:S01]  /*19930*/  MUFU.TANH R66, R66 ;  /* 0x0000004200427308 */ /* 0x000e220000002400 */
[----:B------:R-:W-:-:S02]  /*19940*/  FMNMX.FTZ R5, R36, R3, !PT ;  /* 0x0000000324057209 */ /* 0x000fc40007810000 */
[----:B------:R-:W-:Y:S02]  /*19950*/  ISETP.GT.AND P1, PT, R15, 0x19, PT ;  /* 0x000000190f00780c */ /* 0x000fe40003f24270 */
[----:B-1----:R-:W-:Y:S02]  /*19960*/  FSEL R44, R21, -INF , P2 ;  /* 0xff800000152c7808 */ /* 0x002fe40001000000 */
[----:B------:R-:W-:Y:S01]  /*19970*/  FMNMX.FTZ R5, R40, R5, !PT ;  /* 0x0000000528057209 */ /* 0x000fe20007810000 */
[----:B------:R-:W1:Y:S01]  /*19980*/  MUFU.TANH R68, R68 ;  /* 0x0000004400447308 */ /* 0x000e620000002400 */
[----:B------:R-:W-:Y:S02]  /*19990*/  ISETP.GT.AND P2, PT, R15, 0x20, PT ;  /* 0x000000200f00780c */ /* 0x000fe40003f44270 */
[----:B----4-:R-:W-:Y:S02]  /*199a0*/  FSEL R52, R52, -INF , P1 ;  /* 0xff80000034347808 */ /* 0x010fe40000800000 */
[----:B------:R-:W-:-:S03]  /*199b0*/  FMNMX.FTZ R5, R44, R5, !PT ;  /* 0x000000052c057209 */ /* 0x000fc60007810000 */
[----:B------:R-:W3:Y:S01]  /*199c0*/  MUFU.TANH R70, R70 ;  /* 0x0000004600467308 */ /* 0x000ee20000002400 */
[----:B------:R-:W-:Y:S01]  /*199d0*/  ISETP.GT.AND P1, PT, R15, 0x21, PT ;  /* 0x000000210f00780c */ /* 0x000fe20003f24270 */
[----:B------:R-:W-:Y:S01]  /*199e0*/  IMAD.U32 R3, RZ, RZ, UR4 ;  /* 0x00000004ff037e24 */ /* 0x000fe2000f8e00ff */
[----:B-----5:R-:W-:Y:S02]  /*199f0*/  FSEL R64, R27, -INF , P2 ;  /* 0xff8000001b407808 */ /* 0x020fe40001000000 */
[----:B------:R-:W-:-:S03]  /*19a00*/  FMNMX.FTZ R5, R52, R5, !PT ;  /* 0x0000000534057209 */ /* 0x000fc60007810000 */
[----:B------:R-:W4:Y:S01]  /*19a10*/  MUFU.TANH R31, R31 ;  /* 0x0000001f001f7308 */ /* 0x000f220000002400 */
[----:B------:R-:W-:Y:S01]  /*19a20*/  ISETP.GT.AND P3, PT, R15, 0x28, PT ;  /* 0x000000280f00780c */ /* 0x000fe20003f64270 */
[----:B------:R-:W-:Y:S01]  /*19a30*/  FMUL.FTZ R7, R4, R3 ;  /* 0x0000000304077220 */ /* 0x000fe20000410000 */
[----:B0-----:R-:W-:Y:S02]  /*19a40*/  FSEL R66, R66, -INF , P1 ;  /* 0xff80000042427808 */ /* 0x001fe40000800000 */
[----:B------:R-:W-:-:S03]  /*19a50*/  FMNMX.FTZ R5, R64, R5, !PT ;  /* 0x0000000540057209 */ /* 0x000fc60007810000 */
[----:B------:R-:W0:Y:S01]  /*19a60*/  MUFU.TANH R74, R74 ;  /* 0x0000004a004a7308 */ /* 0x000e220000002400 */
[----:B------:R-:W-:Y:S02]  /*19a70*/  FSETP.NEU.FTZ.AND P2, PT, R4, -INF , PT ;  /* 0xff8000000400780b */ /* 0x000fe40003f5d000 */
[----:B------:R-:W-:Y:S02]  /*19a80*/  ISETP.GT.AND P1, PT, R15, 0x29, PT ;  /* 0x000000290f00780c */ /* 0x000fe40003f24270 */
[----:B-1----:R-:W-:Y:S02]  /*19a90*/  FSEL R68, R68, -INF , P3 ;  /* 0xff80000044447808 */ /* 0x002fe40001800000 */
[----:B------:R-:W-:Y:S01]  /*19aa0*/  FMNMX.FTZ R5, R66, R5, !PT ;  /* 0x0000000542057209 */ /* 0x000fe20007810000 */
[----:B------:R-:W1:Y:S01]  /*19ab0*/  MUFU.TANH R76, R76 ;  /* 0x0000004c004c7308 */ /* 0x000e620000002400 */
[----:B------:R-:W-:Y:S02]  /*19ac0*/  FSEL R7, R7, RZ, P2 ;  /* 0x000000ff07077208 */ /* 0x000fe40001000000 */
[----:B------:R-:W-:-:S02]  /*19ad0*/  ISETP.GT.AND P2, PT, R15, 0x30, PT ;  /* 0x000000300f00780c */ /* 0x000fc40003f44270 */
[----:B---3--:R-:W-:Y:S02]  /*19ae0*/  FSEL R70, R70, -INF , P1 ;  /* 0xff80000046467808 */ /* 0x008fe40000800000 */
[----:B------:R-:W-:Y:S01]  /*19af0*/  FMNMX.FTZ R5, R68, R5, !PT ;  /* 0x0000000544057209 */ /* 0x000fe20007810000 */
[----:B------:R-:W3:Y:S01]  /*19b00*/  MUFU.TANH R78, R78 ;  /* 0x0000004e004e7308 */ /* 0x000ee20000002400 */
[----:B------:R-:W-:Y:S01]  /*19b10*/  FFMA.FTZ R209, R72, R3, -R7 ;  /* 0x0000000348d17223 */ /* 0x000fe20000010807 */
[----:B------:R-:W-:Y:S02]  /*19b20*/  ISETP.GT.AND P1, PT, R15, 0x31, PT ;  /* 0x000000310f00780c */ /* 0x000fe40003f24270 */
[----:B----4-:R-:W-:Y:S02]  /*19b30*/  FSEL R72, R31, -INF , P2 ;  /* 0xff8000001f487808 */ /* 0x010fe40001000000 */
[----:B------:R-:W-:Y:S02]  /*19b40*/  FMNMX.FTZ R5, R70, R5, !PT ;  /* 0x0000000546057209 */ /* 0x000fe40007810000 */
[----:B------:R-:W4:Y:S01]  /*19b50*/  MUFU.TANH R25, R33 ;  /* 0x0000002100197308 */ /* 0x000f220000002400 */
[----:B------:R-:W-:-:S02]  /*19b60*/  ISETP.GT.AND P2, PT, R15, 0x38, PT ;  /* 0x000000380f00780c */ /* 0x000fc40003f44270 */
[----:B0-----:R-:W-:Y:S02]  /*19b70*/  FSEL R74, R74, -INF , P1 ;  /* 0xff8000004a4a7808 */ /* 0x001fe40000800000 */
[----:B------:R-:W-:-:S03]  /*19b80*/  FMNMX.FTZ R5, R72, R5, !PT ;  /* 0x0000000548057209 */ /* 0x000fc60007810000 */
[----:B------:R-:W0:Y:S01]  /*19b90*/  MUFU.TANH R80, R80 ;  /* 0x0000005000507308 */ /* 0x000e220000002400 */
[----:B------:R-:W-:Y:S02]  /*19ba0*/  ISETP.GT.AND P1, PT, R15, 0x39, PT ;  /* 0x000000390f00780c */ /* 0x000fe40003f24270 */
[----:B-1----:R-:W-:Y:S02]  /*19bb0*/  FSEL R76, R76, -INF , P2 ;  /* 0xff8000004c4c7808 */ /* 0x002fe40001000000 */
[----:B------:R-:W-:-:S03]  /*19bc0*/  FMNMX.FTZ R5, R74, R5, !PT ;  /* 0x000000054a057209 */ /* 0x000fc60007810000 */
[----:B------:R-:W1:Y:S01]  /*19bd0*/  MUFU.TANH R84, R84 ;  /* 0x0000005400547308 */ /* 0x000e620000002400 */
[----:B------:R-:W-:Y:S02]  /*19be0*/  ISETP.GT.AND P2, PT, R15, 0x40, PT ;  /* 0x000000400f00780c */ /* 0x000fe40003f44270 */
[----:B---3--:R-:W-:Y:S02]  /*19bf0*/  FSEL R78, R78, -INF , P1 ;  /* 0xff8000004e4e7808 */ /* 0x008fe40000800000 */
[----:B------:R-:W-:-:S03]  /*19c00*/  FMNMX.FTZ R5, R76, R5, !PT ;  /* 0x000000054c057209 */ /* 0x000fc60007810000 */
[----:B------:R-:W3:Y:S01]  /*19c10*/  MUFU.TANH R29, R29 ;  /* 0x0000001d001d7308 */ /* 0x000ee20000002400 */
[----:B------:R-:W-:Y:S01]  /*19c20*/  FFMA.FTZ R211, R60, R3, -R7 ;  /* 0x000000033cd37223 */ /* 0x000fe20000010807 */
[----:B------:R-:W-:Y:S02]  /*19c30*/  ISETP.GT.AND P1, PT, R15, 0x41, PT ;  /* 0x000000410f00780c */ /* 0x000fe40003f24270 */
[----:B----4-:R-:W-:Y:S02]  /*19c40*/  FSEL R60, R25, -INF , P2 ;  /* 0xff800000193c7808 */ /* 0x010fe40001000000 */
[----:B------:R-:W-:Y:S02]  /*19c50*/  FMNMX.FTZ R5, R78, R5, !PT ;  /* 0x000000054e057209 */ /* 0x000fe40007810000 */
[----:B------:R-:W-:Y:S02]  /*19c60*/  ISETP.GT.AND P2, PT, R15, 0x48, PT ;  /* 0x000000480f00780c */ /* 0x000fe40003f44270 */
[----:B0-----:R-:W-:-:S02]  /*19c70*/  FSEL R80, R80, -INF , P1 ;  /* 0xff80000050507808 */ /* 0x001fc40000800000 */
[----:B------:R-:W-:Y:S02]  /*19c80*/  FMNMX.FTZ R5, R60, R5, !PT ;  /* 0x000000053c057209 */ /* 0x000fe40007810000 */
[----:B------:R-:W-:Y:S02]  /*19c90*/  ISETP.GT.AND P1, PT, R15, 0x49, PT ;  /* 0x000000490f00780c */ /* 0x000fe40003f24270 */
[----:B-1----:R-:W-:Y:S02]  /*19ca0*/  FSEL R84, R84, -INF , P2 ;  /* 0xff80000054547808 */ /* 0x002fe40001000000 */
[----:B------:R-:W-:Y:S02]  /*19cb0*/  FMNMX.FTZ R5, R80, R5, !PT ;  /* 0x0000000550057209 */ /* 0x000fe40007810000 */
[----:B---3--:R-:W-:Y:S02]  /*19cc0*/  FSEL R82, R29, -INF , P1 ;  /* 0xff8000001d527808 */ /* 0x008fe40000800000 */
[----:B------:R-:W-:Y:S01]  /*19cd0*/  FMNMX.FTZ R5, R84, R5, !PT ;  /* 0x0000000554057209 */ /* 0x000fe20007810000 */
[-CC-:B------:R-:W-:Y:S01]  /*19ce0*/  FFMA.FTZ R205, R56, R3.reuse, -R7.reuse ;  /* 0x0000000338cd7223 */ /* 0x180fe20000010807 */
[----:B------:R-:W-:Y:S01]  /*19cf0*/  FFMA.FTZ R197, R20, R3, -R7 ;  /* 0x0000000314c57223 */ /* 0x000fe20000010807 */
[----:B------:R-:W0:Y:S01]  /*19d00*/  @P4 LDC R29, c[0x0][0x450] ;  /* 0x00011400ff1d4b82 */ /* 0x000e220000000800 */
[----:B------:R-:W-:-:S05]  /*19d10*/  FMNMX.FTZ R5, R82, R5, !PT ;  /* 0x0000000552057209 */ /* 0x000fca0007810000 */
[----:B------:R-:W1:Y:S02]  /*19d20*/  SHFL.BFLY PT, R56, R5, 0x2, 0x1f ;  /* 0x0c401f0005387f89 */ /* 0x000e6400000e0000 */
[----:B-1----:R-:W-:-:S05]  /*19d30*/  FMNMX.FTZ R56, R5, R56, !PT ;  /* 0x0000003805387209 */ /* 0x002fca0007810000 */
[----:B------:R-:W1:Y:S02]  /*19d40*/  SHFL.BFLY PT, R5, R56, 0x1, 0x1f ;  /* 0x0c201f0038057f89 */ /* 0x000e6400000e0000 */
[----:B-1----:R-:W-:-:S04]  /*19d50*/  FMNMX.FTZ R5, R56, R5, !PT ;  /* 0x0000000538057209 */ /* 0x002fc80007810000 */
[C---:B------:R-:W-:Y:S01]  /*19d60*/  FSETP.NEU.FTZ.AND P1, PT, R5.reuse, -INF , PT ;  /* 0xff8000000500780b */ /* 0x040fe20003f3d000 */
[----:B------:R-:W-:-:S05]  /*19d70*/  FMUL.FTZ R13, R5, R3 ;  /* 0x00000003050d7220 */ /* 0x000fca0000410000 */
[----:B------:R-:W-:-:S05]  /*19d80*/  FSEL R13, R13, RZ, P1 ;  /* 0x000000ff0d0d7208 */ /* 0x000fca0000800000 */
[-C--:B------:R-:W-:Y:S02]  /*19d90*/  FFMA.FTZ R210, R28, R3.reuse, -R13 ;  /* 0x000000031cd27223 */ /* 0x080fe4000001080d */
[----:B------:R-:W3:Y:S01]  /*19da0*/  LDL R28, [R1+0x7c] ;  /* 0x00007c00011c7983 */ /* 0x000ee20000100800 */
[-CC-:B------:R-:W-:Y:S01]  /*19db0*/  FFMA.FTZ R20, R8, R3.reuse, -R7.reuse ;  /* 0x0000000308147223 */ /* 0x180fe20000010807 */
[-CC-:B------:R-:W-:Y:S02]  /*19dc0*/  FFMA.FTZ R8, R10, R3.reuse, -R7.reuse ;  /* 0x000000030a087223 */ /* 0x180fe40000010807 */
[----:B------:R-:W1:Y:S01]  /*19dd0*/  @P4 LDC R10, c[0x0][0x44c] ;  /* 0x00011300ff0a4b82 */ /* 0x000e620000000800 */
[-C--:B------:R-:W-:Y:S01]  /*19de0*/  FFMA.FTZ R62, R62, R3.reuse, -R7 ;  /* 0x000000033e3e7223 */ /* 0x080fe20000010807 */
[-CC-:B------:R-:W-:Y:S01]  /*19df0*/  FFMA.FTZ R208, R24, R3.reuse, -R13.reuse ;  /* 0x0000000318d07223 */ /* 0x180fe2000001080d */
[-C--:B------:R-:W-:Y:S01]  /*19e00*/  FFMA.FTZ R9, R9, R3.reuse, -R13 ;  /* 0x0000000309097223 */ /* 0x080fe2000001080d */
[----:B------:R-:W-:Y:S01]  /*19e10*/  MUFU.EX2 R209, R209 ;  /* 0x000000d100d17308 */ /* 0x000fe20000000800 */
[-C--:B------:R-:W-:Y:S01]  /*19e20*/  FFMA.FTZ R58, R58, R3.reuse, -R7 ;  /* 0x000000033a3a7223 */ /* 0x080fe20000010807 */
[----:B------:R-:W-:-:S06]  /*19e30*/  FFMA.FTZ R11, R32, R3, -R13 ;  /* 0x00000003200b7223 */ /* 0x000fcc000001080d */
[----:B------:R-:W4:Y:S01]  /*19e40*/  MUFU.EX2 R62, R62 ;  /* 0x0000003e003e7308 */ /* 0x000f220000000800 */
[----:B------:R-:W-:-:S07]  /*19e50*/  FFMA.FTZ R204, R36, R3, -R13 ;  /* 0x0000000324cc7223 */ /* 0x000fce000001080d */
[----:B------:R-:W-:Y:S08]  /*19e60*/  MUFU.EX2 R208, R208 ;  /* 0x000000d000d07308 */ /* 0x000ff00000000800 */
[----:B------:R-:W5:Y:S01]  /*19e70*/  MUFU.EX2 R9, R9 ;  /* 0x0000000900097308 */ /* 0x000f620000000800 */
[----:B------:R-:W-:-:S07]  /*19e80*/  FFMA.FTZ R50, R50, R3, -R7 ;  /* 0x0000000332327223 */ /* 0x000fce0000010807 */
[----:B------:R-:W2:Y:S01]  /*19e90*/  MUFU.EX2 R211, R211 ;  /* 0x000000d300d37308 */ /* 0x000ea20000000800 */
[----:B------:R-:W-:Y:S01]  /*19ea0*/  FFMA.FTZ R15, R40, R3, -R13 ;  /* 0x00000003280f7223 */ /* 0x000fe2000001080d */
[----:B-1----:R-:W-:-:S06]  /*19eb0*/  @P4 IMAD.HI.U32 R10, R65, R10, RZ ;  /* 0x0000000a410a4227 */ /* 0x002fcc00078e00ff */
[----:B------:R-:W1:Y:S01]  /*19ec0*/  MUFU.EX2 R210, R210 ;  /* 0x000000d200d27308 */ /* 0x000e620000000800 */
[-CC-:B------:R-:W-:Y:S01]  /*19ed0*/  FFMA.FTZ R207, R54, R3.reuse, -R7.reuse ;  /* 0x0000000336cf7223 */ /* 0x180fe20000010807 */
[----:B------:R-:W-:-:S06]  /*19ee0*/  FFMA.FTZ R195, R12, R3, -R7 ;  /* 0x000000030cc37223 */ /* 0x000fcc0000010807 */
[----:B------:R-:W1:Y:S01]  /*19ef0*/  MUFU.EX2 R58, R58 ;  /* 0x0000003a003a7308 */ /* 0x000e620000000800 */
[----:B------:R-:W-:Y:S01]  /*19f00*/  FFMA.FTZ R206, R44, R3, -R13 ;  /* 0x000000032cce7223 */ /* 0x000fe2000001080d */
[----:B------:R-:W-:-:S06]  /*19f10*/  IMAD.MOV.U32 R12, RZ, RZ, R65 ;  /* 0x000000ffff0c7224 */ /* 0x000fcc00078e0041 */
[----:B------:R-:W1:Y:S01]  /*19f20*/  MUFU.EX2 R11, R11 ;  /* 0x0000000b000b7308 */ /* 0x000e620000000800 */
[----:B0-----:R-:W-:Y:S01]  /*19f30*/  @P4 SHF.R.U32.HI R12, RZ, R29, R10 ;  /* 0x0000001dff0c4219 */ /* 0x001fe2000001160a */
[----:B----4-:R-:W-:-:S06]  /*19f40*/  FADD.FTZ R10, R209, R62 ;  /* 0x0000003ed10a7221 */ /* 0x010fcc0000010000 */
[----:B------:R-:W0:Y:S01]  /*19f50*/  MUFU.EX2 R205, R205 ;  /* 0x000000cd00cd7308 */ /* 0x000e220000000800 */
[----:B------:R-:W-:Y:S01]  /*19f60*/  FFMA.FTZ R48, R48, R3, -R7 ;  /* 0x0000000330307223 */ /* 0x000fe20000010807 */
[----:B-----5:R-:W-:-:S06]  /*19f70*/  FADD.FTZ R31, R208, R9 ;  /* 0x00000009d01f7221 */ /* 0x020fcc0000010000 */
[----:B------:R-:W4:Y:S01]  /*19f80*/  MUFU.EX2 R204, R204 ;  /* 0x000000cc00cc7308 */ /* 0x000f220000000800 */
[----:B------:R-:W-:Y:S01]  /*19f90*/  FFMA.FTZ R21, R52, R3, -R13 ;  /* 0x0000000334157223 */ /* 0x000fe2000001080d */
[----:B--2---:R-:W-:-:S06]  /*19fa0*/  FADD.FTZ R33, R211, R10 ;  /* 0x0000000ad3217221 */ /* 0x004fcc0000010000 */
[----:B------:R-:W2:Y:S01]  /*19fb0*/  MUFU.EX2 R50, R50 ;  /* 0x0000003200327308 */ /* 0x000ea20000000800 */
[----:B------:R-:W-:Y:S01]  /*19fc0*/  FFMA.FTZ R201, R46, R3, -R7 ;  /* 0x000000032ec97223 */ /* 0x000fe20000010807 */
[----:B-1----:R-:W-:-:S06]  /*19fd0*/  FADD.FTZ R10, R210, R31 ;  /* 0x0000001fd20a7221 */ /* 0x002fcc0000010000 */
[----:B------:R-:W1:Y:S01]  /*19fe0*/  MUFU.EX2 R15, R15 ;  /* 0x0000000f000f7308 */ /* 0x000e620000000800 */
[----:B------:R-:W-:Y:S01]  /*19ff0*/  FFMA.FTZ R200, R64, R3, -R13 ;  /* 0x0000000340c87223 */ /* 0x000fe2000001080d */
[----:B------:R-:W-:Y:S01]  /*1a000*/  IADD3 R24, R12, R57, -R59 ;  /* 0x000000390c187210 */ /* 0x000fe20007ffe83b */
[----:B------:R-:W-:-:S05]  /*1a010*/  FADD.FTZ R12, R58, R33 ;  /* 0x000000213a0c7221 */ /* 0x000fca0000010000 */
[----:B------:R-:W5:Y:S01]  /*1a020*/  MUFU.EX2 R207, R207 ;  /* 0x000000cf00cf7308 */ /* 0x000f620000000800 */
[----:B------:R-:W-:Y:S01]  /*1a030*/  FFMA.FTZ R42, R42, R3, -R7 ;  /* 0x000000032a2a7223 */ /* 0x000fe20000010807 */
[----:B------:R-:W-:-:S06]  /*1a040*/  FADD.FTZ R31, R11, R10 ;  /* 0x0000000a0b1f7221 */ /* 0x000fcc0000010000 */
[----:B------:R-:W5:Y:S01]  /*1a050*/  MUFU.EX2 R206, R206 ;  /* 0x000000ce00ce7308 */ /* 0x000f620000000800 */
[----:B------:R-:W-:Y:S01]  /*1a060*/  FFMA.FTZ R25, R66, R3, -R13 ;  /* 0x0000000342197223 */ /* 0x000fe2000001080d */
[----:B0-----:R-:W-:-:S06]  /*1a070*/  FADD.FTZ R33, R205, R12 ;  /* 0x0000000ccd217221 */ /* 0x001fcc0000010000 */
[----:B------:R-:W0:Y:S01]  /*1a080*/  MUFU.EX2 R48, R48 ;  /* 0x0000003000307308 */ /* 0x000e220000000800 */
[----:B------:R-:W-:Y:S01]  /*1a090*/  FFMA.FTZ R203, R38, R3, -R7 ;  /* 0x0000000326cb7223 */ /* 0x000fe20000010807 */
[----:B----4-:R-:W-:-:S06]  /*1a0a0*/  FADD.FTZ R10, R204, R31 ;  /* 0x0000001fcc0a7221 */ /* 0x010fcc0000010000 */
[----:B------:R-:W4:Y:S01]  /*1a0b0*/  MUFU.EX2 R21, R21 ;  /* 0x0000001500157308 */ /* 0x000f220000000800 */
[----:B------:R-:W-:Y:S01]  /*1a0c0*/  FFMA.FTZ R202, R68, R3, -R13 ;  /* 0x0000000344ca7223 */ /* 0x000fe2000001080d */
[----:B------:R-:W-:Y:S01]  /*1a0d0*/  PRMT R0, R49, 0x654, R0 ;  /* 0x0000065431007816 */ /* 0x000fe20000000000 */
[----:B--2---:R-:W-:-:S05]  /*1a0e0*/  FADD.FTZ R12, R50, R33 ;  /* 0x00000021320c7221 */ /* 0x004fca0000010000 */
[----:B------:R-:W2:Y:S01]  /*1a0f0*/  MUFU.EX2 R201, R201 ;  /* 0x000000c900c97308 */ /* 0x000ea20000000800 */
[-C--:B------:R-:W-:Y:S01]  /*1a100*/  FFMA.FTZ R14, R14, R3.reuse, -R7 ;  /* 0x000000030e0e7223 */ /* 0x080fe20000010807 */
[----:B-1----:R-:W-:Y:S01]  /*1a110*/  FADD.FTZ R31, R15, R10 ;  /* 0x0000000a0f1f7221 */ /* 0x002fe20000010000 */
[----:B------:R-:W-:Y:S01]  /*1a120*/  FFMA.FTZ R27, R70, R3, -R13 ;  /* 0x00000003461b7223 */ /* 0x000fe2000001080d */
[----:B------:R1:W-:Y:S04]  /*1a130*/  SYNCS.ARRIVE.TRANS64.RED.A1T0 RZ, [R0+URZ], RZ ;  /* 0x000000ff00ff79a7 */ /* 0x0003e8000810043f */
[----:B------:R-:W2:Y:S01]  /*1a140*/  MUFU.EX2 R200, R200 ;  /* 0x000000c800c87308 */ /* 0x000ea20000000800 */
[----:B-----5:R-:W-:-:S07]  /*1a150*/  FADD.FTZ R33, R207, R12 ;  /* 0x0000000ccf217221 */ /* 0x020fce0000010000 */
[----:B------:R-:W5:Y:S01]  /*1a160*/  MUFU.EX2 R42, R42 ;  /* 0x0000002a002a7308 */ /* 0x000f620000000800 */
[----:B-1----:R-:W-:Y:S01]  /*1a170*/  FFMA.FTZ R0, R6, R3, -R7 ;  /* 0x0000000306007223 */ /* 0x002fe20000010807 */
[----:B------:R-:W-:-:S06]  /*1a180*/  FADD.FTZ R6, R206, R31 ;  /* 0x0000001fce067221 */ /* 0x000fcc0000010000 */
[----:B------:R-:W1:Y:S01]  /*1a190*/  MUFU.EX2 R25, R25 ;  /* 0x0000001900197308 */ /* 0x000e620000000800 */
[----:B------:R-:W-:Y:S01]  /*1a1a0*/  FFMA.FTZ R196, R72, R3, -R13 ;  /* 0x0000000348c47223 */ /* 0x000fe2000001080d */
[----:B0-----:R-:W-:-:S06]  /*1a1b0*/  FADD.FTZ R10, R48, R33 ;  /* 0x00000021300a7221 */ /* 0x001fcc0000010000 */
[----:B------:R-:W0:Y:S01]  /*1a1c0*/  MUFU.EX2 R203, R203 ;  /* 0x000000cb00cb7308 */ /* 0x000e220000000800 */
[----:B----4-:R-:W-:Y:S01]  /*1a1d0*/  FADD.FTZ R31, R21, R6 ;  /* 0x00000006151f7221 */ /* 0x010fe20000010000 */
[----:B------:R-:W-:-:S06]  /*1a1e0*/  FFMA.FTZ R29, R74, R3, -R13 ;  /* 0x000000034a1d7223 */ /* 0x000fcc000001080d */
[----:B------:R-:W4:Y:S01]  /*1a1f0*/  MUFU.EX2 R202, R202 ;  /* 0x000000ca00ca7308 */ /* 0x000f220000000800 */
[----:B--2---:R-:W-:Y:S01]  /*1a200*/  FADD.FTZ R33, R201, R10 ;  /* 0x0000000ac9217221 */ /* 0x004fe20000010000 */
[----:B------:R-:W-:-:S06]  /*1a210*/  FADD.FTZ R10, R200, R31 ;  /* 0x0000001fc80a7221 */ /* 0x000fcc0000010000 */
[----:B------:R-:W2:Y:S01]  /*1a220*/  MUFU.EX2 R14, R14 ;  /* 0x0000000e000e7308 */ /* 0x000ea20000000800 */
[----:B------:R-:W-:-:S07]  /*1a230*/  FFMA.FTZ R198, R76, R3, -R13 ;  /* 0x000000034cc67223 */ /* 0x000fce000001080d */
[----:B------:R-:W2:Y:S01]  /*1a240*/  MUFU.EX2 R27, R27 ;  /* 0x0000001b001b7308 */ /* 0x000ea20000000800 */
[----:B------:R-:W-:Y:S01]  /*1a250*/  FFMA.FTZ R199, R26, R3, -R7 ;  /* 0x000000031ac77223 */ /* 0x000fe20000010807 */
[----:B-----5:R-:W-:-:S06]  /*1a260*/  FADD.FTZ R12, R42, R33 ;  /* 0x000000212a0c7221 */ /* 0x020fcc0000010000 */
[----:B------:R-:W5:Y:S01]  /*1a270*/  MUFU.EX2 R197, R197 ;  /* 0x000000c500c57308 */ /* 0x000f620000000800 */
[----:B-1----:R-:W-:-:S07]  /*1a280*/  FADD.FTZ R31, R25, R10 ;  /* 0x0000000a191f7221 */ /* 0x002fce0000010000 */
[----:B------:R-:W1:Y:S01]  /*1a290*/  MUFU.EX2 R196, R196 ;  /* 0x000000c400c47308 */ /* 0x000e620000000800 */
[-C--:B------:R-:W-:Y:S01]  /*1a2a0*/  FFMA.FTZ R26, R30, R3.reuse, -R7 ;  /* 0x000000031e1a7223 */ /* 0x080fe20000010807 */
[----:B------:R-:W-:Y:S01]  /*1a2b0*/  FFMA.FTZ R78, R78, R3, -R13 ;  /* 0x000000034e4e7223 */ /* 0x000fe2000001080d */
[----:B0-----:R-:W-:-:S05]  /*1a2c0*/  FADD.FTZ R33, R203, R12 ;  /* 0x0000000ccb217221 */ /* 0x001fca0000010000 */
[----:B------:R-:W0:Y:S01]  /*1a2d0*/  MUFU.EX2 R20, R20 ;  /* 0x0000001400147308 */ /* 0x000e220000000800 */
[----:B----4-:R-:W-:Y:S01]  /*1a2e0*/  FADD.FTZ R10, R202, R31 ;  /* 0x0000001fca0a7221 */ /* 0x010fe20000010000 */
[----:B------:R-:W-:-:S06]  /*1a2f0*/  FFMA.FTZ R192, R60, R3, -R13 ;  /* 0x000000033cc07223 */ /* 0x000fcc000001080d */
[----:B------:R-:W4:Y:S01]  /*1a300*/  MUFU.EX2 R29, R29 ;  /* 0x0000001d001d7308 */ /* 0x000f220000000800 */
[----:B------:R-:W-:Y:S01]  /*1a310*/  FFMA.FTZ R193, R34, R3, -R7 ;  /* 0x0000000322c17223 */ /* 0x000fe20000010807 */
[----:B--2---:R-:W-:Y:S01]  /*1a320*/  FADD.FTZ R12, R14, R33 ;  /* 0x000000210e0c7221 */ /* 0x004fe20000010000 */
[----:B------:R-:W-:-:S05]  /*1a330*/  FADD.FTZ R31, R27, R10 ;  /* 0x0000000a1b1f7221 */ /* 0x000fca0000010000 */
[----:B------:R-:W2:Y:S01]  /*1a340*/  MUFU.EX2 R198, R198 ;  /* 0x000000c600c67308 */ /* 0x000ea20000000800 */
[----:B------:R-:W-:-:S07]  /*1a350*/  IMAD.HI R24, R24, 0x66666667, RZ ;  /* 0x6666666718187827 */ /* 0x000fce00078e02ff */
[----:B------:R-:W2:Y:S01]  /*1a360*/  MUFU.EX2 R199, R199 ;  /* 0x000000c700c77308 */ /* 0x000ea20000000800 */
[----:B------:R-:W-:Y:S01]  /*1a370*/  FFMA.FTZ R80, R80, R3, -R13 ;  /* 0x0000000350507223 */ /* 0x000fe2000001080d */
[----:B-----5:R-:W-:Y:S01]  /*1a380*/  FADD.FTZ R33, R197, R12 ;  /* 0x0000000cc5217221 */ /* 0x020fe20000010000 */
[----:B-1----:R-:W-:-:S05]  /*1a390*/  FADD.FTZ R10, R196, R31 ;  /* 0x0000001fc40a7221 */ /* 0x002fca0000010000 */
[----:B------:R-:W1:Y:S01]  /*1a3a0*/  MUFU.EX2 R7, R78 ;  /* 0x0000004e00077308 */ /* 0x000e620000000800 */
[-CC-:B------:R-:W-:Y:S01]  /*1a3b0*/  FFMA.FTZ R84, R84, R3.reuse, -R13.reuse ;  /* 0x0000000354547223 */ /* 0x180fe2000001080d */
[----:B------:R-:W-:-:S06]  /*1a3c0*/  FFMA.FTZ R82, R82, R3, -R13 ;  /* 0x0000000352527223 */ /* 0x000fcc000001080d */
[----:B------:R-:W5:Y:S01]  /*1a3d0*/  MUFU.EX2 R26, R26 ;  /* 0x0000001a001a7308 */ /* 0x000f620000000800 */
[----:B0-----:R-:W-:Y:S01]  /*1a3e0*/  FADD.FTZ R12, R20, R33 ;  /* 0x00000021140c7221 */ /* 0x001fe20000010000 */
[----:B------:R-:W-:Y:S01]  /*1a3f0*/  SHF.R.U32.HI R35, RZ, 0x1f, R24 ;  /* 0x0000001fff237819 */ /* 0x000fe20000011618 */
[----:B----4-:R-:W-:-:S05]  /*1a400*/  FADD.FTZ R33, R29, R10 ;  /* 0x0000000a1d217221 */ /* 0x010fca0000010000 */
[----:B------:R-:W0:Y:S08]  /*1a410*/  MUFU.EX2 R192, R192 ;  /* 0x000000c000c07308 */ /* 0x000e300000000800 */
[----:B------:R-:W4:Y:S01]  /*1a420*/  MUFU.EX2 R193, R193 ;  /* 0x000000c100c17308 */ /* 0x000f220000000800 */
[----:B------:R-:W-:Y:S01]  /*1a430*/  LEA.HI.SX32 R6, R24, R35, 0x1b ;  /* 0x0000002318067211 */ /* 0x000fe200078fdaff */
[----:B--2---:R-:W-:-:S06]  /*1a440*/  FADD.FTZ R10, R198, R33 ;  /* 0x00000021c60a7221 */ /* 0x004fcc0000010000 */
[----:B------:R-:W2:Y:S01]  /*1a450*/  MUFU.EX2 R13, R80 ;  /* 0x00000050000d7308 */ /* 0x000ea20000000800 */
[----:B------:R-:W-:-:S07]  /*1a460*/  FADD.FTZ R35, R199, R12 ;  /* 0x0000000cc7237221 */ /* 0x000fce0000010000 */
[----:B------:R-:W3:Y:S01]  /*1a470*/  MUFU.EX2 R8, R8 ;  /* 0x0000000800087308 */ /* 0x000ee20000000800 */
[----:B------:R-:W-:Y:S01]  /*1a480*/  F2FP.F16.F32.PACK_AB R208, R9, R208 ;  /* 0x000000d009d0723e */ /* 0x000fe200000000ff */
[----:B-1----:R-:W-:Y:S01]  /*1a490*/  FADD.FTZ R9, R7, R10 ;  /* 0x0000000a07097221 */ /* 0x002fe20000010000 */
[----:B-----5:R-:W-:-:S03]  /*1a4a0*/  FADD.FTZ R12, R26, R35 ;  /* 0x000000231a0c7221 */ /* 0x020fc60000010000 */
[----:B0-----:R-:W-:Y:S01]  /*1a4b0*/  FADD.FTZ R10, R192, R9 ;  /* 0x00000009c00a7221 */ /* 0x001fe20000010000 */
[----:B----4-:R-:W-:Y:S01]  /*1a4c0*/  FADD.FTZ R9, R193, R12 ;  /* 0x0000000cc1097221 */ /* 0x010fe20000010000 */
[----:B------:R-:W-:Y:S01]  /*1a4d0*/  MUFU.EX2 R195, R195 ;  /* 0x000000c300c37308 */ /* 0x000fe20000000800 */
[----:B------:R-:W-:Y:S01]  /*1a4e0*/  F2FP.F16.F32.PACK_AB R210, R11, R210 ;  /* 0x000000d20bd2723e */ /* 0x000fe200000000ff */
[----:B--2---:R-:W-:Y:S01]  /*1a4f0*/  FADD.FTZ R11, R13, R10 ;  /* 0x0000000a0d0b7221 */ /* 0x004fe20000010000 */
[----:B---3--:R-:W-:-:S05]  /*1a500*/  VIMNMX R28, R28, R6, !PT ;  /* 0x000000061c1c7248 */ /* 0x008fca0007fe0100 */
[----:B------:R-:W0:Y:S01]  /*1a510*/  MUFU.EX2 R84, R84 ;  /* 0x0000005400547308 */ /* 0x000e220000000800 */
[C---:B------:R-:W-:Y:S01]  /*1a520*/  FADD.FTZ R10, R8.reuse, R9 ;  /* 0x00000009080a7221 */ /* 0x040fe20000010000 */
[----:B------:R-:W-:Y:S02]  /*1a530*/  F2FP.F16.F32.PACK_AB R193, R8, R193 ;  /* 0x000000c108c1723e */ /* 0x000fe400000000ff */
[----:B------:R-:W-:-:S04]  /*1a540*/  IADD3 R8, R2, -0x2, RZ ;  /* 0xfffffffe02087810 */ /* 0x000fc80007ffe0ff */
[----:B------:R-:W1:Y:S01]  /*1a550*/  MUFU.EX2 R31, R82 ;  /* 0x00000052001f7308 */ /* 0x000e620000000800 */
[----:B------:R-:W-:-:S07]  /*1a560*/  ISETP.GE.AND P1, PT, R8, R28, PT ;  /* 0x0000001c0800720c */ /* 0x000fce0003f26270 */
[----:B------:R-:W2:Y:S01]  /*1a570*/  MUFU.EX2 R0, R0 ;  /* 0x0000000000007308 */ /* 0x000ea20000000800 */
[----:B0-----:R-:W-:Y:S01]  /*1a580*/  FADD.FTZ R228, R84, R11 ;  /* 0x0000000b54e47221 */ /* 0x001fe20000010000 */
[----:B------:R-:W-:Y:S01]  /*1a590*/  FADD.FTZ R227, R195, R10 ;  /* 0x0000000ac3e37221 */ /* 0x000fe20000010000 */
[----:B------:R-:W-:Y:S01]  /*1a5a0*/  BSSY B0, `(.L_x_2869) ;  /* 0x00005a7000007945 */ /* 0x000fe20003800000 */
[----:B------:R-:W-:Y:S01]  /*1a5b0*/  F2FP.F16.F32.PACK_AB R209, R62, R209 ;  /* 0x000000d13ed1723e */ /* 0x000fe200000000ff */
[----:B------:R0:W-:Y:S01]  /*1a5c0*/  STL [R1+0x58], R28 ;  /* 0x0000581c01007387 */ /* 0x0001e20000100800 */
[----:B------:R-:W-:Y:S01]  /*1a5d0*/  F2FP.F16.F32.PACK_AB R211, R58, R211 ;  /* 0x000000d33ad3723e */ /* 0x000fe200000000ff */
[----:B------:R-:W-:Y:S01]  /*1a5e0*/  IMAD.MOV.U32 R2, RZ, RZ, 0x3f800000 ;  /* 0x3f800000ff027424 */ /* 0x000fe200078e00ff */
[----:B------:R-:W-:Y:S01]  /*1a5f0*/  F2FP.F16.F32.PACK_AB R205, R50, R205 ;  /* 0x000000cd32cd723e */ /* 0x000fe200000000ff */
[----:B-1----:R-:W-:Y:S01]  /*1a600*/  FADD.FTZ R228, R31, R228 ;  /* 0x000000e41fe47221 */ /* 0x002fe20000010000 */
[----:B------:R-:W-:-:S02]  /*1a610*/  F2FP.F16.F32.PACK_AB R207, R48, R207 ;  /* 0x000000cf30cf723e */ /* 0x000fc400000000ff */
[----:B------:R-:W-:Y:S02]  /*1a620*/  CS2R R150, SRZ ;  /* 0x0000000000967805 */ /* 0x000fe4000001ff00 */
[----:B------:R-:W-:Y:S02]  /*1a630*/  F2FP.F16.F32.PACK_AB R201, R42, R201 ;  /* 0x000000c92ac9723e */ /* 0x000fe400000000ff */
[----:B------:R-:W-:Y:S02]  /*1a640*/  CS2R R148, SRZ ;  /* 0x0000000000947805 */ /* 0x000fe4000001ff00 */
[----:B------:R-:W-:Y:S02]  /*1a650*/  F2FP.F16.F32.PACK_AB R199, R26, R199 ;  /* 0x000000c71ac7723e */ /* 0x000fe400000000ff */
[----:B------:R-:W-:Y:S02]  /*1a660*/  CS2R R146, SRZ ;  /* 0x0000000000927805 */ /* 0x000fe4000001ff00 */
[----:B------:R-:W-:Y:S01]  /*1a670*/  F2FP.F16.F32.PACK_AB R200, R25, R200 ;  /* 0x000000c819c8723e */ /* 0x000fe200000000ff */
[----:B--2---:R-:W-:Y:S01]  /*1a680*/  FADD.FTZ R227, R0, R227 ;  /* 0x000000e300e37221 */ /* 0x004fe20000010000 */
[----:B------:R-:W-:-:S02]  /*1a690*/  F2FP.F16.F32.PACK_AB R202, R27, R202 ;  /* 0x000000ca1bca723e */ /* 0x000fc400000000ff */
[----:B------:R-:W-:Y:S02]  /*1a6a0*/  CS2R R144, SRZ ;  /* 0x0000000000907805 */ /* 0x000fe4000001ff00 */
[----:B------:R-:W-:Y:S02]  /*1a6b0*/  F2FP.F16.F32.PACK_AB R196, R29, R196 ;  /* 0x000000c41dc4723e */ /* 0x000fe400000000ff */
[----:B------:R-:W-:Y:S02]  /*1a6c0*/  CS2R R142, SRZ ;  /* 0x00000000008e7805 */ /* 0x000fe4000001ff00 */
[----:B------:R-:W-:Y:S02]  /*1a6d0*/  F2FP.F16.F32.PACK_AB R194, R31, R84 ;  /* 0x000000541fc2723e */ /* 0x000fe400000000ff */
[----:B------:R-:W-:Y:S02]  /*1a6e0*/  CS2R R140, SRZ ;  /* 0x00000000008c7805 */ /* 0x000fe4000001ff00 */
[----:B------:R-:W-:Y:S01]  /*1a6f0*/  F2FP.F16.F32.PACK_AB R195, R0, R195 ;  /* 0x000000c300c3723e */ /* 0x000fe200000000ff */
[----:B------:R-:W-:Y:S01]  /*1a700*/  IMAD.MOV.U32 R0, RZ, RZ, 0x3f800000 ;  /* 0x3f800000ff007424 */ /* 0x000fe200078e00ff */
[----:B------:R-:W-:-:S02]  /*1a710*/  @P4 LOP3.LUT R18, R18, 0x2, RZ, 0xfc, !PT ;  /* 0x0000000212124812 */ /* 0x000fc400078efcff */
[----:B------:R-:W-:Y:S02]  /*1a720*/  CS2R R138, SRZ ;  /* 0x00000000008a7805 */ /* 0x000fe4000001ff00 */
[----:B------:R-:W-:Y:S02]  /*1a730*/  F2FP.F16.F32.PACK_AB R203, R14, R203 ;  /* 0x000000cb0ecb723e */ /* 0x000fe400000000ff */
[----:B------:R-:W-:Y:S02]  /*1a740*/  CS2R R136, SRZ ;  /* 0x0000000000887805 */ /* 0x000fe4000001ff00 */
[----:B------:R-:W-:Y:S02]  /*1a750*/  F2FP.F16.F32.PACK_AB R197, R20, R197 ;  /* 0x000000c514c5723e */ /* 0x000fe400000000ff */
[----:B------:R-:W-:Y:S02]  /*1a760*/  CS2R R134, SRZ ;  /* 0x0000000000867805 */ /* 0x000fe4000001ff00 */
[----:B------:R-:W-:-:S02]  /*1a770*/  F2FP.F16.F32.PACK_AB R204, R15, R204 ;  /* 0x000000cc0fcc723e */ /* 0x000fc400000000ff */
[----:B------:R-:W-:Y:S02]  /*1a780*/  CS2R R132, SRZ ;  /* 0x0000000000847805 */ /* 0x000fe4000001ff00 */
[----:B------:R-:W-:Y:S02]  /*1a790*/  F2FP.F16.F32.PACK_AB R206, R21, R206 ;  /* 0x000000ce15ce723e */ /* 0x000fe400000000ff */
[----:B------:R-:W-:Y:S02]  /*1a7a0*/  CS2R R130, SRZ ;  /* 0x0000000000827805 */ /* 0x000fe4000001ff00 */
[----:B------:R-:W-:Y:S02]  /*1a7b0*/  F2FP.F16.F32.PACK_AB R198, R7, R198 ;  /* 0x000000c607c6723e */ /* 0x000fe400000000ff */
[----:B------:R-:W-:Y:S02]  /*1a7c0*/  CS2R R128, SRZ ;  /* 0x0000000000807805 */ /* 0x000fe4000001ff00 */
[----:B------:R-:W-:-:S02]  /*1a7d0*/  F2FP.F16.F32.PACK_AB R192, R13, R192 ;  /* 0x000000c00dc0723e */ /* 0x000fc400000000ff */
        /* <DEDUP_REMOVED lines=49> */
[----:B0-----:R-:W-:Y:S02]  /*1aaf0*/  CS2R R28, SRZ ;  /* 0x00000000001c7805 */ /* 0x001fe4000001ff00 */
[----:B------:R-:W-:Y:S02]  /*1ab00*/  CS2R R26, SRZ ;  /* 0x00000000001a7805 */ /* 0x000fe4000001ff00 */
[----:B------:R-:W-:Y:S01]  /*1ab10*/  CS2R R24, SRZ ;  /* 0x0000000000187805 */ /* 0x000fe2000001ff00 */
[----:B------:R-:W-:Y:S06]  /*1ab20*/  @!P1 BRA `(.L_x_2870) ;  /* 0x0000005400389947 */ /* 0x000fec0003800000 */
[----:B------:R-:W-:Y:S01]  /*1ab30*/  BSSY B1, `(.L_x_2870) ;  /* 0x000054d000017945 */ /* 0x000fe20003800000 */
[----:B------:R-:W-:Y:S01]  /*1ab40*/  IMAD.MOV.U32 R13, RZ, RZ, R4 ;  /* 0x000000ffff0d7224 */ /* 0x000fe200078e0004 */
[----:B------:R-:W-:Y:S01]  /*1ab50*/  MOV R12, R5 ;  /* 0x00000005000c7202 */ /* 0x000fe20000000f00 */
[----:B------:R-:W-:Y:S01]  /*1ab60*/  IMAD.MOV.U32 R7, RZ, RZ, R226 ;  /* 0x000000ffff077224 */ /* 0x000fe200078e00e2 */
[----:B------:R-:W-:Y:S01]  /*1ab70*/  MOV R151, RZ ;  /* 0x000000ff00977202 */ /* 0x000fe20000000f00 */
[----:B------:R-:W-:Y:S02]  /*1ab80*/  IMAD.MOV.U32 R6, RZ, RZ, R220 ;  /* 0x000000ffff067224 */ /* 0x000fe400078e00dc */
[----:B------:R-:W-:-:S07]  /*1ab90*/  IMAD.MOV.U32 R2, RZ, RZ, 0x3f800000 ;  /* 0x3f800000ff027424 */ /* 0x000fce00078e00ff */
.L_x_2883:
[----:B------:R-:W-:-:S04]  /*1aba0*/  ISETP.NE.AND P1, PT, R6, 0x1, PT ;  /* 0x000000010600780c */ /* 0x000fc80003f25270 */
[----:B------:R-:W-:-:S04]  /*1abb0*/  SEL R226, RZ, 0x1, P1 ;  /* 0x00000001ffe27807 */ /* 0x000fc80000800000 */
[----:B------:R-:W-:Y:S01]  /*1abc0*/  LOP3.LUT R226, R7, R226, RZ, 0x3c, !PT ;  /* 0x000000e207e27212 */ /* 0x000fe200078e3cff */
[----:B------:R-:W-:Y:S06]  /*1abd0*/  @!P0 BRA `(.L_x_2871) ;  /* 0x0000000000048947 */ /* 0x000fec0003800000 */
[----:B------:R-:W-:Y:S01]  /*1abe0*/  BPT.TRAP 0x1 ;  /* 0x000000040000795c */ /* 0x000fe20000300000 */
.L_x_2871:
        /* <DEDUP_REMOVED lines=8> */
.L_x_2872:
        /* <DEDUP_REMOVED lines=8> */
.L_x_2874:
[----:B------:R-:W-:Y:S05]  /*1acf0*/  BSYNC B2 ;  /* 0x0000000000027941 */ /* 0x000fea0003800000 */
.L_x_2873:
[----:B------:R-:W2:Y:S01]  /*1ad00*/  LDL.64 R152, [R1+0x48] ;  /* 0x0000480001987983 */ /* 0x000ea20000100a00 */
[----:B01----:R-:W-:-:S03]  /*1ad10*/  IMAD.MOV.U32 R4, RZ, RZ, R3 ;  /* 0x000000ffff047224 */ /* 0x003fc600078e0003 */
[----:B------:R-:W3:Y:S01]  /*1ad20*/  LDL.64 R20, [R1+0x40] ;  /* 0x0000400001147983 */ /* 0x000ee20000100a00 */
[----:B------:R-:W-:Y:S01]  /*1ad30*/  IMAD.MOV.U32 R5, RZ, RZ, 0x40000040 ;  /* 0x40000040ff057424 */ /* 0x000fe200078e00ff */
[----:B------:R-:W-:-:S04]  /*1ad40*/  R2UR UR14, R4 ;  /* 0x00000000040e72ca */ /* 0x000fc800000e0000 */
[----:B------:R-:W-:Y:S01]  /*1ad50*/  R2UR UR15, R5 ;  /* 0x00000000050f72ca */ /* 0x000fe200000e0000 */
[----:B------:R-:W-:Y:S01]  /*1ad60*/  WARPGROUP.ARRIVE ;  /* 0x00000000000079c5 */ /* 0x000fe20000000000 */
[----:B------:R-:W-:Y:S01]  /*1ad70*/  IMAD.MOV.U32 R11, RZ, RZ, 0x40000040 ;  /* 0x40000040ff0b7424 */ /* 0x000fe200078e00ff */
[----:B------:R-:W-:-:S04]  /*1ad80*/  R2UR UR26, R10 ;  /* 0x000000000a1a72ca */ /* 0x000fc800000e0000 */
[----:B------:R-:W-:Y:S01]  /*1ad90*/  R2UR UR27, R11 ;  /* 0x000000000b1b72ca */ /* 0x000fe200000e0000 */
[----:B------:R-:W-:Y:S01]  /*1ada0*/  IMAD.MOV.U32 R4, RZ, RZ, R15 ;  /* 0x000000ffff047224 */ /* 0x000fe200078e000f */
[----:B------:R-:W-:-:S04]  /*1adb0*/  R2UR UR19, R5 ;  /* 0x00000000051372ca */ /* 0x000fc800000e0000 */
[----:B------:R-:W-:Y:S02]  /*1adc0*/  R2UR UR18, R4 ;  /* 0x00000000041272ca */ /* 0x000fe400000e0000 */
[----:B------:R-:W-:Y:S02]  /*1add0*/  IADD3 R10, R3, 0x180, RZ ;  /* 0x00000180030a7810 */ /* 0x000fe40007ffe0ff */
[----:B------:R-:W-:Y:S02]  /*1ade0*/  R2UR UR7, R11 ;  /* 0x000000000b0772ca */ /* 0x000fe400000e0000 */
[----:B------:R-:W-:Y:S02]  /*1adf0*/  R2UR UR6, R10 ;  /* 0x000000000a0672ca */ /* 0x000fe400000e0000 */
[----:B--2---:R-:W-:Y:S02]  /*1ae00*/  R2UR UR8, R152 ;  /* 0x00000000980872ca */ /* 0x004fe400000e0000 */
[----:B------:R-:W-:-:S02]  /*1ae10*/  R2UR UR9, R153 ;  /* 0x00000000990972ca */ /* 0x000fc400000e0000 */
[----:B------:R-:W2:Y:S01]  /*1ae20*/  LDL.64 R152, [R1+0x38] ;  /* 0x0000380001987983 */ /* 0x000ea20000100a00 */
[----:B------:R-:W-:Y:S01]  /*1ae30*/  VIADD R14, R3, 0x200 ;  /* 0x00000200030e7836 */ /* 0x000fe20000000000 */
[----:B---3--:R-:W-:Y:S02]  /*1ae40*/  R2UR UR32, R20 ;  /* 0x00000000142072ca */ /* 0x008fe400000e0000 */
[----:B------:R-:W-:-:S05]  /*1ae50*/  R2UR UR33, R21 ;  /* 0x00000000152172ca */ /* 0x000fca00000e0000 */
[----:B------:R-:W-:Y:S02]  /*1ae60*/  UMOV UR12, UR8 ;  /* 0x00000008000c7c82 */ /* 0x000fe40008000000 */
        /* <DEDUP_REMOVED lines=8> */
[----:B------:R-:W-:-:S02]  /*1aef0*/  MOV R15, 0x40000040 ;  /* 0x40000040000f7802 */ /* 0x000fc40000000f00 */
[----:B------:R-:W-:Y:S01]  /*1af00*/  R2UR UR22, R14 ;  /* 0x000000000e1672ca */ /* 0x000fe200000e0000 */
[----:B------:R-:W-:Y:S01]  /*1af10*/  UMOV UR20, UR8 ;  /* 0x0000000800147c82 */ /* 0x000fe20008000000 */
[----:B------:R-:W-:Y:S01]  /*1af20*/  UMOV UR21, UR9 ;  /* 0x0000000900157c82 */ /* 0x000fe20008000000 */
[----:B------:R-:W-:Y:S01]  /*1af30*/  VIADD R4, R3, 0x2 ;  /* 0x0000000203047836 */ /* 0x000fe20000000000 */
[----:B------:R-:W-:Y:S01]  /*1af40*/  R2UR UR11, R5 ;  /* 0x00000000050b72ca */ /* 0x000fe200000e0000 */
[----:B------:R-:W-:Y:S02]  /*1af50*/  VIADD R10, R3, 0x82 ;  /* 0x00000082030a7836 */ /* 0x000fe40000000000 */
[----:B------:R-:W-:Y:S01]  /*1af60*/  IMAD.MOV.U32 R11, RZ, RZ, 0x40000040 ;  /* 0x40000040ff0b7424 */ /* 0x000fe200078e00ff */
[----:B------:R-:W-:Y:S01]  /*1af70*/  UMOV UR28, UR32 ;  /* 0x00000020001c7c82 */ /* 0x000fe20008000000 */
[----:B------:R-:W3:Y:S01]  /*1af80*/  LDL.64 R20, [R1+0x30] ;  /* 0x0000300001147983 */ /* 0x000ee20000100a00 */
[----:B------:R-:W-:-:S02]  /*1af90*/  WARPGROUP.DEPBAR.LE gsb0, 0x0 ;  /* 0x00008000000079c5 */ /* 0x000fc40000010000 */
[----:B------:R-:W-:-:S06]  /*1afa0*/  WARPGROUP.ARRIVE ;  /* 0x00000000000079c5 */ /* 0x000fcc0000000000 */
[----:B------:R-:W-:Y:S03]  /*1afb0*/  HGMMA.64x16x16.F32 R176, gdesc[UR24], RZ, !UPT, gsb0 ;  /* 0x0020000018b079f0 */ /* 0x000fe6000c0008ff */
[----:B------:R-:W-:Y:S02]  /*1afc0*/  WARPGROUP.DEPBAR.LE gsb0, 0x0 ;  /* 0x00008000000079c5 */ /* 0x000fe40000010000 */
[----:B------:R-:W-:-:S06]  /*1afd0*/  WARPGROUP.ARRIVE ;  /* 0x00000000000079c5 */ /* 0x000fcc0000000000 */
[----:B------:R-:W-:Y:S03]  /*1afe0*/  HGMMA.64x16x16.F32 R168, gdesc[UR16], RZ, !UPT, gsb0 ;  /* 0x0020000010a879f0 */ /* 0x000fe6000c0008ff */
[----:B------:R-:W-:Y:S02]  /*1aff0*/  WARPGROUP.DEPBAR.LE gsb0, 0x0 ;  /* 0x00008000000079c5 */ /* 0x000fe40000010000 */
[----:B------:R-:W-:-:S06]  /*1b000*/  WARPGROUP.ARRIVE ;  /* 0x00000000000079c5 */ /* 0x000fcc0000000000 */
[----:B------:R-:W-:Y:S01]  /*1b010*/  HGMMA.64x16x16.F32 R160, gdesc[UR4], RZ, !UPT, gsb0 ;  /* 0x0020000004a079f0 */ /* 0x000fe2000c0008ff */
[----:B------:R-:W-:Y:S02]  /*1b020*/  R2UR UR23, R15 ;  /* 0x000000000f1772ca */ /* 0x000fe400000e0000 */
[----:B------:R-:W-:Y:S01]  /*1b030*/  R2UR UR10, R4 ;  /* 0x00000000040a72ca */ /* 0x000fe200000e0000 */
[----:B------:R-:W-:Y:S02]  /*1b040*/  WARPGROUP.DEPBAR.LE gsb0, 0x0 ;  /* 0x00008000000079c5 */ /* 0x000fe40000010000 */
[----:B--2---:R-:W-:Y:S02]  /*1b050*/  R2UR UR34, R152 ;  /* 0x00000000982272ca */ /* 0x004fe400000e0000 */
[----:B------:R-:W-:Y:S01]  /*1b060*/  R2UR UR35, R153 ;  /* 0x00000000992372ca */ /* 0x000fe200000e0000 */
[----:B------:R-:W-:Y:S01]  /*1b070*/  UMOV UR8, UR32 ;  /* 0x0000002000087c82 */ /* 0x000fe20008000000 */
[----:B------:R-:W-:Y:S01]  /*1b080*/  WARPGROUP.ARRIVE ;  /* 0x00000000000079c5 */ /* 0x000fe20000000000 */
[----:B------:R-:W-:Y:S01]  /*1b090*/  UMOV UR9, UR33 ;  /* 0x0000002100097c82 */ /* 0x000fe20008000000 */
[----:B------:R-:W-:-:S02]  /*1b0a0*/  R2UR UR14, R10 ;  /* 0x000000000a0e72ca */ /* 0x000fc400000e0000 */
[----:B------:R-:W-:Y:S01]  /*1b0b0*/  R2UR UR15, R11 ;  /* 0x000000000b0f72ca */ /* 0x000fe200000e0000 */
[----:B------:R-:W-:Y:S01]  /*1b0c0*/  UMOV UR12, UR32 ;  /* 0x00000020000c7c82 */ /* 0x000fe20008000000 */
[----:B------:R-:W-:Y:S01]  /*1b0d0*/  HGMMA.64x16x16.F32 R152, gdesc[UR20], RZ, !UPT, gsb0 ;  /* 0x00200000149879f0 */ /* 0x000fe2000c0008ff */
[----:B------:R-:W-:Y:S01]  /*1b0e0*/  UMOV UR13, UR33 ;  /* 0x00000021000d7c82 */ /* 0x000fe20008000000 */
[----:B------:R-:W-:Y:S01]  /*1b0f0*/  IMAD.MOV.U32 R5, RZ, RZ, 0x40000040 ;  /* 0x40000040ff057424 */ /* 0x000fe200078e00ff */
[----:B------:R-:W-:Y:S01]  /*1b100*/  UMOV UR24, UR32 ;  /* 0x0000002000187c82 */ /* 0x000fe20008000000 */
[----:B------:R-:W-:Y:S01]  /*1b110*/  UMOV UR25, UR33 ;  /* 0x0000002100197c82 */ /* 0x000fe20008000000 */
[----:B------:R-:W-:Y:S01]  /*1b120*/  UMOV UR29, UR33 ;  /* 0x00000021001d7c82 */ /* 0x000fe20008000000 */
[----:B------:R-:W-:Y:S01]  /*1b130*/  UMOV UR16, UR32 ;  /* 0x0000002000107c82 */ /* 0x000fe20008000000 */
[----:B------:R-:W-:Y:S01]  /*1b140*/  UMOV UR17, UR33 ;  /* 0x0000002100117c82 */ /* 0x000fe20008000000 */
[----:B------:R-:W2:Y:S01]  /*1b150*/  LDL.64 R14, [R1+0x28] ;  /* 0x00002800010e7983 */ /* 0x000ea20000100a00 */
[----:B------:R-:W-:-:S02]  /*1b160*/  WARPGROUP.DEPBAR.LE gsb0, 0x0 ;  /* 0x00008000000079c5 */ /* 0x000fc40000010000 */
[----:B------:R-:W-:-:S06]  /*1b170*/  WARPGROUP.ARRIVE ;  /* 0x00000000000079c5 */ /* 0x000fcc0000000000 */
[----:B------:R-:W-:Y:S01]  /*1b180*/  HGMMA.64x16x16.F32 R184, gdesc[UR8], R184, gsb0 ;  /* 0x0020000008b879f0 */ /* 0x000fe200080008b8 */
[----:B------:R-:W-:Y:S02]  /*1b190*/  VIADD R4, R3, 0x102 ;  /* 0x0000010203047836 */ /* 0x000fe40000000000 */
[----:B------:R-:W-:Y:S02]  /*1b1a0*/  WARPGROUP.DEPBAR.LE gsb0, 0x0 ;  /* 0x00008000000079c5 */ /* 0x000fe40000010000 */
[----:B------:R-:W-:-:S06]  /*1b1b0*/  WARPGROUP.ARRIVE ;  /* 0x00000000000079c5 */ /* 0x000fcc0000000000 */
[----:B------:R-:W-:Y:S01]  /*1b1c0*/  HGMMA.64x16x16.F32 R176, gdesc[UR12], R176, gsb0 ;  /* 0x002000000cb079f0 */ /* 0x000fe200080008b0 */
[----:B------:R-:W-:Y:S02]  /*1b1d0*/  R2UR UR26, R4 ;  /* 0x00000000041a72ca */ /* 0x000fe400000e0000 */
[----:B------:R-:W-:Y:S01]  /*1b1e0*/  R2UR UR27, R5 ;  /* 0x00000000051b72ca */ /* 0x000fe200000e0000 */
[----:B------:R-:W-:Y:S01]  /*1b1f0*/  IMAD.MOV.U32 R11, RZ, RZ, 0x40000040 ;  /* 0x40000040ff0b7424 */ /* 0x000fe200078e00ff */
[----:B------:R-:W-:Y:S02]  /*1b200*/  WARPGROUP.DEPBAR.LE gsb0, 0x0 ;  /* 0x00008000000079c5 */ /* 0x000fe40000010000 */
[----:B------:R-:W-:-:S09]  /*1b210*/  WARPGROUP.ARRIVE ;  /* 0x00000000000079c5 */ /* 0x000fd20000000000 */
[----:B------:R-:W-:Y:S01]  /*1b220*/  HGMMA.64x16x16.F32 R168, gdesc[UR24], R168, gsb0 ;  /* 0x0020000018a879f0 */ /* 0x000fe200080008a8 */
[----:B------:R-:W-:Y:S02]  /*1b230*/  IADD3 R10, R3, 0x182, RZ ;  /* 0x00000182030a7810 */ /* 0x000fe40007ffe0ff */
[----:B------:R-:W-:Y:S02]  /*1b240*/  R2UR UR31, R11 ;  /* 0x000000000b1f72ca */ /* 0x000fe400000e0000 */
[----:B------:R-:W-:Y:S01]  /*1b250*/  R2UR UR30, R10 ;  /* 0x000000000a1e72ca */ /* 0x000fe200000e0000 */
        /* <DEDUP_REMOVED lines=8> */
[----:B------:R-:W-:Y:S01]  /*1b2e0*/  UMOV UR24, UR34 ;  /* 0x0000002200187c82 */ /* 0x000fe20008000000 */
[----:B------:R-:W-:Y:S01]  /*1b2f0*/  UMOV UR25, UR35 ;  /* 0x0000002300197c82 */ /* 0x000fe20008000000 */
[----:B------:R-:W-:Y:S01]  /*1b300*/  UMOV UR8, UR34 ;  /* 0x0000002200087c82 */ /* 0x000fe20008000000 */
[----:B------:R-:W-:Y:S01]  /*1b310*/  UMOV UR9, UR35 ;  /* 0x0000002300097c82 */ /* 0x000fe20008000000 */
[----:B------:R-:W-:Y:S01]  /*1b320*/  HGMMA.64x16x16.F32 R160, gdesc[UR28], R160, gsb0 ;  /* 0x002000001ca079f0 */ /* 0x000fe200080008a0 */
[----:B------:R-:W-:Y:S01]  /*1b330*/  R2UR UR18, R4 ;  /* 0x00000000041272ca */ /* 0x000fe200000e0000 */
[----:B------:R-:W-:Y:S01]  /*1b340*/  UMOV UR12, UR34 ;  /* 0x00000022000c7c82 */ /* 0x000fe20008000000 */
[----:B------:R-:W-:Y:S01]  /*1b350*/  R2UR UR19, R5 ;  /* 0x00000000051372ca */ /* 0x000fe200000e0000 */
[----:B------:R-:W-:Y:S01]  /*1b360*/  VIADD R4, R3, 0x4 ;  /* 0x0000000403047836 */ /* 0x000fe20000000000 */
[----:B------:R-:W-:Y:S01]  /*1b370*/  UMOV UR13, UR35 ;  /* 0x00000023000d7c82 */ /* 0x000fe20008000000 */
[----:B---3--:R-:W-:Y:S01]  /*1b380*/  R2UR UR32, R20 ;  /* 0x00000000142072ca */ /* 0x008fe200000e0000 */
[----:B------:R-:W3:Y:S01]  /*1b390*/  LDL.64 R10, [R1+0x20] ;  /* 0x00002000010a7983 */ /* 0x000ee20000100a00 */
[----:B------:R-:W-:-:S02]  /*1b3a0*/  WARPGROUP.DEPBAR.LE gsb0, 0x0 ;  /* 0x00008000000079c5 */ /* 0x000fc40000010000 */
[----:B------:R-:W-:-:S06]  /*1b3b0*/  WARPGROUP.ARRIVE ;  /* 0x00000000000079c5 */ /* 0x000fcc0000000000 */
[----:B------:R-:W-:Y:S01]  /*1b3c0*/  HGMMA.64x16x16.F32 R152, gdesc[UR16], R152, gsb0 ;  /* 0x00200000109879f0 */ /* 0x000fe20008000898 */
[----:B------:R-:W-:Y:S01]  /*1b3d0*/  IMAD.MOV.U32 R5, RZ, RZ, 0x40000040 ;  /* 0x40000040ff057424 */ /* 0x000fe200078e00ff */
[----:B------:R-:W-:-:S04]  /*1b3e0*/  R2UR UR6, R4 ;  /* 0x00000000040672ca */ /* 0x000fc800000e0000 */
        /* <DEDUP_REMOVED lines=8> */
[----:B------:R-:W-:Y:S02]  /*1b470*/  WARPGROUP.DEPBAR.LE gsb0, 0x0 ;  /* 0x00008000000079c5 */ /* 0x000fe40000010000 */
[----:B------:R-:W-:-:S10]  /*1b480*/  WARPGROUP.ARRIVE ;  /* 0x00000000000079c5 */ /* 0x000fd40000000000 */
[----:B------:R-:W-:Y:S01]  /*1b490*/  HGMMA.64x16x16.F32 R176, gdesc[UR20], R176, gsb0 ;  /* 0x0020000014b079f0 */ /* 0x000fe200080008b0 */
[----:B------:R-:W-:Y:S02]  /*1b4a0*/  VIADD R4, R3, 0x104 ;  /* 0x0000010403047836 */ /* 0x000fe40000000000 */
[----:B------:R-:W-:-:S03]  /*1b4b0*/  IMAD.MOV.U32 R5, RZ, RZ, 0x40000040 ;  /* 0x40000040ff057424 */ /* 0x000fc600078e00ff */
        /* <DEDUP_REMOVED lines=20> */
[----:B------:R-:W-:Y:S02]  /*1b600*/  MOV R5, 0x40000040 ;  /* 0x4000004000057802 */ /* 0x000fe40000000f00 */
[----:B------:R-:W-:Y:S02]  /*1b610*/  R2UR UR33, R21 ;  /* 0x00000000152172ca */ /* 0x000fe400000e0000 */
[----:B------:R-:W-:Y:S02]  /*1b620*/  R2UR UR30, R4 ;  /* 0x00000000041e72ca */ /* 0x000fe400000e0000 */
[----:B------:R-:W-:Y:S01]  /*1b630*/  R2UR UR31, R5 ;  /* 0x00000000051f72ca */ /* 0x000fe200000e0000 */
[----:B------:R-:W-:-:S08]  /*1b640*/  UMOV UR28, UR32 ;  /* 0x00000020001c7c82 */ /* 0x000fd00008000000 */
        /* <DEDUP_REMOVED lines=189> */
[----:B------:R-:W3:Y:S01]  /*1c220*/  LDL.64 R10, [R1] ;  /* 0x00000000010a7983 */ /* 0x000ee20000100a00 */
        /* <DEDUP_REMOVED lines=535> */
.L_x_2876:
[----:B------:R-:W-:Y:S01]  /*1e3a0*/  SHF.L.U32 R0, R7, 0x1f, RZ ;  /* 0x0000001f07007819 */ /* 0x000fe200000006ff */
[----:B------:R-:W-:-:S04]  /*1e3b0*/  IMAD R7, R6, 0x8, R23 ;  /* 0x0000000806077824 */ /* 0x000fc800078e0217 */
[----:B------:R0:W1:Y:S01]  /*1e3c0*/  SYNCS.PHASECHK.TRANS64.TRYWAIT P1, [R7+URZ+0x38850], R0 ;  /* 0x03885000070075a7 */ /* 0x000062000802017f */
[----:B------:R-:W-:Y:S05]  /*1e3d0*/  @!P0 BRA `(.L_x_2877) ;  /* 0x0000000000048947 */ /* 0x000fea0003800000 */
[----:B------:R-:W-:Y:S01]  /*1e3e0*/  BPT.TRAP 0x1 ;  /* 0x000000040000795c */ /* 0x000fe20000300000 */
.L_x_2877:
[----:B------:R-:W-:Y:S04]  /*1e3f0*/  BSSY B2, `(.L_x_2878) ;  /* 0x0000004000027945 */ /* 0x000fe80003800000 */
[----:B-1----:R-:W-:Y:S05]  /*1e400*/  @P1 BRA `(.L_x_2879) ;  /* 0x0000000000081947 */ /* 0x002fea0003800000 */
[----:B------:R-:W1:Y:S02]  /*1e410*/  SYNCS.PHASECHK.TRANS64.TRYWAIT P1, [R7+URZ+0x38850], R0 ;  /* 0x03885000070075a7 */ /* 0x000e64000802017f */
[----:B-1----:R-:W-:Y:S05]  /*1e420*/  @!P1 BRA `(.L_x_2880) ;  /* 0x00000164002c9947 */ /* 0x002fea0003800000 */
.L_x_2879:
[----:B------:R-:W-:Y:S05]  /*1e430*/  BSYNC B2 ;  /* 0x0000000000027941 */ /* 0x000fea0003800000 */
.L_x_2878:
[----:B01----:R-:W-:Y:S01]  /*1e440*/  VIADD R0, R23, 0x400 ;  /* 0x0000040017007836 */ /* 0x003fe20000000000 */
[----:B------:R-:W-:Y:S01]  /*1e450*/  WARPGROUP.ARRIVE ;  /* 0x00000000000079c5 */ /* 0x000fe20000000000 */
[----:B------:R-:W-:Y:S02]  /*1e460*/  IMAD.MOV.U32 R3, RZ, RZ, 0x40000040 ;  /* 0x40000040ff037424 */ /* 0x000fe400078e00ff */
        /* <DEDUP_REMOVED lines=12> */
[----:B------:R-:W-:Y:S01]  /*1e530*/  R2UR UR7, R5 ;  /* 0x00000000050772ca */ /* 0x000fe200000e0000 */
[----:B------:R-:W-:Y:S01]  /*1e540*/  IMAD.MOV.U32 R5, RZ, RZ, 0x40000040 ;  /* 0x40000040ff057424 */ /* 0x000fe200078e00ff */
[----:B------:R-:W-:Y:S02]  /*1e550*/  WARPGROUP.DEPBAR.LE gsb0, 0x0 ;  /* 0x00008000000079c5 */ /* 0x000fe40000010000 */
[----:B------:R-:W-:-:S15]  /*1e560*/  WARPGROUP.ARRIVE ;  /* 0x00000000000079c5 */ /* 0x000fde0000000000 */
[----:B------:R-:W-:-:S06]  /*1e570*/  NOP ;  /* 0x0000000000007918 */ /* 0x000fcc0000000000 */
        /* <DEDUP_REMOVED lines=25> */
.L_x_2881:
[----:B------:R-:W2:Y:S01]  /*1e710*/  LDL R4, [R1+0x74] ;  /* 0x0000740001047983 */ /* 0x000ea20000100800 */
[----:B------:R-:W0:Y:S03]  /*1e720*/  LDC R0, c[0x0][0x448] ;  /* 0x00011200ff007b82 */ /* 0x000e260000000800 */
[----:B------:R-:W2:Y:S04]  /*1e730*/  LDL R3, [R1+0x84] ;  /* 0x0000840001037983 */ /* 0x000ea80000100800 */
[----:B------:R-:W3:Y:S04]  /*1e740*/  LDL R192, [R1+0x50] ;  /* 0x0000500001c07983 */ /* 0x000ee80000100800 */
[----:B------:R-:W4:Y:S04]  /*1e750*/  LDL R195, [R1+0x80] ;  /* 0x0000800001c37983 */ /* 0x000f280000100800 */
[----:B------:R-:W5:Y:S04]  /*1e760*/  LDL R194, [R1+0x78] ;  /* 0x0000780001c27983 */ /* 0x000f680000100800 */
[----:B------:R-:W5:Y:S01]  /*1e770*/  LDL R193, [R1+0x6c] ;  /* 0x00006c0001c17983 */ /* 0x000f620000100800 */
[----:B0-----:R-:W-:-:S13]  /*1e780*/  ISETP.NE.AND P1, PT, R0, 0x1, PT ;  /* 0x000000010000780c */ /* 0x001fda0003f25270 */
[----:B------:R-:W0:Y:S08]  /*1e790*/  @P1 LDC R2, c[0x0][0x44c] ;  /* 0x00011300ff021b82 */ /* 0x000e300000000800 */
[----:B------:R-:W1:Y:S01]  /*1e7a0*/  @P1 LDC R0, c[0x0][0x450] ;  /* 0x00011400ff001b82 */ /* 0x000e620000000800 */
[----:B------:R-:W-:Y:S01]  /*1e7b0*/  FMUL.FTZ R15, R169, UR39 ;  /* 0x00000027a90f7c20 */ /* 0x000fe20008410000 */
[----:B------:R-:W-:Y:S01]  /*1e7c0*/  FMUL.FTZ R14, R168, UR39 ;  /* 0x00000027a80e7c20 */ /* 0x000fe20008410000 */
[----:B------:R-:W-:Y:S01]  /*1e7d0*/  IADD3 R9, R9, 0x38840, RZ ;  /* 0x0003884009097810 */ /* 0x000fe20007ffe0ff */
[----:B------:R-:W-:Y:S01]  /*1e7e0*/  FMUL.FTZ R5, R189, UR39 ;  /* 0x00000027bd057c20 */ /* 0x000fe20008410000 */
[----:B------:R-:W-:Y:S01]  /*1e7f0*/  FMUL.FTZ R6, R176, UR39 ;  /* 0x00000027b0067c20 */ /* 0x000fe20008410000 */
[----:B------:R-:W-:Y:S01]  /*1e800*/  FMUL.FTZ R10, R180, UR39 ;  /* 0x00000027b40a7c20 */ /* 0x000fe20008410000 */
[----:B------:R-:W-:Y:S01]  /*1e810*/  FMUL.FTZ R11, R181, UR39 ;  /* 0x00000027b50b7c20 */ /* 0x000fe20008410000 */
[----:B------:R-:W-:-:S02]  /*1e820*/  FMUL.FTZ R20, R172, UR39 ;  /* 0x00000027ac147c20 */ /* 0x000fc40008410000 */
[----:B------:R-:W-:Y:S01]  /*1e830*/  MUFU.TANH R5, R5 ;  /* 0x0000000500057308 */ /* 0x000fe20000002400 */
[----:B------:R-:W-:Y:S01]  /*1e840*/  FMUL.FTZ R21, R173, UR39 ;  /* 0x00000027ad157c20 */ /* 0x000fe20008410000 */
[----:B------:R-:W-:Y:S01]  /*1e850*/  FMUL.FTZ R160, R160, UR39 ;  /* 0x00000027a0a07c20 */ /* 0x000fe20008410000 */
[----:B------:R-:W-:-:S05]  /*1e860*/  FMUL.FTZ R161, R161, UR39 ;  /* 0x00000027a1a17c20 */ /* 0x000fca0008410000 */
[----:B------:R-:W-:Y:S01]  /*1e870*/  MUFU.TANH R6, R6 ;  /* 0x0000000600067308 */ /* 0x000fe20000002400 */
[----:B------:R-:W-:-:S07]  /*1e880*/  FMUL.FTZ R164, R164, UR39 ;  /* 0x00000027a4a47c20 */ /* 0x000fce0008410000 */
[----:B------:R-:W-:Y:S08]  /*1e890*/  MUFU.TANH R10, R10 ;  /* 0x0000000a000a7308 */ /* 0x000ff00000002400 */
        /* <DEDUP_REMOVED lines=8> */
[----:B------:R-:W-:Y:S01]  /*1e920*/  FMUL.FTZ R152, R152, UR39 ;  /* 0x0000002798987c20 */ /* 0x000fe20008410000 */
[----:B------:R-:W-:-:S06]  /*1e930*/  FMUL.FTZ R153, R153, UR39 ;  /* 0x0000002799997c20 */ /* 0x000fcc0008410000 */
[----:B------:R-:W-:Y:S01]  /*1e940*/  MUFU.TANH R153, R153 ;  /* 0x0000009900997308 */ /* 0x000fe20000002400 */
[----:B--2---:R-:W-:-:S04]  /*1e950*/  IMAD.IADD R3, R3, 0x1, R4 ;  /* 0x0000000103037824 */ /* 0x004fc800078e0204 */
[----:B0-----:R-:W-:-:S05]  /*1e960*/  @P1 IMAD.HI.U32 R2, R3, R2, RZ ;  /* 0x0000000203021227 */ /* 0x001fca00078e00ff */
[----:B-1----:R-:W-:-:S05]  /*1e970*/  @P1 SHF.R.U32.HI R3, RZ, R0, R2 ;  /* 0x00000000ff031219 */ /* 0x002fca0000011602 */
[----:B------:R-:W0:Y:S04]  /*1e980*/  SHFL.IDX PT, R169, R3, RZ, 0x1c1f ;  /* 0x001c1fff03a97589 */ /* 0x000e2800000e0000 */
[----:B------:R1:W2:Y:S01]  /*1e990*/  SHFL.IDX PT, R168, R3, 0x1, 0x1c1f ;  /* 0x003c1f0003a87f89 */ /* 0x0002a200000e0000 */
[----:B---3--:R-:W-:Y:S01]  /*1e9a0*/  PRMT R9, R192, 0x654, R9 ;  /* 0x00000654c0097816 */ /* 0x008fe20000000009 */
[----:B------:R-:W-:Y:S01]  /*1e9b0*/  FMUL.FTZ R0, R184, UR39 ;  /* 0x00000027b8007c20 */ /* 0x000fe20008410000 */
[----:B------:R-:W-:Y:S01]  /*1e9c0*/  FMUL.FTZ R2, R185, UR39 ;  /* 0x00000027b9027c20 */ /* 0x000fe20008410000 */
[----:B------:R-:W-:Y:S01]  /*1e9d0*/  FMUL.FTZ R4, R188, UR39 ;  /* 0x00000027bc047c20 */ /* 0x000fe20008410000 */
[----:B------:R3:W-:Y:S01]  /*1e9e0*/  SYNCS.ARRIVE.TRANS64.RED.A1T0 RZ, [R9+URZ], RZ ;  /* 0x000000ff09ff79a7 */ /* 0x0007e2000810043f */
[----:B-1----:R-:W-:-:S02]  /*1e9f0*/  IMAD R3, R8, -0x50, RZ ;  /* 0xffffffb008037824 */ /* 0x002fc400078e02ff */
[----:B------:R-:W1:Y:S01]  /*1ea00*/  MUFU.TANH R0, R0 ;  /* 0x0000000000007308 */ /* 0x000e620000002400 */
[----:B---3--:R-:W-:Y:S02]  /*1ea10*/  FMUL.FTZ R9, R177, UR39 ;  /* 0x00000027b1097c20 */ /* 0x008fe40008410000 */
[----:B----4-:R-:W-:-:S05]  /*1ea20*/  IADD3 R3, -R195, 0x1, R3 ;  /* 0x00000001c3037810 */ /* 0x010fca0007ffe103 */
[----:B------:R-:W3:Y:S01]  /*1ea30*/  MUFU.TANH R2, R2 ;  /* 0x0000000200027308 */ /* 0x000ee20000002400 */
[----:B-----5:R-:W-:-:S07]  /*1ea40*/  IADD3 R172, -R193, R3, R194 ;  /* 0x00000003c1ac7210 */ /* 0x020fce0007ffe1c2 */
[----:B------:R-:W4:Y:S01]  /*1ea50*/  MUFU.TANH R4, R4 ;  /* 0x0000000400047308 */ /* 0x000f220000002400 */
[----:B0-----:R-:W-:-:S07]  /*1ea60*/  IMAD.IADD R3, R172, 0x1, R169 ;  /* 0x00000001ac037824 */ /* 0x001fce00078e02a9 */
[----:B------:R-:W0:Y:S01]  /*1ea70*/  MUFU.TANH R9, R9 ;  /* 0x0000000900097308 */ /* 0x000e220000002400 */
[----:B--2---:R-:W-:Y:S01]  /*1ea80*/  IMAD.IADD R168, R172, 0x1, R168 ;  /* 0x00000001aca87824 */ /* 0x004fe200078e02a8 */
[C---:B------:R-:W-:Y:S02]  /*1ea90*/  ISETP.GT.AND P2, PT, R3.reuse, RZ, PT ;  /* 0x000000ff0300720c */ /* 0x040fe40003f44270 */
[C---:B------:R-:W-:Y:S02]  /*1eaa0*/  ISETP.GT.AND P1, PT, R3.reuse, 0x1, PT ;  /* 0x000000010300780c */ /* 0x040fe40003f24270 */
[C---:B------:R-:W-:Y:S02]  /*1eab0*/  ISETP.GT.AND P5, PT, R3.reuse, 0x8, PT ;  /* 0x000000080300780c */ /* 0x040fe40003fa4270 */
[----:B------:R3:W2:Y:S01]  /*1eac0*/  MUFU.TANH R172, R164 ;  /* 0x000000a400ac7308 */ /* 0x0006a20000002400 */
[C---:B------:R-:W-:Y:S02]  /*1ead0*/  ISETP.GT.AND P4, PT, R3.reuse, 0x9, PT ;  /* 0x000000090300780c */ /* 0x040fe40003f84270 */
[----:B------:R-:W-:-:S02]  /*1eae0*/  ISETP.GT.AND P3, PT, R3, 0x10, PT ;  /* 0x000000100300780c */ /* 0x000fc40003f64270 */
[----:B-1----:R-:W-:Y:S02]  /*1eaf0*/  FSEL R169, R0, -INF , P2 ;  /* 0xff80000000a97808 */ /* 0x002fe40001000000 */
[C---:B------:R-:W-:Y:S02]  /*1eb00*/  ISETP.GT.AND P2, PT, R3.reuse, 0x11, PT ;  /* 0x000000110300780c */ /* 0x040fe40003f44270 */
[----:B---3--:R-:W-:Y:S02]  /*1eb10*/  FSEL R164, R2, -INF , P1 ;  /* 0xff80000002a47808 */ /* 0x008fe40000800000 */
[C---:B------:R-:W-:Y:S02]  /*1eb20*/  ISETP.GT.AND P1, PT, R3.reuse, 0x18, PT ;  /* 0x000000180300780c */ /* 0x040fe40003f24270 */
[----:B----4-:R-:W-:Y:S02]  /*1eb30*/  FSEL R0, R4, -INF , P5 ;  /* 0xff80000004007808 */ /* 0x010fe40002800000 */
[----:B------:R-:W-:-:S02]  /*1eb40*/  ISETP.GT.AND P5, PT, R3, 0x19, PT ;  /* 0x000000190300780c */ /* 0x000fc40003fa4270 */
[----:B------:R-:W-:Y:S02]  /*1eb50*/  FSEL R2, R5, -INF , P4 ;  /* 0xff80000005027808 */ /* 0x000fe40002000000 */
[C---:B------:R-:W-:Y:S02]  /*1eb60*/  ISETP.GT.AND P4, PT, R3.reuse, 0x20, PT ;  /* 0x000000200300780c */ /* 0x040fe40003f84270 */
[----:B------:R-:W-:Y:S02]  /*1eb70*/  FSEL R4, R6, -INF , P3 ;  /* 0xff80000006047808 */ /* 0x000fe40001800000 */
[----:B------:R-:W-:Y:S02]  /*1eb80*/  ISETP.GT.AND P3, PT, R3, 0x21, PT ;  /* 0x000000210300780c */ /* 0x000fe40003f64270 */
[----:B0-----:R-:W-:Y:S02]  /*1eb90*/  FSEL R6, R9, -INF , P2 ;  /* 0xff80000009067808 */ /* 0x001fe40001000000 */
[----:B------:R-:W-:-:S02]  /*1eba0*/  ISETP.GT.AND P2, PT, R3, 0x28, PT ;  /* 0x000000280300780c */ /* 0x000fc40003f44270 */
[----:B------:R-:W-:Y:S02]  /*1ebb0*/  FSEL R9, R10, -INF , P1 ;  /* 0xff8000000a097808 */ /* 0x000fe40000800000 */
[----:B------:R-:W-:Y:S02]  /*1ebc0*/  ISETP.GT.AND P1, PT, R3, 0x29, PT ;  /* 0x000000290300780c */ /* 0x000fe40003f24270 */
[----:B------:R-:W-:Y:S02]  /*1ebd0*/  FSEL R10, R11, -INF , P5 ;  /* 0xff8000000b0a7808 */ /* 0x000fe40002800000 */
[C---:B------:R-:W-:Y:S02]  /*1ebe0*/  ISETP.GT.AND P5, PT, R3.reuse, 0x30, PT ;  /* 0x000000300300780c */ /* 0x040fe40003fa4270 */
[----:B------:R-:W-:Y:S02]  /*1ebf0*/  FSEL R11, R14, -INF , P4 ;  /* 0xff8000000e0b7808 */ /* 0x000fe40002000000 */
[----:B------:R-:W-:-:S02]  /*1ec00*/  ISETP.GT.AND P4, PT, R3, 0x31, PT ;  /* 0x000000310300780c */ /* 0x000fc40003f84270 */
[----:B------:R-:W-:Y:S02]  /*1ec10*/  FSEL R14, R15, -INF , P3 ;  /* 0xff8000000f0e7808 */ /* 0x000fe40001800000 */
[----:B------:R-:W-:Y:S02]  /*1ec20*/  ISETP.GT.AND P3, PT, R3, 0x38, PT ;  /* 0x000000380300780c */ /* 0x000fe40003f64270 */
[----:B------:R-:W-:Y:S02]  /*1ec30*/  FSEL R15, R20, -INF , P2 ;  /* 0xff800000140f7808 */ /* 0x000fe40001000000 */
[----:B------:R-:W-:Y:S02]  /*1ec40*/  FSEL R20, R21, -INF , P1 ;  /* 0xff80000015147808 */ /* 0x000fe40000800000 */
[----:B------:R-:W-:Y:S02]  /*1ec50*/  FSEL R21, R160, -INF , P5 ;  /* 0xff800000a0157808 */ /* 0x000fe40002800000 */
[----:B------:R-:W-:-:S02]  /*1ec60*/  FSEL R160, R161, -INF , P4 ;  /* 0xff800000a1a07808 */ /* 0x000fc40002000000 */
[----:B--2---:R-:W-:Y:S02]  /*1ec70*/  FSEL R161, R172, -INF , P3 ;  /* 0xff800000aca17808 */ /* 0x004fe40001800000 */
[C---:B------:R-:W-:Y:S02]  /*1ec80*/  ISETP.GT.AND P2, PT, R3.reuse, 0x39, PT ;  /* 0x000000390300780c */ /* 0x040fe40003f44270 */
[C---:B------:R-:W-:Y:S02]  /*1ec90*/  ISETP.GT.AND P1, PT, R3.reuse, 0x40, PT ;  /* 0x000000400300780c */ /* 0x040fe40003f24270 */
[C---:B------:R-:W-:Y:S02]  /*1eca0*/  ISETP.GT.AND P5, PT, R3.reuse, 0x41, PT ;  /* 0x000000410300780c */ /* 0x040fe40003fa4270 */
[C---:B------:R-:W-:Y:S02]  /*1ecb0*/  ISETP.GT.AND P4, PT, R3.reuse, 0x48, PT ;  /* 0x000000480300780c */ /* 0x040fe40003f84270 */
[----:B------:R-:W-:-:S02]  /*1ecc0*/  ISETP.GT.AND P3, PT, R3, 0x49, PT ;  /* 0x000000490300780c */ /* 0x000fc40003f64270 */
[----:B------:R-:W-:-:S04]  /*1ecd0*/  FMNMX.FTZ R3, R169, R12, !PT ;  /* 0x0000000ca9037209 */ /* 0x000fc80007810000 */
[----:B------:R-:W-:-:S04]  /*1ece0*/  FMNMX.FTZ R3, R164, R3, !PT ;  /* 0x00000003a4037209 */ /* 0x000fc80007810000 */
[----:B------:R-:W-:-:S04]  /*1ecf0*/  FMNMX.FTZ R3, R0, R3, !PT ;  /* 0x0000000300037209 */ /* 0x000fc80007810000 */
[----:B------:R-:W-:-:S04]  /*1ed00*/  FMNMX.FTZ R3, R2, R3, !PT ;  /* 0x0000000302037209 */ /* 0x000fc80007810000 */
[----:B------:R-:W-:-:S04]  /*1ed10*/  FMNMX.FTZ R3, R4, R3, !PT ;  /* 0x0000000304037209 */ /* 0x000fc80007810000 */
[----:B------:R-:W-:-:S04]  /*1ed20*/  FMNMX.FTZ R5, R6, R3, !PT ;  /* 0x0000000306057209 */ /* 0x000fc80007810000 */
[----:B------:R-:W-:Y:S01]  /*1ed30*/  FMNMX.FTZ R5, R9, R5, !PT ;  /* 0x0000000509057209 */ /* 0x000fe20007810000 */
[----:B------:R0:W1:Y:S03]  /*1ed40*/  MUFU.TANH R3, R165 ;  /* 0x000000a500037308 */ /* 0x0000660000002400 */
[----:B0-----:R-:W-:-:S04]  /*1ed50*/  FMNMX.FTZ R165, R10, R5, !PT ;  /* 0x000000050aa57209 */ /* 0x001fc80007810000 */
[----:B------:R-:W-:-:S04]  /*1ed60*/  FMNMX.FTZ R165, R11, R165, !PT ;  /* 0x000000a50ba57209 */ /* 0x000fc80007810000 */
[----:B------:R-:W-:Y:S01]  /*1ed70*/  FMNMX.FTZ R165, R14, R165, !PT ;  /* 0x000000a50ea57209 */ /* 0x000fe20007810000 */
[----:B------:R1:W0:Y:S03]  /*1ed80*/  MUFU.TANH R5, R152 ;  /* 0x0000009800057308 */ /* 0x0002260000002400 */
[----:B------:R-:W-:Y:S01]  /*1ed90*/  FMNMX.FTZ R165, R15, R165, !PT ;  /* 0x000000a50fa57209 */ /* 0x000fe20007810000 */
[----:B------:R-:W-:-:S03]  /*1eda0*/  FMUL.FTZ R172, R156, UR39 ;  /* 0x000000279cac7c20 */ /* 0x000fc60008410000 */
[----:B------:R-:W-:-:S04]  /*1edb0*/  FMNMX.FTZ R165, R20, R165, !PT ;  /* 0x000000a514a57209 */ /* 0x000fc80007810000 */
[----:B------:R-:W-:Y:S01]  /*1edc0*/  FMNMX.FTZ R156, R21, R165, !PT ;  /* 0x000000a5159c7209 */ /* 0x000fe20007810000 */
[----:B------:R-:W-:Y:S01]  /*1edd0*/  FMUL.FTZ R165, R157, UR39 ;  /* 0x000000279da57c20 */ /* 0x000fe20008410000 */
[----:B------:R-:W2:Y:S02]  /*1ede0*/  MUFU.TANH R172, R172 ;  /* 0x000000ac00ac7308 */ /* 0x000ea40000002400 */
[----:B------:R-:W-:Y:S02]  /*1edf0*/  FMNMX.FTZ R156, R160, R156, !PT ;  /* 0x0000009ca09c7209 */ /* 0x000fe40007810000 */
[----:B-1----:R-:W-:Y:S02]  /*1ee00*/  FSEL R152, R3, -INF , P2 ;  /* 0xff80000003987808 */ /* 0x002fe40001000000 */
[----:B------:R-:W-:Y:S02]  /*1ee10*/  FMNMX.FTZ R3, R161, R156, !PT ;  /* 0x0000009ca1037209 */ /* 0x000fe40007810000 */
[----:B------:R-:W1:Y:S01]  /*1ee20*/  MUFU.TANH R165, R165 ;  /* 0x000000a500a57308 */ /* 0x000e620000002400 */
[----:B0-----:R-:W-:-:S02]  /*1ee30*/  FSEL R156, R5, -INF , P1 ;  /* 0xff800000059c7808 */ /* 0x001fc40000800000 */
[----:B------:R-:W-:Y:S02]  /*1ee40*/  FMNMX.FTZ R3, R152, R3, !PT ;  /* 0x0000000398037209 */ /* 0x000fe40007810000 */
[----:B------:R-:W-:Y:S02]  /*1ee50*/  FSEL R153, R153, -INF , P5 ;  /* 0xff80000099997808 */ /* 0x000fe40002800000 */
[----:B------:R-:W-:Y:S02]  /*1ee60*/  FMNMX.FTZ R3, R156, R3, !PT ;  /* 0x000000039c037209 */ /* 0x000fe40007810000 */
[----:B--2---:R-:W-:Y:S02]  /*1ee70*/  FSEL R157, R172, -INF , P4 ;  /* 0xff800000ac9d7808 */ /* 0x004fe40002000000 */
[----:B------:R-:W-:-:S04]  /*1ee80*/  FMNMX.FTZ R3, R153, R3, !PT ;  /* 0x0000000399037209 */ /* 0x000fc80007810000 */
[----:B------:R-:W-:Y:S02]  /*1ee90*/  FMNMX.FTZ R3, R157, R3, !PT ;  /* 0x000000039d037209 */ /* 0x000fe40007810000 */
[----:B-1----:R-:W-:-:S04]  /*1eea0*/  FSEL R165, R165, -INF , P3 ;  /* 0xff800000a5a57808 */ /* 0x002fc80001800000 */
[----:B------:R-:W-:-:S05]  /*1eeb0*/  FMNMX.FTZ R5, R165, R3, !PT ;  /* 0x00000003a5057209 */ /* 0x000fca0007810000 */
[----:B------:R-:W0:Y:S01]  /*1eec0*/  SHFL.BFLY PT, R3, R5, 0x2, 0x1f ;  /* 0x0c401f0005037f89 */ /* 0x000e2200000e0000 */
[----:B------:R-:W-:Y:S01]  /*1eed0*/  FMUL.FTZ R184, R186, UR39 ;  /* 0x00000027bab87c20 */ /* 0x000fe20008410000 */
[----:B------:R-:W-:Y:S01]  /*1eee0*/  FMUL.FTZ R173, R187, UR39 ;  /* 0x00000027bbad7c20 */ /* 0x000fe20008410000 */
[----:B------:R-:W-:Y:S01]  /*1eef0*/  FMUL.FTZ R172, R190, UR39 ;  /* 0x00000027beac7c20 */ /* 0x000fe20008410000 */
[----:B0-----:R-:W-:Y:S01]  /*1ef00*/  FMNMX.FTZ R5, R5, R3, !PT ;  /* 0x0000000305057209 */ /* 0x001fe20007810000 */
[----:B------:R-:W-:-:S04]  /*1ef10*/  FMUL.FTZ R3, R182, UR39 ;  /* 0x00000027b6037c20 */ /* 0x000fc80008410000 */
[----:B------:R-:W0:Y:S01]  /*1ef20*/  SHFL.BFLY PT, R182, R5, 0x1, 0x1f ;  /* 0x0c201f0005b67f89 */ /* 0x000e2200000e0000 */
[----:B------:R-:W-:Y:S01]  /*1ef30*/  FMUL.FTZ R177, R191, UR39 ;  /* 0x00000027bfb17c20 */ /* 0x000fe20008410000 */
[----:B------:R-:W-:Y:S01]  /*1ef40*/  FMUL.FTZ R178, R178, UR39 ;  /* 0x00000027b2b27c20 */ /* 0x000fe20008410000 */
[----:B------:R-:W1:Y:S01]  /*1ef50*/  MUFU.TANH R184, R184 ;  /* 0x000000b800b87308 */ /* 0x000e620000002400 */
[----:B------:R-:W-:Y:S01]  /*1ef60*/  FMUL.FTZ R176, R183, UR39 ;  /* 0x00000027b7b07c20 */ /* 0x000fe20008410000 */
[----:B------:R-:W-:Y:S01]  /*1ef70*/  FMUL.FTZ R179, R179, UR39 ;  /* 0x00000027b3b37c20 */ /* 0x000fe20008410000 */
[----:B------:R-:W-:-:S05]  /*1ef80*/  FMUL.FTZ R180, R170, UR39 ;  /* 0x00000027aab47c20 */ /* 0x000fca0008410000 */
[----:B------:R-:W-:Y:S01]  /*1ef90*/  MUFU.TANH R173, R173 ;  /* 0x000000ad00ad7308 */ /* 0x000fe20000002400 */
[----:B------:R-:W-:Y:S01]  /*1efa0*/  FMUL.FTZ R171, R171, UR39 ;  /* 0x00000027abab7c20 */ /* 0x000fe20008410000 */
[----:B------:R-:W-:-:S06]  /*1efb0*/  FMUL.FTZ R175, R175, UR39 ;  /* 0x00000027afaf7c20 */ /* 0x000fcc0008410000 */
[----:B------:R-:W2:Y:S01]  /*1efc0*/  MUFU.TANH R172, R172 ;  /* 0x000000ac00ac7308 */ /* 0x000ea20000002400 */
[----:B0-----:R-:W-:-:S07]  /*1efd0*/  FMNMX.FTZ R5, R5, R182, !PT ;  /* 0x000000b605057209 */ /* 0x001fce0007810000 */
[----:B------:R-:W0:Y:S01]  /*1efe0*/  MUFU.TANH R177, R177 ;  /* 0x000000b100b17308 */ /* 0x000e220000002400 */
[----:B------:R-:W-:Y:S01]  /*1eff0*/  FSETP.NEU.FTZ.AND P1, PT, R5, -INF , PT ;  /* 0xff8000000500780b */ /* 0x000fe20003f3d000 */
[----:B------:R-:W-:-:S06]  /*1f000*/  FMUL.FTZ R181, R174, UR39 ;  /* 0x00000027aeb57c20 */ /* 0x000fcc0008410000 */
[----:B------:R-:W3:Y:S01]  /*1f010*/  MUFU.TANH R178, R178 ;  /* 0x000000b200b27308 */ /* 0x000ee20000002400 */
[----:B------:R-:W-:Y:S01]  /*1f020*/  FMUL.FTZ R183, R162, UR39 ;  /* 0x00000027a2b77c20 */ /* 0x000fe20008410000 */
[----:B------:R-:W-:-:S06]  /*1f030*/  FMUL.FTZ R185, R163, UR39 ;  /* 0x00000027a3b97c20 */ /* 0x000fcc0008410000 */
[----:B------:R-:W4:Y:S01]  /*1f040*/  MUFU.TANH R3, R3 ;  /* 0x0000000300037308 */ /* 0x000f220000002400 */
[----:B------:R-:W-:-:S07]  /*1f050*/  ISETP.GT.AND P3, PT, R168, RZ, PT ;  /* 0x000000ffa800720c */ /* 0x000fce0003f64270 */
[----:B------:R-:W5:Y:S01]  /*1f060*/  MUFU.TANH R176, R176 ;  /* 0x000000b000b07308 */ /* 0x000f620000002400 */
[----:B------:R-:W-:-:S07]  /*1f070*/  ISETP.GT.AND P4, PT, R168, 0x1, PT ;  /* 0x00000001a800780c */ /* 0x000fce0003f84270 */
[----:B------:R-:W5:Y:S01]  /*1f080*/  MUFU.TANH R179, R179 ;  /* 0x000000b300b37308 */ /* 0x000f620000002400 */
[C---:B------:R-:W-:Y:S02]  /*1f090*/  ISETP.GT.AND P5, PT, R168.reuse, 0x8, PT ;  /* 0x00000008a800780c */ /* 0x040fe40003fa4270 */
[----:B------:R-:W-:-:S05]  /*1f0a0*/  ISETP.GT.AND P2, PT, R168, 0x9, PT ;  /* 0x00000009a800780c */ /* 0x000fca0003f44270 */
[----:B------:R-:W5:Y:S01]  /*1f0b0*/  MUFU.TANH R180, R180 ;  /* 0x000000b400b47308 */ /* 0x000f620000002400 */
[----:B-1----:R-:W-:-:S07]  /*1f0c0*/  FSEL R163, R184, -INF , P3 ;  /* 0xff800000b8a37808 */ /* 0x002fce0001800000 */
[----:B------:R1:W5:Y:S01]  /*1f0d0*/  MUFU.TANH R182, R175 ;  /* 0x000000af00b67308 */ /* 0x0003620000002400 */
[----:B------:R-:W-:-:S07]  /*1f0e0*/  ISETP.GT.AND P3, PT, R168, 0x10, PT ;  /* 0x00000010a800780c */ /* 0x000fce0003f64270 */
[----:B------:R-:W5:Y:S01]  /*1f0f0*/  MUFU.TANH R171, R171 ;  /* 0x000000ab00ab7308 */ /* 0x000f620000002400 */
[----:B-1----:R-:W-:Y:S02]  /*1f100*/  FSEL R175, R5, RZ, P1 ;  /* 0x000000ff05af7208 */ /* 0x002fe40000800000 */
[----:B--2---:R-:W-:-:S03]  /*1f110*/  FSEL R172, R172, -INF , P5 ;  /* 0xff800000acac7808 */ /* 0x004fc60002800000 */
[----:B------:R-:W-:Y:S01]  /*1f120*/  FADD.FTZ R175, -R175, R12 ;  /* 0x0000000cafaf7221 */ /* 0x000fe20000010100 */
[----:B------:R-:W-:Y:S01]  /*1f130*/  FSEL R12, R173, -INF , P4 ;  /* 0xff800000ad0c7808 */ /* 0x000fe20002000000 */
[----:B------:R-:W1:Y:S01]  /*1f140*/  MUFU.TANH R181, R181 ;  /* 0x000000b500b57308 */ /* 0x000e620000002400 */
[----:B0-----:R-:W-:Y:S02]  /*1f150*/  FSEL R173, R177, -INF , P2 ;  /* 0xff800000b1ad7808 */ /* 0x001fe40001000000 */
[C---:B------:R-:W-:Y:S02]  /*1f160*/  ISETP.GT.AND P5, PT, R168.reuse, 0x18, PT ;  /* 0x00000018a800780c */ /* 0x040fe40003fa4270 */
[----:B------:R-:W-:-:S03]  /*1f170*/  ISETP.GT.AND P2, PT, R168, 0x19, PT ;  /* 0x00000019a800780c */ /* 0x000fc60003f44270 */
[----:B------:R-:W0:Y:S01]  /*1f180*/  MUFU.TANH R183, R183 ;  /* 0x000000b700b77308 */ /* 0x000e220000002400 */
[----:B------:R-:W-:Y:S02]  /*1f190*/  ISETP.GT.AND P4, PT, R168, 0x11, PT ;  /* 0x00000011a800780c */ /* 0x000fe40003f84270 */
[----:B---3--:R-:W-:-:S05]  /*1f1a0*/  FSEL R174, R178, -INF , P3 ;  /* 0xff800000b2ae7808 */ /* 0x008fca0001800000 */
[----:B------:R-:W2:Y:S01]  /*1f1b0*/  MUFU.TANH R185, R185 ;  /* 0x000000b900b97308 */ /* 0x000ea20000002400 */
[----:B------:R-:W-:Y:S02]  /*1f1c0*/  ISETP.GT.AND P3, PT, R168, 0x20, PT ;  /* 0x00000020a800780c */ /* 0x000fe40003f64270 */
[----:B----4-:R-:W-:Y:S02]  /*1f1d0*/  FSEL R170, R3, -INF , P5 ;  /* 0xff80000003aa7808 */ /* 0x010fe40002800000 */
[----:B-----5:R-:W-:Y:S02]  /*1f1e0*/  FSEL R176, R176, -INF , P2 ;  /* 0xff800000b0b07808 */ /* 0x020fe40001000000 */
[----:B------:R-:W-:Y:S02]  /*1f1f0*/  FSEL R162, R179, -INF , P4 ;  /* 0xff800000b3a27808 */ /* 0x000fe40002000000 */
[----:B------:R-:W-:Y:S02]  /*1f200*/  ISETP.GT.AND P2, PT, R168, 0x29, PT ;  /* 0x00000029a800780c */ /* 0x000fe40003f44270 */
[----:B------:R-:W-:-:S02]  /*1f210*/  MOV R3, UR43 ;  /* 0x0000002b00037c02 */ /* 0x000fc40008000f00 */
[----:B------:R-:W-:Y:S02]  /*1f220*/  ISETP.GT.AND P4, PT, R168, 0x21, PT ;  /* 0x00000021a800780c */ /* 0x000fe40003f84270 */
[----:B------:R-:W-:Y:S02]  /*1f230*/  FSEL R177, R180, -INF , P3 ;  /* 0xff800000b4b17808 */ /* 0x000fe40001800000 */
[----:B------:R-:W-:Y:S01]  /*1f240*/  FSEL R180, R182, -INF , P2 ;  /* 0xff800000b6b47808 */ /* 0x000fe20001000000 */
[----:B------:R-:W-:Y:S01]  /*1f250*/  FMUL.FTZ R182, R5, R3 ;  /* 0x0000000305b67220 */ /* 0x000fe20000410000 */
[C---:B------:R-:W-:Y:S02]  /*1f260*/  ISETP.GT.AND P5, PT, R168.reuse, 0x28, PT ;  /* 0x00000028a800780c */ /* 0x040fe40003fa4270 */
[----:B------:R-:W-:Y:S02]  /*1f270*/  FSEL R178, R171, -INF , P4 ;  /* 0xff800000abb27808 */ /* 0x000fe40002000000 */
[----:B------:R-:W-:-:S02]  /*1f280*/  ISETP.GT.AND P3, PT, R168, 0x30, PT ;  /* 0x00000030a800780c */ /* 0x000fc40003f64270 */
[----:B------:R-:W-:Y:S02]  /*1f290*/  ISETP.GT.AND P4, PT, R168, 0x31, PT ;  /* 0x00000031a800780c */ /* 0x000fe40003f84270 */
[----:B-1----:R-:W-:Y:S02]  /*1f2a0*/  FSEL R179, R181, -INF , P5 ;  /* 0xff800000b5b37808 */ /* 0x002fe40002800000 */
[----:B0-----:R-:W-:Y:S02]  /*1f2b0*/  FSEL R181, R183, -INF , P3 ;  /* 0xff800000b7b57808 */ /* 0x001fe40001800000 */
[----:B--2---:R-:W-:Y:S02]  /*1f2c0*/  FSEL R171, R185, -INF , P4 ;  /* 0xff800000b9ab7808 */ /* 0x004fe40002000000 */
[----:B------:R-:W-:Y:S02]  /*1f2d0*/  FSEL R182, R182, RZ, P1 ;  /* 0x000000ffb6b67208 */ /* 0x000fe40000800000 */
[----:B------:R-:W-:-:S02]  /*1f2e0*/  ISETP.GT.AND P2, PT, R168, 0x39, PT ;  /* 0x00000039a800780c */ /* 0x000fc40003f44270 */
[C---:B------:R-:W-:Y:S02]  /*1f2f0*/  ISETP.GT.AND P3, PT, R168.reuse, 0x40, PT ;  /* 0x00000040a800780c */ /* 0x040fe40003f64270 */
[C---:B------:R-:W-:Y:S02]  /*1f300*/  ISETP.GT.AND P4, PT, R168.reuse, 0x41, PT ;  /* 0x00000041a800780c */ /* 0x040fe40003f84270 */
[C---:B------:R-:W-:Y:S02]  /*1f310*/  ISETP.GT.AND P5, PT, R168.reuse, 0x48, PT ;  /* 0x00000048a800780c */ /* 0x040fe40003fa4270 */
[C---:B------:R-:W-:Y:S02]  /*1f320*/  ISETP.GT.AND P6, PT, R168.reuse, 0x49, PT ;  /* 0x00000049a800780c */ /* 0x040fe40003fc4270 */
[----:B------:R-:W-:Y:S02]  /*1f330*/  ISETP.GT.AND P1, PT, R168, 0x38, PT ;  /* 0x00000038a800780c */ /* 0x000fe40003f24270 */
[----:B------:R-:W-:-:S04]  /*1f340*/  FMNMX.FTZ R168, R163, R13, !PT ;  /* 0x0000000da3a87209 */ /* 0x000fc80007810000 */
[----:B------:R-:W-:-:S04]  /*1f350*/  FMNMX.FTZ R168, R12, R168, !PT ;  /* 0x000000a80ca87209 */ /* 0x000fc80007810000 */
[----:B------:R-:W-:-:S04]  /*1f360*/  FMNMX.FTZ R168, R172, R168, !PT ;  /* 0x000000a8aca87209 */ /* 0x000fc80007810000 */
[----:B------:R-:W-:-:S04]  /*1f370*/  FMNMX.FTZ R168, R173, R168, !PT ;  /* 0x000000a8ada87209 */ /* 0x000fc80007810000 */
[----:B------:R-:W-:-:S04]  /*1f380*/  FMNMX.FTZ R168, R174, R168, !PT ;  /* 0x000000a8aea87209 */ /* 0x000fc80007810000 */
[----:B------:R-:W-:-:S04]  /*1f390*/  FMNMX.FTZ R168, R162, R168, !PT ;  /* 0x000000a8a2a87209 */ /* 0x000fc80007810000 */
[----:B------:R-:W-:Y:S01]  /*1f3a0*/  FMNMX.FTZ R168, R170, R168, !PT ;  /* 0x000000a8aaa87209 */ /* 0x000fe20007810000 */
[----:B------:R-:W-:-:S03]  /*1f3b0*/  FMUL.FTZ R166, R166, UR39 ;  /* 0x00000027a6a67c20 */ /* 0x000fc60008410000 */
[----:B------:R-:W-:Y:S01]  /*1f3c0*/  FMNMX.FTZ R168, R176, R168, !PT ;  /* 0x000000a8b0a87209 */ /* 0x000fe20007810000 */
[----:B------:R-:W-:-:S03]  /*1f3d0*/  FMUL.FTZ R167, R167, UR39 ;  /* 0x00000027a7a77c20 */ /* 0x000fc60008410000 */
[----:B------:R-:W-:Y:S01]  /*1f3e0*/  FMNMX.FTZ R168, R177, R168, !PT ;  /* 0x000000a8b1a87209 */ /* 0x000fe20007810000 */
[----:B------:R-:W0:Y:S01]  /*1f3f0*/  MUFU.TANH R166, R166 ;  /* 0x000000a600a67308 */ /* 0x000e220000002400 */
        /* <DEDUP_REMOVED lines=20> */
[----:B------:R-:W-:Y:S01]  /*1f540*/  FMUL.FTZ R154, R154, UR39 ;  /* 0x000000279a9a7c20 */ /* 0x000fe20008410000 */
[----:B------:R-:W-:Y:S01]  /*1f550*/  FMNMX.FTZ R182, R178, R168, !PT ;  /* 0x000000a8b2b67209 */ /* 0x000fe20007810000 */
[----:B------:R-:W1:Y:S01]  /*1f560*/  MUFU.TANH R167, R167 ;  /* 0x000000a700a77308 */ /* 0x000e620000002400 */
[----:B------:R-:W-:-:S02]  /*1f570*/  FMUL.FTZ R155, R155, UR39 ;  /* 0x000000279b9b7c20 */ /* 0x000fc40008410000 */
[----:B------:R-:W-:-:S05]  /*1f580*/  FMNMX.FTZ R182, R179, R182, !PT ;  /* 0x000000b6b3b67209 */ /* 0x000fca0007810000 */
[----:B------:R-:W2:Y:S01]  /*1f590*/  MUFU.TANH R154, R154 ;  /* 0x0000009a009a7308 */ /* 0x000ea20000002400 */
[----:B------:R-:W-:Y:S01]  /*1f5a0*/  FMUL.FTZ R158, R158, UR39 ;  /* 0x000000279e9e7c20 */ /* 0x000fe20008410000 */
[----:B------:R-:W-:-:S06]  /*1f5b0*/  FMUL.FTZ R183, R159, UR39 ;  /* 0x000000279fb77c20 */ /* 0x000fcc0008410000 */
[----:B------:R3:W4:Y:S01]  /*1f5c0*/  MUFU.TANH R168, R155 ;  /* 0x0000009b00a87308 */ /* 0x0007220000002400 */
[----:B0-----:R-:W-:Y:S02]  /*1f5d0*/  FSEL R166, R166, -INF , P1 ;  /* 0xff800000a6a67808 */ /* 0x001fe40000800000 */
[----:B---3--:R-:W-:-:S04]  /*1f5e0*/  FMNMX.FTZ R155, R180, R182, !PT ;  /* 0x000000b6b49b7209 */ /* 0x008fc80007810000 */
[----:B------:R-:W-:Y:S01]  /*1f5f0*/  FMNMX.FTZ R155, R181, R155, !PT ;  /* 0x0000009bb59b7209 */ /* 0x000fe20007810000 */
[----:B------:R0:W3:Y:S03]  /*1f600*/  MUFU.TANH R182, R158 ;  /* 0x0000009e00b67308 */ /* 0x0000e60000002400 */
[----:B0-----:R-:W-:-:S05]  /*1f610*/  FMNMX.FTZ R158, R171, R155, !PT ;  /* 0x0000009bab9e7209 */ /* 0x001fca0007810000 */
[----:B------:R-:W0:Y:S01]  /*1f620*/  MUFU.TANH R183, R183 ;  /* 0x000000b700b77308 */ /* 0x000e220000002400 */
[----:B-1----:R-:W-:Y:S02]  /*1f630*/  FSEL R155, R167, -INF , P2 ;  /* 0xff800000a79b7808 */ /* 0x002fe40001000000 */
[----:B------:R-:W-:Y:S02]  /*1f640*/  FMNMX.FTZ R159, R166, R158, !PT ;  /* 0x0000009ea69f7209 */ /* 0x000fe40007810000 */
[----:B--2---:R-:W-:Y:S02]  /*1f650*/  FSEL R158, R154, -INF , P3 ;  /* 0xff8000009a9e7808 */ /* 0x004fe40001800000 */
[----:B------:R-:W-:Y:S02]  /*1f660*/  FMNMX.FTZ R154, R155, R159, !PT ;  /* 0x0000009f9b9a7209 */ /* 0x000fe40007810000 */
[----:B----4-:R-:W-:Y:S02]  /*1f670*/  FSEL R159, R168, -INF , P4 ;  /* 0xff800000a89f7808 */ /* 0x010fe40002000000 */
[----:B------:R-:W-:-:S02]  /*1f680*/  FMNMX.FTZ R154, R158, R154, !PT ;  /* 0x0000009a9e9a7209 */ /* 0x000fc40007810000 */
[----:B---3--:R-:W-:Y:S02]  /*1f690*/  FSEL R167, R182, -INF , P5 ;  /* 0xff800000b6a77808 */ /* 0x008fe40002800000 */
[----:B------:R-:W-:Y:S02]  /*1f6a0*/  FMNMX.FTZ R154, R159, R154, !PT ;  /* 0x0000009a9f9a7209 */ /* 0x000fe40007810000 */
[----:B0-----:R-:W-:Y:S02]  /*1f6b0*/  FSEL R168, R183, -INF , P6 ;  /* 0xff800000b7a87808 */ /* 0x001fe40003000000 */
[----:B------:R-:W-:-:S04]  /*1f6c0*/  FMNMX.FTZ R154, R167, R154, !PT ;  /* 0x0000009aa79a7209 */ /* 0x000fc80007810000 */
[----:B------:R-:W-:-:S05]  /*1f6d0*/  FMNMX.FTZ R182, R168, R154, !PT ;  /* 0x0000009aa8b67209 */ /* 0x000fca0007810000 */
[----:B------:R-:W0:Y:S02]  /*1f6e0*/  SHFL.BFLY PT, R154, R182, 0x2, 0x1f ;  /* 0x0c401f00b69a7f89 */ /* 0x000e2400000e0000 */
[----:B0-----:R-:W-:-:S05]  /*1f6f0*/  FMNMX.FTZ R182, R182, R154, !PT ;  /* 0x0000009ab6b67209 */ /* 0x001fca0007810000 */
[----:B------:R-:W0:Y:S01]  /*1f700*/  SHFL.BFLY PT, R183, R182, 0x1, 0x1f ;  /* 0x0c201f00b6b77f89 */ /* 0x000e2200000e0000 */
[----:B------:R0:W-:Y:S08]  /*1f710*/  MUFU.EX2 R204, R4 ;  /* 0x0000000400cc7308 */ /* 0x0001f00000000800 */
[----:B------:R1:W-:Y:S08]  /*1f720*/  MUFU.EX2 R210, R0 ;  /* 0x0000000000d27308 */ /* 0x0003f00000000800 */
[----:B------:R2:W-:Y:S01]  /*1f730*/  MUFU.EX2 R154, R2 ;  /* 0x00000002009a7308 */ /* 0x0005e20000000800 */
[----:B0-----:R-:W-:-:S04]  /*1f740*/  FMNMX.FTZ R4, R182, R183, !PT ;  /* 0x000000b7b6047209 */ /* 0x001fc80007810000 */
[C---:B------:R-:W-:Y:S01]  /*1f750*/  FSETP.NEU.FTZ.AND P1, PT, R4.reuse, -INF , PT ;  /* 0xff8000000400780b */ /* 0x040fe20003f3d000 */
[----:B-1----:R-:W-:-:S03]  /*1f760*/  FMUL.FTZ R0, R4, R3 ;  /* 0x0000000304007220 */ /* 0x002fc60000410000 */
[----:B--2---:R-:W-:Y:S02]  /*1f770*/  FSEL R2, R4, RZ, P1 ;  /* 0x000000ff04027208 */ /* 0x004fe40000800000 */
[----:B------:R-:W-:-:S03]  /*1f780*/  FSEL R0, R0, RZ, P1 ;  /* 0x000000ff00007208 */ /* 0x000fc60000800000 */
[----:B------:R-:W-:Y:S02]  /*1f790*/  FADD.FTZ R2, -R2, R13 ;  /* 0x0000000d02027221 */ /* 0x000fe40000010100 */
[-CC-:B------:R-:W-:Y:S02]  /*1f7a0*/  FFMA.FTZ R163, R163, R3.reuse, -R0.reuse ;  /* 0x00000003a3a37223 */ /* 0x180fe40000010800 */
[-C--:B------:R-:W-:Y:S01]  /*1f7b0*/  FMUL.FTZ R2, R2, R3.reuse ;  /* 0x0000000302027220 */ /* 0x080fe20000410000 */
        /* <DEDUP_REMOVED lines=20> */
[----:B------:R-:W-:Y:S08]  /*1f900*/  MUFU.EX2 R169, R169 ;  /* 0x000000a900a97308 */ /* 0x000ff00000000800 */
[----:B------:R-:W-:Y:S08]  /*1f910*/  MUFU.EX2 R163, R163 ;  /* 0x000000a300a37308 */ /* 0x000ff00000000800 */
[----:B------:R-:W0:Y:S08]  /*1f920*/  MUFU.EX2 R0, R175 ;  /* 0x000000af00007308 */ /* 0x000e300000000800 */
[----:B------:R-:W1:Y:S08]  /*1f930*/  MUFU.EX2 R2, R2 ;  /* 0x0000000200027308 */ /* 0x000e700000000800 */
[----:B------:R-:W2:Y:S08]  /*1f940*/  MUFU.EX2 R164, R164 ;  /* 0x000000a400a47308 */ /* 0x000eb00000000800 */
[----:B------:R-:W3:Y:S08]  /*1f950*/  MUFU.EX2 R12, R12 ;  /* 0x0000000c000c7308 */ /* 0x000ef00000000800 */
[----:B------:R-:W4:Y:S01]  /*1f960*/  MUFU.EX2 R172, R172 ;  /* 0x000000ac00ac7308 */ /* 0x000f220000000800 */
[----:B0-----:R-:W-:Y:S01]  /*1f970*/  FFMA.FTZ R228, R0, R228, R169 ;  /* 0x000000e400e47223 */ /* 0x001fe200000100a9 */
[----:B-1----:R-:W-:-:S06]  /*1f980*/  FFMA.FTZ R227, R2, R227, R163 ;  /* 0x000000e302e37223 */ /* 0x002fcc00000100a3 */
[----:B------:R-:W0:Y:S01]  /*1f990*/  MUFU.EX2 R173, R173 ;  /* 0x000000ad00ad7308 */ /* 0x000e220000000800 */
[----:B--2---:R-:W-:Y:S01]  /*1f9a0*/  FADD.FTZ R13, R164, R228 ;  /* 0x000000e4a40d7221 */ /* 0x004fe20000010000 */
[----:B---3--:R-:W-:-:S06]  /*1f9b0*/  FADD.FTZ R175, R12, R227 ;  /* 0x000000e30caf7221 */ /* 0x008fcc0000010000 */
[----:B------:R-:W1:Y:S01]  /*1f9c0*/  MUFU.EX2 R174, R174 ;  /* 0x000000ae00ae7308 */ /* 0x000e620000000800 */
[----:B------:R-:W-:Y:S01]  /*1f9d0*/  FADD.FTZ R13, R210, R13 ;  /* 0x0000000dd20d7221 */ /* 0x000fe20000010000 */
[----:B----4-:R-:W-:-:S06]  /*1f9e0*/  FADD.FTZ R175, R172, R175 ;  /* 0x000000afacaf7221 */ /* 0x010fcc0000010000 */
[----:B------:R-:W2:Y:S08]  /*1f9f0*/  MUFU.EX2 R6, R6 ;  /* 0x0000000600067308 */ /* 0x000eb00000000800 */
[----:B------:R-:W3:Y:S01]  /*1fa00*/  MUFU.EX2 R162, R162 ;  /* 0x000000a200a27308 */ /* 0x000ee20000000800 */
[----:B------:R-:W-:Y:S01]  /*1fa10*/  FADD.FTZ R13, R154, R13 ;  /* 0x0000000d9a0d7221 */ /* 0x000fe20000010000 */
[----:B0-----:R-:W-:-:S06]  /*1fa20*/  FADD.FTZ R175, R173, R175 ;  /* 0x000000afadaf7221 */ /* 0x001fcc0000010000 */
[----:B------:R-:W0:Y:S08]  /*1fa30*/  MUFU.EX2 R9, R9 ;  /* 0x0000000900097308 */ /* 0x000e300000000800 */
[----:B------:R-:W4:Y:S01]  /*1fa40*/  MUFU.EX2 R170, R170 ;  /* 0x000000aa00aa7308 */ /* 0x000f220000000800 */
[----:B------:R-:W-:Y:S01]  /*1fa50*/  FADD.FTZ R13, R204, R13 ;  /* 0x0000000dcc0d7221 */ /* 0x000fe20000010000 */
[----:B-1----:R-:W-:-:S06]  /*1fa60*/  FADD.FTZ R175, R174, R175 ;  /* 0x000000afaeaf7221 */ /* 0x002fcc0000010000 */
[----:B------:R-:W1:Y:S08]  /*1fa70*/  MUFU.EX2 R10, R10 ;  /* 0x0000000a000a7308 */ /* 0x000e700000000800 */
[----:B------:R-:W5:Y:S01]  /*1fa80*/  MUFU.EX2 R176, R176 ;  /* 0x000000b000b07308 */ /* 0x000f620000000800 */
[----:B--2---:R-:W-:Y:S01]  /*1fa90*/  FADD.FTZ R13, R6, R13 ;  /* 0x0000000d060d7221 */ /* 0x004fe20000010000 */
[----:B---3--:R-:W-:-:S06]  /*1faa0*/  FADD.FTZ R175, R162, R175 ;  /* 0x000000afa2af7221 */ /* 0x008fcc0000010000 */
[----:B------:R-:W2:Y:S08]  /*1fab0*/  MUFU.EX2 R11, R11 ;  /* 0x0000000b000b7308 */ /* 0x000eb00000000800 */
[----:B------:R-:W3:Y:S01]  /*1fac0*/  MUFU.EX2 R177, R177 ;  /* 0x000000b100b17308 */ /* 0x000ee20000000800 */
[----:B0-----:R-:W-:Y:S01]  /*1fad0*/  FADD.FTZ R13, R9, R13 ;  /* 0x0000000d090d7221 */ /* 0x001fe20000010000 */
[----:B----4-:R-:W-:-:S06]  /*1fae0*/  FADD.FTZ R175, R170, R175 ;  /* 0x000000afaaaf7221 */ /* 0x010fcc0000010000 */
[----:B------:R-:W0:Y:S08]  /*1faf0*/  MUFU.EX2 R14, R14 ;  /* 0x0000000e000e7308 */ /* 0x000e300000000800 */
[----:B------:R-:W4:Y:S01]  /*1fb00*/  MUFU.EX2 R178, R178 ;  /* 0x000000b200b27308 */ /* 0x000f220000000800 */
[----:B-1----:R-:W-:Y:S01]  /*1fb10*/  FADD.FTZ R13, R10, R13 ;  /* 0x0000000d0a0d7221 */ /* 0x002fe20000010000 */
[----:B-----5:R-:W-:-:S06]  /*1fb20*/  FADD.FTZ R175, R176, R175 ;  /* 0x000000afb0af7221 */ /* 0x020fcc0000010000 */
        /* <DEDUP_REMOVED lines=39> */
[----:B---3--:R-:W-:-:S03]  /*1fda0*/  FADD.FTZ R175, R159, R175 ;  /* 0x000000af9faf7221 */ /* 0x008fc60000010000 */
[----:B0-----:R-:W-:Y:S01]  /*1fdb0*/  FADD.FTZ R13, R157, R13 ;  /* 0x0000000d9d0d7221 */ /* 0x001fe20000010000 */
[----:B----4-:R-:W-:-:S03]  /*1fdc0*/  FADD.FTZ R175, R167, R175 ;  /* 0x000000afa7af7221 */ /* 0x010fc60000010000 */
[----:B-1----:R-:W-:Y:S01]  /*1fdd0*/  FADD.FTZ R228, R165, R13 ;  /* 0x0000000da5e47221 */ /* 0x002fe20000010000 */
[----:B-----5:R-:W-:Y:S01]  /*1fde0*/  FADD.FTZ R227, R168, R175 ;  /* 0x000000afa8e37221 */ /* 0x020fe20000010000 */
[----:B------:R-:W-:Y:S06]  /*1fdf0*/  @!P0 BRA `(.L_x_2882) ;  /* 0x0000000000048947 */ /* 0x000fec0003800000 */
[----:B------:R-:W-:Y:S01]  /*1fe00*/  BPT.TRAP 0x1 ;  /* 0x000000040000795c */ /* 0x000fe20000300000 */
.L_x_2882:
[----:B------:R-:W2:Y:S01]  /*1fe10*/  LDL R13, [R1+0x58] ;  /* 0x00005800010d7983 */ /* 0x000ea20000100800 */
[----:B------:R-:W-:Y:S01]  /*1fe20*/  VIADD R7, R7, 0x38860 ;  /* 0x0003886007077836 */ /* 0x000fe20000000000 */
[----:B------:R-:W-:Y:S02]  /*1fe30*/  F2FP.F16.F32.PACK_AB R209, R12, R163 ;  /* 0x000000a30cd1723e */ /* 0x000fe400000000ff */
        /* <DEDUP_REMOVED lines=24> */
[C---:B--2---:R-:W-:Y:S01]  /*1ffc0*/  ISETP.GT.AND P1, PT, R8.reuse, R13, PT ;  /* 0x0000000d0800720c */ /* 0x044fe20003f24270 */
[----:B------:R-:W-:-:S02]  /*1ffd0*/  VIADD R8, R8, 0xffffffff ;  /* 0xffffffff08087836 */ /* 0x000fc40000000000 */
[----:B------:R-:W-:-:S10]  /*1ffe0*/  IMAD.MOV.U32 R13, RZ, RZ, R4 ;  /* 0x000000ffff0d7224 */ /* 0x000fd400078e0004 */
[----:B------:R-:W-:Y:S05]  /*1fff0*/  @P1 BRA `(.L_x_2883) ;  /* 0xffffffa800e81947 */ /* 0x000fea000383ffff */
[----:B------:R-:W-:Y:S05]  /*20000*/  BSYNC B1 ;  /* 0x0000000000017941 */ /* 0x000fea0003800000 */
.L_x_2870:
[----:B------:R-:W-:Y:S05]  /*20010*/  BSYNC B0 ;  /* 0x0000000000007941 */ /* 0x000fea0003800000 */
.L_x_2869:
[----:B------:R-:W2:Y:S01]  /*20020*/  LDL R6, [R1+0x7c] ;  /* 0x00007c0001067983 */ /* 0x000ea20000100800 */
[----:B------:R-:W-:Y:S01]  /*20030*/  BSSY B0, `(.L_x_2884) ;  /* 0x00004e5000007945 */ /* 0x000fe20003800000 */
[----:B--2---:R-:W-:-:S13]  /*20040*/  ISETP.GE.AND P1, PT, R8, R6, PT ;  /* 0x000000060800720c */ /* 0x004fda0003f26270 */
[----:B------:R-:W-:Y:S05]  /*20050*/  @!P1 BRA `(.L_x_2885) ;  /* 0x0000004c00889947 */ /* 0x000fea0003800000 */
[----:B------:R-:W-:Y:S01]  /*20060*/  IMAD.MOV.U32 R12, RZ, RZ, R4 ;  /* 0x000000ffff0c7224 */ /* 0x000fe200078e0004 */
[----:B------:R-:W-:Y:S01]  /*20070*/  MOV R9, R5 ;  /* 0x0000000500097202 */ /* 0x000fe20000000f00 */
[----:B------:R-:W-:Y:S02]  /*20080*/  IMAD.MOV.U32 R6, RZ, RZ, R226 ;  /* 0x000000ffff067224 */ /* 0x000fe400078e00e2 */
[----:B------:R-:W-:-:S07]  /*20090*/  IMAD.MOV.U32 R7, RZ, RZ, R220 ;  /* 0x000000ffff077224 */ /* 0x000fce00078e00dc */
.L_x_2898:
[----:B------:R-:W-:-:S05]  /*200a0*/  VIADD R13, R7, 0x1 ;  /* 0x00000001070d7836 */ /* 0x000fca0000000000 */
[----:B------:R-:W-:-:S04]  /*200b0*/  ISETP.NE.AND P1, PT, R13, 0x2, PT ;  /* 0x000000020d00780c */ /* 0x000fc80003f25270 */
[----:B------:R-:W-:Y:S02]  /*200c0*/  SEL R13, R13, RZ, P1 ;  /* 0x000000ff0d0d7207 */ /* 0x000fe40000800000 */
[----:B------:R-:W-:Y:S02]  /*200d0*/  SEL R226, RZ, 0x1, P1 ;  /* 0x00000001ffe27807 */ /* 0x000fe40000800000 */
[----:B------:R-:W-:Y:S02]  /*200e0*/  MOV R220, R13 ;  /* 0x0000000d00dc7202 */ /* 0x000fe40000000f00 */
[----:B------:R-:W-:Y:S01]  /*200f0*/  LOP3.LUT R226, R6, R226, RZ, 0x3c, !PT ;  /* 0x000000e206e27212 */ /* 0x000fe200078e3cff */
[----:B------:R-:W-:Y:S06]  /*20100*/  @!P0 BRA `(.L_x_2886) ;  /* 0x0000000000048947 */ /* 0x000fec0003800000 */
[----:B------:R-:W-:Y:S01]  /*20110*/  BPT.TRAP 0x1 ;  /* 0x000000040000795c */ /* 0x000fe20000300000 */
.L_x_2886:
[----:B------:R-:W-:Y:S01]  /*20120*/  IMAD R4, R220, 0x8, R23 ;  /* 0x00000008dc047824 */ /* 0x000fe200078e0217 */
[----:B------:R-:W-:-:S04]  /*20130*/  SHF.L.U32 R5, R226, 0x1f, RZ ;  /* 0x0000001fe2057819 */ /* 0x000fc800000006ff */
[----:B------:R0:W1:Y:S01]  /*20140*/  SYNCS.PHASECHK.TRANS64.TRYWAIT P1, [R4+URZ+0x38830], R5 ;  /* 0x03883005040075a7 */ /* 0x000062000802017f */
[----:B------:R-:W-:Y:S05]  /*20150*/  @!P0 BRA `(.L_x_2887) ;  /* 0x0000000000048947 */ /* 0x000fea0003800000 */
[----:B------:R-:W-:Y:S01]  /*20160*/  BPT.TRAP 0x1 ;  /* 0x000000040000795c */ /* 0x000fe20000300000 */
.L_x_2887:
        /* <DEDUP_REMOVED lines=8> */
.L_x_2889:
[----:B------:R-:W-:Y:S05]  /*201f0*/  BSYNC B1 ;  /* 0x0000000000017941 */ /* 0x000fea0003800000 */
.L_x_2888:
[----:B------:R-:W2:Y:S01]  /*20200*/  LDL.64 R152, [R1+0x48] ;  /* 0x0000480001987983 */ /* 0x000ea20000100a00 */
[----:B01----:R-:W-:-:S03]  /*20210*/  IMAD.MOV.U32 R5, RZ, RZ, 0x40000040 ;  /* 0x40000040ff057424 */ /* 0x003fc600078e00ff */
[----:B------:R-:W3:Y:S01]  /*20220*/  LDL.64 R20, [R1+0x40] ;  /* 0x0000400001147983 */ /* 0x000ee20000100a00 */
[----:B------:R-:W-:Y:S02]  /*20230*/  MOV R4, R3 ;  /* 0x0000000300047202 */ /* 0x000fe40000000f00 */
[----:B------:R-:W-:Y:S02]  /*20240*/  R2UR UR15, R5 ;  /* 0x00000000050f72ca */ /* 0x000fe400000e0000 */
[----:B------:R-:W-:Y:S01]  /*20250*/  R2UR UR14, R4 ;  /* 0x00000000040e72ca */ /* 0x000fe200000e0000 */
[----:B------:R-:W-:Y:S01]  /*20260*/  WARPGROUP.ARRIVE ;  /* 0x00000000000079c5 */ /* 0x000fe20000000000 */
[----:B------:R-:W-:Y:S01]  /*20270*/  IMAD.MOV.U32 R11, RZ, RZ, 0x40000040 ;  /* 0x40000040ff0b7424 */ /* 0x000fe200078e00ff */
[----:B------:R-:W-:-:S04]  /*20280*/  R2UR UR26, R10 ;  /* 0x000000000a1a72ca */ /* 0x000fc800000e0000 */
[----:B------:R-:W-:Y:S01]  /*20290*/  R2UR UR27, R11 ;  /* 0x000000000b1b72ca */ /* 0x000fe200000e0000 */
[----:B------:R-:W-:Y:S01]  /*202a0*/  IMAD.MOV.U32 R4, RZ, RZ, R15 ;  /* 0x000000ffff047224 */ /* 0x000fe200078e000f */
[----:B------:R-:W-:-:S04]  /*202b0*/  R2UR UR19, R5 ;  /* 0x00000000051372ca */ /* 0x000fc800000e0000 */
[----:B------:R-:W-:Y:S01]  /*202c0*/  R2UR UR18, R4 ;  /* 0x00000000041272ca */ /* 0x000fe200000e0000 */
[----:B------:R-:W-:Y:S01]  /*202d0*/  VIADD R10, R3, 0x180 ;  /* 0x00000180030a7836 */ /* 0x000fe20000000000 */
[----:B------:R-:W-:-:S04]  /*202e0*/  R2UR UR7, R11 ;  /* 0x000000000b0772ca */ /* 0x000fc800000e0000 */
[----:B------:R-:W-:Y:S02]  /*202f0*/  R2UR UR6, R10 ;  /* 0x000000000a0672ca */ /* 0x000fe400000e0000 */
[----:B--2---:R-:W-:Y:S02]  /*20300*/  R2UR UR8, R152 ;  /* 0x00000000980872ca */ /* 0x004fe400000e0000 */
[----:B------:R-:W-:Y:S02]  /*20310*/  R2UR UR9, R153 ;  /* 0x00000000990972ca */ /* 0x000fe400000e0000 */
[----:B------:R-:W2:Y:S01]  /*20320*/  LDL.64 R152, [R1+0x38] ;  /* 0x0000380001987983 */ /* 0x000ea20000100a00 */
[----:B------:R-:W-:Y:S02]  /*20330*/  IADD3 R14, R3, 0x200, RZ ;  /* 0x00000200030e7810 */ /* 0x000fe40007ffe0ff */
[----:B---3--:R-:W-:Y:S02]  /*20340*/  R2UR UR32, R20 ;  /* 0x00000000142072ca */ /* 0x008fe400000e0000 */
[----:B------:R-:W-:-:S04]  /*20350*/  R2UR UR33, R21 ;  /* 0x00000000152172ca */ /* 0x000fc800000e0000 */
        /* <DEDUP_REMOVED lines=9> */
[----:B------:R-:W-:Y:S01]  /*203f0*/  IMAD.MOV.U32 R15, RZ, RZ, 0x40000040 ;  /* 0x40000040ff0f7424 */ /* 0x000fe200078e00ff */
[----:B------:R-:W-:Y:S01]  /*20400*/  R2UR UR22, R14 ;  /* 0x000000000e1672ca */ /* 0x000fe200000e0000 */
[----:B------:R-:W-:Y:S01]  /*20410*/  UMOV UR20, UR8 ;  /* 0x0000000800147c82 */ /* 0x000fe20008000000 */
[----:B------:R-:W-:Y:S01]  /*20420*/  UMOV UR21, UR9 ;  /* 0x0000000900157c82 */ /* 0x000fe20008000000 */
[----:B------:R-:W-:Y:S01]  /*20430*/  VIADD R4, R3, 0x2 ;  /* 0x0000000203047836 */ /* 0x000fe20000000000 */
[----:B------:R-:W-:Y:S01]  /*20440*/  R2UR UR11, R5 ;  /* 0x00000000050b72ca */ /* 0x000fe200000e0000 */
[----:B------:R-:W-:Y:S01]  /*20450*/  IMAD.MOV.U32 R11, RZ, RZ, 0x40000040 ;  /* 0x40000040ff0b7424 */ /* 0x000fe200078e00ff */
[----:B------:R-:W-:Y:S01]  /*20460*/  IADD3 R10, R3, 0x82, RZ ;  /* 0x00000082030a7810 */ /* 0x000fe20007ffe0ff */
        /* <DEDUP_REMOVED lines=24> */
[----:B------:R-:W-:Y:S01]  /*205f0*/  MOV R5, 0x40000040 ;  /* 0x4000004000057802 */ /* 0x000fe20000000f00 */
        /* <DEDUP_REMOVED lines=22> */
[----:B------:R-:W-:Y:S02]  /*20760*/  VIADD R4, R3, 0x202 ;  /* 0x0000020203047836 */ /* 0x000fe40000000000 */
[----:B------:R-:W-:Y:S01]  /*20770*/  IMAD.MOV.U32 R5, RZ, RZ, 0x40000040 ;  /* 0x40000040ff057424 */ /* 0x000fe200078e00ff */
[----:B------:R-:W-:Y:S01]  /*20780*/  UMOV UR4, UR34 ;  /* 0x0000002200047c82 */ /* 0x000fe20008000000 */
[----:B------:R-:W-:Y:S01]  /*20790*/  UMOV UR5, UR35 ;  /* 0x0000002300057c82 */ /* 0x000fe20008000000 */
[----:B------:R-:W-:Y:S02]  /*207a0*/  WARPGROUP.DEPBAR.LE gsb0, 0x0 ;  /* 0x00008000000079c5 */ /* 0x000fe40000010000 */
        /* <DEDUP_REMOVED lines=10> */
[----:B------:R-:W-:Y:S01]  /*20850*/  IMAD.MOV.U32 R5, RZ, RZ, 0x40000040 ;  /* 0x40000040ff057424 */ /* 0x000fe200078e00ff */
[----:B------:R-:W-:Y:S01]  /*20860*/  UMOV UR12, UR34 ;  /* 0x00000022000c7c82 */ /* 0x000fe20008000000 */
[----:B------:R-:W-:Y:S01]  /*20870*/  UMOV UR13, UR35 ;  /* 0x00000023000d7c82 */ /* 0x000fe20008000000 */
[----:B---3--:R-:W-:Y:S01]  /*20880*/  R2UR UR32, R20 ;  /* 0x00000000142072ca */ /* 0x008fe200000e0000 */
[----:B------:R-:W3:Y:S01]  /*20890*/  LDL.64 R10, [R1+0x20] ;  /* 0x00002000010a7983 */ /* 0x000ee20000100a00 */
[----:B------:R-:W-:-:S02]  /*208a0*/  WARPGROUP.DEPBAR.LE gsb0, 0x0 ;  /* 0x00008000000079c5 */ /* 0x000fc40000010000 */
[----:B------:R-:W-:-:S06]  /*208b0*/  WARPGROUP.ARRIVE ;  /* 0x00000000000079c5 */ /* 0x000fcc0000000000 */
[----:B------:R-:W-:Y:S01]  /*208c0*/  HGMMA.64x16x16.F32 R152, gdesc[UR16], R152, gsb0 ;  /* 0x00200000109879f0 */ /* 0x000fe20008000898 */
[----:B------:R-:W-:Y:S02]  /*208d0*/  IADD3 R4, R3, 0x4, RZ ;  /* 0x0000000403047810 */ /* 0x000fe40007ffe0ff */
        /* <DEDUP_REMOVED lines=34> */
[----:B------:R-:W-:Y:S01]  /*20b00*/  IMAD.MOV.U32 R5, RZ, RZ, 0x40000040 ;  /* 0x40000040ff057424 */ /* 0x000fe200078e00ff */
        /* <DEDUP_REMOVED lines=235> */
[----:B------:R-:W-:Y:S02]  /*219c0*/  IADD3 R4, R3, 0x500, RZ ;  /* 0x0000050003047810 */ /* 0x000fe40007ffe0ff */
        /* <DEDUP_REMOVED lines=493> */
.L_x_2891:
[----:B------:R-:W-:Y:S02]  /*238a0*/  SHF.L.U32 R0, R6, 0x1f, RZ ;  /* 0x0000001f06007819 */ /* 0x000fe400000006ff */
[----:B------:R-:W-:-:S04]  /*238b0*/  LEA R6, R7, R23, 0x3 ;  /* 0x0000001707067211 */ /* 0x000fc800078e18ff */
[----:B------:R0:W1:Y:S01]  /*238c0*/  SYNCS.PHASECHK.TRANS64.TRYWAIT P1, [R6+URZ+0x38850], R0 ;  /* 0x03885000060075a7 */ /* 0x000062000802017f */
[----:B------:R-:W-:Y:S05]  /*238d0*/  @!P0 BRA `(.L_x_2892) ;  /* 0x0000000000048947 */ /* 0x000fea0003800000 */
[----:B------:R-:W-:Y:S01]  /*238e0*/  BPT.TRAP 0x1 ;  /* 0x000000040000795c */ /* 0x000fe20000300000 */
.L_x_2892:
[----:B------:R-:W-:Y:S04]  /*238f0*/  BSSY B1, `(.L_x_2893) ;  /* 0x0000004000017945 */ /* 0x000fe80003800000 */
[----:B-1----:R-:W-:Y:S05]  /*23900*/  @P1 BRA `(.L_x_2894) ;  /* 0x0000000000081947 */ /* 0x002fea0003800000 */
[----:B------:R-:W1:Y:S02]  /*23910*/  SYNCS.PHASECHK.TRANS64.TRYWAIT P1, [R6+URZ+0x38850], R0 ;  /* 0x03885000060075a7 */ /* 0x000e64000802017f */
[----:B-1----:R-:W-:Y:S05]  /*23920*/  @!P1 BRA `(.L_x_2895) ;  /* 0x0000011000149947 */ /* 0x002fea0003800000 */
.L_x_2894:
[----:B------:R-:W-:Y:S05]  /*23930*/  BSYNC B1 ;  /* 0x0000000000017941 */ /* 0x000fea0003800000 */
.L_x_2893:
[----:B01----:R-:W-:Y:S01]  /*23940*/  VIADD R0, R23, 0x400 ;  /* 0x0000040017007836 */ /* 0x003fe20000000000 */
[----:B------:R-:W-:Y:S01]  /*23950*/  WARPGROUP.ARRIVE ;  /* 0x00000000000079c5 */ /* 0x000fe20000000000 */
[----:B------:R-:W-:Y:S01]  /*23960*/  IMAD.MOV.U32 R3, RZ, RZ, 0x40000040 ;  /* 0x40000040ff037424 */ /* 0x000fe200078e00ff */
[----:B------:R-:W-:Y:S02]  /*23970*/  MOV R5, 0x40000040 ;  /* 0x4000004000057802 */ /* 0x000fe40000000f00 */
[----:B------:R-:W-:Y:S02]  /*23980*/  SHF.R.U32.HI R0, RZ, 0x4, R0 ;  /* 0x00000004ff007819 */ /* 0x000fe40000011600 */
[----:B------:R-:W-:Y:S01]  /*23990*/  R2UR UR7, R3 ;  /* 0x00000000030772ca */ /* 0x000fe200000e0000 */
[----:B------:R-:W-:Y:S01]  /*239a0*/  IMAD.MOV.U32 R3, RZ, RZ, 0x40000040 ;  /* 0x40000040ff037424 */ /* 0x000fe200078e00ff */
[----:B------:R-:W-:-:S04]  /*239b0*/  LOP3.LUT R0, R0, 0x3fff, RZ, 0xc0, !PT ;  /* 0x00003fff00007812 */ /* 0x000fc800078ec0ff */
[----:B------:R-:W-:-:S05]  /*239c0*/  LOP3.LUT R0, R0, 0x2800000, RZ, 0xfc, !PT ;  /* 0x0280000000007812 */ /* 0x000fca00078efcff */
[----:B------:R-:W-:-:S04]  /*239d0*/  IMAD R2, R7, 0xa00, R0 ;  /* 0x00000a0007027824 */ /* 0x000fc800078e0200 */
[C---:B------:R-:W-:Y:S01]  /*239e0*/  VIADD R4, R2.reuse, 0x80 ;  /* 0x0000008002047836 */ /* 0x040fe20000000000 */
[----:B------:R-:W-:-:S13]  /*239f0*/  R2UR UR6, R2 ;  /* 0x00000000020672ca */ /* 0x000fda00000e0000 */
        /* <DEDUP_REMOVED lines=33> */
.L_x_2896:
        /* <DEDUP_REMOVED lines=26> */
[----:B------:R-:W-:-:S02]  /*23db0*/  IMAD R4, R13, 0x8, R23 ;  /* 0x000000080d047824 */ /* 0x000fc400078e0217 */
        /* <DEDUP_REMOVED lines=25> */
[----:B------:R-:W-:Y:S01]  /*23f50*/  IADD3 R4, R4, 0x38840, RZ ;  /* 0x0003884004047810 */ /* 0x000fe20007ffe0ff */
        /* <DEDUP_REMOVED lines=80> */
[----:B0-----:R-:W-:Y:S01]  /*24460*/  FMNMX.FTZ R4, R4, R3, !PT ;  /* 0x0000000304047209 */ /* 0x001fe20007810000 */
[----:B------:R-:W-:-:S04]  /*24470*/  IMAD.U32 R3, RZ, RZ, UR42 ;  /* 0x0000002aff037e24 */ /* 0x000fc8000f8e00ff */
[----:B------:R-:W-:Y:S01]  /*24480*/  FADD.FTZ R155, -R4, R12 ;  /* 0x0000000c049b7221 */ /* 0x000fe20000010100 */
[-C--:B------:R-:W-:Y:S01]  /*24490*/  FMUL.FTZ R9, R5, R3.reuse ;  /* 0x0000000305097220 */ /* 0x080fe20000410000 */
[-C--:B------:R-:W-:Y:S02]  /*244a0*/  FMUL.FTZ R12, R154, R3.reuse ;  /* 0x000000039a0c7220 */ /* 0x080fe40000410000 */
[-C--:B------:R-:W-:Y:S01]  /*244b0*/  FMUL.FTZ R154, R155, R3.reuse ;  /* 0x000000039b9a7220 */ /* 0x080fe20000410000 */
        /* <DEDUP_REMOVED lines=19> */
[----:B------:R-:W0:Y:S01]  /*245f0*/  MUFU.EX2 R208, R208 ;  /* 0x000000d000d07308 */ /* 0x000e220000000800 */
[-CC-:B-1----:R-:W-:Y:S01]  /*24600*/  FFMA.FTZ R12, R21, R3.reuse, -R9.reuse ;  /* 0x00000003150c7223 */ /* 0x182fe20000010809 */
        /* <DEDUP_REMOVED lines=17> */
[-CC-:B------:R-:W-:Y:S01]  /*24720*/  FFMA.FTZ R193, R193, R3.reuse, -R154.reuse ;  /* 0x00000003c1c17223 */ /* 0x180fe2000001089a */
[-CC-:B------:R-:W-:Y:S01]  /*24730*/  FFMA.FTZ R195, R195, R3.reuse, -R154.reuse ;  /* 0x00000003c3c37223 */ /* 0x180fe2000001089a */
[-C--:B------:R-:W-:Y:S01]  /*24740*/  FFMA.FTZ R13, R163, R3.reuse, -R154 ;  /* 0x00000003a30d7223 */ /* 0x080fe2000001089a */
[-CC-:B------:R-:W-:Y:S01]  /*24750*/  FFMA.FTZ R200, R168, R3.reuse, -R9.reuse ;  /* 0x00000003a8c87223 */ /* 0x180fe20000010809 */
[----:B------:R-:W-:Y:S01]  /*24760*/  FFMA.FTZ R169, R169, R3, -R9 ;  /* 0x00000003a9a97223 */ /* 0x000fe20000010809 */
[----:B------:R-:W0:Y:S01]  /*24770*/  MUFU.EX2 R161, R161 ;  /* 0x000000a100a17308 */ /* 0x000e220000000800 */
[----:B-1----:R-:W-:Y:S01]  /*24780*/  FFMA.FTZ R227, R2, R227, R209 ;  /* 0x000000e302e37223 */ /* 0x002fe200000100d1 */
[-CC-:B------:R-:W-:Y:S01]  /*24790*/  FFMA.FTZ R202, R172, R3.reuse, -R9.reuse ;  /* 0x00000003acca7223 */ /* 0x180fe20000010809 */
[-CC-:B------:R-:W-:Y:S01]  /*247a0*/  FFMA.FTZ R10, R173, R3.reuse, -R9.reuse ;  /* 0x00000003ad0a7223 */ /* 0x180fe20000010809 */
[----:B------:R-:W-:-:S04]  /*247b0*/  FFMA.FTZ R164, R164, R3, -R9 ;  /* 0x00000003a4a47223 */ /* 0x000fc80000010809 */
[----:B------:R-:W-:Y:S08]  /*247c0*/  MUFU.EX2 R152, R7 ;  /* 0x0000000700987308 */ /* 0x000ff00000000800 */
[----:B------:R-:W1:Y:S01]  /*247d0*/  MUFU.EX2 R211, R211 ;  /* 0x000000d300d37308 */ /* 0x000e620000000800 */
[----:B0-----:R-:W-:-:S07]  /*247e0*/  FADD.FTZ R163, R161, R227 ;  /* 0x000000e3a1a37221 */ /* 0x001fce0000010000 */
[----:B------:R-:W-:Y:S08]  /*247f0*/  MUFU.EX2 R210, R210 ;  /* 0x000000d200d27308 */ /* 0x000ff00000000800 */
[----:B------:R-:W0:Y:S01]  /*24800*/  MUFU.EX2 R160, R160 ;  /* 0x000000a000a07308 */ /* 0x000e220000000800 */
[----:B-1----:R-:W-:-:S07]  /*24810*/  FADD.FTZ R163, R211, R163 ;  /* 0x000000a3d3a37221 */ /* 0x002fce0000010000 */
[----:B------:R-:W-:Y:S08]  /*24820*/  MUFU.EX2 R20, R11 ;  /* 0x0000000b00147308 */ /* 0x000ff00000000800 */
[----:B------:R-:W1:Y:S01]  /*24830*/  MUFU.EX2 R205, R205 ;  /* 0x000000cd00cd7308 */ /* 0x000e620000000800 */
[----:B0-----:R-:W-:-:S07]  /*24840*/  FADD.FTZ R163, R160, R163 ;  /* 0x000000a3a0a37221 */ /* 0x001fce0000010000 */
[----:B------:R0:W-:Y:S08]  /*24850*/  MUFU.EX2 R7, R21 ;  /* 0x0000001500077308 */ /* 0x0001f00000000800 */
[----:B------:R-:W-:Y:S01]  /*24860*/  MUFU.EX2 R204, R204 ;  /* 0x000000cc00cc7308 */ /* 0x000fe20000000800 */
[----:B0-----:R-:W-:Y:S01]  /*24870*/  FFMA.FTZ R21, R166, R3, -R154 ;  /* 0x00000003a6157223 */ /* 0x001fe2000001089a */
[----:B-1----:R-:W-:-:S06]  /*24880*/  FADD.FTZ R163, R205, R163 ;  /* 0x000000a3cda37221 */ /* 0x002fcc0000010000 */
[----:B------:R-:W0:Y:S08]  /*24890*/  MUFU.EX2 R159, R159 ;  /* 0x0000009f009f7308 */ /* 0x000e300000000800 */
        /* <DEDUP_REMOVED lines=63> */
.L_x_2897:
[----:B------:R-:W2:Y:S01]  /*24c90*/  LDL R162, [R1+0x7c] ;  /* 0x00007c0001a27983 */ /* 0x000ea20000100800 */
[----:B------:R-:W-:Y:S01]  /*24ca0*/  VIADD R6, R6, 0x38860 ;  /* 0x0003886006067836 */ /* 0x000fe20000000000 */
[----:B------:R-:W-:Y:S02]  /*24cb0*/  F2FP.F16.F32.PACK_AB R200, R200, R12 ;  /* 0x0000000cc8c8723e */ /* 0x000fe400000000ff */
[----:B------:R-:W-:Y:S01]  /*24cc0*/  F2FP.F16.F32.PACK_AB R198, R9, R198 ;  /* 0x000000c609c6723e */ /* 0x000fe200000000ff */
[----:B------:R-:W-:Y:S01]  /*24cd0*/  IMAD.MOV.U32 R9, RZ, RZ, R5 ;  /* 0x000000ffff097224 */ /* 0x000fe200078e0005 */
[----:B------:R-:W-:Y:S02]  /*24ce0*/  PRMT R6, R184, 0x654, R6 ;  /* 0x00000654b8067816 */ /* 0x000fe40000000006 */
[----:B------:R-:W-:Y:S01]  /*24cf0*/  F2FP.F16.F32.PACK_AB R192, R192, R7 ;  /* 0x00000007c0c0723e */ /* 0x000fe200000000ff */
[----:B------:R-:W-:Y:S01]  /*24d00*/  IMAD.MOV.U32 R7, RZ, RZ, R220 ;  /* 0x000000ffff077224 */ /* 0x000fe200078e00dc */
        /* <DEDUP_REMOVED lines=21> */
[----:B------:R-:W-:-:S12]  /*24e60*/  VIADD R8, R8, 0xffffffff ;  /* 0xffffffff08087836 */ /* 0x000fd80000000000 */
[----:B------:R-:W-:Y:S05]  /*24e70*/  @P1 BRA `(.L_x_2898) ;  /* 0xffffffb000881947 */ /* 0x000fea000383ffff */
.L_x_2885:
[----:B------:R-:W-:Y:S05]  /*24e80*/  BSYNC B0 ;  /* 0x0000000000007941 */ /* 0x000fea0003800000 */
.L_x_2884:
        /* <DEDUP_REMOVED lines=131> */
.L_x_2899:
[----:B------:R-:W-:Y:S02]  /*256c0*/  LEA R10, R220, R23, 0x3 ;  /* 0x00000017dc0a7211 */ /* 0x000fe400078e18ff */
[----:B------:R-:W-:-:S04]  /*256d0*/  SHF.L.U32 R0, R226, 0x1f, RZ ;  /* 0x0000001fe2007819 */ /* 0x000fc800000006ff */
[----:B------:R0:W1:Y:S01]  /*256e0*/  SYNCS.PHASECHK.TRANS64.TRYWAIT P1, [R10+URZ+0x38850], R0 ;  /* 0x038850000a0075a7 */ /* 0x000062000802017f */
[----:B------:R-:W-:Y:S05]  /*256f0*/  @!P0 BRA `(.L_x_2900) ;  /* 0x0000000000048947 */ /* 0x000fea0003800000 */
[----:B------:R-:W-:Y:S01]  /*25700*/  BPT.TRAP 0x1 ;  /* 0x000000040000795c */ /* 0x000fe20000300000 */
.L_x_2900:
[----:B------:R-:W-:Y:S04]  /*25710*/  BSSY B0, `(.L_x_2901) ;  /* 0x0000004000007945 */ /* 0x000fe80003800000 */
[----:B-1----:R-:W-:Y:S05]  /*25720*/  @P1 BRA `(.L_x_2902) ;  /* 0x0000000000081947 */ /* 0x002fea0003800000 */
[----:B------:R-:W1:Y:S02]  /*25730*/  SYNCS.PHASECHK.TRANS64.TRYWAIT P1, [R10+URZ+0x38850], R0 ;  /* 0x038850000a0075a7 */ /* 0x000e64000802017f */
[----:B-1----:R-:W-:Y:S05]  /*25740*/  @!P1 BRA `(.L_x_2903) ;  /* 0x000000f000a09947 */ /* 0x002fea0003800000 */
.L_x_2902:
[----:B------:R-:W-:Y:S05]  /*25750*/  BSYNC B0 ;  /* 0x0000000000007941 */ /* 0x000fea0003800000 */
.L_x_2901:
[----:B------:R-:W-:Y:S01]  /*25760*/  VIADD R23, R23, 0x400 ;  /* 0x0000040017177836 */ /* 0x000fe20000000000 */
[----:B------:R-:W-:Y:S01]  /*25770*/  WARPGROUP.ARRIVE ;  /* 0x00000000000079c5 */ /* 0x000fe20000000000 */
[----:B------:R-:W-:Y:S01]  /*25780*/  IMAD.MOV.U32 R7, RZ, RZ, 0x40000040 ;  /* 0x40000040ff077424 */ /* 0x000fe200078e00ff */
[----:B------:R-:W-:Y:S01]  /*25790*/  MOV R9, 0x40000040 ;  /* 0x4000004000097802 */ /* 0x000fe20000000f00 */
[----:B01----:R-:W0:Y:S01]  /*257a0*/  SHFL.BFLY PT, R0, R228, 0x2, 0x1f ;  /* 0x0c401f00e4007f89 */ /* 0x003e2200000e0000 */
[----:B------:R-:W-:Y:S01]  /*257b0*/  SHF.R.U32.HI R23, RZ, 0x4, R23 ;  /* 0x00000004ff177819 */ /* 0x000fe20000011617 */
[----:B------:R-:W-:Y:S01]  /*257c0*/  IMAD.MOV.U32 R154, RZ, RZ, -0x800000 ;  /* 0xff800000ff9a7424 */ /* 0x000fe200078e00ff */
[----:B------:R-:W-:Y:S01]  /*257d0*/  R2UR UR7, R7 ;  /* 0x00000000070772ca */ /* 0x000fe200000e0000 */
[----:B------:R-:W-:Y:S01]  /*257e0*/  IMAD.MOV.U32 R7, RZ, RZ, 0x40000040 ;  /* 0x40000040ff077424 */ /* 0x000fe200078e00ff */
[----:B------:R-:W-:Y:S01]  /*257f0*/  LOP3.LUT R23, R23, 0x3fff, RZ, 0xc0, !PT ;  /* 0x00003fff17177812 */ /* 0x000fe200078ec0ff */
[----:B------:R-:W-:-:S03]  /*25800*/  IMAD.MOV.U32 R153, RZ, RZ, -0x800000 ;  /* 0xff800000ff997424 */ /* 0x000fc600078e00ff */
[----:B------:R-:W-:-:S05]  /*25810*/  LOP3.LUT R23, R23, 0x2800000, RZ, 0xfc, !PT ;  /* 0x0280000017177812 */ /* 0x000fca00078efcff */
[----:B------:R-:W-:-:S04]  /*25820*/  IMAD R6, R220, 0xa00, R23 ;  /* 0x00000a00dc067824 */ /* 0x000fc800078e0217 */
[C---:B------:R-:W-:Y:S01]  /*25830*/  VIADD R8, R6.reuse, 0x80 ;  /* 0x0000008006087836 */ /* 0x040fe20000000000 */
[----:B------:R-:W-:Y:S01]  /*25840*/  R2UR UR6, R6 ;  /* 0x00000000060672ca */ /* 0x000fe200000e0000 */
[----:B0-----:R-:W-:-:S05]  /*25850*/  FADD.FTZ R0, R0, R228 ;  /* 0x000000e400007221 */ /* 0x001fca0000010000 */
[----:B------:R-:W0:Y:S07]  /*25860*/  SHFL.BFLY PT, R2, R0, 0x1, 0x1f ;  /* 0x0c201f0000027f89 */ /* 0x000e2e00000e0000 */
[----:B------:R-:W-:Y:S01]  /*25870*/  HGMMA.64x256x16.F32 R24, R208, gdesc[UR4].tnspB, R24, gsb0 ;  /* 0x43e00004d0187df0 */ /* 0x000fe20008000818 */
[----:B------:R-:W-:Y:S01]  /*25880*/  R2UR UR6, R8 ;  /* 0x00000000080672ca */ /* 0x000fe200000e0000 */
[----:B------:R-:W-:Y:S01]  /*25890*/  VIADD R8, R6, 0x100 ;  /* 0x0000010006087836 */ /* 0x000fe20000000000 */
[----:B------:R-:W-:Y:S01]  /*258a0*/  R2UR UR7, R9 ;  /* 0x00000000090772ca */ /* 0x000fe200000e0000 */
[----:B------:R-:W-:-:S02]  /*258b0*/  IMAD.MOV.U32 R9, RZ, RZ, 0x40000040 ;  /* 0x40000040ff097424 */ /* 0x000fc400078e00ff */
[----:B0-----:R-:W-:-:S05]  /*258c0*/  FADD.FTZ R0, R0, R2 ;  /* 0x0000000200007221 */ /* 0x001fca0000010000 */
[----:B------:R-:W-:-:S13]  /*258d0*/  FSETP.NE.FTZ.AND P1, PT, R0, RZ, PT ;  /* 0x000000ff0000720b */ /* 0x000fda0003f35000 */
[----:B------:R-:W0:Y:S02]  /*258e0*/  @P1 MUFU.LG2 R2, R0 ;  /* 0x0000000000021308 */ /* 0x000e240000000c00 */
[----:B0-----:R-:W-:Y:S01]  /*258f0*/  @P1 FMUL.FTZ R2, R2, 0.69314718246459960938 ;  /* 0x3f31721802021820 */ /* 0x001fe20000410000 */
[----:B------:R-:W-:Y:S02]  /*25900*/  WARPGROUP.DEPBAR.LE gsb0, 0x0 ;  /* 0x00008000000079c5 */ /* 0x000fe40000010000 */
[----:B------:R-:W-:-:S06]  /*25910*/  WARPGROUP.ARRIVE ;  /* 0x00000000000079c5 */ /* 0x000fcc0000000000 */
        /* <DEDUP_REMOVED lines=18> */
[----:B------:R-:W0:Y:S02]  /*25a40*/  SHFL.BFLY PT, R6, R227, 0x2, 0x1f ;  /* 0x0c401f00e3067f89 */ /* 0x000e2400000e0000 */
[----:B0-----:R-:W-:-:S05]  /*25a50*/  FADD.FTZ R6, R6, R227 ;  /* 0x000000e306067221 */ /* 0x001fca0000010000 */
[----:B------:R-:W0:Y:S02]  /*25a60*/  SHFL.BFLY PT, R7, R6, 0x1, 0x1f ;  /* 0x0c201f0006077f89 */ /* 0x000e2400000e0000 */
[----:B0-----:R-:W-:Y:S01]  /*25a70*/  FADD.FTZ R6, R6, R7 ;  /* 0x0000000706067221 */ /* 0x001fe20000010000 */
[----:B------:R-:W-:-:S04]  /*25a80*/  @P1 FMUL.FTZ R7, R3, 0.69314718246459960938 ;  /* 0x3f31721803071820 */ /* 0x000fc80000410000 */
[----:B------:R-:W-:Y:S01]  /*25a90*/  FSETP.NE.FTZ.AND P2, PT, R6, RZ, PT ;  /* 0x000000ff0600720b */ /* 0x000fe20003f55000 */
[----:B------:R-:W-:Y:S01]  /*25aa0*/  @P1 FFMA.FTZ R154, R7, R5, R2 ;  /* 0x00000005079a1223 */ /* 0x000fe20000010002 */
[----:B------:R-:W-:-:S06]  /*25ab0*/  MOV R2, RZ ;  /* 0x000000ff00027202 */ /* 0x000fcc0000000f00 */
[----:B------:R0:W-:Y:S05]  /*25ac0*/  @P1 MUFU.RCP R2, R0 ;  /* 0x0000000000021308 */ /* 0x0001ea0000001000 */
[----:B------:R-:W-:-:S03]  /*25ad0*/  @P2 FMUL.FTZ R3, R3, 0.69314718246459960938 ;  /* 0x3f31721803032820 */ /* 0x000fc60000410000 */
[----:B------:R-:W1:Y:S01]  /*25ae0*/  @P2 MUFU.LG2 R5, R6 ;  /* 0x0000000600052308 */ /* 0x000e620000000c00 */
[----:B0-----:R-:W-:-:S07]  /*25af0*/  IMAD.MOV.U32 R0, RZ, RZ, RZ ;  /* 0x000000ffff007224 */ /* 0x001fce00078e00ff */
[----:B------:R0:W2:Y:S01]  /*25b00*/  @P2 MUFU.RCP R0, R6 ;  /* 0x0000000600002308 */ /* 0x0000a20000001000 */
[----:B-1----:R-:W-:-:S04]  /*25b10*/  @P2 FMUL.FTZ R5, R5, 0.69314718246459960938 ;  /* 0x3f31721805052820 */ /* 0x002fc80000410000 */
[----:B------:R-:W-:Y:S01]  /*25b20*/  @P2 FFMA.FTZ R153, R3, R4, R5 ;  /* 0x0000000403992223 */ /* 0x000fe20000010005 */
[----:B------:R-:W-:Y:S02]  /*25b30*/  WARPGROUP.DEPBAR.LE gsb0, 0x0 ;  /* 0x00008000000079c5 */ /* 0x000fe40000010000 */
[----:B------:R-:W-:-:S06]  /*25b40*/  WARPGROUP.ARRIVE ;  /* 0x00000000000079c5 */ /* 0x000fcc0000000000 */
[----:B------:R-:W-:Y:S03]  /*25b50*/  HGMMA.64x256x16.F32 R24, R192, gdesc[UR4].tnspB, R24, gsb0 ;  /* 0x43e00004c0187df0 */ /* 0x000fe60008000818 */
[----:B------:R-:W-:Y:S02]  /*25b60*/  WARPGROUP.DEPBAR.LE gsb0, 0x0 ;  /* 0x00008000000079c5 */ /* 0x000fe40000010000 */
[----:B0-2---:R-:W-:Y:S05]  /*25b70*/  @!P0 BRA `(.L_x_2904) ;  /* 0x0000000000048947 */ /* 0x005fea0003800000 */
[----:B------:R-:W-:Y:S01]  /*25b80*/  BPT.TRAP 0x1 ;  /* 0x000000040000795c */ /* 0x000fe20000300000 */
.L_x_2904:
[----:B------:R-:W2:Y:S01]  /*25b90*/  LDL.LU R3, [R1+0x50] ;  /* 0x0000500001037983 */ /* 0x000ea20000300800 */
[----:B------:R-:W-:-:S05]  /*25ba0*/  VIADD R10, R10, 0x38860 ;  /* 0x000388600a0a7836 */ /* 0x000fca0000000000 */
[----:B--2---:R-:W-:Y:S02]  /*25bb0*/  PRMT R10, R3, 0x654, R10 ;  /* 0x00000654030a7816 */ /* 0x004fe4000000000a */
[----:B------:R-:W2:Y:S01]  /*25bc0*/  LDL.LU R3, [R1+0xa0] ;  /* 0x0000a00001037983 */ /* 0x000ea20000300800 */
[----:B------:R-:W-:Y:S01]  /*25bd0*/  IADD3 R220, R220, 0x1, RZ ;  /* 0x00000001dcdc7810 */ /* 0x000fe20007ffe0ff */
[----:B------:R1:W-:Y:S01]  /*25be0*/  SYNCS.ARRIVE.TRANS64.RED.A1T0 RZ, [R10+URZ], RZ ;  /* 0x000000ff0aff79a7 */ /* 0x0003e2000810043f */
        /* <DEDUP_REMOVED lines=65> */
[----:B------:R-:W-:Y:S01]  /*26000*/  SEL R0, RZ, 0x1, P1 ;  /* 0x00000001ff007807 */ /* 0x000fe20000800000 */
        /* <DEDUP_REMOVED lines=65> */
[----:B------:R-:W-:Y:S02]  /*26420*/  LOP3.LUT R226, R226, R0, RZ, 0x3c, !PT ;  /* 0x00000000e2e27212 */ /* 0x000fe400078e3cff */
[----:B------:R-:W-:Y:S01]  /*26430*/  SEL R220, R220, RZ, P1 ;  /* 0x000000ffdcdc7207 */ /* 0x000fe20000800000 */
[----:B--2---:R-:W-:-:S05]  /*26440*/  VIADD R3, R3, 0x1 ;  /* 0x0000000103037836 */ /* 0x004fca0000000000 */
[----:B------:R1:W-:Y:S03]  /*26450*/  STL [R1+0xa0], R3 ;  /* 0x0000a00301007387 */ /* 0x0003e60000100800 */
.L_x_2781:
[----:B------:R-:W2:Y:S08]  /*26460*/  S2UR UR4, SR_CgaCtaId ;  /* 0x00000000000479c3 */ /* 0x000eb00000008800 */
[----:B------:R-:W-:Y:S01]  /*26470*/  BAR.SYNC.DEFER_BLOCKING 0x5, 0x180 ;  /* 0x0146000000007b1d */ /* 0x000fe20000010000 */
[----:B------:R-:W-:-:S05]  /*26480*/  MOV R23, 0x400 ;  /* 0x0000040000177802 */ /* 0x000fca0000000f00 */
[----:B------:R-:W-:Y:S01]  /*26490*/  BSSY B0, `(.L_x_2905) ;  /* 0x0000464000007945 */ /* 0x000fe20003800000 */
[----:B--2---:R-:W-:-:S05]  /*264a0*/  IMAD.U32 R0, RZ, RZ, UR4 ;  /* 0x00000004ff007e24 */ /* 0x004fca000f8e00ff */
[----:B------:R2:W-:Y:S01]  /*264b0*/  STL [R1+0x50], R0 ;  /* 0x0000500001007387 */ /* 0x0005e20000100800 */
[----:B------:R-:W-:-:S05]  /*264c0*/  LEA R23, R0, R23, 0x18 ;  /* 0x0000001700177211 */ /* 0x000fca00078ec0ff */
[----:B------:R2:W3:Y:S01]  /*264d0*/  LDS.128 R4, [R23+0x388d0] ;  /* 0x0388d00017047984 */ /* 0x0004e20000000c00 */
[----:B------:R-:W-:Y:S06]  /*264e0*/  BAR.ARV 0x4, 0x180 ;  /* 0x0106000000007b1d */ /* 0x000fec0000002000 */
[----:B------:R-:W-:Y:S05]  /*264f0*/  @P0 BRA `(.L_x_2906) ;  /* 0x0000003400ec0947 */ /* 0x000fea0003800000 */
[----:B------:R-:W4:Y:S01]  /*26500*/  LDL R2, [R1+0x1d0] ;  /* 0x0001d00001027983 */ /* 0x000f220000100800 */
[----:B--2---:R-:W2:Y:S01]  /*26510*/  S2R R0, SR_SWINHI ;  /* 0x0000000000007919 */ /* 0x004ea20000002f00 */
[----:B01----:R-:W-:Y:S01]  /*26520*/  F2FP.F16.F32.PACK_AB R10, R29, R28 ;  /* 0x0000001c1d0a723e */ /* 0x003fe200000000ff */
[----:B------:R-:W-:Y:S01]  /*26530*/  ULDC.64 UR6, c[0x0][0xc00] ;  /* 0x0003000000067ab9 */ /* 0x000fe20000000a00 */
[----:B------:R-:W-:Y:S01]  /*26540*/  F2FP.F16.F32.PACK_AB R11, R31, R30 ;  /* 0x0000001e1f0b723e */ /* 0x000fe200000000ff */
[----:B------:R-:W4:Y:S01]  /*26550*/  LDL.LU R155, [R1+0x98] ;  /* 0x00009800019b7983 */ /* 0x000f220000300800 */
[----:B------:R-:W-:Y:S01]  /*26560*/  F2FP.F16.F32.PACK_AB R12, R33, R32 ;  /* 0x00000020210c723e */ /* 0x000fe200000000ff */
[----:B------:R-:W-:Y:S01]  /*26570*/  ULDC.64 UR4, c[0x0][0xc08] ;  /* 0x0003020000047ab9 */ /* 0x000fe20000000a00 */
[----:B------:R-:W-:Y:S01]  /*26580*/  F2FP.F16.F32.PACK_AB R13, R35, R34 ;  /* 0x00000022230d723e */ /* 0x000fe200000000ff */
[----:B-----5:R-:W4:Y:S01]  /*26590*/  LDL.LU R152, [R1+0x9c] ;  /* 0x00009c0001987983 */ /* 0x020f220000300800 */
[----:B------:R-:W-:-:S02]  /*265a0*/  F2FP.F16.F32.PACK_AB R14, R37, R36 ;  /* 0x00000024250e723e */ /* 0x000fc400000000ff */
[----:B------:R-:W-:Y:S01]  /*265b0*/  F2FP.F16.F32.PACK_AB R15, R39, R38 ;  /* 0x00000026270f723e */ /* 0x000fe200000000ff */
[----:B---3--:R-:W3:Y:S01]  /*265c0*/  LDL.LU R4, [R1+0x90] ;  /* 0x0000900001047983 */ /* 0x008ee20000300800 */
[----:B------:R-:W-:Y:S02]  /*265d0*/  MOV R20, R23 ;  /* 0x0000001700147202 */ /* 0x000fe40000000f00 */
[----:B--2---:R-:W-:Y:S01]  /*265e0*/  MOV R21, R0 ;  /* 0x0000000000157202 */ /* 0x004fe20000000f00 */
[----:B------:R-:W-:Y:S02]  /*265f0*/  BAR.SYNC.DEFER_BLOCKING 0x1, 0x100 ;  /* 0x0044000000007b1d */ /* 0x000fe40000010000 */
[----:B----4-:R-:W-:-:S03]  /*26600*/  IMAD.WIDE R2, R2, 0x2, R20 ;  /* 0x0000000202027825 */ /* 0x010fc600078e0214 */
        /* <DEDUP_REMOVED lines=171> */
[----:B------:R-:W-:Y:S02]  /*270c0*/  ISETP.NE.AND.EX P1, PT, RZ, UR7, PT, P1 ;  /* 0x00000007ff007c0c */ /* 0x000fe4000bf25310 */
[----:B------:R-:W-:Y:S01]  /*270d0*/  IADD3 R10, P0, R155, UR6, RZ ;  /* 0x000000069b0a7c10 */ /* 0x000fe2000ff1e0ff */
[----:B------:R-:W-:-:S03]  /*270e0*/  IMAD.MOV.U32 R3, RZ, RZ, RZ ;  /* 0x000000ffff037224 */ /* 0x000fc600078e00ff */
[----:B------:R-:W-:-:S07]  /*270f0*/  IADD3.X R11, R152, UR7, RZ, P0, !PT ;  /* 0x00000007980b7c10 */ /* 0x000fce00087fe4ff */
[----:B------:R-:W5:Y:S01]  /*27100*/  @P1 LDG.E R3, desc[UR60][R10.64] ;  /* 0x0000003c0a031981 */ /* 0x000f62000c1e1900 */
[----:B------:R-:W-:-:S04]  /*27110*/  ISETP.NE.U32.AND P0, PT, RZ, UR4, PT ;  /* 0x00000004ff007c0c */ /* 0x000fc8000bf05070 */
[----:B------:R-:W-:Y:S01]  /*27120*/  ISETP.NE.AND.EX P0, PT, RZ, UR5, PT, P0 ;  /* 0x00000005ff007c0c */ /* 0x000fe2000bf05300 */
[----:B0-----:R-:W-:-:S12]  /*27130*/  IMAD.MOV.U32 R15, RZ, RZ, 0x9b8 ;  /* 0x000009b8ff0f7424 */ /* 0x001fd800078e00ff */
[----:B------:R-:W-:Y:S01]  /*27140*/  @P0 IADD3 R8, P2, R155, UR4, RZ ;  /* 0x000000049b080c10 */ /* 0x000fe2000ff5e0ff */
[----:B------:R-:W-:-:S03]  /*27150*/  ULDC UR4, c[0x0][0xa88] ;  /* 0x0002a20000047ab9 */ /* 0x000fc60000000800 */
[----:B------:R-:W-:Y:S02]  /*27160*/  @P0 IADD3.X R9, R152, UR5, RZ, P2, !PT ;  /* 0x0000000598090c10 */ /* 0x000fe400097fe4ff */
[C---:B---3--:R-:W-:Y:S02]  /*27170*/  ISETP.NE.AND P2, PT, R4.reuse, RZ, PT ;  /* 0x000000ff0400720c */ /* 0x048fe40003f45270 */
[----:B------:R-:W-:Y:S01]  /*27180*/  MOV R0, UR4 ;  /* 0x0000000400007c02 */ /* 0x000fe20008000f00 */
[----:B------:R-:W-:Y:S02]  /*27190*/  ULDC UR4, c[0x0][0xad4] ;  /* 0x0002b50000047ab9 */ /* 0x000fe40000000800 */
[----:B------:R-:W-:-:S03]  /*271a0*/  SEL R2, R4, UR4, P2 ;  /* 0x0000000404027c07 */ /* 0x000fc60009000000 */
[----:B------:R0:W5:Y:S01]  /*271b0*/  @P0 LDG.E R0, desc[UR60][R8.64] ;  /* 0x0000003c08000981 */ /* 0x000162000c1e1900 */
[----:B------:R-:W-:-:S04]  /*271c0*/  ISETP.GT.AND P2, PT, R2, 0x1, PT ;  /* 0x000000010200780c */ /* 0x000fc80003f44270 */
[----:B------:R-:W-:-:S04]  /*271d0*/  SEL R15, R15, 0x978, P2 ;  /* 0x000009780f0f7807 */ /* 0x000fc80001000000 */
[----:B------:R1:W2:Y:S08]  /*271e0*/  LDC.64 R12, c[0x0][R15+0x220] ;  /* 0x000088000f0c7b82 */ /* 0x0002b00000000a00 */
[----:B0-----:R1:W0:Y:S01]  /*271f0*/  LDC.64 R8, c[0x0][R15+0x218] ;  /* 0x000086000f087b82 */ /* 0x0012220000000a00 */
[----:B------:R-:W-:Y:S05]  /*27200*/  @P0 BRA `(.L_x_2907) ;  /* 0x0000000000100947 */ /* 0x000fea0003800000 */
[----:B------:R-:W-:Y:S05]  /*27210*/  @!P1 BRA `(.L_x_2907) ;  /* 0x00000000000c9947 */ /* 0x000fea0003800000 */
[----:B-----5:R-:W3:Y:S04]  /*27220*/  LDG.E R0, desc[UR60][R10.64] ;  /* 0x0000003c0a007981 */ /* 0x020ee8000c1e1900 */
[----:B------:R-:W3:Y:S02]  /*27230*/  LDG.E R10, desc[UR60][R10.64+0x4] ;  /* 0x0000043c0a0a7981 */ /* 0x000ee4000c1e1900 */
[----:B---3--:R-:W-:-:S07]  /*27240*/  IMAD.IADD R0, R10, 0x1, -R0 ;  /* 0x000000010a007824 */ /* 0x008fce00078e0a00 */
.L_x_2907:
[----:B------:R-:W3:Y:S01]  /*27250*/  LDL.LU R2, [R1+0x94] ;  /* 0x0000940001027983 */ /* 0x000ee20000300800 */
[----:B------:R-:W4:Y:S03]  /*27260*/  LDC R156, c[0x0][0xbe8] ;  /* 0x0002fa00ff9c7b82 */ /* 0x000f260000000800 */
[----:B------:R-:W2:Y:S04]  /*27270*/  LDL.LU R4, [R1+0x124] ;  /* 0x0001240001047983 */ /* 0x000ea80000300800 */
[----:B------:R-:W2:Y:S04]  /*27280*/  LDL R157, [R1+0xa4] ;  /* 0x0000a400019d7983 */ /* 0x000ea80000100800 */
[----:B------:R-:W2:Y:S04]  /*27290*/  LDL R155, [R1+0x84] ;  /* 0x00008400019b7983 */ /* 0x000ea80000100800 */
[----:B------:R-:W2:Y:S04]  /*272a0*/  LDL R158, [R1+0x74] ;  /* 0x00007400019e7983 */ /* 0x000ea80000100800 */
[----:B------:R-:W2:Y:S04]  /*272b0*/  LDL R160, [R1+0x1cc] ;  /* 0x0001cc0001a07983 */ /* 0x000ea80000100800 */
[----:B------:R-:W2:Y:S01]  /*272c0*/  LDL R159, [R1+0x13c] ;  /* 0x00013c00019f7983 */ /* 0x000ea20000100800 */
[----:B------:R-:W1:Y:S01]  /*272d0*/  LDC.64 R10, c[0x0][R15+0x228] ;  /* 0x00008a000f0a7b82 */ /* 0x000e620000000a00 */
[----:B------:R-:W-:-:S02]  /*272e0*/  ISETP.NE.U32.AND P0, PT, RZ, UR6, PT ;  /* 0x00000006ff007c0c */ /* 0x000fc4000bf05070 */
[----:B----4-:R-:W-:Y:S02]  /*272f0*/  ISETP.NE.AND P1, PT, R156, 0x1, PT ;  /* 0x000000019c00780c */ /* 0x010fe40003f25270 */
[----:B------:R-:W-:Y:S01]  /*27300*/  ISETP.NE.AND.EX P0, PT, RZ, UR7, PT, P0 ;  /* 0x00000007ff007c0c */ /* 0x000fe2000bf05300 */
[-C--:B0-----:R-:W-:Y:S02]  /*27310*/  IMAD R14, R9, R224.reuse, RZ ;  /* 0x000000e0090e7224 */ /* 0x081fe400078e02ff */
[----:B------:R-:W-:-:S05]  /*27320*/  IMAD.WIDE.U32 R8, R8, R224, RZ ;  /* 0x000000e008087225 */ /* 0x000fca00078e00ff */
[----:B------:R-:W-:-:S03]  /*27330*/  IADD3 R14, R9, R14, RZ ;  /* 0x0000000e090e7210 */ /* 0x000fc60007ffe0ff */
[----:B------:R-:W0:Y:S01]  /*27340*/  @P1 LDC R9, c[0x0][0xbec] ;  /* 0x0002fb00ff091b82 */ /* 0x000e220000000800 */
[----:B-----5:R-:W-:Y:S01]  /*27350*/  IMAD R0, R0, R156, RZ ;  /* 0x0000009c00007224 */ /* 0x020fe200078e02ff */
[----:B---3--:R-:W-:Y:S02]  /*27360*/  SEL R2, R2, RZ, !P0 ;  /* 0x000000ff02027207 */ /* 0x008fe40004000000 */
[----:B--2---:R-:W-:-:S03]  /*27370*/  SEL R4, R4, RZ, !P0 ;  /* 0x000000ff04047207 */ /* 0x004fc60004000000 */
[----:B------:R-:W-:-:S04]  /*27380*/  IMAD R13, R13, R2, RZ ;  /* 0x000000020d0d7224 */ /* 0x000fc800078e02ff */
[C---:B------:R-:W-:Y:S02]  /*27390*/  IMAD R4, R12.reuse, R4, R13 ;  /* 0x000000040c047224 */ /* 0x040fe400078e020d */
[----:B------:R-:W-:-:S03]  /*273a0*/  IMAD.WIDE.U32 R12, R12, R2, RZ ;  /* 0x000000020c0c7225 */ /* 0x000fc600078e00ff */
[----:B------:R-:W-:Y:S02]  /*273b0*/  IADD3 R12, P0, P3, R12, R8, R3 ;  /* 0x000000080c0c7210 */ /* 0x000fe40007b1e003 */
[----:B------:R-:W2:Y:S01]  /*273c0*/  @P1 LDC R8, c[0x0][0xbf0] ;  /* 0x0002fc00ff081b82 */ /* 0x000ea20000000800 */
[----:B------:R-:W-:Y:S01]  /*273d0*/  IMAD.IADD R13, R13, 0x1, R4 ;  /* 0x000000010d0d7824 */ /* 0x000fe200078e0204 */
[----:B------:R-:W-:-:S05]  /*273e0*/  SEL R4, R157, RZ, P2 ;  /* 0x000000ff9d047207 */ /* 0x000fca0001000000 */
[-C--:B-1----:R-:W-:Y:S02]  /*273f0*/  IMAD R152, R11, R4.reuse, RZ ;  /* 0x000000040b987224 */ /* 0x082fe400078e02ff */
[----:B------:R-:W-:Y:S01]  /*27400*/  IMAD.WIDE.U32 R10, R10, R4, RZ ;  /* 0x000000040a0a7225 */ /* 0x000fe200078e00ff */
[----:B------:R-:W-:-:S04]  /*27410*/  SHF.R.S32.HI R4, RZ, 0x1f, R3 ;  /* 0x0000001fff047819 */ /* 0x000fc80000011403 */
[----:B------:R-:W-:Y:S01]  /*27420*/  IADD3.X R13, R13, R14, R4, P0, P3 ;  /* 0x0000000e0d0d7210 */ /* 0x000fe200007e6404 */
[----:B------:R-:W-:-:S04]  /*27430*/  IMAD.IADD R14, R155, 0x1, R158 ;  /* 0x000000019b0e7824 */ /* 0x000fc800078e029e */
[----:B0-----:R-:W-:-:S04]  /*27440*/  @P1 IMAD.HI.U32 R9, R14, R9, RZ ;  /* 0x000000090e091227 */ /* 0x001fc800078e00ff */
[----:B------:R-:W-:Y:S01]  /*27450*/  IMAD.MOV.U32 R155, RZ, RZ, R14 ;  /* 0x000000ffff9b7224 */ /* 0x000fe200078e000e */
[----:B--2---:R-:W-:Y:S02]  /*27460*/  @P1 SHF.R.U32.HI R155, RZ, R8, R9 ;  /* 0x00000008ff9b1219 */ /* 0x004fe40000011609 */
[----:B------:R0:W1:Y:S02]  /*27470*/  LDC.64 R8, c[0x0][R15+0x210] ;  /* 0x000084000f087b82 */ /* 0x0000640000000a00 */
[----:B0-----:R-:W-:-:S05]  /*27480*/  IADD3 R15, -R155, RZ, RZ ;  /* 0x000000ff9b0f7210 */ /* 0x001fca0007ffe1ff */
[----:B------:R-:W-:Y:S01]  /*27490*/  IMAD R15, R156, R15, R14 ;  /* 0x0000000f9c0f7224 */ /* 0x000fe200078e020e */
[----:B------:R-:W-:Y:S01]  /*274a0*/  IADD3 R10, P0, P3, R155, R12, R10 ;  /* 0x0000000c9b0a7210 */ /* 0x000fe20007b1e00a */
[----:B------:R-:W-:Y:S01]  /*274b0*/  IMAD.IADD R152, R11, 0x1, R152 ;  /* 0x000000010b987824 */ /* 0x000fe200078e0298 */
[----:B------:R-:W-:Y:S02]  /*274c0*/  SHF.R.S32.HI R11, RZ, 0x1f, R155 ;  /* 0x0000001fff0b7819 */ /* 0x000fe4000001149b */
[----:B------:R-:W-:Y:S02]  /*274d0*/  SHF.R.S32.HI R12, RZ, 0x1f, R15 ;  /* 0x0000001fff0c7819 */ /* 0x000fe4000001140f */
[----:B------:R-:W-:Y:S01]  /*274e0*/  IADD3.X R11, R11, R13, R152, P0, P3 ;  /* 0x0000000d0b0b7210 */ /* 0x000fe200007e6498 */
[----:B-1----:R-:W-:-:S04]  /*274f0*/  IMAD R9, R9, R15, RZ ;  /* 0x0000000f09097224 */ /* 0x002fc800078e02ff */
[C---:B------:R-:W-:Y:S02]  /*27500*/  IMAD R9, R8.reuse, R12, R9 ;  /* 0x0000000c08097224 */ /* 0x040fe400078e0209 */
[----:B------:R-:W0:Y:S01]  /*27510*/  LDC.64 R12, c[0x0][0xba8] ;  /* 0x0002ea00ff0c7b82 */ /* 0x000e220000000a00 */
[----:B------:R-:W-:-:S07]  /*27520*/  IMAD.WIDE.U32 R10, R8, R15, R10 ;  /* 0x0000000f080a7225 */ /* 0x000fce00078e000a */
[----:B0-----:R-:W0:Y:S08]  /*27530*/  @!P2 LDC R12, c[0x0][0xb50] ;  /* 0x0002d400ff0cab82 */ /* 0x001e300000000800 */
[----:B------:R-:W1:Y:S01]  /*27540*/  @!P2 LDC R13, c[0x0][0xb54] ;  /* 0x0002d500ff0dab82 */ /* 0x000e620000000800 */
[----:B------:R-:W-:Y:S01]  /*27550*/  IMAD.IADD R9, R11, 0x1, R9 ;  /* 0x000000010b097824 */ /* 0x000fe200078e0209 */
[----:B0-----:R-:W-:-:S04]  /*27560*/  LEA R12, P0, R10, R12, 0x2 ;  /* 0x0000000c0a0c7211 */ /* 0x001fc800078010ff */
[----:B-1----:R-:W-:Y:S01]  /*27570*/  LEA.HI.X R13, R10, R13, R9, 0x2, P0 ;  /* 0x0000000d0a0d7211 */ /* 0x002fe200000f1409 */
[----:B------:R-:W-:Y:S04]  /*27580*/  SHFL.IDX PT, R8, R12, RZ, 0x1c1f ;  /* 0x001c1fff0c087589 */ /* 0x000fe800000e0000 */
[----:B------:R-:W0:Y:S04]  /*27590*/  SHFL.IDX PT, R9, R13, RZ, 0x1c1f ;  /* 0x001c1fff0d097589 */ /* 0x000e2800000e0000 */
[----:B------:R-:W-:Y:S04]  /*275a0*/  SHFL.IDX PT, R10, R12, 0x1, 0x1c1f ;  /* 0x003c1f000c0a7f89 */ /* 0x000fe800000e0000 */
[----:B------:R1:W2:Y:S01]  /*275b0*/  SHFL.IDX PT, R11, R13, 0x1, 0x1c1f ;  /* 0x003c1f000d0b7f89 */ /* 0x0002a200000e0000 */
[----:B------:R-:W-:Y:S01]  /*275c0*/  LOP3.LUT P0, RZ, R159, 0x3, RZ, 0xc0, !PT ;  /* 0x000000039fff7812 */ /* 0x000fe2000780c0ff */
[----:B-1----:R-:W-:-:S04]  /*275d0*/  IMAD.IADD R13, R160, 0x1, R158 ;  /* 0x00000001a00d7824 */ /* 0x002fc800078e029e */
[C---:B------:R-:W-:Y:S01]  /*275e0*/  VIADD R12, R13.reuse, 0x8 ;  /* 0x000000080d0c7836 */ /* 0x040fe20000000000 */
[----:B------:R-:W-:-:S04]  /*275f0*/  ISETP.GE.OR P3, PT, R13, R0, P0 ;  /* 0x000000000d00720c */ /* 0x000fc80000766670 */
[----:B------:R-:W-:-:S09]  /*27600*/  ISETP.GE.OR P0, PT, R12, R0, P0 ;  /* 0x000000000c00720c */ /* 0x000fd20000706670 */
[----:B0-----:R0:W-:Y:S04]  /*27610*/  @!P3 ST.E desc[UR60][R8.64], R154 ;  /* 0x0000009a0800b985 */ /* 0x0011e8000c10193c */
[----:B--2---:R0:W-:Y:S01]  /*27620*/  @!P0 ST.E desc[UR60][R10.64], R153 ;  /* 0x000000990a008985 */ /* 0x0041e2000c10193c */
[----:B------:R-:W-:Y:S05]  /*27630*/  @P2 BRA `(.L_x_2908) ;  /* 0x0000000c00c82947 */ /* 0x000fea0003800000 */
[----:B------:R-:W0:Y:S01]  /*27640*/  LDL R159, [R1+0x8c] ;  /* 0x00008c00019f7983 */ /* 0x000e220000100800 */
[----:B------:R-:W1:Y:S01]  /*27650*/  @P1 LDC R85, c[0x0][0xbec] ;  /* 0x0002fb00ff551b82 */ /* 0x000e620000000800 */
[----:B------:R-:W-:Y:S02]  /*27660*/  ULDC.64 UR4, c[0x0][0xaa0] ;  /* 0x0002a80000047ab9 */ /* 0x000fe40000000a00 */
[----:B------:R-:W-:-:S05]  /*27670*/  IMAD R4, R4, UR4, RZ ;  /* 0x0000000404047c24 */ /* 0x000fca000f8e02ff */
[----:B------:R-:W2:Y:S01]  /*27680*/  @P1 LDC R82, c[0x0][0xbf0] ;  /* 0x0002fc00ff521b82 */ /* 0x000ea20000000800 */
[----:B------:R-:W-:Y:S01]  /*27690*/  IMAD R81, R3, UR5, R4 ;  /* 0x0000000503517c24 */ /* 0x000fe2000f8e0204 */
[----:B------:R-:W-:Y:S01]  /*276a0*/  SHF.R.S32.HI R83, RZ, 0x1f, R2 ;  /* 0x0000001fff537819 */ /* 0x000fe20000011402 */
[----:B------:R-:W-:Y:S01]  /*276b0*/  BSSY B1, `(.L_x_2909) ;  /* 0x00000a6000017945 */ /* 0x000fe20003800000 */
[----:B0-----:R-:W-:-:S05]  /*276c0*/  LEA R9, R225, R159, 0x3 ;  /* 0x0000009fe1097211 */ /* 0x001fca00078e18ff */
[----:B------:R-:W-:-:S04]  /*276d0*/  IMAD.SHL.U32 R9, R9, 0x8, RZ ;  /* 0x0000000809097824 */ /* 0x000fc800078e00ff */
[----:B------:R-:W-:-:S03]  /*276e0*/  IMAD.WIDE R20, R9, 0x2, R20 ;  /* 0x0000000209147825 */ /* 0x000fc600078e0214 */
[C---:B------:R-:W-:Y:S02]  /*276f0*/  IADD3 R13, P4, R20.reuse, 0x1000, RZ ;  /* 0x00001000140d7810 */ /* 0x040fe40007f9e0ff */
[----:B------:R-:W-:Y:S02]  /*27700*/  IADD3 R25, P3, R20, 0x2000, RZ ;  /* 0x0000200014197810 */ /* 0x000fe40007f7e0ff */
[----:B------:R-:W-:Y:S02]  /*27710*/  LOP3.LUT R12, R13, 0x380, RZ, 0xc0, !PT ;  /* 0x000003800d0c7812 */ /* 0x000fe400078ec0ff */
[----:B------:R-:W-:Y:S02]  /*27720*/  LOP3.LUT R24, R25, 0x380, RZ, 0xc0, !PT ;  /* 0x0000038019187812 */ /* 0x000fe400078ec0ff */
[----:B------:R-:W-:Y:S02]  /*27730*/  SHF.R.U64 R12, R12, 0x3, RZ ;  /* 0x000000030c0c7819 */ /* 0x000fe400000012ff */
[----:B------:R-:W-:-:S02]  /*27740*/  SHF.R.U64 R24, R24, 0x3, RZ ;  /* 0x0000000318187819 */ /* 0x000fc400000012ff */
[----:B------:R-:W-:Y:S02]  /*27750*/  IADD3 R29, P2, R20, 0x3000, RZ ;  /* 0x00003000141d7810 */ /* 0x000fe40007f5e0ff */
[----:B------:R-:W-:Y:S01]  /*27760*/  LOP3.LUT R12, R12, R13, RZ, 0x3c, !PT ;  /* 0x0000000d0c0c7212 */ /* 0x000fe200078e3cff */
[--C-:B------:R-:W-:Y:S01]  /*27770*/  IMAD.X R13, RZ, RZ, R21.reuse, P4 ;  /* 0x000000ffff0d7224 */ /* 0x100fe200020e0615 */
[----:B------:R-:W-:Y:S01]  /*27780*/  LOP3.LUT R24, R24, R25, RZ, 0x3c, !PT ;  /* 0x0000001918187212 */ /* 0x000fe200078e3cff */
[----:B------:R-:W-:Y:S01]  /*27790*/  IMAD.X R25, RZ, RZ, R21, P3 ;  /* 0x000000ffff197224 */ /* 0x000fe200018e0615 */
[----:B------:R-:W-:Y:S02]  /*277a0*/  LOP3.LUT R28, R29, 0x380, RZ, 0xc0, !PT ;  /* 0x000003801d1c7812 */ /* 0x000fe400078ec0ff */
[C---:B------:R-:W-:Y:S01]  /*277b0*/  IADD3 R33, P0, R20.reuse, 0x4000, RZ ;  /* 0x0000400014217810 */ /* 0x040fe20007f1e0ff */
[----:B------:R-:W-:Y:S01]  /*277c0*/  IMAD R80, R159, 0x20, R225 ;  /* 0x000000209f507824 */ /* 0x000fe200078e02e1 */
[C---:B------:R-:W-:Y:S01]  /*277d0*/  IADD3 R37, P6, R20.reuse, 0x5000, RZ ;  /* 0x0000500014257810 */ /* 0x040fe20007fde0ff */
[----:B------:R-:W5:Y:S01]  /*277e0*/  LD.E.128 R12, desc[UR60][R12.64] ;  /* 0x0000003c0c0c7980 */ /* 0x000f62000c101d00 */
[----:B------:R-:W-:-:S02]  /*277f0*/  IADD3 R41, P5, R20, 0x6000, RZ ;  /* 0x0000600014297810 */ /* 0x000fc40007fbe0ff */
[C---:B------:R-:W-:Y:S01]  /*27800*/  IADD3 R45, P4, R20.reuse, 0x7000, RZ ;  /* 0x00007000142d7810 */ /* 0x040fe20007f9e0ff */
[----:B------:R-:W5:Y:S01]  /*27810*/  LD.E.128 R24, desc[UR60][R24.64] ;  /* 0x0000003c18187980 */ /* 0x000f62000c101d00 */
[----:B------:R-:W-:Y:S02]  /*27820*/  IADD3 R49, P3, R20, 0x8000, RZ ;  /* 0x0000800014317810 */ /* 0x000fe40007f7e0ff */
[----:B------:R-:W-:Y:S02]  /*27830*/  SHF.R.U64 R28, R28, 0x3, RZ ;  /* 0x000000031c1c7819 */ /* 0x000fe400000012ff */
[----:B------:R-:W-:Y:S02]  /*27840*/  LOP3.LUT R32, R33, 0x380, RZ, 0xc0, !PT ;  /* 0x0000038021207812 */ /* 0x000fe400078ec0ff */
[----:B------:R-:W-:Y:S02]  /*27850*/  LOP3.LUT R36, R37, 0x380, RZ, 0xc0, !PT ;  /* 0x0000038025247812 */ /* 0x000fe400078ec0ff */
[----:B------:R-:W-:-:S02]  /*27860*/  LOP3.LUT R40, R41, 0x380, RZ, 0xc0, !PT ;  /* 0x0000038029287812 */ /* 0x000fc400078ec0ff */
[----:B------:R-:W-:Y:S02]  /*27870*/  LOP3.LUT R44, R45, 0x380, RZ, 0xc0, !PT ;  /* 0x000003802d2c7812 */ /* 0x000fe400078ec0ff */
[----:B------:R-:W-:Y:S02]  /*27880*/  LOP3.LUT R48, R49, 0x380, RZ, 0xc0, !PT ;  /* 0x0000038031307812 */ /* 0x000fe400078ec0ff */
[----:B------:R-:W-:Y:S02]  /*27890*/  LOP3.LUT R28, R28, R29, RZ, 0x3c, !PT ;  /* 0x0000001d1c1c7212 */ /* 0x000fe400078e3cff */
[----:B------:R-:W-:Y:S02]  /*278a0*/  SHF.R.U64 R32, R32, 0x3, RZ ;  /* 0x0000000320207819 */ /* 0x000fe400000012ff */
[----:B------:R-:W-:Y:S02]  /*278b0*/  SHF.R.U64 R36, R36, 0x3, RZ ;  /* 0x0000000324247819 */ /* 0x000fe400000012ff */
[----:B------:R-:W-:-:S02]  /*278c0*/  SHF.R.U64 R40, R40, 0x3, RZ ;  /* 0x0000000328287819 */ /* 0x000fc400000012ff */
[----:B------:R-:W-:Y:S02]  /*278d0*/  IADD3.X R29, RZ, R21, RZ, P2, !PT ;  /* 0x00000015ff1d7210 */ /* 0x000fe400017fe4ff */
[----:B------:R-:W-:Y:S02]  /*278e0*/  SHF.R.U64 R44, R44, 0x3, RZ ;  /* 0x000000032c2c7819 */ /* 0x000fe400000012ff */
[----:B------:R-:W-:Y:S02]  /*278f0*/  SHF.R.U64 R48, R48, 0x3, RZ ;  /* 0x0000000330307819 */ /* 0x000fe400000012ff */
[----:B------:R-:W-:Y:S01]  /*27900*/  IADD3 R53, P2, R20, 0x9000, RZ ;  /* 0x0000900014357810 */ /* 0x000fe20007f5e0ff */
        /* <DEDUP_REMOVED lines=8> */
[----:B------:R-:W5:Y:S01]  /*27990*/  LD.E.128 R32, desc[UR60][R32.64] ;  /* 0x0000003c20207980 */ /* 0x000f62000c101d00 */
[----:B------:R-:W-:Y:S01]  /*279a0*/  LOP3.LUT R48, R48, R49, RZ, 0x3c, !PT ;  /* 0x0000003130307212 */ /* 0x000fe200078e3cff */
[----:B------:R-:W-:Y:S01]  /*279b0*/  IMAD.X R49, RZ, RZ, R21, P3 ;  /* 0x000000ffff317224 */ /* 0x000fe200018e0615 */
[----:B------:R-:W-:Y:S01]  /*279c0*/  LOP3.LUT R52, R53, 0x380, RZ, 0xc0, !PT ;  /* 0x0000038035347812 */ /* 0x000fe200078ec0ff */
[----:B------:R-:W5:Y:S01]  /*279d0*/  LD.E.128 R36, desc[UR60][R36.64] ;  /* 0x0000003c24247980 */ /* 0x000f62000c101d00 */
[----:B------:R-:W-:-:S02]  /*279e0*/  IADD3.X R45, RZ, R21, RZ, P4, !PT ;  /* 0x00000015ff2d7210 */ /* 0x000fc400027fe4ff */
[C---:B------:R-:W-:Y:S01]  /*279f0*/  IADD3 R57, P0, R20.reuse, 0xa000, RZ ;  /* 0x0000a00014397810 */ /* 0x040fe20007f1e0ff */
[----:B------:R-:W5:Y:S01]  /*27a00*/  LD.E.128 R40, desc[UR60][R40.64] ;  /* 0x0000003c28287980 */ /* 0x000f62000c101d00 */
[C---:B------:R-:W-:Y:S02]  /*27a10*/  IADD3 R61, P6, R20.reuse, 0xb000, RZ ;  /* 0x0000b000143d7810 */ /* 0x040fe40007fde0ff */
[C---:B------:R-:W-:Y:S01]  /*27a20*/  IADD3 R65, P5, R20.reuse, 0xc000, RZ ;  /* 0x0000c00014417810 */ /* 0x040fe20007fbe0ff */
[----:B------:R-:W5:Y:S01]  /*27a30*/  LD.E.128 R44, desc[UR60][R44.64] ;  /* 0x0000003c2c2c7980 */ /* 0x000f62000c101d00 */
[C---:B------:R-:W-:Y:S02]  /*27a40*/  IADD3 R69, P4, R20.reuse, 0xd000, RZ ;  /* 0x0000d00014457810 */ /* 0x040fe40007f9e0ff */
[----:B------:R-:W-:Y:S01]  /*27a50*/  IADD3 R73, P3, R20, 0xe000, RZ ;  /* 0x0000e00014497810 */ /* 0x000fe20007f7e0ff */
[----:B------:R-:W5:Y:S01]  /*27a60*/  LD.E.128 R48, desc[UR60][R48.64] ;  /* 0x0000003c30307980 */ /* 0x000f62000c101d00 */
[----:B------:R-:W-:-:S02]  /*27a70*/  SHF.R.U64 R52, R52, 0x3, RZ ;  /* 0x0000000334347819 */ /* 0x000fc400000012ff */
[----:B------:R-:W-:Y:S02]  /*27a80*/  LOP3.LUT R56, R57, 0x380, RZ, 0xc0, !PT ;  /* 0x0000038039387812 */ /* 0x000fe400078ec0ff */
[----:B------:R-:W-:Y:S02]  /*27a90*/  LOP3.LUT R60, R61, 0x380, RZ, 0xc0, !PT ;  /* 0x000003803d3c7812 */ /* 0x000fe400078ec0ff */
[----:B------:R-:W-:Y:S02]  /*27aa0*/  LOP3.LUT R64, R65, 0x380, RZ, 0xc0, !PT ;  /* 0x0000038041407812 */ /* 0x000fe400078ec0ff */
[----:B------:R-:W-:Y:S02]  /*27ab0*/  LOP3.LUT R68, R69, 0x380, RZ, 0xc0, !PT ;  /* 0x0000038045447812 */ /* 0x000fe400078ec0ff */
[----:B------:R-:W-:Y:S02]  /*27ac0*/  LOP3.LUT R72, R73, 0x380, RZ, 0xc0, !PT ;  /* 0x0000038049487812 */ /* 0x000fe400078ec0ff */
[----:B------:R-:W-:-:S02]  /*27ad0*/  LOP3.LUT R9, R20, 0x380, RZ, 0xc0, !PT ;  /* 0x0000038014097812 */ /* 0x000fc400078ec0ff */
[----:B------:R-:W-:Y:S01]  /*27ae0*/  LOP3.LUT R52, R52, R53, RZ, 0x3c, !PT ;  /* 0x0000003534347212 */ /* 0x000fe200078e3cff */
[----:B------:R-:W-:Y:S01]  /*27af0*/  IMAD.X R53, RZ, RZ, R21, P2 ;  /* 0x000000ffff357224 */ /* 0x000fe200010e0615 */
[----:B------:R-:W-:Y:S02]  /*27b00*/  SHF.R.U64 R56, R56, 0x3, RZ ;  /* 0x0000000338387819 */ /* 0x000fe400000012ff */
[----:B------:R-:W-:Y:S02]  /*27b10*/  SHF.R.U64 R60, R60, 0x3, RZ ;  /* 0x000000033c3c7819 */ /* 0x000fe400000012ff */
[----:B------:R-:W-:Y:S01]  /*27b20*/  SHF.R.U64 R64, R64, 0x3, RZ ;  /* 0x0000000340407819 */ /* 0x000fe200000012ff */
[----:B------:R-:W5:Y:S01]  /*27b30*/  LD.E.128 R52, desc[UR60][R52.64] ;  /* 0x0000003c34347980 */ /* 0x000f62000c101d00 */
[----:B------:R-:W-:Y:S02]  /*27b40*/  SHF.R.U64 R68, R68, 0x3, RZ ;  /* 0x0000000344447819 */ /* 0x000fe400000012ff */
[----:B------:R-:W-:-:S02]  /*27b50*/  SHF.R.U64 R72, R72, 0x3, RZ ;  /* 0x0000000348487819 */ /* 0x000fc400000012ff */
[----:B------:R-:W-:Y:S02]  /*27b60*/  SHF.R.U64 R9, R9, 0x3, RZ ;  /* 0x0000000309097819 */ /* 0x000fe400000012ff */
[----:B------:R-:W-:Y:S02]  /*27b70*/  IADD3 R11, P2, R20, 0xf000, RZ ;  /* 0x0000f000140b7810 */ /* 0x000fe40007f5e0ff */
        /* <DEDUP_REMOVED lines=8> */
[--C-:B------:R-:W-:Y:S01]  /*27c00*/  IMAD.X R73, RZ, RZ, R21.reuse, P3 ;  /* 0x000000ffff497224 */ /* 0x100fe200018e0615 */
[----:B------:R-:W-:Y:S01]  /*27c10*/  LOP3.LUT R8, R9, R20, RZ, 0x3c, !PT ;  /* 0x0000001409087212 */ /* 0x000fe200078e3cff */
[----:B------:R-:W-:Y:S01]  /*27c20*/  IMAD.MOV.U32 R9, RZ, RZ, R21 ;  /* 0x000000ffff097224 */ /* 0x000fe200078e0015 */
[-C--:B------:R-:W-:Y:S01]  /*27c30*/  IADD3.X R61, RZ, R21.reuse, RZ, P6, !PT ;  /* 0x00000015ff3d7210 */ /* 0x080fe200037fe4ff */
[----:B------:R-:W5:Y:S01]  /*27c40*/  LD.E.128 R56, desc[UR60][R56.64] ;  /* 0x0000003c38387980 */ /* 0x000f62000c101d00 */
[----:B------:R-:W-:Y:S01]  /*27c50*/  IADD3.X R77, RZ, R21, RZ, P2, !PT ;  /* 0x00000015ff4d7210 */ /* 0x000fe200017fe4ff */
[----:B------:R-:W-:Y:S01]  /*27c60*/  IMAD.WIDE.U32 R20, R3, UR4, RZ ;  /* 0x0000000403147c25 */ /* 0x000fe2000f8e00ff */
[----:B------:R-:W-:Y:S01]  /*27c70*/  ULDC.64 UR4, c[0x0][0xae8] ;  /* 0x0002ba0000047ab9 */ /* 0x000fe20000000a00 */
[----:B------:R-:W-:Y:S01]  /*27c80*/  IADD3 R80, R158, R80, RZ ;  /* 0x000000509e507210 */ /* 0x000fe20007ffe0ff */
[----:B------:R-:W5:Y:S01]  /*27c90*/  LD.E.128 R60, desc[UR60][R60.64] ;  /* 0x0000003c3c3c7980 */ /* 0x000f62000c101d00 */
[----:B------:R-:W-:Y:S01]  /*27ca0*/  IMAD.IADD R21, R21, 0x1, R81 ;  /* 0x0000000115157824 */ /* 0x000fe200078e0251 */
[----:B------:R-:W-:-:S02]  /*27cb0*/  LOP3.LUT R10, R11, 0x380, RZ, 0xc0, !PT ;  /* 0x000003800b0a7812 */ /* 0x000fc400078ec0ff */
[----:B------:R-:W5:Y:S01]  /*27cc0*/  LD.E.128 R64, desc[UR60][R64.64] ;  /* 0x0000003c40407980 */ /* 0x000f62000c101d00 */
[----:B------:R-:W-:Y:S01]  /*27cd0*/  IMAD.WIDE.U32 R20, R224, UR4, R20 ;  /* 0x00000004e0147c25 */ /* 0x000fe2000f8e0014 */
[----:B------:R-:W-:Y:S02]  /*27ce0*/  SHF.R.U64 R10, R10, 0x3, RZ ;  /* 0x000000030a0a7819 */ /* 0x000fe400000012ff */
[----:B------:R-:W5:Y:S01]  /*27cf0*/  LD.E.128 R68, desc[UR60][R68.64] ;  /* 0x0000003c44447980 */ /* 0x000f62000c101d00 */
[----:B-1----:R-:W-:Y:S01]  /*27d00*/  @P1 IMAD.HI.U32 R3, R80, R85, RZ ;  /* 0x0000005550031227 */ /* 0x002fe200078e00ff */
[----:B------:R-:W-:Y:S02]  /*27d10*/  LOP3.LUT R76, R10, R11, RZ, 0x3c, !PT ;  /* 0x0000000b0a4c7212 */ /* 0x000fe400078e3cff */
[----:B------:R-:W5:Y:S01]  /*27d20*/  LD.E.128 R8, desc[UR60][R8.64] ;  /* 0x0000003c08087980 */ /* 0x000f62000c101d00 */
[----:B------:R-:W-:Y:S01]  /*27d30*/  IMAD R21, R224, UR5, R21 ;  /* 0x00000005e0157c24 */ /* 0x000fe2000f8e0215 */
[----:B------:R-:W-:Y:S01]  /*27d40*/  ULDC.64 UR4, c[0x0][0xaf0] ;  /* 0x0002bc0000047ab9 */ /* 0x000fe20000000a00 */
[----:B------:R-:W-:Y:S01]  /*27d50*/  IMAD.MOV.U32 R81, RZ, RZ, R80 ;  /* 0x000000ffff517224 */ /* 0x000fe200078e0050 */
[----:B--2---:R-:W-:Y:S01]  /*27d60*/  @P1 SHF.R.U32.HI R81, RZ, R82, R3 ;  /* 0x00000052ff511219 */ /* 0x004fe20000011603 */
[----:B------:R-:W-:Y:S01]  /*27d70*/  IMAD R83, R83, UR4, RZ ;  /* 0x0000000453537c24 */ /* 0x000fe2000f8e02ff */
[----:B------:R-:W5:Y:S03]  /*27d80*/  LD.E.128 R72, desc[UR60][R72.64] ;  /* 0x0000003c48487980 */ /* 0x000f66000c101d00 */
[C---:B------:R-:W-:Y:S01]  /*27d90*/  IMAD R83, R2.reuse, UR5, R83 ;  /* 0x0000000502537c24 */ /* 0x040fe2000f8e0253 */
[----:B------:R-:W5:Y:S01]  /*27da0*/  LD.E.128 R76, desc[UR60][R76.64] ;  /* 0x0000003c4c4c7980 */ /* 0x000f62000c101d00 */
[----:B------:R-:W-:Y:S01]  /*27db0*/  IMAD.WIDE.U32 R2, R2, UR4, R20 ;  /* 0x0000000402027c25 */ /* 0x000fe2000f8e0014 */
[--C-:B------:R-:W-:Y:S01]  /*27dc0*/  SHF.R.S32.HI R4, RZ, 0x1f, R81.reuse ;  /* 0x0000001fff047819 */ /* 0x100fe20000011451 */
[----:B------:R-:W-:Y:S01]  /*27dd0*/  ULDC.64 UR4, c[0x0][0xae0] ;  /* 0x0002b80000047ab9 */ /* 0x000fe20000000a00 */
[----:B------:R-:W-:Y:S01]  /*27de0*/  @!PT LDS RZ, [RZ] ;  /* 0x00000000fffff984 */ /* 0x000fe20000000800 */
[----:B------:R-:W-:Y:S01]  /*27df0*/  @!PT LDS RZ, [RZ] ;  /* 0x00000000fffff984 */ /* 0x000fe20000000800 */
[----:B------:R-:W-:Y:S01]  /*27e00*/  @!PT LDS RZ, [RZ] ;  /* 0x00000000fffff984 */ /* 0x000fe20000000800 */
[----:B------:R-:W-:Y:S01]  /*27e10*/  @!PT LDS RZ, [RZ] ;  /* 0x00000000fffff984 */ /* 0x000fe20000000800 */
[----:B------:R0:W-:Y:S06]  /*27e20*/  MEMBAR.ALL.CTA ;  /* 0x0000000000007992 */ /* 0x0001ec0000008000 */
[----:B0-----:R-:W0:Y:S01]  /*27e30*/  FENCE.VIEW.ASYNC.S ;  /* 0x00000000000073c6 */ /* 0x001e220000000000 */
[----:B------:R-:W-:-:S02]  /*27e40*/  IMAD.MOV R21, RZ, RZ, -R81 ;  /* 0x000000ffff157224 */ /* 0x000fc400078e0a51 */
[----:B------:R-:W-:Y:S02]  /*27e50*/  IMAD.IADD R3, R3, 0x1, R83 ;  /* 0x0000000103037824 */ /* 0x000fe400078e0253 */
[----:B------:R-:W-:Y:S02]  /*27e60*/  IMAD R21, R156, R21, R80 ;  /* 0x000000159c157224 */ /* 0x000fe400078e0250 */
[----:B------:R-:W-:Y:S02]  /*27e70*/  IMAD R4, R4, UR4, RZ ;  /* 0x0000000404047c24 */ /* 0x000fe4000f8e02ff */
[----:B------:R-:W-:Y:S01]  /*27e80*/  IMAD.WIDE.U32 R2, R81, UR4, R2 ;  /* 0x0000000451027c25 */ /* 0x000fe2000f8e0002 */
[----:B------:R-:W-:-:S03]  /*27e90*/  SHF.R.S32.HI R20, RZ, 0x1f, R21 ;  /* 0x0000001fff147819 */ /* 0x000fc60000011415 */
[----:B------:R-:W-:Y:S01]  /*27ea0*/  IMAD R83, R81, UR5, R4 ;  /* 0x0000000551537c24 */ /* 0x000fe2000f8e0204 */
[----:B------:R-:W-:Y:S02]  /*27eb0*/  ULDC.64 UR4, c[0x0][0xad8] ;  /* 0x0002b60000047ab9 */ /* 0x000fe40000000a00 */
[----:B------:R-:W-:Y:S02]  /*27ec0*/  IMAD R20, R20, UR4, RZ ;  /* 0x0000000414147c24 */ /* 0x000fe4000f8e02ff */
[----:B------:R-:W-:Y:S01]  /*27ed0*/  IMAD.IADD R3, R3, 0x1, R83 ;  /* 0x0000000103037824 */ /* 0x000fe200078e0253 */
[----:B------:R-:W-:Y:S01]  /*27ee0*/  IADD3 R4, R225, R158, RZ ;  /* 0x0000009ee1047210 */ /* 0x000fe20007ffe0ff */
[C---:B------:R-:W-:Y:S02]  /*27ef0*/  IMAD R85, R21.reuse, UR5, R20 ;  /* 0x0000000515557c24 */ /* 0x040fe4000f8e0214 */
[----:B------:R-:W-:Y:S01]  /*27f00*/  IMAD.WIDE.U32 R2, R21, UR4, R2 ;  /* 0x0000000415027c25 */ /* 0x000fe2000f8e0002 */
[----:B------:R-:W-:Y:S01]  /*27f10*/  ISETP.GE.AND P2, PT, R4, R0, PT ;  /* 0x000000000400720c */ /* 0x000fe20003f46270 */
[----:B------:R-:W-:-:S02]  /*27f20*/  ULDC.64 UR4, c[0x0][0xa80] ;  /* 0x0002a00000047ab9 */ /* 0x000fc40000000a00 */
[----:B------:R-:W-:Y:S01]  /*27f30*/  IMAD.IADD R85, R3, 0x1, R85 ;  /* 0x0000000103557824 */ /* 0x000fe200078e0255 */
[----:B------:R-:W-:Y:S01]  /*27f40*/  LEA R84, P3, R2, UR4, 0x1 ;  /* 0x0000000402547c11 */ /* 0x000fe2000f8608ff */
[----:B------:R-:W-:-:S03]  /*27f50*/  VIADD R20, R23, 0x38820 ;  /* 0x0003882017147836 */ /* 0x000fc60000000000 */
[----:B------:R-:W-:Y:S02]  /*27f60*/  LEA.HI.X R85, R2, UR5, R85, 0x1, P3 ;  /* 0x0000000502557c11 */ /* 0x000fe400098f0c55 */
[----:B------:R-:W-:Y:S01]  /*27f70*/  PRMT R20, RZ, 0x654, R20 ;  /* 0x00000654ff147816 */ /* 0x000fe20000000014 */
[C---:B------:R-:W-:Y:S01]  /*27f80*/  VIADD R81, R4.reuse, 0x20 ;  /* 0x0000002004517836 */ /* 0x040fe20000000000 */
[----:B------:R-:W-:Y:S01]  /*27f90*/  IADD3 R21, R4, 0x40, RZ ;  /* 0x0000004004157810 */ /* 0x000fe20007ffe0ff */
[----:B0-----:R0:W1:Y:S01]  /*27fa0*/  SHFL.IDX PT, R87, R84, RZ, 0x181f ;  /* 0x00181fff54577589 */ /* 0x00106200000e0000 */
[----:B------:R0:W-:Y:S03]  /*27fb0*/  SYNCS.ARRIVE.TRANS64.RED.A1T0 RZ, [R20+URZ], RZ ;  /* 0x000000ff14ff79a7 */ /* 0x0001e6000810043f */
[----:B------:R0:W2:Y:S01]  /*27fc0*/  SHFL.IDX PT, R83, R85, RZ, 0x181f ;  /* 0x00181fff55537589 */ /* 0x0000a200000e0000 */
[----:B------:R-:W-:-:S02]  /*27fd0*/  ISETP.GE.AND P1, PT, R81, R0, PT ;  /* 0x000000005100720c */ /* 0x000fc40003f26270 */
[----:B------:R-:W-:Y:S01]  /*27fe0*/  ISETP.GE.AND P0, PT, R21, R0, PT ;  /* 0x000000001500720c */ /* 0x000fe20003f06270 */
        /* <DEDUP_REMOVED lines=18> */
.L_x_2910:
[----:B------:R-:W-:Y:S05]  /*28110*/  BSYNC B1 ;  /* 0x0000000000017941 */ /* 0x000fea0003800000 */
.L_x_2909:
        /* <DEDUP_REMOVED lines=21> */
.L_x_2912:
[----:B------:R-:W-:Y:S05]  /*28270*/  BSYNC B1 ;  /* 0x0000000000017941 */ /* 0x000fea0003800000 */
.L_x_2911:
        /* <DEDUP_REMOVED lines=21> */
.L_x_2914:
[----:B------:R-:W-:Y:S05]  /*283d0*/  BSYNC B1 ;  /* 0x0000000000017941 */ /* 0x000fea0003800000 */
.L_x_2913:
[----:B0-----:R-:W-:Y:S01]  /*283e0*/  VIADD R3, R4, 0x60 ;  /* 0x0000006004037836 */ /* 0x001fe20000000000 */
[----:B---3--:R-:W0:Y:S04]  /*283f0*/  SHFL.IDX PT, R85, R85, 0x3, 0x181f ;  /* 0x00781f0055557f89 */ /* 0x008e2800000e0000 */
[----:B------:R-:W-:Y:S01]  /*28400*/  ISETP.GE.AND P0, PT, R3, R0, PT ;  /* 0x000000000300720c */ /* 0x000fe20003f06270 */
[----:B------:R3:W0:-:S12]  /*28410*/  SHFL.IDX PT, R13, R84, 0x3, 0x181f ;  /* 0x00781f00540d7f89 */ /* 0x00061800000e0000 */
[----:B---3--:R-:W-:Y:S05]  /*28420*/  @P0 BRA `(.L_x_2915) ;  /* 0x0000002400a80947 */ /* 0x008fea0003800000 */
[----:B------:R-:W-:Y:S02]  /*28430*/  ULDC UR4, c[0x0][0xac8] ;  /* 0x0002b20000047ab9 */ /* 0x000fe40000000800 */
[----:B------:R-:W-:Y:S02]  /*28440*/  ISETP.GE.AND P3, PT, R16, UR4, PT ;  /* 0x0000000410007c0c */ /* 0x000fe4000bf66270 */
[----:B------:R-:W-:Y:S02]  /*28450*/  ISETP.GE.AND P4, PT, R214, UR4, PT ;  /* 0x00000004d6007c0c */ /* 0x000fe4000bf86270 */
[----:B------:R-:W-:-:S09]  /*28460*/  ISETP.GE.AND P5, PT, R19, UR4, PT ;  /* 0x0000000413007c0c */ /* 0x000fd2000bfa6270 */
[-C--:B0-----:R-:W-:Y:S02]  /*28470*/  @!P3 LEA R2, P0, R16, R13.reuse, 0x1 ;  /* 0x0000000d1002b211 */ /* 0x081fe400078008ff */
[-C--:B------:R-:W-:Y:S02]  /*28480*/  @!P4 LEA R8, P1, R212, R13.reuse, 0x1 ;  /* 0x0000000dd408c211 */ /* 0x080fe400078208ff */
[C---:B------:R-:W-:Y:S02]  /*28490*/  @!P5 LEA R10, P2, R19.reuse, R13, 0x1 ;  /* 0x0000000d130ad211 */ /* 0x040fe400078408ff */
        /* <DEDUP_REMOVED lines=8> */
[----:B---3--:R-:W-:-:S04]  /*28520*/  LEA R2, P0, R22, R13, 0x1 ;  /* 0x0000000d16027211 */ /* 0x008fc800078008ff */
[----:B------:R-:W-:-:S05]  /*28530*/  LEA.HI.X R3, R22, R85, R218, 0x1, P0 ;  /* 0x0000005516037211 */ /* 0x000fca00000f0cda */
[----:B------:R0:W-:Y:S01]  /*28540*/  ST.E.128 desc[UR60][R2.64], R76 ;  /* 0x0000004c02007985 */ /* 0x0001e2000c101d3c */
[----:B------:R-:W-:Y:S05]  /*28550*/  BRA `(.L_x_2915) ;  /* 0x00000024005c7947 */ /* 0x000fea0003800000 */
.L_x_2908:
[----:B0-----:R-:W0:Y:S01]  /*28560*/  @P1 LDC R9, c[0x0][0xbec] ;  /* 0x0002fb00ff091b82 */ /* 0x001e220000000800 */
[----:B------:R-:W-:Y:S01]  /*28570*/  ULDC.64 UR4, c[0x0][0xb08] ;  /* 0x0002c20000047ab9 */ /* 0x000fe20000000a00 */
[----:B------:R-:W-:Y:S01]  /*28580*/  IMAD.MOV.U32 R10, RZ, RZ, R14 ;  /* 0x000000ffff0a7224 */ /* 0x000fe200078e000e */
[----:B------:R1:W5:Y:S01]  /*28590*/  LDL R227, [R1+0x1b8] ;  /* 0x0001b80001e37983 */ /* 0x0003620000100800 */
[----:B------:R-:W-:-:S03]  /*285a0*/  IMAD R4, R4, UR4, RZ ;  /* 0x0000000404047c24 */ /* 0x000fc6000f8e02ff */
[----:B------:R1:W5:Y:S01]  /*285b0*/  LDL R211, [R1+0x1b4] ;  /* 0x0001b40001d37983 */ /* 0x0003620000100800 */
[----:B------:R-:W2:Y:S01]  /*285c0*/  @P1 LDC R8, c[0x0][0xbf0] ;  /* 0x0002fc00ff081b82 */ /* 0x000ea20000000800 */
[----:B------:R-:W-:Y:S02]  /*285d0*/  IMAD R4, R3, UR5, R4 ;  /* 0x0000000503047c24 */ /* 0x000fe4000f8e0204 */
        /* <DEDUP_REMOVED lines=8> */
[----:B------:R-:W-:Y:S01]  /*28660*/  IMAD.WIDE.U32 R8, R3, UR4, RZ ;  /* 0x0000000403087c25 */ /* 0x000fe2000f8e00ff */
        /* <DEDUP_REMOVED lines=25> */
[----:B------:R-:W-:Y:S01]  /*28800*/  IMAD R3, R3, UR4, RZ ;  /* 0x0000000403037c24 */ /* 0x000fe2000f8e02ff */
[----:B------:R-:W-:Y:S01]  /*28810*/  SHF.R.S32.HI R4, RZ, 0x1f, R2 ;  /* 0x0000001fff047819 */ /* 0x000fe20000011402 */
[C---:B------:R-:W-:Y:S01]  /*28820*/  IMAD.WIDE.U32 R8, R10.reuse, UR4, R8 ;  /* 0x000000040a087c25 */ /* 0x040fe2000f8e0008 */
[----:B------:R1:W5:Y:S03]  /*28830*/  LDL R197, [R1+0x198] ;  /* 0x0001980001c57983 */ /* 0x0003660000100800 */
[----:B------:R-:W-:Y:S01]  /*28840*/  IMAD R3, R10, UR5, R3 ;  /* 0x000000050a037c24 */ /* 0x000fe2000f8e0203 */
[----:B------:R-:W-:Y:S01]  /*28850*/  ULDC.64 UR4, c[0x0][0xb28] ;  /* 0x0002ca0000047ab9 */ /* 0x000fe20000000a00 */
[----:B------:R1:W5:Y:S01]  /*28860*/  LDL R196, [R1+0x100] ;  /* 0x0001000001c47983 */ /* 0x0003620000100800 */
[----:B------:R-:W-:-:S02]  /*28870*/  IMAD R4, R4, UR4, RZ ;  /* 0x0000000404047c24 */ /* 0x000fc4000f8e02ff */
[----:B------:R-:W-:Y:S01]  /*28880*/  IMAD.IADD R9, R9, 0x1, R3 ;  /* 0x0000000109097824 */ /* 0x000fe200078e0203 */
[----:B------:R1:W5:Y:S01]  /*28890*/  LDL R195, [R1+0x194] ;  /* 0x0001940001c37983 */ /* 0x0003620000100800 */
[C---:B------:R-:W-:Y:S02]  /*288a0*/  IMAD R4, R2.reuse, UR5, R4 ;  /* 0x0000000502047c24 */ /* 0x040fe4000f8e0204 */
[----:B------:R-:W-:Y:S01]  /*288b0*/  IMAD.WIDE.U32 R8, R2, UR4, R8 ;  /* 0x0000000402087c25 */ /* 0x000fe2000f8e0008 */
[----:B------:R-:W-:Y:S01]  /*288c0*/  ULDC.64 UR4, c[0x0][0xb00] ;  /* 0x0002c00000047ab9 */ /* 0x000fe20000000a00 */
[----:B------:R1:W5:Y:S03]  /*288d0*/  LDL R194, [R1+0xfc] ;  /* 0x0000fc0001c27983 */ /* 0x0003660000100800 */
[----:B------:R-:W-:Y:S01]  /*288e0*/  IADD3 R20, R9, R4, RZ ;  /* 0x0000000409147210 */ /* 0x000fe20007ffe0ff */
[----:B------:R1:W5:Y:S01]  /*288f0*/  LDL R193, [R1+0x190] ;  /* 0x0001900001c17983 */ /* 0x0003620000100800 */
[----:B------:R-:W-:-:S03]  /*28900*/  LEA R4, P0, R8, UR4, 0x2 ;  /* 0x0000000408047c11 */ /* 0x000fc6000f8010ff */
[----:B------:R1:W5:Y:S01]  /*28910*/  LDL R192, [R1+0xf8] ;  /* 0x0000f80001c07983 */ /* 0x0003620000100800 */
[----:B------:R-:W-:Y:S02]  /*28920*/  LEA.HI.X R20, R8, UR5, R20, 0x2, P0 ;  /* 0x0000000508147c11 */ /* 0x000fe400080f1414 */
[----:B------:R-:W-:Y:S01]  /*28930*/  ISETP.GE.AND P0, PT, R13, R0, PT ;  /* 0x000000000d00720c */ /* 0x000fe20003f06270 */
        /* <DEDUP_REMOVED lines=41> */
[----:B------:R-:W-:-:S05]  /*28bd0*/  VIADD R2, R23, 0x38820 ;  /* 0x0003882017027836 */ /* 0x000fca0000000000 */
[----:B------:R-:W-:Y:S01]  /*28be0*/  PRMT R2, RZ, 0x654, R2 ;  /* 0x00000654ff027816 */ /* 0x000fe20000000002 */
[----:B------:R1:W0:Y:S01]  /*28bf0*/  SHFL.IDX PT, R3, R20, RZ, 0x1c1f ;  /* 0x001c1fff14037589 */ /* 0x00022200000e0000 */
[----:B------:R-:W-:Y:S02]  /*28c00*/  BSSY B1, `(.L_x_2916) ;  /* 0x0000084000017945 */ /* 0x000fe40003800000 */
[----:B------:R2:W-:Y:S02]  /*28c10*/  SYNCS.ARRIVE.TRANS64.RED.A1T0 RZ, [R2+URZ], RZ ;  /* 0x000000ff02ff79a7 */ /* 0x0005e4000810043f */
[----:B--2---:R1:W2:Y:S01]  /*28c20*/  SHFL.IDX PT, R2, R4, RZ, 0x1c1f ;  /* 0x001c1fff04027589 */ /* 0x0042a200000e0000 */
[----:B------:R-:W-:Y:S05]  /*28c30*/  @P0 BRA `(.L_x_2917) ;  /* 0x0000000800000947 */ /* 0x000fea0003800000 */
[----:B------:R-:W-:Y:S02]  /*28c40*/  ULDC UR4, c[0x0][0xac8] ;  /* 0x0002b20000047ab9 */ /* 0x000fe40000000800 */
        /* <DEDUP_REMOVED lines=74> */
[----:B--2---:R-:W-:-:S03]  /*290f0*/  @!P4 LEA R10, P0, R178, R2, 0x2 ;  /* 0x00000002b20ac211 */ /* 0x004fc600078010ff */
[----:B------:R0:W-:Y:S01]  /*29100*/  @!P3 ST.E.64 desc[UR60][R8.64], R92 ;  /* 0x0000005c0800b985 */ /* 0x0001e2000c101b3c */
[-C--:B------:R-:W-:Y:S02]  /*29110*/  @!P4 LEA.HI.X R11, R178, R3.reuse, R179, 0x2, P0 ;  /* 0x00000003b20bc211 */ /* 0x080fe400000f14b3 */
[----:B------:R-:W-:Y:S02]  /*29120*/  ISETP.GE.AND P0, PT, R170, UR4, PT ;  /* 0x00000004aa007c0c */ /* 0x000fe4000bf06270 */
[-C--:B---3--:R-:W-:Y:S01]  /*29130*/  @!P5 LEA R14, P6, R176, R2.reuse, 0x2 ;  /* 0x00000002b00ed211 */ /* 0x088fe200078c10ff */
[----:B------:R2:W-:Y:S01]  /*29140*/  @!P4 ST.E.64 desc[UR60][R10.64], R96 ;  /* 0x000000600a00c985 */ /* 0x0005e2000c101b3c */
[----:B------:R-:W-:Y:S02]  /*29150*/  ISETP.GE.AND P4, PT, R166, UR4, PT ;  /* 0x00000004a6007c0c */ /* 0x000fe4000bf86270 */
[----:B------:R-:W-:Y:S02]  /*29160*/  @!P5 LEA.HI.X R15, R176, R3, R177, 0x2, P6 ;  /* 0x00000003b00fd211 */ /* 0x000fe400030f14b1 */
[----:B0-----:R-:W-:-:S03]  /*29170*/  @!P2 LEA R8, P6, R174, R2, 0x2 ;  /* 0x00000002ae08a211 */ /* 0x001fc600078c10ff */
[----:B------:R0:W-:Y:S01]  /*29180*/  @!P5 ST.E.64 desc[UR60][R14.64], R100 ;  /* 0x000000640e00d985 */ /* 0x0001e2000c101b3c */
[----:B------:R-:W-:Y:S02]  /*29190*/  ISETP.GE.AND P5, PT, R168, UR4, PT ;  /* 0x00000004a8007c0c */ /* 0x000fe4000bfa6270 */
[----:B------:R-:W-:Y:S02]  /*291a0*/  @!P2 LEA.HI.X R9, R174, R3, R175, 0x2, P6 ;  /* 0x00000003ae09a211 */ /* 0x000fe400030f14af */
[----:B--2---:R-:W-:-:S03]  /*291b0*/  @!P1 LEA R10, P3, R172, R2, 0x2 ;  /* 0x00000002ac0a9211 */ /* 0x004fc600078610ff */
[----:B------:R2:W-:Y:S01]  /*291c0*/  @!P2 ST.E.64 desc[UR60][R8.64], R104 ;  /* 0x000000680800a985 */ /* 0x0005e2000c101b3c */
[-C--:B------:R-:W-:Y:S02]  /*291d0*/  @!P1 LEA.HI.X R11, R172, R3.reuse, R173, 0x2, P3 ;  /* 0x00000003ac0b9211 */ /* 0x080fe400018f14ad */
[----:B------:R-:W-:Y:S02]  /*291e0*/  ISETP.GE.AND P3, PT, R164, UR4, PT ;  /* 0x00000004a4007c0c */ /* 0x000fe4000bf66270 */
[CC--:B0-----:R-:W-:Y:S01]  /*291f0*/  @!P0 LEA R14, P6, R170.reuse, R2.reuse, 0x2 ;  /* 0x00000002aa0e8211 */ /* 0x0c1fe200078c10ff */
[----:B------:R0:W-:Y:S03]  /*29200*/  @!P1 ST.E.64 desc[UR60][R10.64], R108 ;  /* 0x0000006c0a009985 */ /* 0x0001e6000c101b3c */
[----:B------:R-:W-:Y:S02]  /*29210*/  @!P0 LEA.HI.X R15, R170, R3, R171, 0x2, P6 ;  /* 0x00000003aa0f8211 */ /* 0x000fe400030f14ab */
[----:B--2---:R-:W-:-:S03]  /*29220*/  @!P5 LEA R8, P1, R168, R2, 0x2 ;  /* 0x00000002a808d211 */ /* 0x004fc600078210ff */
        /* <DEDUP_REMOVED lines=8> */
[-C--:B--2---:R-:W-:Y:S01]  /*292b0*/  @!P3 LEA R14, P6, R164, R2.reuse, 0x2 ;  /* 0x00000002a40eb211 */ /* 0x084fe200078c10ff */
[----:B------:R2:W-:Y:S01]  /*292c0*/  @!P4 ST.E.64 desc[UR60][R10.64], R120 ;  /* 0x000000780a00c985 */ /* 0x0005e2000c101b3c */
[----:B------:R-:W-:Y:S02]  /*292d0*/  ISETP.GE.AND P4, PT, R158, UR4, PT ;  /* 0x000000049e007c0c */ /* 0x000fe4000bf86270 */
[----:B------:R-:W-:Y:S02]  /*292e0*/  @!P3 LEA.HI.X R15, R164, R3, R165, 0x2, P6 ;  /* 0x00000003a40fb211 */ /* 0x000fe400030f14a5 */
[----:B0-----:R-:W-:-:S03]  /*292f0*/  @!P0 LEA R8, P5, R162, R2, 0x2 ;  /* 0x00000002a2088211 */ /* 0x001fc600078a10ff */
[----:B------:R0:W-:Y:S01]  /*29300*/  @!P3 ST.E.64 desc[UR60][R14.64], R124 ;  /* 0x0000007c0e00b985 */ /* 0x0001e2000c101b3c */
[----:B------:R-:W-:Y:S02]  /*29310*/  ISETP.GE.AND P3, PT, R156, UR4, PT ;  /* 0x000000049c007c0c */ /* 0x000fe4000bf66270 */
[-C--:B------:R-:W-:Y:S02]  /*29320*/  @!P0 LEA.HI.X R9, R162, R3.reuse, R163, 0x2, P5 ;  /* 0x00000003a2098211 */ /* 0x080fe400028f14a3 */
[----:B------:R-:W-:Y:S02]  /*29330*/  ISETP.GE.AND P5, PT, R152, UR4, PT ;  /* 0x0000000498007c0c */ /* 0x000fe4000bfa6270 */
[C---:B--2---:R-:W-:Y:S01]  /*29340*/  @!P1 LEA R10, P6, R160.reuse, R2, 0x2 ;  /* 0x00000002a00a9211 */ /* 0x044fe200078c10ff */
[----:B------:R2:W-:Y:S03]  /*29350*/  @!P0 ST.E.64 desc[UR60][R8.64], R128 ;  /* 0x0000008008008985 */ /* 0x0005e6000c101b3c */
[----:B------:R-:W-:-:S03]  /*29360*/  @!P1 LEA.HI.X R11, R160, R3, R161, 0x2, P6 ;  /* 0x00000003a00b9211 */ /* 0x000fc600030f14a1 */
[CC--:B0-----:R-:W-:Y:S02]  /*29370*/  @!P3 LEA R14, P6, R156.reuse, R2.reuse, 0x2 ;  /* 0x000000029c0eb211 */ /* 0x0c1fe400078c10ff */
[----:B------:R0:W-:Y:S02]  /*29380*/  @!P1 ST.E.64 desc[UR60][R10.64], R132 ;  /* 0x000000840a009985 */ /* 0x0001e4000c101b3c */
[----:B------:R-:W-:Y:S02]  /*29390*/  @!P3 LEA.HI.X R15, R156, R3, R157, 0x2, P6 ;  /* 0x000000039c0fb211 */ /* 0x000fe400030f149d */
[----:B--2---:R-:W-:-:S04]  /*293a0*/  @!P4 LEA R8, P0, R158, R2, 0x2 ;  /* 0x000000029e08c211 */ /* 0x004fc800078010ff */
[----:B------:R-:W-:Y:S02]  /*293b0*/  @!P4 LEA.HI.X R9, R158, R3, R159, 0x2, P0 ;  /* 0x000000039e09c211 */ /* 0x000fe400000f149f */
[----:B0-----:R-:W-:-:S03]  /*293c0*/  @!P2 LEA R10, P1, R154, R2, 0x2 ;  /* 0x000000029a0aa211 */ /* 0x001fc600078210ff */
[----:B------:R3:W-:Y:S01]  /*293d0*/  @!P4 ST.E.64 desc[UR60][R8.64], R136 ;  /* 0x000000880800c985 */ /* 0x0007e2000c101b3c */
[----:B------:R-:W-:Y:S02]  /*293e0*/  @!P5 LEA R2, P0, R152, R2, 0x2 ;  /* 0x000000029802d211 */ /* 0x000fe400078010ff */
[-C--:B------:R-:W-:Y:S01]  /*293f0*/  @!P2 LEA.HI.X R11, R154, R3.reuse, R155, 0x2, P1 ;  /* 0x000000039a0ba211 */ /* 0x080fe200008f149b */
[----:B------:R3:W-:Y:S01]  /*29400*/  @!P3 ST.E.64 desc[UR60][R14.64], R140 ;  /* 0x0000008c0e00b985 */ /* 0x0007e2000c101b3c */
[----:B------:R-:W-:-:S03]  /*29410*/  @!P5 LEA.HI.X R3, R152, R3, R153, 0x2, P0 ;  /* 0x000000039803d211 */ /* 0x000fc600000f1499 */
[----:B------:R3:W-:Y:S04]  /*29420*/  @!P2 ST.E.64 desc[UR60][R10.64], R144 ;  /* 0x000000900a00a985 */ /* 0x0007e8000c101b3c */
[----:B------:R3:W-:Y:S02]  /*29430*/  @!P5 ST.E.64 desc[UR60][R2.64], R148 ;  /* 0x000000940200d985 */ /* 0x0007e4000c101b3c */
.L_x_2917:
[----:B------:R-:W-:Y:S05]  /*29440*/  BSYNC B1 ;  /* 0x0000000000017941 */ /* 0x000fea0003800000 */
.L_x_2916:
[----:B------:R-:W-:Y:S01]  /*29450*/  ISETP.GE.AND P0, PT, R12, R0, PT ;  /* 0x000000000c00720c */ /* 0x000fe20003f06270 */
[----:B------:R4:W0:Y:S04]  /*29460*/  SHFL.IDX PT, R21, R20, 0x1, 0x1c1f ;  /* 0x003c1f0014157f89 */ /* 0x00082800000e0000 */
[----:B-1----:R4:W1:Y:S08]  /*29470*/  SHFL.IDX PT, R20, R4, 0x1, 0x1c1f ;  /* 0x003c1f0004147f89 */ /* 0x00287000000e0000 */
[----:B----4-:R-:W-:Y:S05]  /*29480*/  @P0 BRA `(.L_x_2915) ;  /* 0x0000001400900947 */ /* 0x010fea0003800000 */
[----:B------:R-:W-:Y:S02]  /*29490*/  ULDC UR4, c[0x0][0xac8] ;  /* 0x0002b20000047ab9 */ /* 0x000fe40000000800 */
[----:B-----5:R-:W-:Y:S02]  /*294a0*/  ISETP.GE.AND P3, PT, R13, UR4, PT ;  /* 0x000000040d007c0c */ /* 0x020fe4000bf66270 */
[----:B------:R-:W-:Y:S02]  /*294b0*/  ISETP.GE.AND P2, PT, R224, UR4, PT ;  /* 0x00000004e0007c0c */ /* 0x000fe4000bf46270 */
[----:B------:R-:W-:Y:S02]  /*294c0*/  ISETP.GE.AND P1, PT, R210, UR4, PT ;  /* 0x00000004d2007c0c */ /* 0x000fe4000bf26270 */
[----:B------:R-:W-:Y:S02]  /*294d0*/  ISETP.GE.AND P0, PT, R208, UR4, PT ;  /* 0x00000004d0007c0c */ /* 0x000fe4000bf06270 */
[----:B------:R-:W-:-:S05]  /*294e0*/  ISETP.GE.AND P4, PT, R204, UR4, PT ;  /* 0x00000004cc007c0c */ /* 0x000fca000bf86270 */
[----:B0123--:R-:W-:-:S04]  /*294f0*/  @!P3 IMAD.WIDE R2, R13, 0x4, R20 ;  /* 0x000000040d02b825 */ /* 0x00ffc800078e0214 */
        /* <DEDUP_REMOVED lines=14> */
[----:B-1----:R-:W-:Y:S02]  /*295e0*/  @!P4 LEA R8, P2, R204, R20, 0x2 ;  /* 0x00000014cc08c211 */ /* 0x002fe400078410ff */
[----:B------:R-:W-:-:S02]  /*295f0*/  @!P3 LEA.HI.X R3, R206, R21, R207, 0x2, P1 ;  /* 0x00000015ce03b211 */ /* 0x000fc400008f14cf */
[----:B------:R-:W-:Y:S02]  /*29600*/  ISETP.GE.AND P1, PT, R198, UR4, PT ;  /* 0x00000004c6007c0c */ /* 0x000fe4000bf26270 */
[-C--:B------:R-:W-:Y:S01]  /*29610*/  @!P4 LEA.HI.X R9, R204, R21.reuse, R205, 0x2, P2 ;  /* 0x00000015cc09c211 */ /* 0x080fe200010f14cd */
[----:B------:R0:W-:Y:S01]  /*29620*/  @!P3 ST.E.64 desc[UR60][R2.64], R42 ;  /* 0x0000002a0200b985 */ /* 0x0001e2000c101b3c */
[----:B------:R-:W-:Y:S02]  /*29630*/  ISETP.GE.AND P2, PT, R196, UR4, PT ;  /* 0x00000004c4007c0c */ /* 0x000fe4000bf46270 */
[----:B--2---:R-:W-:Y:S01]  /*29640*/  @!P5 LEA R10, P6, R202, R20, 0x2 ;  /* 0x00000014ca0ad211 */ /* 0x004fe200078c10ff */
[----:B------:R1:W-:Y:S01]  /*29650*/  @!P4 ST.E.64 desc[UR60][R8.64], R46 ;  /* 0x0000002e0800c985 */ /* 0x0003e2000c101b3c */
[----:B------:R-:W-:Y:S02]  /*29660*/  ISETP.GE.AND P3, PT, R194, UR4, PT ;  /* 0x00000004c2007c0c */ /* 0x000fe4000bf66270 */
[----:B------:R-:W-:-:S02]  /*29670*/  @!P5 LEA.HI.X R11, R202, R21, R203, 0x2, P6 ;  /* 0x00000015ca0bd211 */ /* 0x000fc400030f14cb */
        /* <DEDUP_REMOVED lines=99> */
.L_x_2906:
[----:B---3--:R-:W3:Y:S01]  /*29cb0*/  LDL.LU R4, [R1+0x98] ;  /* 0x0000980001047983 */ /* 0x008ee20000300800 */
[----:B------:R-:W-:Y:S01]  /*29cc0*/  ULDC.64 UR6, c[0x0][0xc08] ;  /* 0x0003020000067ab9 */ /* 0x000fe20000000a00 */
[----:B------:R-:W-:Y:S02]  /*29cd0*/  ULDC.64 UR4, c[0x0][0xc00] ;  /* 0x0003000000047ab9 */ /* 0x000fe40000000a00 */
[----:B--2---:R-:W2:Y:S04]  /*29ce0*/  LDL.LU R0, [R1+0x9c] ;  /* 0x00009c0001007983 */ /* 0x004ea80000300800 */
[----:B01----:R-:W4:Y:S01]  /*29cf0*/  LDL R10, [R1+0x90] ;  /* 0x00009000010a7983 */ /* 0x003f220000100800 */
[----:B------:R-:W-:Y:S01]  /*29d00*/  ISETP.NE.U32.AND P1, PT, RZ, UR6, PT ;  /* 0x00000006ff007c0c */ /* 0x000fe2000bf25070 */
[----:B------:R-:W-:Y:S01]  /*29d10*/  IMAD.MOV.U32 R25, RZ, RZ, RZ ;  /* 0x000000ffff197224 */ /* 0x000fe200078e00ff */
[----:B------:R-:W-:-:S02]  /*29d20*/  ISETP.NE.U32.AND P0, PT, RZ, UR4, PT ;  /* 0x00000004ff007c0c */ /* 0x000fc4000bf05070 */
[----:B------:R-:W-:Y:S02]  /*29d30*/  ISETP.NE.AND.EX P1, PT, RZ, UR7, PT, P1 ;  /* 0x00000007ff007c0c */ /* 0x000fe4000bf25310 */
[----:B------:R-:W-:Y:S01]  /*29d40*/  ISETP.NE.AND.EX P0, PT, RZ, UR5, PT, P0 ;  /* 0x00000005ff007c0c */ /* 0x000fe2000bf05300 */
[----:B------:R-:W0:Y:S01]  /*29d50*/  S2R R35, SR_TID.X ;  /* 0x0000000000237919 */ /* 0x000e220000002100 */
[----:B---3--:R-:W-:-:S04]  /*29d60*/  IADD3 R2, P2, R4, UR4, RZ ;  /* 0x0000000404027c10 */ /* 0x008fc8000ff5e0ff */
[----:B--2---:R-:W-:-:S05]  /*29d70*/  IADD3.X R3, R0, UR5, RZ, P2, !PT ;  /* 0x0000000500037c10 */ /* 0x004fca00097fe4ff */
[----:B------:R-:W-:Y:S01]  /*29d80*/  @P1 IADD3 R8, P2, R4, UR6, RZ ;  /* 0x0000000604081c10 */ /* 0x000fe2000ff5e0ff */
[----:B------:R-:W-:Y:S01]  /*29d90*/  ULDC UR4, c[0x0][0xa88] ;  /* 0x0002a20000047ab9 */ /* 0x000fe20000000800 */
[----:B------:R1:W5:Y:S02]  /*29da0*/  @P0 LDG.E R25, desc[UR60][R2.64] ;  /* 0x0000003c02190981 */ /* 0x000364000c1e1900 */
[----:B------:R-:W-:Y:S01]  /*29db0*/  @P1 IADD3.X R9, R0, UR7, RZ, P2, !PT ;  /* 0x0000000700091c10 */ /* 0x000fe200097fe4ff */
[----:B------:R-:W-:-:S06]  /*29dc0*/  IMAD.U32 R0, RZ, RZ, UR4 ;  /* 0x00000004ff007e24 */ /* 0x000fcc000f8e00ff */
[----:B------:R1:W5:Y:S01]  /*29dd0*/  @P1 LDG.E R0, desc[UR60][R8.64] ;  /* 0x0000003c08001981 */ /* 0x000362000c1e1900 */
[----:B----4-:R-:W-:Y:S02]  /*29de0*/  ISETP.NE.AND P2, PT, R10, RZ, PT ;  /* 0x000000ff0a00720c */ /* 0x010fe40003f45270 */
[----:B0-----:R-:W-:-:S04]  /*29df0*/  IADD3 R4, R35, -0x80, RZ ;  /* 0xffffff8023047810 */ /* 0x001fc80007ffe0ff */
[----:B------:R-:W-:-:S07]  /*29e00*/  ISETP.GT.AND P3, PT, R4, 0x7f, PT ;  /* 0x0000007f0400780c */ /* 0x000fce0003f64270 */
[----:B------:R-:W0:Y:S02]  /*29e10*/  @!P2 LDC R10, c[0x0][0xad4] ;  /* 0x0002b500ff0aab82 */ /* 0x000e240000000800 */
[----:B0-----:R1:W-:Y:S01]  /*29e20*/  @!P2 STL [R1+0x90], R10 ;  /* 0x0000900a0100a387 */ /* 0x0013e20000100800 */
[----:B------:R-:W-:Y:S01]  /*29e30*/  ISETP.GT.AND P2, PT, R10, 0x1, PT ;  /* 0x000000010a00780c */ /* 0x000fe20003f44270 */
[----:B------:R-:W-:-:S12]  /*29e40*/  @P1 BRA `(.L_x_2918) ;  /* 0x0000000000101947 */ /* 0x000fd80003800000 */
[----:B------:R-:W-:Y:S05]  /*29e50*/  @!P0 BRA `(.L_x_2918) ;  /* 0x00000000000c8947 */ /* 0x000fea0003800000 */
[----:B-1----:R-:W2:Y:S04]  /*29e60*/  LDG.E R9, desc[UR60][R2.64] ;  /* 0x0000003c02097981 */ /* 0x002ea8000c1e1900 */
[----:B-----5:R-:W2:Y:S02]  /*29e70*/  LDG.E R0, desc[UR60][R2.64+0x4] ;  /* 0x0000043c02007981 */ /* 0x020ea4000c1e1900 */
[----:B--2---:R-:W-:-:S07]  /*29e80*/  IMAD.IADD R0, R0, 0x1, -R9 ;  /* 0x0000000100007824 */ /* 0x004fce00078e0a09 */
.L_x_2918:
[----:B-1----:R-:W2:Y:S04]  /*29e90*/  LDL.LU R3, [R1+0x94] ;  /* 0x0000940001037983 */ /* 0x002ea80000300800 */
        /* <DEDUP_REMOVED lines=34> */
[----:B------:R-:W-:Y:S02]  /*2a0c0*/  IADD3 R29, R15, R29, RZ ;  /* 0x0000001d0f1d7210 */ /* 0x000fe40007ffe0ff */
[----:B------:R-:W-:Y:S01]  /*2a0d0*/  IADD3 R14, P1, P3, R20, R14, R25 ;  /* 0x0000000e140e7210 */ /* 0x000fe20007b3e019 */
[----:B------:R-:W-:Y:S02]  /*2a0e0*/  IMAD.MOV R2, RZ, RZ, -R27 ;  /* 0x000000ffff027224 */ /* 0x000fe400078e0a1b */
        /* <DEDUP_REMOVED lines=19> */
.L_x_2920:
[----:B------:R-:W-:Y:S05]  /*2a220*/  BSYNC B1 ;  /* 0x0000000000017941 */ /* 0x000fea0003800000 */
.L_x_2919:
[----:B------:R-:W-:Y:S05]  /*2a230*/  @P2 BRA `(.L_x_2915) ;  /* 0x0000000800242947 */ /* 0x000fea0003800000 */
[----:B------:R-:W2:Y:S01]  /*2a240*/  LDL.LU R2, [R1+0x74] ;  /* 0x0000740001027983 */ /* 0x000ea20000300800 */
[----:B------:R-:W1:Y:S01]  /*2a250*/  LDC R15, c[0x0][0xbe8] ;  /* 0x0002fa00ff0f7b82 */ /* 0x000e620000000800 */
[----:B------:R-:W-:Y:S01]  /*2a260*/  ULDC.64 UR4, c[0x0][0xaa0] ;  /* 0x0002a80000047ab9 */ /* 0x000fe20000000a00 */
[----:B------:R-:W-:Y:S01]  /*2a270*/  ULDC.64 UR6, c[0x0][0xaf0] ;  /* 0x0002bc0000067ab9 */ /* 0x000fe20000000a00 */
[----:B------:R-:W3:Y:S01]  /*2a280*/  LDL R4, [R1+0x8c] ;  /* 0x00008c0001047983 */ /* 0x000ee20000100800 */
[----:B------:R-:W-:Y:S01]  /*2a290*/  BSSY B1, `(.L_x_2921) ;  /* 0x0000041000017945 */ /* 0x000fe20003800000 */
[----:B-1----:R-:W-:Y:S01]  /*2a2a0*/  ISETP.NE.AND P0, PT, R15, 0x1, PT ;  /* 0x000000010f00780c */ /* 0x002fe20003f05270 */
[----:B------:R-:W-:-:S12]  /*2a2b0*/  IMAD R21, R0, R15, RZ ;  /* 0x0000000f00157224 */ /* 0x000fd800078e02ff */
[----:B------:R-:W1:Y:S08]  /*2a2c0*/  @P0 LDC R8, c[0x0][0xbec] ;  /* 0x0002fb00ff080b82 */ /* 0x000e700000000800 */
[----:B------:R-:W4:Y:S01]  /*2a2d0*/  @P0 LDC R11, c[0x0][0xbf0] ;  /* 0x0002fc00ff0b0b82 */ /* 0x000f220000000800 */
[----:B--2---:R-:W-:Y:S02]  /*2a2e0*/  IMAD.MOV.U32 R10, RZ, RZ, R2 ;  /* 0x000000ffff0a7224 */ /* 0x004fe400078e0002 */
[----:B------:R-:W-:-:S02]  /*2a2f0*/  IMAD R2, R26, UR4, RZ ;  /* 0x000000041a027c24 */ /* 0x000fc4000f8e02ff */
[----:B---3--:R-:W-:Y:S02]  /*2a300*/  IMAD R4, R4, 0x20, R225 ;  /* 0x0000002004047824 */ /* 0x008fe400078e02e1 */
[C---:B------:R-:W-:Y:S02]  /*2a310*/  IMAD R9, R25.reuse, UR5, R2 ;  /* 0x0000000519097c24 */ /* 0x040fe4000f8e0202 */
[----:B0-----:R-:W-:Y:S01]  /*2a320*/  IMAD.WIDE.U32 R2, R25, UR4, RZ ;  /* 0x0000000419027c25 */ /* 0x001fe2000f8e00ff */
[----:B------:R-:W-:-:S03]  /*2a330*/  ULDC.64 UR4, c[0x0][0xae8] ;  /* 0x0002ba0000047ab9 */ /* 0x000fc60000000a00 */
[----:B------:R-:W-:Y:S01]  /*2a340*/  IMAD.IADD R13, R10, 0x1, R4 ;  /* 0x000000010a0d7824 */ /* 0x000fe200078e0204 */
[----:B------:R-:W-:Y:S01]  /*2a350*/  IADD3 R3, R3, R9, RZ ;  /* 0x0000000903037210 */ /* 0x000fe20007ffe0ff */
[----:B------:R-:W-:Y:S02]  /*2a360*/  IMAD.IADD R20, R225, 0x1, R10 ;  /* 0x00000001e1147824 */ /* 0x000fe400078e020a */
[----:B-1----:R-:W-:-:S03]  /*2a370*/  @P0 IMAD.HI.U32 R4, R13, R8, RZ ;  /* 0x000000080d040227 */ /* 0x002fc600078e00ff */
[----:B------:R-:W-:Y:S01]  /*2a380*/  ISETP.GE.AND P2, PT, R20, R21, PT ;  /* 0x000000151400720c */ /* 0x000fe20003f46270 */
[----:B------:R-:W-:-:S04]  /*2a390*/  IMAD.WIDE.U32 R2, R224, UR4, R2 ;  /* 0x00000004e0027c25 */ /* 0x000fc8000f8e0002 */
[----:B------:R-:W-:Y:S01]  /*2a3a0*/  IMAD.MOV.U32 R9, RZ, RZ, R13 ;  /* 0x000000ffff097224 */ /* 0x000fe200078e000d */
[----:B----4-:R-:W-:Y:S01]  /*2a3b0*/  @P0 SHF.R.U32.HI R9, RZ, R11, R4 ;  /* 0x0000000bff090219 */ /* 0x010fe20000011604 */
[----:B------:R-:W-:Y:S02]  /*2a3c0*/  IMAD R8, R28, UR6, RZ ;  /* 0x000000061c087c24 */ /* 0x000fe4000f8e02ff */
[----:B------:R-:W-:Y:S01]  /*2a3d0*/  IMAD R3, R224, UR5, R3 ;  /* 0x00000005e0037c24 */ /* 0x000fe2000f8e0203 */
[----:B------:R-:W-:Y:S01]  /*2a3e0*/  SHF.R.S32.HI R4, RZ, 0x1f, R9 ;  /* 0x0000001fff047819 */ /* 0x000fe20000011409 */
[C---:B------:R-:W-:Y:S01]  /*2a3f0*/  IMAD R11, R33.reuse, UR7, R8 ;  /* 0x00000007210b7c24 */ /* 0x040fe2000f8e0208 */
[----:B------:R-:W-:Y:S01]  /*2a400*/  ULDC.64 UR4, c[0x0][0xae0] ;  /* 0x0002b80000047ab9 */ /* 0x000fe20000000a00 */
[----:B------:R-:W-:-:S04]  /*2a410*/  IMAD.WIDE.U32 R2, R33, UR6, R2 ;  /* 0x0000000621027c25 */ /* 0x000fc8000f8e0002 */
[----:B------:R-:W-:Y:S01]  /*2a420*/  IMAD.MOV R8, RZ, RZ, -R9 ;  /* 0x000000ffff087224 */ /* 0x000fe200078e0a09 */
[----:B------:R-:W-:Y:S01]  /*2a430*/  IADD3 R3, R3, R11, RZ ;  /* 0x0000000b03037210 */ /* 0x000fe20007ffe0ff */
[----:B------:R-:W-:Y:S02]  /*2a440*/  IMAD R4, R4, UR4, RZ ;  /* 0x0000000404047c24 */ /* 0x000fe4000f8e02ff */
[----:B------:R-:W-:Y:S02]  /*2a450*/  IMAD R11, R15, R8, R13 ;  /* 0x000000080f0b7224 */ /* 0x000fe400078e020d */
[C---:B------:R-:W-:Y:S02]  /*2a460*/  IMAD R13, R9.reuse, UR5, R4 ;  /* 0x00000005090d7c24 */ /* 0x040fe4000f8e0204 */
[----:B------:R-:W-:Y:S01]  /*2a470*/  IMAD.WIDE.U32 R2, R9, UR4, R2 ;  /* 0x0000000409027c25 */ /* 0x000fe2000f8e0002 */
[----:B------:R-:W-:Y:S01]  /*2a480*/  SHF.R.S32.HI R4, RZ, 0x1f, R11 ;  /* 0x0000001fff047819 */ /* 0x000fe2000001140b */
[----:B------:R-:W-:-:S02]  /*2a490*/  ULDC.64 UR4, c[0x0][0xad8] ;  /* 0x0002b60000047ab9 */ /* 0x000fc40000000a00 */
[----:B------:R-:W-:Y:S02]  /*2a4a0*/  IMAD.IADD R3, R3, 0x1, R13 ;  /* 0x0000000103037824 */ /* 0x000fe400078e020d */
[----:B------:R-:W-:Y:S02]  /*2a4b0*/  IMAD R4, R4, UR4, RZ ;  /* 0x0000000404047c24 */ /* 0x000fe4000f8e02ff */
[----:B------:R-:W-:-:S04]  /*2a4c0*/  IMAD.WIDE.U32 R2, R11, UR4, R2 ;  /* 0x000000040b027c25 */ /* 0x000fc8000f8e0002 */
[----:B------:R-:W-:Y:S01]  /*2a4d0*/  IMAD R9, R11, UR5, R4 ;  /* 0x000000050b097c24 */ /* 0x000fe2000f8e0204 */
[----:B------:R-:W-:Y:S01]  /*2a4e0*/  ULDC.64 UR4, c[0x0][0xa80] ;  /* 0x0002a00000047ab9 */ /* 0x000fe20000000a00 */
[----:B------:R-:W-:Y:S01]  /*2a4f0*/  VIADD R0, R20, 0x20 ;  /* 0x0000002014007836 */ /* 0x000fe20000000000 */
[----:B------:R-:W-:Y:S01]  /*2a500*/  LEA R4, P3, R2, UR4, 0x1 ;  /* 0x0000000402047c11 */ /* 0x000fe2000f8608ff */
[----:B------:R-:W-:-:S03]  /*2a510*/  IMAD.IADD R3, R3, 0x1, R9 ;  /* 0x0000000103037824 */ /* 0x000fc600078e0209 */
[----:B------:R-:W-:Y:S01]  /*2a520*/  ISETP.GE.AND P1, PT, R0, R21, PT ;  /* 0x000000150000720c */ /* 0x000fe20003f26270 */
[----:B------:R0:W1:Y:S01]  /*2a530*/  SHFL.IDX PT, R15, R4, RZ, 0x181f ;  /* 0x00181fff040f7589 */ /* 0x00006200000e0000 */
[----:B------:R-:W-:Y:S02]  /*2a540*/  LEA.HI.X R14, R2, UR5, R3, 0x1, P3 ;  /* 0x00000005020e7c11 */ /* 0x000fe400098f0c03 */
[----:B------:R-:W-:-:S03]  /*2a550*/  IADD3 R0, R20, 0x40, RZ ;  /* 0x0000004014007810 */ /* 0x000fc60007ffe0ff */
[----:B------:R0:W2:Y:S01]  /*2a560*/  SHFL.IDX PT, R13, R14, RZ, 0x181f ;  /* 0x00181fff0e0d7589 */ /* 0x0000a200000e0000 */
        /* <DEDUP_REMOVED lines=19> */
.L_x_2922:
[----:B------:R-:W-:Y:S05]  /*2a6a0*/  BSYNC B1 ;  /* 0x0000000000017941 */ /* 0x000fea0003800000 */
.L_x_2921:
[----:B--23--:R2:W3:Y:S01]  /*2a6b0*/  SHFL.IDX PT, R13, R14, 0x1, 0x181f ;  /* 0x00381f000e0d7f89 */ /* 0x00c4e200000e0000 */
[----:B------:R-:W-:Y:S03]  /*2a6c0*/  BSSY B1, `(.L_x_2923) ;  /* 0x0000014000017945 */ /* 0x000fe60003800000 */
[----:B------:R2:W4:Y:S01]  /*2a6d0*/  SHFL.IDX PT, R11, R4, 0x1, 0x181f ;  /* 0x00381f00040b7f89 */ /* 0x00052200000e0000 */
        /* <DEDUP_REMOVED lines=18> */
.L_x_2924:
[----:B------:R-:W-:Y:S05]  /*2a800*/  BSYNC B1 ;  /* 0x0000000000017941 */ /* 0x000fea0003800000 */
.L_x_2923:
        /* <DEDUP_REMOVED lines=15> */
[----:B------:R0:W-:Y:S01]  /*2a900*/  @!P3 ST.E.128 desc[UR60][R2.64], RZ ;  /* 0x000000ff0200b985 */ /* 0x0001e2000c101d3c */
[----:B----4-:R-:W-:-:S02]  /*2a910*/  @!P1 LEA.HI.X R11, R19, R13, R219, 0x1, P4 ;  /* 0x0000000d130b9211 */ /* 0x010fc400020f0cdb */
[----:B------:R-:W-:Y:S01]  /*2a920*/  @!P0 LEA.HI.X R13, R22, R13, R218, 0x1, P6 ;  /* 0x0000000d160d8211 */ /* 0x000fe200030f0cda */
[----:B------:R0:W-:Y:S04]  /*2a930*/  @!P2 ST.E.128 desc[UR60][R8.64], RZ ;  /* 0x000000ff0800a985 */ /* 0x0001e8000c101d3c */
[----:B------:R0:W-:Y:S04]  /*2a940*/  @!P1 ST.E.128 desc[UR60][R10.64], RZ ;  /* 0x000000ff0a009985 */ /* 0x0001e8000c101d3c */
[----:B------:R0:W-:Y:S02]  /*2a950*/  @!P0 ST.E.128 desc[UR60][R12.64], RZ ;  /* 0x000000ff0c008985 */ /* 0x0001e4000c101d3c */
.L_x_2926:
[----:B------:R-:W-:Y:S05]  /*2a960*/  BSYNC B1 ;  /* 0x0000000000017941 */ /* 0x000fea0003800000 */
.L_x_2925:
[----:B------:R-:W-:Y:S01]  /*2a970*/  VIADD R0, R20, 0x60 ;  /* 0x0000006014007836 */ /* 0x000fe20000000000 */
[----:B0-----:R0:W0:Y:S04]  /*2a980*/  SHFL.IDX PT, R13, R14, 0x3, 0x181f ;  /* 0x00781f000e0d7f89 */ /* 0x00102800000e0000 */
[----:B------:R-:W-:Y:S01]  /*2a990*/  ISETP.GE.AND P0, PT, R0, R21, PT ;  /* 0x000000150000720c */ /* 0x000fe20003f06270 */
[----:B------:R0:W0:-:S12]  /*2a9a0*/  SHFL.IDX PT, R9, R4, 0x3, 0x181f ;  /* 0x00781f0004097f89 */ /* 0x00001800000e0000 */
        /* <DEDUP_REMOVED lines=18> */
.L_x_2915:
[----:B------:R-:W-:Y:S05]  /*2aad0*/  BSYNC B0 ;  /* 0x0000000000007941 */ /* 0x000fea0003800000 */
.L_x_2905:
[----:B------:R-:W-:Y:S02]  /*2aae0*/  ULDC UR4, c[0x0][0xc3c] ;  /* 0x00030f0000047ab9 */ /* 0x000fe40000000800 */
[----:B------:R-:W-:-:S13]  /*2aaf0*/  ISETP.GE.AND P0, PT, R7, UR4, PT ;  /* 0x0000000407007c0c */ /* 0x000fda000bf06270 */
[----:B------:R-:W-:Y:S05]  /*2ab00*/  @!P0 BRA `(.L_x_2927) ;  /* 0xfffffd7000148947 */ /* 0x000fea000383ffff */
[----:B------:R-:W-:Y:S05]  /*2ab10*/  BRA `(.L_x_2649) ;  /* 0x0000008000847947 */ /* 0x000fea0003800000 */
.L_x_2647:
        /* <DEDUP_REMOVED lines=16> */
.L_x_2928:
[----:B------:R-:W-:Y:S01]  /*2ac20*/  LOP3.LUT R6, R0, 0x1f, RZ, 0xc0, !PT ;  /* 0x0000001f00067812 */ /* 0x000fe200078ec0ff */
[----:B------:R-:W-:Y:S01]  /*2ac30*/  ULDC UR4, c[0x0][0xc3c] ;  /* 0x00030f0000047ab9 */ /* 0x000fe20000000800 */
[----:B------:R-:W-:Y:S01]  /*2ac40*/  MOV R8, RZ ;  /* 0x000000ff00087202 */ /* 0x000fe20000000f00 */
        /* <DEDUP_REMOVED lines=40> */
.L_x_2932:
[----:B------:R-:W0:Y:S01]  /*2aed0*/  LDC R2, c[0x0][0xc3c] ;  /* 0x00030f00ff027b82 */ /* 0x000e220000000800 */
[----:B------:R-:W-:Y:S01]  /*2aee0*/  UIADD3 UR4, UR4, 0x1f, URZ ;  /* 0x0000001f04047890 */ /* 0x000fe2000fffe03f */
[----:B------:R-:W-:Y:S02]  /*2aef0*/  ULDC UR7, c[0x0][0xc3c] ;  /* 0x00030f0000077ab9 */ /* 0x000fe40000000800 */
[----:B------:R-:W-:-:S03]  /*2af00*/  MOV R27, UR7 ;  /* 0x00000007001b7c02 */ /* 0x000fc60008000f00 */
        /* <DEDUP_REMOVED lines=28> */
[----:B------:R-:W0:Y:S02]  /*2b0d0*/  SHFL.IDX PT, R4, R2, 0x1f, 0x1f ;  /* 0x03e01f0002047f89 */ /* 0x000e2400000e0000 */
[----:B0-----:R-:W-:-:S04]  /*2b0e0*/  IMAD R4, R4, UR5, RZ ;  /* 0x0000000504047c24 */ /* 0x001fc8000f8e02ff */
[----:B------:R-:W-:-:S05]  /*2b0f0*/  IMAD.IADD R9, R4, 0x1, R9 ;  /* 0x0000000104097824 */ /* 0x000fca00078e0209 */
[----:B------:R-:W-:-:S13]  /*2b100*/  ISETP.GT.AND P6, PT, R9, UR6, PT ;  /* 0x0000000609007c0c */ /* 0x000fda000bfc4270 */
[----:B------:R-:W-:Y:S05]  /*2b110*/  @!P6 BRA `(.L_x_2932) ;  /* 0xfffffffc006ce947 */ /* 0x000fea000383ffff */
.L_x_2930:
        /* <DEDUP_REMOVED lines=11> */
[----:B------:R-:W-:-:S05]  /*2b1d0*/  IADD3 R3, R27, -0x1, RZ ;  /* 0xffffffff1b037810 */ /* 0x000fca0007ffe0ff */
[----:B------:R0:W1:Y:S02]  /*2b1e0*/  SHFL.IDX PT, R24, R2, R3, 0x1f ;  /* 0x00001f0302187589 */ /* 0x00006400000e0000 */
.L_x_2933:
        /* <DEDUP_REMOVED lines=11> */
[----:B0-----:R-:W-:Y:S01]  /*2b2a0*/  VIADD R2, R9, 0xffffffe ;  /* 0x0ffffffe09027836 */ /* 0x001fe20000000000 */
[----:B------:R-:W-:-:S06]  /*2b2b0*/  IABS R9, R4 ;  /* 0x0000000400097213 */ /* 0x000fcc0000000000 */
[----:B------:R0:W1:Y:S02]  /*2b2c0*/  F2I.FTZ.U32.TRUNC.NTZ R3, R2 ;  /* 0x0000000200037305 */ /* 0x000064000021f000 */
[----:B0-----:R-:W-:Y:S01]  /*2b2d0*/  MOV R2, RZ ;  /* 0x000000ff00027202 */ /* 0x001fe20000000f00 */
        /* <DEDUP_REMOVED lines=10> */
[----:B------:R-:W-:Y:S01]  /*2b380*/  @!P1 IMAD.IADD R3, R3, 0x1, -R12 ;  /* 0x0000000103039824 */ /* 0x000fe200078e0a0c */
[----:B------:R-:W-:Y:S02]  /*2b390*/  @!P1 IADD3 R2, R2, 0x1, RZ ;  /* 0x0000000102029810 */ /* 0x000fe40007ffe0ff */
        /* <DEDUP_REMOVED lines=14> */
[----:B------:R-:W-:Y:S01]  /*2b480*/  IMAD.MOV.U32 R3, RZ, RZ, R10 ;  /* 0x000000ffff037224 */ /* 0x000fe200078e000a */
[----:B------:R-:W-:-:S03]  /*2b490*/  MOV R10, R12 ;  /* 0x0000000c000a7202 */ /* 0x000fc60000000f00 */
        /* <DEDUP_REMOVED lines=8> */
[----:B------:R-:W-:Y:S01]  /*2b520*/  ISETP.GE.U32.AND P0, PT, R10, R5, PT ;  /* 0x000000050a00720c */ /* 0x000fe20003f06070 */
[----:B------:R-:W-:-:S12]  /*2b530*/  IMAD.MOV R5, RZ, RZ, -R13 ;  /* 0x000000ffff057224 */ /* 0x000fd800078e0a0d */
[----:B------:R-:W-:-:S05]  /*2b540*/  @P0 VIADD R2, R2, 0x1 ;  /* 0x0000000102020836 */ /* 0x000fca0000000000 */
[----:B------:R-:W-:Y:S02]  /*2b550*/  @!P2 IADD3 R2, -R2, RZ, RZ ;  /* 0x000000ff0202a210 */ /* 0x000fe40007ffe1ff */
[----:B------:R-:W-:-:S05]  /*2b560*/  @!P1 LOP3.LUT R2, RZ, R8, RZ, 0x33, !PT ;  /* 0x00000008ff029212 */ /* 0x000fca00078e33ff */
[----:B------:R-:W-:-:S04]  /*2b570*/  IMAD.MOV R3, RZ, RZ, -R2 ;  /* 0x000000ffff037224 */ /* 0x000fc800078e0a02 */
[C---:B------:R-:W-:Y:S02]  /*2b580*/  IMAD R26, R8.reuse, R3, R13 ;  /* 0x00000003081a7224 */ /* 0x040fe400078e020d */
[----:B------:R-:W-:Y:S02]  /*2b590*/  IMAD R3, R8, 0x1000000, R2 ;  /* 0x0100000008037824 */ /* 0x000fe400078e0202 */
[----:B------:R-:W-:-:S03]  /*2b5a0*/  IMAD R2, R7, R5, R4 ;  /* 0x0000000507027224 */ /* 0x000fc600078e0204 */
[----:B------:R-:W-:Y:S01]  /*2b5b0*/  LEA R26, R26, R3, 0x10 ;  /* 0x000000031a1a7211 */ /* 0x000fe200078e80ff */
[----:B------:R-:W-:Y:S06]  /*2b5c0*/  BRA `(.L_x_2935) ;  /* 0x0000000000f47947 */ /* 0x000fec0003800000 */
.L_x_2934:
[----:B0-----:R-:W0:Y:S02]  /*2b5d0*/  LDC.64 R2, c[0x0][0xc90] ;  /* 0x00032400ff027b82 */ /* 0x001e240000000a00 */
        /* <DEDUP_REMOVED lines=13> */
[----:B------:R-:W-:Y:S01]  /*2b6b0*/  IMAD.HI.U32 R2, R3, R11, R2 ;  /* 0x0000000b03027227 */ /* 0x000fe200078e0002 */
[----:B------:R-:W-:-:S05]  /*2b6c0*/  IADD3 R3, RZ, -R12, RZ ;  /* 0x8000000cff037210 */ /* 0x000fca0007ffe0ff */
        /* <DEDUP_REMOVED lines=19> */
[-C--:B------:R-:W-:Y:S02]  /*2b800*/  IABS R12, R8.reuse ;  /* 0x00000008000c7213 */ /* 0x080fe40000000000 */
[----:B------:R-:W-:Y:S02]  /*2b810*/  IABS R13, R8 ;  /* 0x00000008000d7213 */ /* 0x000fe40000000000 */
[----:B------:R-:W0:Y:S01]  /*2b820*/  I2F.RP R10, R12 ;  /* 0x0000000c000a7306 */ /* 0x000e220000209400 */
[----:B------:R-:W-:-:S07]  /*2b830*/  IADD3 R26, -R8, RZ, RZ ;  /* 0x000000ff081a7210 */ /* 0x000fce0007ffe1ff */
[----:B0-----:R-:W0:Y:S02]  /*2b840*/  MUFU.RCP R10, R10 ;  /* 0x0000000a000a7308 */ /* 0x001e240000001000 */
[----:B0-----:R-:W-:-:S06]  /*2b850*/  VIADD R3, R10, 0xffffffe ;  /* 0x0ffffffe0a037836 */ /* 0x001fcc0000000000 */
[----:B------:R-:W0:Y:S02]  /*2b860*/  F2I.FTZ.U32.TRUNC.NTZ R3, R3 ;  /* 0x0000000300037305 */ /* 0x000e24000021f000 */
[----:B0-----:R-:W-:-:S05]  /*2b870*/  IADD3 R11, RZ, -R3, RZ ;  /* 0x80000003ff0b7210 */ /* 0x001fca0007ffe0ff */
        /* <DEDUP_REMOVED lines=17> */
[----:B------:R-:W-:-:S07]  /*2b990*/  IMAD R26, R2, R26, R9 ;  /* 0x0000001a021a7224 */ /* 0x000fce00078e0209 */
.L_x_2935:
[----:B------:R-:W-:-:S05]  /*2b9a0*/  LOP3.LUT R2, RZ, R2, RZ, 0x33, !PT ;  /* 0x00000002ff027212 */ /* 0x000fca00078e33ff */
[----:B------:R-:W-:Y:S01]  /*2b9b0*/  IMAD.IADD R25, R7, 0x1, R2 ;  /* 0x0000000107197824 */ /* 0x000fe200078e0202 */
[----:B------:R-:W-:Y:S06]  /*2b9c0*/  BRA `(.L_x_2936) ;  /* 0x00000000000c7947 */ /* 0x000fec0003800000 */
.L_x_2931:
[----:B------:R-:W-:Y:S01]  /*2b9d0*/  IMAD.MOV.U32 R25, RZ, RZ, RZ ;  /* 0x000000ffff197224 */ /* 0x000fe200078e00ff */
[----:B------:R-:W-:Y:S01]  /*2b9e0*/  MOV R26, RZ ;  /* 0x000000ff001a7202 */ /* 0x000fe20000000f00 */
[----:B------:R-:W-:-:S07]  /*2b9f0*/  IMAD.U32 R24, RZ, RZ, UR6 ;  /* 0x00000006ff187e24 */ /* 0x000fce000f8e00ff */
.L_x_2936:
[----:B------:R-:W-:-:S13]  /*2ba00*/  ISETP.NE.AND P0, PT, R6, RZ, PT ;  /* 0x000000ff0600720c */ /* 0x000fda0003f05270 */
[----:B------:R-:W0:Y:S01]  /*2ba10*/  @!P0 S2R R3, SR_CgaCtaId ;  /* 0x0000000000038919 */ /* 0x000e220000008800 */
[----:B------:R-:W-:-:S04]  /*2ba20*/  @!P0 MOV R2, 0x400 ;  /* 0x0000040000028802 */ /* 0x000fc80000000f00 */
[----:B0-----:R-:W-:-:S05]  /*2ba30*/  @!P0 LEA R2, R3, R2, 0x18 ;  /* 0x0000000203028211 */ /* 0x001fca00078ec0ff */
[----:B------:R1:W-:Y:S01]  /*2ba40*/  @!P0 STS.128 [R2+0x388d0], R24 ;  /* 0x0388d01802008388 */ /* 0x0003e20000000c00 */
[----:B------:R-:W-:Y:S06]  /*2ba50*/  BAR.ARV 0x5, 0x180 ;  /* 0x0146000000007b1d */ /* 0x000fec0000002000 */
.L_x_2929:
        /* <DEDUP_REMOVED lines=16> */
[----:B------:R-:W-:Y:S01]  /*2bb60*/  IMAD.MOV.U32 R29, RZ, RZ, 0x1 ;  /* 0x00000001ff1d7424 */ /* 0x000fe200078e00ff */
[----:B------:R-:W-:Y:S01]  /*2bb70*/  LOP3.LUT R34, R34, 0x38, RZ, 0xc0, !PT ;  /* 0x0000003822227812 */ /* 0x000fe200078ec0ff */
[----:B------:R-:W-:Y:S01]  /*2bb80*/  ULDC.64 UR36, c[0x0][0x198] ;  /* 0x0000660000247ab9 */ /* 0x000fe20000000a00 */
[----:B------:R-:W-:Y:S01]  /*2bb90*/  MOV R23, RZ ;  /* 0x000000ff00177202 */ /* 0x000fe20000000f00 */
        /* <DEDUP_REMOVED lines=15> */
.L_x_3050:
[----:B0-----:R-:W0:Y:S02]  /*2bc90*/  LDC.64 R2, c[0x0][0xc88] ;  /* 0x00032200ff027b82 */ /* 0x001e240000000a00 */
[----:B0-----:R-:W-:-:S05]  /*2bca0*/  IMAD.WIDE R2, R27, 0x4, R2 ;  /* 0x000000041b027825 */ /* 0x001fca00078e0202 */
[----:B------:R-:W2:Y:S01]  /*2bcb0*/  LDG.E R31, desc[UR60][R2.64] ;  /* 0x0000003c021f7981 */ /* 0x000ea2000c1e1900 */
[----:B------:R-:W-:Y:S05]  /*2bcc0*/  YIELD ;  /* 0x0000000000007946 */ /* 0x000fea0003800000 */
[----:B------:R-:W-:Y:S01]  /*2bcd0*/  ULDC.64 UR4, c[0x0][0xa28] ;  /* 0x00028a0000047ab9 */ /* 0x000fe20000000a00 */
[----:B------:R-:W-:Y:S01]  /*2bce0*/  ULDC.64 UR8, c[0x0][0xa18] ;  /* 0x0002860000087ab9 */ /* 0x000fe20000000a00 */
[----:B------:R-:W-:Y:S01]  /*2bcf0*/  ISETP.NE.U32.AND P0, PT, RZ, UR4, PT ;  /* 0x00000004ff007c0c */ /* 0x000fe2000bf05070 */
[----:B------:R-:W-:Y:S01]  /*2bd00*/  ULDC.64 UR6, c[0x0][0xa10] ;  /* 0x0002840000067ab9 */ /* 0x000fe20000000a00 */
[----:B-1----:R-:W-:-:S02]  /*2bd10*/  MOV R11, RZ ;  /* 0x000000ff000b7202 */ /* 0x002fc40000000f00 */
[----:B------:R-:W-:Y:S02]  /*2bd20*/  ISETP.NE.AND.EX P0, PT, RZ, UR5, PT, P0 ;  /* 0x00000005ff007c0c */ /* 0x000fe4000bf05300 */
[----:B------:R-:W-:-:S04]  /*2bd30*/  ISETP.NE.U32.AND P2, PT, RZ, UR8, PT ;  /* 0x00000008ff007c0c */ /* 0x000fc8000bf45070 */
[----:B------:R-:W-:Y:S01]  /*2bd40*/  ISETP.NE.AND.EX P2, PT, RZ, UR9, PT, P2 ;  /* 0x00000009ff007c0c */ /* 0x000fe2000bf45320 */
[----:B------:R-:W-:Y:S01]  /*2bd50*/  IMAD.MOV.U32 R35, RZ, RZ, RZ ;  /* 0x000000ffff237224 */ /* 0x000fe200078e00ff */
[----:B--2---:R-:W-:-:S05]  /*2bd60*/  SHF.R.S32.HI R0, RZ, 0x1f, R31 ;  /* 0x0000001fff007819 */ /* 0x004fca000001141f */
        /* <DEDUP_REMOVED lines=8> */
[----:B------:R-:W-:Y:S01]  /*2bdf0*/  ISETP.NE.U32.AND P1, PT, RZ, UR6, PT ;  /* 0x00000006ff007c0c */ /* 0x000fe2000bf25070 */
[----:B0-----:R-:W-:Y:S01]  /*2be00*/  IMAD.MOV.U32 R0, RZ, RZ, RZ ;  /* 0x000000ffff007224 */ /* 0x001fe200078e00ff */
[----:B------:R-:W-:Y:S02]  /*2be10*/  ISETP.NE.AND.EX P0, PT, RZ, UR5, PT, P0 ;  /* 0x00000005ff007c0c */ /* 0x000fe4000bf05300 */
[----:B------:R-:W-:Y:S02]  /*2be20*/  ISETP.NE.AND.EX P1, PT, RZ, UR7, PT, P1 ;  /* 0x00000007ff007c0c */ /* 0x000fe4000bf25310 */
[C---:B------:R-:W-:Y:S02]  /*2be30*/  IADD3 R4, P4, R17.reuse, UR6, RZ ;  /* 0x0000000611047c10 */ /* 0x040fe4000ff9e0ff */
[----:B-1----:R-:W-:Y:S01]  /*2be40*/  IADD3 R2, P3, R17, UR4, RZ ;  /* 0x0000000411027c10 */ /* 0x002fe2000ff7e0ff */
[----:B------:R-:W-:Y:S01]  /*2be50*/  ULDC UR4, c[0x0][0x288] ;  /* 0x0000a20000047ab9 */ /* 0x000fe20000000800 */
[----:B------:R-:W-:-:S02]  /*2be60*/  IADD3.X R5, R19, UR7, RZ, P4, !PT ;  /* 0x0000000713057c10 */ /* 0x000fc4000a7fe4ff */
[----:B------:R-:W-:Y:S02]  /*2be70*/  IADD3.X R3, R19, UR5, RZ, P3, !PT ;  /* 0x0000000513037c10 */ /* 0x000fe40009ffe4ff */
[----:B------:R-:W-:Y:S02]  /*2be80*/  @P2 IADD3 R6, P3, R17, UR8, RZ ;  /* 0x0000000811062c10 */ /* 0x000fe4000ff7e0ff */
[----:B------:R-:W-:Y:S01]  /*2be90*/  MOV R8, UR4 ;  /* 0x0000000400087c02 */ /* 0x000fe20008000f00 */
[----:B------:R-:W5:Y:S01]  /*2bea0*/  @P0 LDG.E R35, desc[UR60][R2.64] ;  /* 0x0000003c02230981 */ /* 0x000f62000c1e1900 */
[----:B------:R-:W-:Y:S01]  /*2beb0*/  @P2 IADD3.X R7, R19, UR9, RZ, P3, !PT ;  /* 0x0000000913072c10 */ /* 0x000fe20009ffe4ff */
[----:B------:R-:W-:Y:S02]  /*2bec0*/  ULDC.64 UR4, c[0x0][0x418] ;  /* 0x0001060000047ab9 */ /* 0x000fe40000000a00 */
[----:B------:R-:W5:Y:S04]  /*2bed0*/  @P1 LDG.E R0, desc[UR60][R4.64] ;  /* 0x0000003c04001981 */ /* 0x000f68000c1e1900 */
[----:B---3--:R0:W3:Y:S01]  /*2bee0*/  @P2 LDG.E R8, desc[UR60][R6.64] ;  /* 0x0000003c06082981 */ /* 0x0080e2000c1e1900 */
[----:B------:R-:W-:-:S03]  /*2bef0*/  UISETP.NE.U32.AND UP0, UPT, UR4, URZ, UPT ;  /* 0x0000003f0400728c */ /* 0x000fc6000bf05070 */
[----:B------:R-:W-:Y:S01]  /*2bf00*/  ULDC UR4, c[0x0][0x424] ;  /* 0x0001090000047ab9 */ /* 0x000fe20000000800 */
[----:B------:R-:W-:-:S03]  /*2bf10*/  UISETP.NE.AND.EX UP0, UPT, UR5, URZ, UPT, UP0 ;  /* 0x0000003f0500728c */ /* 0x000fc6000bf05300 */
[----:B------:R-:W-:Y:S01]  /*2bf20*/  ULDC UR5, c[0x0][0x2f0] ;  /* 0x0000bc0000057ab9 */ /* 0x000fe20000000800 */
[----:B------:R-:W-:-:S04]  /*2bf30*/  USEL UR4, UR4, 0x1, UP0 ;  /* 0x0000000104047887 */ /* 0x000fc80008000000 */
[----:B------:R-:W-:-:S03]  /*2bf40*/  UIMAD UR4, UR4, UR5, URZ ;  /* 0x00000005040472a4 */ /* 0x000fc6000f8e023f */
[----:B------:R-:W-:Y:S02]  /*2bf50*/  ULDC UR5, c[0x0][0x348] ;  /* 0x0000d20000057ab9 */ /* 0x000fe40000000800 */
[----:B0-----:R-:W-:Y:S01]  /*2bf60*/  IMAD.U32 R6, RZ, RZ, UR5 ;  /* 0x00000005ff067e24 */ /* 0x001fe2000f8e00ff */
[----:B---3--:R0:W-:Y:S01]  /*2bf70*/  STL [R1+0x1c], R8 ;  /* 0x00001c0801007387 */ /* 0x0081e20000100800 */
[----:B------:R-:W-:-:S03]  /*2bf80*/  IMAD.MOV.U32 R9, RZ, RZ, R8 ;  /* 0x000000ffff097224 */ /* 0x000fc600078e0008 */
[----:B--2---:R1:W-:Y:S01]  /*2bf90*/  STL [R1+0x10], R11 ;  /* 0x0000100b01007387 */ /* 0x0043e20000100800 */
[----:B0-----:R-:W-:Y:S01]  /*2bfa0*/  IMAD.U32 R8, RZ, RZ, UR4 ;  /* 0x00000004ff087e24 */ /* 0x001fe2000f8e00ff */
[----:B------:R-:W-:Y:S06]  /*2bfb0*/  @P2 BRA `(.L_x_2938) ;  /* 0x0000000000142947 */ /* 0x000fec0003800000 */
[----:B------:R-:W-:Y:S05]  /*2bfc0*/  @!P0 BRA `(.L_x_2938) ;  /* 0x0000000000108947 */ /* 0x000fea0003800000 */
[----:B------:R-:W2:Y:S04]  /*2bfd0*/  LDG.E R7, desc[UR60][R2.64] ;  /* 0x0000003c02077981 */ /* 0x000ea8000c1e1900 */
[----:B------:R-:W2:Y:S02]  /*2bfe0*/  LDG.E R10, desc[UR60][R2.64+0x4] ;  /* 0x0000043c020a7981 */ /* 0x000ea4000c1e1900 */
[----:B--2---:R-:W-:-:S05]  /*2bff0*/  IADD3 R9, -R7, R10, RZ ;  /* 0x0000000a07097210 */ /* 0x004fca0007ffe1ff */
[----:B------:R0:W-:Y:S02]  /*2c000*/  STL [R1+0x1c], R9 ;  /* 0x00001c0901007387 */ /* 0x0001e40000100800 */
.L_x_2938:
[----:B------:R-:W-:Y:S01]  /*2c010*/  ULDC.64 UR4, c[0x0][0xa20] ;  /* 0x0002880000047ab9 */ /* 0x000fe20000000a00 */
[C---:B------:R-:W-:Y:S01]  /*2c020*/  LOP3.LUT R2, R26.reuse, 0xff000000, RZ, 0xc0, !PT ;  /* 0xff0000001a027812 */ /* 0x040fe200078ec0ff */
[----:B------:R-:W-:Y:S01]  /*2c030*/  IMAD.MOV.U32 R32, RZ, RZ, R31 ;  /* 0x000000ffff207224 */ /* 0x000fe200078e001f */
[----:B------:R-:W-:Y:S02]  /*2c040*/  ISETP.NE.U32.AND P0, PT, RZ, UR4, PT ;  /* 0x00000004ff007c0c */ /* 0x000fe4000bf05070 */
[----:B------:R-:W-:Y:S02]  /*2c050*/  SHF.R.U32.HI R2, RZ, 0x8, R2 ;  /* 0x00000008ff027819 */ /* 0x000fe40000011602 */
[----:B------:R-:W-:Y:S02]  /*2c060*/  ISETP.NE.AND.EX P0, PT, RZ, UR5, PT, P0 ;  /* 0x00000005ff007c0c */ /* 0x000fe4000bf05300 */
[C---:B------:R-:W-:Y:S02]  /*2c070*/  LOP3.LUT R7, R26.reuse, 0xff0000, RZ, 0xc0, !PT ;  /* 0x00ff00001a077812 */ /* 0x040fe400078ec0ff */
[----:B------:R-:W-:-:S02]  /*2c080*/  LOP3.LUT R26, R26, 0xffff, RZ, 0xc0, !PT ;  /* 0x0000ffff1a1a7812 */ /* 0x000fc400078ec0ff */
[----:B------:R-:W-:-:S07]  /*2c090*/  LEA.HI R7, R7, R2, RZ, 0x10 ;  /* 0x0000000207077211 */ /* 0x000fce00078f80ff */
[----:B------:R-:W-:Y:S05]  /*2c0a0*/  @!P0 BRA `(.L_x_2939) ;  /* 0x0000000000108947 */ /* 0x000fea0003800000 */
[----:B------:R-:W-:-:S04]  /*2c0b0*/  IADD3 R2, P0, R17, UR4, RZ ;  /* 0x0000000411027c10 */ /* 0x000fc8000ff1e0ff */
[----:B------:R-:W-:-:S05]  /*2c0c0*/  IADD3.X R3, R19, UR5, RZ, P0, !PT ;  /* 0x0000000513037c10 */ /* 0x000fca00087fe4ff */
[----:B------:R2:W5:Y:S01]  /*2c0d0*/  LDG.E R8, desc[UR60][R2.64] ;  /* 0x0000003c02087981 */ /* 0x000562000c1e1900 */
[----:B------:R-:W-:Y:S05]  /*2c0e0*/  BRA `(.L_x_2940) ;  /* 0x0000000000247947 */ /* 0x000fea0003800000 */
.L_x_2939:
[----:B------:R-:W-:Y:S02]  /*2c0f0*/  ULDC.64 UR4, c[0x0][0xa08] ;  /* 0x0002820000047ab9 */ /* 0x000fe40000000a00 */
[----:B------:R-:W-:-:S04]  /*2c100*/  ISETP.NE.U32.AND P0, PT, RZ, UR4, PT ;  /* 0x00000004ff007c0c */ /* 0x000fc8000bf05070 */
[----:B------:R-:W-:-:S13]  /*2c110*/  ISETP.NE.AND.EX P0, PT, RZ, UR5, PT, P0 ;  /* 0x00000005ff007c0c */ /* 0x000fda000bf05300 */
[----:B------:R-:W-:Y:S05]  /*2c120*/  @!P0 BRA `(.L_x_2940) ;  /* 0x0000000000148947 */ /* 0x000fea0003800000 */
[----:B------:R-:W2:Y:S02]  /*2c130*/  LDC.64 R2, c[0x0][0xa08] ;  /* 0x00028200ff027b82 */ /* 0x000ea40000000a00 */
[----:B--2---:R-:W-:-:S05]  /*2c140*/  IMAD.WIDE R2, R32, 0x4, R2 ;  /* 0x0000000420027825 */ /* 0x004fca00078e0202 */
[----:B------:R-:W2:Y:S04]  /*2c150*/  LDG.E R8, desc[UR60][R2.64] ;  /* 0x0000003c02087981 */ /* 0x000ea8000c1e1900 */
[----:B------:R-:W2:Y:S02]  /*2c160*/  LDG.E R2, desc[UR60][R2.64+0x4] ;  /* 0x0000043c02027981 */ /* 0x000ea4000c1e1900 */
[----:B--2---:R-:W-:-:S07]  /*2c170*/  IMAD.IADD R8, R2, 0x1, -R8 ;  /* 0x0000000102087824 */ /* 0x004fce00078e0a08 */
.L_x_2940:
[----:B--2---:R-:W2:Y:S01]  /*2c180*/  @P1 LDG.E R2, desc[UR60][R4.64] ;  /* 0x0000003c04021981 */ /* 0x004ea2000c1e1900 */
[----:B------:R-:W3:Y:S03]  /*2c190*/  LDC R3, c[0x0][0x448] ;  /* 0x00011200ff037b82 */ /* 0x000ee60000000800 */
[----:B------:R4:W2:Y:S01]  /*2c1a0*/  @P1 LDG.E R5, desc[UR60][R4.64+0x4] ;  /* 0x0000043c04051981 */ /* 0x0008a2000c1e1900 */
[----:B-----5:R-:W-:Y:S01]  /*2c1b0*/  IMAD.IADD R8, R8, 0x1, -R11 ;  /* 0x0000000108087824 */ /* 0x020fe200078e0a0b */
[----:B------:R-:W-:Y:S01]  /*2c1c0*/  BSSY B0, `(.L_x_2941) ;  /* 0x0000037000007945 */ /* 0x000fe20003800000 */
[----:B------:R-:W-:Y:S02]  /*2c1d0*/  LOP3.LUT R21, R7, 0xff, RZ, 0xc0, !PT ;  /* 0x000000ff07157812 */ /* 0x000fe400078ec0ff */
[----:B---3--:R-:W-:-:S13]  /*2c1e0*/  ISETP.NE.AND P0, PT, R3, 0x1, PT ;  /* 0x000000010300780c */ /* 0x008fda0003f05270 */
[----:B----4-:R-:W3:Y:S08]  /*2c1f0*/  @P0 LDC R4, c[0x0][0x44c] ;  /* 0x00011300ff040b82 */ /* 0x010ef00000000800 */
[----:B------:R-:W4:Y:S01]  /*2c200*/  @P0 LDC R3, c[0x0][0x450] ;  /* 0x00011400ff030b82 */ /* 0x000f220000000800 */
[----:B--2---:R-:W-:Y:S01]  /*2c210*/  @P1 IMAD.IADD R6, R5, 0x1, -R2 ;  /* 0x0000000105061824 */ /* 0x004fe200078e0a02 */
[----:B------:R-:W-:-:S05]  /*2c220*/  SHF.L.U32 R2, R25, 0x7, RZ ;  /* 0x0000000719027819 */ /* 0x000fca00000006ff */
[----:B------:R-:W-:-:S04]  /*2c230*/  VIADD R2, R2, 0x7f ;  /* 0x0000007f02027836 */ /* 0x000fc80000000000 */
[----:B---3--:R-:W-:-:S05]  /*2c240*/  @P0 IMAD.HI.U32 R4, R2, R4, RZ ;  /* 0x0000000402040227 */ /* 0x008fca00078e00ff */
[----:B----4-:R-:W-:Y:S01]  /*2c250*/  @P0 SHF.R.U32.HI R2, RZ, R3, R4 ;  /* 0x00000003ff020219 */ /* 0x010fe20000011604 */
[----:B------:R-:W-:Y:S01]  /*2c260*/  IMAD.IADD R3, R8, 0x1, R6 ;  /* 0x0000000108037824 */ /* 0x000fe200078e0206 */
[----:B------:R-:W-:-:S04]  /*2c270*/  SHF.R.U32.HI R4, RZ, 0x10, R7 ;  /* 0x00000010ff047819 */ /* 0x000fc80000011607 */
[C---:B------:R-:W-:Y:S01]  /*2c280*/  IADD3 R20, R3.reuse, 0x4f, RZ ;  /* 0x0000004f03147810 */ /* 0x040fe20007ffe0ff */
[----:B------:R2:W-:Y:S01]  /*2c290*/  STL [R1+0x8], R3 ;  /* 0x0000080301007387 */ /* 0x0005e20000100800 */
[----:B------:R-:W-:-:S03]  /*2c2a0*/  IADD3 R5, R3, 0x50, -R9 ;  /* 0x0000005003057810 */ /* 0x000fc60007ffe809 */
[----:B------:R-:W-:-:S04]  /*2c2b0*/  IMAD.HI R20, R20, 0x66666667, RZ ;  /* 0x6666666714147827 */ /* 0x000fc800078e02ff */
[----:B------:R-:W-:Y:S01]  /*2c2c0*/  IMAD.IADD R2, R5, 0x1, R2 ;  /* 0x0000000105027824 */ /* 0x000fe200078e0202 */
[----:B--2---:R-:W-:-:S03]  /*2c2d0*/  SHF.R.U32.HI R3, RZ, 0x1f, R20 ;  /* 0x0000001fff037819 */ /* 0x004fc60000011614 */
[----:B------:R-:W-:Y:S01]  /*2c2e0*/  IMAD.HI R2, R2, 0x66666667, RZ ;  /* 0x6666666702027827 */ /* 0x000fe200078e02ff */
[----:B------:R-:W-:-:S04]  /*2c2f0*/  LEA.HI.SX32 R20, R20, R3, 0x1b ;  /* 0x0000000314147211 */ /* 0x000fc800078fdaff */
[----:B------:R-:W-:-:S04]  /*2c300*/  SHF.R.U32.HI R3, RZ, 0x1f, R2 ;  /* 0x0000001fff037819 */ /* 0x000fc80000011602 */
[----:B------:R-:W-:Y:S01]  /*2c310*/  LEA.HI.SX32 R3, R2, R3, 0x1b ;  /* 0x0000000302037211 */ /* 0x000fe200078fdaff */
[----:B------:R-:W-:-:S03]  /*2c320*/  IMAD.MOV.U32 R2, RZ, RZ, RZ ;  /* 0x000000ffff027224 */ /* 0x000fc600078e00ff */
[----:B0-----:R-:W-:-:S04]  /*2c330*/  VIMNMX R9, R20, R3, PT ;  /* 0x0000000314097248 */ /* 0x001fc80003fe0100 */
[----:B------:R-:W-:-:S13]  /*2c340*/  ISETP.GE.AND P0, PT, R9, 0x1, PT ;  /* 0x000000010900780c */ /* 0x000fda0003f06270 */
[----:B------:R-:W-:Y:S05]  /*2c350*/  @!P0 BRA `(.L_x_2942) ;  /* 0x0000000000748947 */ /* 0x000fea0003800000 */
[----:B------:R-:W-:Y:S01]  /*2c360*/  ISETP.NE.AND P0, PT, R4, RZ, PT ;  /* 0x000000ff0400720c */ /* 0x000fe20003f05270 */
[----:B------:R-:W-:-:S03]  /*2c370*/  ULDC UR4, c[0x0][0x9f0] ;  /* 0x00027c0000047ab9 */ /* 0x000fc60000000800 */
[----:B------:R-:W-:-:S04]  /*2c380*/  SEL R7, R4, UR4, P0 ;  /* 0x0000000404077c07 */ /* 0x000fc80008000000 */
[----:B------:R-:W-:Y:S02]  /*2c390*/  IABS R10, R7 ;  /* 0x00000007000a7213 */ /* 0x000fe40000000000 */
[----:B-1----:R-:W-:Y:S02]  /*2c3a0*/  IADD3 R11, R7, -0x1, R9 ;  /* 0xffffffff070b7810 */ /* 0x002fe40007ffe009 */
[----:B------:R-:W0:Y:S08]  /*2c3b0*/  I2F.RP R2, R10 ;  /* 0x0000000a00027306 */ /* 0x000e300000209400 */
[----:B0-----:R-:W0:Y:S02]  /*2c3c0*/  MUFU.RCP R2, R2 ;  /* 0x0000000200027308 */ /* 0x001e240000001000 */
[----:B0-----:R-:W-:-:S06]  /*2c3d0*/  VIADD R2, R2, 0xffffffe ;  /* 0x0ffffffe02027836 */ /* 0x001fcc0000000000 */
[----:B------:R0:W1:Y:S02]  /*2c3e0*/  F2I.FTZ.U32.TRUNC.NTZ R3, R2 ;  /* 0x0000000200037305 */ /* 0x000064000021f000 */
[----:B0-----:R-:W-:-:S04]  /*2c3f0*/  LOP3.LUT R2, R11, R7, RZ, 0x3c, !PT ;  /* 0x000000070b027212 */ /* 0x001fc800078e3cff */
[----:B------:R-:W-:Y:S02]  /*2c400*/  ISETP.GE.AND P3, PT, R2, RZ, PT ;  /* 0x000000ff0200720c */ /* 0x000fe40003f66270 */
[----:B-1----:R-:W-:-:S05]  /*2c410*/  IADD3 R2, RZ, -R3, RZ ;  /* 0x80000003ff027210 */ /* 0x002fca0007ffe0ff */
[----:B------:R-:W-:Y:S02]  /*2c420*/  IMAD R12, R2, R10, RZ ;  /* 0x0000000a020c7224 */ /* 0x000fe400078e02ff */
[----:B------:R-:W-:-:S04]  /*2c430*/  IMAD.MOV.U32 R2, RZ, RZ, RZ ;  /* 0x000000ffff027224 */ /* 0x000fc800078e00ff */
[----:B------:R-:W-:Y:S01]  /*2c440*/  IMAD.HI.U32 R12, R3, R12, R2 ;  /* 0x0000000c030c7227 */ /* 0x000fe200078e0002 */
[----:B------:R-:W-:Y:S02]  /*2c450*/  IABS R2, R7 ;  /* 0x0000000700027213 */ /* 0x000fe40000000000 */
[----:B------:R-:W-:-:S03]  /*2c460*/  IABS R3, R11 ;  /* 0x0000000b00037213 */ /* 0x000fc60000000000 */
[----:B------:R-:W-:-:S04]  /*2c470*/  IMAD.MOV R2, RZ, RZ, -R2 ;  /* 0x000000ffff027224 */ /* 0x000fc800078e0a02 */
        /* <DEDUP_REMOVED lines=11> */
.L_x_2942:
[----:B------:R-:W-:Y:S05]  /*2c530*/  BSYNC B0 ;  /* 0x0000000000007941 */ /* 0x000fea0003800000 */
.L_x_2941:
[-C--:B------:R-:W-:Y:S01]  /*2c540*/  IMAD R3, R21, R2.reuse, RZ ;  /* 0x0000000215037224 */ /* 0x080fe200078e02ff */
[----:B------:R-:W-:Y:S04]  /*2c550*/  BSSY B0, `(.L_x_2943) ;  /* 0x0000191000007945 */ /* 0x000fe80003800000 */
        /* <DEDUP_REMOVED lines=22> */
[----:B------:R0:W2:Y:S02]  /*2c6c0*/  SHFL.IDX PT, R14, R7, RZ, 0x1f ;  /* 0x00001fff070e7589 */ /* 0x0000a400000e0000 */
.L_x_3154:
[----:B--2---:R-:W-:Y:S02]  /*2c6d0*/  ISETP.NE.AND P0, PT, R14, RZ, PT ;  /* 0x000000ff0e00720c */ /* 0x004fe40003f05270 */
[----:B------:R-:W-:-:S11]  /*2c6e0*/  PLOP3.LUT P6, PT, PT, PT, PT, 0x8, 0x0 ;  /* 0x000000000000781c */ /* 0x000fd60003fce170 */
[----:B------:R-:W-:Y:S05]  /*2c6f0*/  @P0 BRA `(.L_x_2946) ;  /* 0x00000000000c0947 */ /* 0x000fea0003800000 */
[----:B------:R-:W-:-:S03]  /*2c700*/  UMOV UR4, 0xffffffff ;  /* 0xffffffff00047882 */ /* 0x000fc60000000000 */
[----:B------:R-:W-:Y:S05]  /*2c710*/  BRA.DIV UR4, `(.L_x_2947) ;  /* 0x0000008204f47947 */ /* 0x000fea000b800000 */
[----:B------:R-:W-:-:S13]  /*2c720*/  ELECT P6, URZ, PT ;  /* 0x00000000003f782f */ /* 0x000fda00038c0000 */
.L_x_2946:
[----:B0-----:R-:W2:Y:S01]  /*2c730*/  LDL R7, [R1+0x2c] ;  /* 0x00002c0001077983 */ /* 0x001ea20000100800 */
[----:B------:R-:W-:Y:S01]  /*2c740*/  BSSY B1, `(.L_x_2948) ;  /* 0x0000008000017945 */ /* 0x000fe20003800000 */
[----:B--2---:R-:W-:-:S05]  /*2c750*/  VIADD R7, R7, 0x1 ;  /* 0x0000000107077836 */ /* 0x004fca0000000000 */
[----:B------:R-:W-:-:S04]  /*2c760*/  LEA.HI R8, R7, R7, RZ, 0x1 ;  /* 0x0000000707087211 */ /* 0x000fc800078f08ff */
[----:B------:R-:W-:-:S05]  /*2c770*/  LOP3.LUT R8, R8, 0xfffffffe, RZ, 0xc0, !PT ;  /* 0xfffffffe08087812 */ /* 0x000fca00078ec0ff */
[----:B------:R-:W-:-:S05]  /*2c780*/  IMAD.IADD R7, R7, 0x1, -R8 ;  /* 0x0000000107077824 */ /* 0x000fca00078e0a08 */
[----:B------:R-:W-:-:S04]  /*2c790*/  SHF.L.U32 R7, R7, 0x1f, RZ ;  /* 0x0000001f07077819 */ /* 0x000fc800000006ff */
[----:B------:R-:W0:Y:S02]  /*2c7a0*/  SYNCS.PHASECHK.TRANS64.TRYWAIT P0, [R16+URZ+0x38820], R7 ;  /* 0x03882007100075a7 */ /* 0x000e24000800017f */
[----:B0-----:R-:W-:Y:S05]  /*2c7b0*/  @!P0 BRA `(.L_x_2949) ;  /* 0x0000008000ec8947 */ /* 0x001fea0003800000 */
.L_x_3157:
[----:B------:R-:W-:Y:S05]  /*2c7c0*/  BSYNC B1 ;  /* 0x0000000000017941 */ /* 0x000fea0003800000 */
.L_x_2948:
[----:B------:R-:W-:Y:S04]  /*2c7d0*/  BSSY B1, `(.L_x_2950) ;  /* 0x00000ab000017945 */ /* 0x000fe80003800000 */
[----:B------:R-:W-:Y:S05]  /*2c7e0*/  @!P6 BRA `(.L_x_2951) ;  /* 0x0000000800a4e947 */ /* 0x000fea0003800000 */
[----:B-1----:R-:W-:Y:S01]  /*2c7f0*/  LEA R11, R28, R16, 0x3 ;  /* 0x000000101c0b7211 */ /* 0x002fe200078e18ff */
[----:B------:R-:W1:Y:S01]  /*2c800*/  S2R R8, SR_TID.X ;  /* 0x0000000000087919 */ /* 0x000e620000002100 */
[----:B------:R-:W-:Y:S01]  /*2c810*/  SHF.L.U32 R10, R30, 0x1f, RZ ;  /* 0x0000001f1e0a7819 */ /* 0x000fe200000006ff */
[----:B------:R-:W-:Y:S03]  /*2c820*/  BSSY B2, `(.L_x_2952) ;  /* 0x0000005000027945 */ /* 0x000fe60003800000 */
[----:B------:R-:W2:Y:S01]  /*2c830*/  SYNCS.PHASECHK.TRANS64.TRYWAIT P0, [R11+URZ+0x388a0], R10 ;  /* 0x0388a00a0b0075a7 */ /* 0x000ea2000800017f */
[----:B-1----:R-:W-:-:S04]  /*2c840*/  LOP3.LUT R8, R8, 0x7f, RZ, 0xc0, !PT ;  /* 0x0000007f08087812 */ /* 0x002fc800078ec0ff */
[----:B------:R-:W-:Y:S01]  /*2c850*/  ISETP.NE.AND P1, PT, R8, RZ, PT ;  /* 0x000000ff0800720c */ /* 0x000fe20003f25270 */
[----:B--2---:R-:W-:-:S12]  /*2c860*/  @!P0 BRA `(.L_x_2953) ;  /* 0x0000008000d48947 */ /* 0x004fd80003800000 */
.L_x_3158:
[----:B------:R-:W-:Y:S05]  /*2c870*/  BSYNC B2 ;  /* 0x0000000000027941 */ /* 0x000fea0003800000 */
.L_x_2952:
        /* <DEDUP_REMOVED lines=9> */
.L_x_2955:
[----:B------:R-:W-:Y:S05]  /*2c910*/  BSYNC B2 ;  /* 0x0000000000027941 */ /* 0x000fea0003800000 */
.L_x_2954:
[----:B0-----:R-:W-:Y:S01]  /*2c920*/  IMAD.MOV.U32 R7, RZ, RZ, RZ ;  /* 0x000000ffff077224 */ /* 0x001fe200078e00ff */
[----:B------:R-:W-:Y:S01]  /*2c930*/  UIADD3 UR4, UP0, UR36, 0x570, URZ ;  /* 0x0000057024047890 */ /* 0x000fe2000ff1e03f */
[----:B------:R-:W-:Y:S01]  /*2c940*/  IMAD R8, R3, 0x50, R0 ;  /* 0x0000005003087824 */ /* 0x000fe200078e0200 */
[----:B------:R-:W-:Y:S01]  /*2c950*/  PLOP3.LUT P0, PT, PT, PT, PT, 0x80, 0x0 ;  /* 0x000000000000781c */ /* 0x000fe20003f0f070 */
[----:B------:R-:W-:Y:S01]  /*2c960*/  IMAD R9, R28, 0xa000, R16 ;  /* 0x0000a0001c097824 */ /* 0x000fe200078e0210 */
[----:B------:R-:W-:Y:S01]  /*2c970*/  R2UR UR10, R7 ;  /* 0x00000000070a72ca */ /* 0x000fe200000e0000 */
[----:B------:R-:W-:Y:S01]  /*2c980*/  VIADD R8, R8, 0xffffffb0 ;  /* 0xffffffb008087836 */ /* 0x000fe20000000000 */
[----:B------:R-:W-:Y:S01]  /*2c990*/  IADD3 R7, R11, 0x38890, RZ ;  /* 0x000388900b077810 */ /* 0x000fe20007ffe0ff */
[----:B------:R-:W-:Y:S01]  /*2c9a0*/  VIADD R12, R9, 0x24400 ;  /* 0x00024400090c7836 */ /* 0x000fe20000000000 */
[----:B------:R-:W-:Y:S01]  /*2c9b0*/  UIADD3.X UR5, URZ, UR37, URZ, UP0, !UPT ;  /* 0x000000253f057290 */ /* 0x000fe200087fe43f */
[----:B------:R-:W-:Y:S01]  /*2c9c0*/  UMOV UR6, 0x0 ;  /* 0x0000000000067882 */ /* 0x000fe20000000000 */
[----:B------:R-:W-:-:S10]  /*2c9d0*/  UMOV UR7, 0x12f00000 ;  /* 0x12f0000000077882 */ /* 0x000fd40000000000 */
.L_x_2956:
        /* <DEDUP_REMOVED lines=16> */
.L_x_2957:
        /* <DEDUP_REMOVED lines=16> */
.L_x_2958:
        /* <DEDUP_REMOVED lines=16> */
.L_x_2959:
        /* <DEDUP_REMOVED lines=13> */
.L_x_3159:
[----:B------:R-:W-:Y:S05]  /*2cdb0*/  BSYNC B2 ;  /* 0x0000000000027941 */ /* 0x000fea0003800000 */
.L_x_2960:
[----:B------:R-:W-:Y:S01]  /*2cdc0*/  BSSY B2, `(.L_x_2962) ;  /* 0x000000b000027945 */ /* 0x000fe20003800000 */
[----:B------:R-:W-:Y:S01]  /*2cdd0*/  MOV R12, 0x0 ;  /* 0x00000000000c7802 */ /* 0x000fe20000000f00 */
[----:B------:R-:W-:Y:S02]  /*2cde0*/  IMAD.MOV.U32 R13, RZ, RZ, 0x12f00000 ;  /* 0x12f00000ff0d7424 */ /* 0x000fe400078e00ff */
[----:B------:R-:W-:Y:S05]  /*2cdf0*/  @P1 BRA `(.L_x_2963) ;  /* 0x00000000001c1947 */ /* 0x000fea0003800000 */
[----:B01----:R-:W0:Y:S01]  /*2ce00*/  S2R R10, SR_TID.X ;  /* 0x00000000000a7919 */ /* 0x003e220000002100 */
[----:B------:R-:W-:-:S04]  /*2ce10*/  IMAD.MOV.U32 R7, RZ, RZ, 0xa000 ;  /* 0x0000a000ff077424 */ /* 0x000fc800078e00ff */
[----:B------:R2:W-:Y:S01]  /*2ce20*/  SYNCS.ARRIVE.TRANS64 RZ, [R11+URZ+0x388b0], R7 ;  /* 0x0388b0070bff79a7 */ /* 0x0005e2000800003f */
[----:B0-----:R-:W-:-:S04]  /*2ce30*/  LOP3.LUT R10, R10, 0x1f, RZ, 0xc0, !PT ;  /* 0x0000001f0a0a7812 */ /* 0x001fc800078ec0ff */
[----:B------:R-:W-:-:S13]  /*2ce40*/  ISETP.NE.AND P0, PT, R10, RZ, PT ;  /* 0x000000ff0a00720c */ /* 0x000fda0003f05270 */
[----:B--2---:R-:W-:Y:S05]  /*2ce50*/  @!P0 BRA `(.L_x_2963) ;  /* 0x0000000000048947 */ /* 0x004fea0003800000 */
[----:B------:R-:W-:Y:S01]  /*2ce60*/  BPT.TRAP 0x1 ;  /* 0x000000040000795c */ /* 0x000fe20000300000 */
.L_x_2963:
[----:B------:R-:W-:Y:S05]  /*2ce70*/  BSYNC B2 ;  /* 0x0000000000027941 */ /* 0x000fea0003800000 */
.L_x_2962:
[----:B------:R-:W-:Y:S01]  /*2ce80*/  R2UR UR6, R12 ;  /* 0x000000000c0672ca */ /* 0x000fe200000e0000 */
[----:B------:R-:W-:Y:S01]  /*2ce90*/  IMAD.MOV.U32 R7, RZ, RZ, RZ ;  /* 0x000000ffff077224 */ /* 0x000fe200078e00ff */
[----:B------:R-:W-:Y:S01]  /*2cea0*/  R2UR UR7, R13 ;  /* 0x000000000d0772ca */ /* 0x000fe200000e0000 */
[----:B------:R-:W-:Y:S01]  /*2ceb0*/  UIADD3 UR4, UP0, UR36, 0x670, URZ ;  /* 0x0000067024047890 */ /* 0x000fe2000ff1e03f */
[----:B------:R-:W-:Y:S02]  /*2cec0*/  PLOP3.LUT P0, PT, PT, PT, PT, 0x80, 0x0 ;  /* 0x000000000000781c */ /* 0x000fe40003f0f070 */
[----:B------:R-:W-:Y:S01]  /*2ced0*/  R2UR UR10, R7 ;  /* 0x00000000070a72ca */ /* 0x000fe200000e0000 */
[----:B------:R-:W-:Y:S01]  /*2cee0*/  VIADD R7, R9, 0x400 ;  /* 0x0000040009077836 */ /* 0x000fe20000000000 */
[----:B01----:R-:W-:Y:S01]  /*2cef0*/  IADD3 R11, R11, 0x388b0, RZ ;  /* 0x000388b00b0b7810 */ /* 0x003fe20007ffe0ff */
[----:B------:R-:W-:-:S12]  /*2cf00*/  UIADD3.X UR5, URZ, UR37, URZ, UP0, !UPT ;  /* 0x000000253f057290 */ /* 0x000fd800087fe43f */
.L_x_2964:
        /* <DEDUP_REMOVED lines=15> */
.L_x_2965:
        /* <DEDUP_REMOVED lines=15> */
.L_x_2966:
        /* <DEDUP_REMOVED lines=15> */
.L_x_2967:
        /* <DEDUP_REMOVED lines=9> */
[----:B--2---:R-:W-:Y:S05]  /*2d270*/  @P0 BRA.U.ANY `(.L_x_2967) ;  /* 0xfffffffd00d80947 */ /* 0x004fea000393ffff */
.L_x_2951:
[----:B------:R-:W-:Y:S05]  /*2d280*/  BSYNC B1 ;  /* 0x0000000000017941 */ /* 0x000fea0003800000 */
.L_x_2950:
[----:B-1----:R-:W-:Y:S01]  /*2d290*/  VIADD R11, R3, 0xfffffffe ;  /* 0xfffffffe030b7836 */ /* 0x002fe20000000000 */
        /* <DEDUP_REMOVED lines=8> */
.L_x_2986:
[----:B------:R-:W-:Y:S05]  /*2d320*/  YIELD ;  /* 0x0000000000007946 */ /* 0x000fea0003800000 */
        /* <DEDUP_REMOVED lines=10> */
.L_x_3160:
[----:B------:R-:W-:Y:S05]  /*2d3d0*/  BSYNC B2 ;  /* 0x0000000000027941 */ /* 0x000fea0003800000 */
.L_x_2970:
[----:B------:R-:W-:Y:S04]  /*2d3e0*/  BSSY B2, `(.L_x_2972) ;  /* 0x0000009000027945 */ /* 0x000fe80003800000 */
[----:B------:R-:W-:Y:S05]  /*2d3f0*/  @P2 BRA `(.L_x_2973) ;  /* 0x00000000001c2947 */ /* 0x000fea0003800000 */
[----:B0-----:R-:W0:Y:S01]  /*2d400*/  S2R R7, SR_TID.X ;  /* 0x0000000000077919 */ /* 0x001e220000002100 */
[----:B------:R-:W-:-:S04]  /*2d410*/  MOV R3, 0xa000 ;  /* 0x0000a00000037802 */ /* 0x000fc80000000f00 */
[----:B------:R2:W-:Y:S01]  /*2d420*/  SYNCS.ARRIVE.TRANS64 RZ, [R10+URZ+0x38890], R3 ;  /* 0x038890030aff79a7 */ /* 0x0005e2000800003f */
[----:B0-----:R-:W-:-:S04]  /*2d430*/  LOP3.LUT R7, R7, 0x1f, RZ, 0xc0, !PT ;  /* 0x0000001f07077812 */ /* 0x001fc800078ec0ff */
[----:B------:R-:W-:-:S13]  /*2d440*/  ISETP.NE.AND P1, PT, R7, RZ, PT ;  /* 0x000000ff0700720c */ /* 0x000fda0003f25270 */
[----:B--2---:R-:W-:Y:S05]  /*2d450*/  @!P1 BRA `(.L_x_2973) ;  /* 0x0000000000049947 */ /* 0x004fea0003800000 */
[----:B------:R-:W-:Y:S01]  /*2d460*/  BPT.TRAP 0x1 ;  /* 0x000000040000795c */ /* 0x000fe20000300000 */
.L_x_2973:
[----:B------:R-:W-:Y:S05]  /*2d470*/  BSYNC B2 ;  /* 0x0000000000027941 */ /* 0x000fea0003800000 */
.L_x_2972:
[----:B------:R-:W-:Y:S01]  /*2d480*/  IMAD.MOV.U32 R14, RZ, RZ, RZ ;  /* 0x000000ffff0e7224 */ /* 0x000fe200078e00ff */
[----:B------:R-:W-:Y:S01]  /*2d490*/  UIADD3 UR4, UP0, UR36, 0x570, URZ ;  /* 0x0000057024047890 */ /* 0x000fe2000ff1e03f */
[----:B------:R-:W-:Y:S01]  /*2d4a0*/  IMAD R8, R28, 0xa000, R16 ;  /* 0x0000a0001c087824 */ /* 0x000fe200078e0210 */
[----:B------:R-:W-:Y:S01]  /*2d4b0*/  PLOP3.LUT P1, PT, PT, PT, PT, 0x80, 0x0 ;  /* 0x000000000000781c */ /* 0x000fe20003f2f070 */
[----:B0-----:R-:W-:Y:S01]  /*2d4c0*/  IMAD R7, R11, 0x50, R0 ;  /* 0x000000500b077824 */ /* 0x001fe200078e0200 */
[----:B------:R-:W-:Y:S01]  /*2d4d0*/  R2UR UR10, R14 ;  /* 0x000000000e0a72ca */ /* 0x000fe200000e0000 */
[----:B------:R-:W-:Y:S01]  /*2d4e0*/  VIADD R3, R10, 0x38890 ;  /* 0x000388900a037836 */ /* 0x000fe20000000000 */
[----:B------:R-:W-:Y:S01]  /*2d4f0*/  UIADD3.X UR5, URZ, UR37, URZ, UP0, !UPT ;  /* 0x000000253f057290 */ /* 0x000fe200087fe43f */
[----:B------:R-:W-:Y:S01]  /*2d500*/  VIADD R12, R8, 0x24400 ;  /* 0x00024400080c7836 */ /* 0x000fe20000000000 */
[----:B------:R-:W-:Y:S01]  /*2d510*/  UMOV UR6, 0x0 ;  /* 0x0000000000067882 */ /* 0x000fe20000000000 */
[----:B------:R-:W-:-:S10]  /*2d520*/  UMOV UR7, 0x12f00000 ;  /* 0x12f0000000077882 */ /* 0x000fd40000000000 */
.L_x_2974:
        /* <DEDUP_REMOVED lines=11> */
[----:B------:R-:W-:Y:S01]  /*2d5e0*/  UMOV UR6, 0x0 ;  /* 0x0000000000067882 */ /* 0x000fe20000000000 */
[----:B------:R-:W-:Y:S01]  /*2d5f0*/  PLOP3.LUT P1, PT, PT, PT, PT, 0x80, 0x0 ;  /* 0x000000000000781c */ /* 0x000fe20003f2f070 */
[----:B------:R-:W-:Y:S01]  /*2d600*/  UMOV UR7, 0x12f00000 ;  /* 0x12f0000000077882 */ /* 0x000fe20000000000 */
[----:B------:R-:W-:Y:S01]  /*2d610*/  R2UR UR10, R12 ;  /* 0x000000000c0a72ca */ /* 0x000fe200000e0000 */
[----:B------:R-:W-:-:S14]  /*2d620*/  VIADD R12, R8, 0x26c00 ;  /* 0x00026c00080c7836 */ /* 0x000fdc0000000000 */
.L_x_2975:
        /* <DEDUP_REMOVED lines=16> */
.L_x_2976:
        /* <DEDUP_REMOVED lines=16> */
.L_x_2977:
        /* <DEDUP_REMOVED lines=13> */
.L_x_3161:
[----:B------:R-:W-:Y:S05]  /*2d900*/  BSYNC B2 ;  /* 0x0000000000027941 */ /* 0x000fea0003800000 */
.L_x_2978:
[----:B------:R-:W-:Y:S01]  /*2d910*/  BSSY B2, `(.L_x_2980) ;  /* 0x000000b000027945 */ /* 0x000fe20003800000 */
[----:B------:R-:W-:Y:S02]  /*2d920*/  IMAD.MOV.U32 R12, RZ, RZ, 0x0 ;  /* 0x00000000ff0c7424 */ /* 0x000fe400078e00ff */
[----:B------:R-:W-:Y:S01]  /*2d930*/  IMAD.MOV.U32 R13, RZ, RZ, 0x12f00000 ;  /* 0x12f00000ff0d7424 */ /* 0x000fe200078e00ff */
[----:B------:R-:W-:Y:S06]  /*2d940*/  @P2 BRA `(.L_x_2981) ;  /* 0x00000000001c2947 */ /* 0x000fec0003800000 */
[----:B01----:R-:W0:Y:S01]  /*2d950*/  S2R R9, SR_TID.X ;  /* 0x0000000000097919 */ /* 0x003e220000002100 */
[----:B------:R-:W-:-:S04]  /*2d960*/  MOV R3, 0xa000 ;  /* 0x0000a00000037802 */ /* 0x000fc80000000f00 */
[----:B------:R2:W-:Y:S01]  /*2d970*/  SYNCS.ARRIVE.TRANS64 RZ, [R10+URZ+0x388b0], R3 ;  /* 0x0388b0030aff79a7 */ /* 0x0005e2000800003f */
[----:B0-----:R-:W-:-:S04]  /*2d980*/  LOP3.LUT R9, R9, 0x1f, RZ, 0xc0, !PT ;  /* 0x0000001f09097812 */ /* 0x001fc800078ec0ff */
[----:B------:R-:W-:-:S13]  /*2d990*/  ISETP.NE.AND P1, PT, R9, RZ, PT ;  /* 0x000000ff0900720c */ /* 0x000fda0003f25270 */
[----:B--2---:R-:W-:Y:S05]  /*2d9a0*/  @!P1 BRA `(.L_x_2981) ;  /* 0x0000000000049947 */ /* 0x004fea0003800000 */
[----:B------:R-:W-:Y:S01]  /*2d9b0*/  BPT.TRAP 0x1 ;  /* 0x000000040000795c */ /* 0x000fe20000300000 */
.L_x_2981:
[----:B------:R-:W-:Y:S05]  /*2d9c0*/  BSYNC B2 ;  /* 0x0000000000027941 */ /* 0x000fea0003800000 */
.L_x_2980:
[----:B------:R-:W-:Y:S01]  /*2d9d0*/  R2UR UR10, R14 ;  /* 0x000000000e0a72ca */ /* 0x000fe200000e0000 */
[----:B------:R-:W-:Y:S01]  /*2d9e0*/  UIADD3 UR4, UP0, UR36, 0x670, URZ ;  /* 0x0000067024047890 */ /* 0x000fe2000ff1e03f */
[----:B------:R-:W-:Y:S01]  /*2d9f0*/  R2UR UR6, R12 ;  /* 0x000000000c0672ca */ /* 0x000fe200000e0000 */
[----:B01----:R-:W-:Y:S01]  /*2da00*/  VIADD R10, R10, 0x388b0 ;  /* 0x000388b00a0a7836 */ /* 0x003fe20000000000 */
[----:B------:R-:W-:Y:S01]  /*2da10*/  R2UR UR7, R13 ;  /* 0x000000000d0772ca */ /* 0x000fe200000e0000 */
[----:B------:R-:W-:Y:S01]  /*2da20*/  VIADD R3, R8, 0x400 ;  /* 0x0000040008037836 */ /* 0x000fe20000000000 */
[----:B------:R-:W-:Y:S01]  /*2da30*/  PLOP3.LUT P1, PT, PT, PT, PT, 0x80, 0x0 ;  /* 0x000000000000781c */ /* 0x000fe20003f2f070 */
[----:B------:R-:W-:-:S12]  /*2da40*/  UIADD3.X UR5, URZ, UR37, URZ, UP0, !UPT ;  /* 0x000000253f057290 */ /* 0x000fd800087fe43f */
.L_x_2982:
        /* <DEDUP_REMOVED lines=11> */
[----:B------:R-:W-:Y:S02]  /*2db00*/  R2UR UR6, R12 ;  /* 0x000000000c0672ca */ /* 0x000fe400000e0000 */
[----:B------:R-:W-:Y:S02]  /*2db10*/  R2UR UR7, R13 ;  /* 0x000000000d0772ca */ /* 0x000fe400000e0000 */
[----:B------:R-:W-:Y:S02]  /*2db20*/  R2UR UR10, R9 ;  /* 0x00000000090a72ca */ /* 0x000fe400000e0000 */
[----:B------:R-:W-:Y:S02]  /*2db30*/  PLOP3.LUT P1, PT, PT, PT, PT, 0x80, 0x0 ;  /* 0x000000000000781c */ /* 0x000fe40003f2f070 */
[----:B------:R-:W-:-:S11]  /*2db40*/  IADD3 R3, R8, 0x2c00, RZ ;  /* 0x00002c0008037810 */ /* 0x000fd60007ffe0ff */
.L_x_2983:
        /* <DEDUP_REMOVED lines=15> */
.L_x_2984:
        /* <DEDUP_REMOVED lines=15> */
.L_x_2985:
        /* <DEDUP_REMOVED lines=10> */
.L_x_2969:
[----:B------:R-:W-:Y:S05]  /*2ddd0*/  BSYNC B1 ;  /* 0x0000000000017941 */ /* 0x000fea0003800000 */
.L_x_2968:
[C---:B------:R-:W-:Y:S01]  /*2dde0*/  ISETP.GT.AND P2, PT, R11.reuse, R6, PT ;  /* 0x000000060b00720c */ /* 0x040fe20003f44270 */
[----:B------:R-:W-:Y:S01]  /*2ddf0*/  VIADD R28, R28, 0x1 ;  /* 0x000000011c1c7836 */ /* 0x000fe20000000000 */
[----:B------:R-:W-:-:S04]  /*2de00*/  IADD3 R11, R11, -0x1, RZ ;  /* 0xffffffff0b0b7810 */ /* 0x000fc80007ffe0ff */
[----:B------:R-:W-:-:S04]  /*2de10*/  ISETP.NE.AND P1, PT, R28, 0x2, PT ;  /* 0x000000021c00780c */ /* 0x000fc80003f25270 */
[----:B------:R-:W-:Y:S02]  /*2de20*/  SEL R3, RZ, 0x1, P1 ;  /* 0x00000001ff037807 */ /* 0x000fe40000800000 */
[----:B------:R-:W-:Y:S02]  /*2de30*/  SEL R28, R28, RZ, P1 ;  /* 0x000000ff1c1c7207 */ /* 0x000fe40000800000 */
[----:B------:R-:W-:Y:S01]  /*2de40*/  LOP3.LUT R30, R30, R3, RZ, 0x3c, !PT ;  /* 0x000000031e1e7212 */ /* 0x000fe200078e3cff */
[----:B------:R-:W-:Y:S06]  /*2de50*/  @P2 BRA `(.L_x_2986) ;  /* 0xfffffff400302947 */ /* 0x000fec000383ffff */
.L_x_2944:
[----:B------:R-:W-:Y:S05]  /*2de60*/  BSYNC B0 ;  /* 0x0000000000007941 */ /* 0x000fea0003800000 */
.L_x_2943:
[----:B------:R-:W2:Y:S01]  /*2de70*/  LDC R0, c[0x0][0x448] ;  /* 0x00011200ff007b82 */ /* 0x000ea20000000800 */
[----:B------:R-:W-:Y:S01]  /*2de80*/  LEA R2, R25, 0x7f, 0x7 ;  /* 0x0000007f19027811 */ /* 0x000fe200078e38ff */
[----:B------:R-:W-:Y:S06]  /*2de90*/  @!P0 WARPSYNC.ALL ;  /* 0x0000000000008948 */ /* 0x000fec0003800000 */
[----:B------:R-:W-:Y:S01]  /*2dea0*/  @!P0 BAR.SYNC.DEFER_BLOCKING 0xc, 0x180 ;  /* 0x0306000000008b1d */ /* 0x000fe20000010000 */
[----:B------:R-:W-:-:S05]  /*2deb0*/  ISETP.NE.AND P2, PT, R4, RZ, PT ;  /* 0x000000ff0400720c */ /* 0x000fca0003f45270 */
[----:B------:R-:W-:Y:S08]  /*2dec0*/  BSSY B0, `(.L_x_2987) ;  /* 0x0000029000007945 */ /* 0x000ff00003800000 */
[----:B------:R-:W3:Y:S01]  /*2ded0*/  @!P2 LDC R4, c[0x0][0x9f0] ;  /* 0x00027c00ff04ab82 */ /* 0x000ee20000000800 */
[----:B--2---:R-:W-:-:S13]  /*2dee0*/  ISETP.NE.AND P1, PT, R0, 0x1, PT ;  /* 0x000000010000780c */ /* 0x004fda0003f25270 */
[----:B------:R-:W2:Y:S08]  /*2def0*/  @P1 LDC R3, c[0x0][0x44c] ;  /* 0x00011300ff031b82 */ /* 0x000eb00000000800 */
[----:B------:R-:W4:Y:S01]  /*2df00*/  @P1 LDC R0, c[0x0][0x450] ;  /* 0x00011400ff001b82 */ /* 0x000f220000000800 */
[----:B--2---:R-:W-:-:S05]  /*2df10*/  @P1 IMAD.HI.U32 R3, R2, R3, RZ ;  /* 0x0000000302031227 */ /* 0x004fca00078e00ff */
[----:B----4-:R-:W-:Y:S01]  /*2df20*/  @P1 SHF.R.U32.HI R2, RZ, R0, R3 ;  /* 0x00000000ff021219 */ /* 0x010fe20000011603 */
[----:B------:R-:W-:-:S04]  /*2df30*/  IMAD.MOV.U32 R0, RZ, RZ, RZ ;  /* 0x000000ffff007224 */ /* 0x000fc800078e00ff */
[----:B------:R-:W-:-:S04]  /*2df40*/  IMAD.IADD R2, R5, 0x1, R2 ;  /* 0x0000000105027824 */ /* 0x000fc800078e0202 */
[----:B------:R-:W-:-:S05]  /*2df50*/  IMAD.HI R2, R2, 0x66666667, RZ ;  /* 0x6666666702027827 */ /* 0x000fca00078e02ff */
[----:B------:R-:W-:-:S04]  /*2df60*/  SHF.R.U32.HI R3, RZ, 0x1f, R2 ;  /* 0x0000001fff037819 */ /* 0x000fc80000011602 */
[----:B------:R-:W-:-:S04]  /*2df70*/  LEA.HI.SX32 R3, R2, R3, 0x1b ;  /* 0x0000000302037211 */ /* 0x000fc800078fdaff */
[----:B------:R-:W-:-:S04]  /*2df80*/  VIMNMX R20, R20, R3, PT ;  /* 0x0000000314147248 */ /* 0x000fc80003fe0100 */
[----:B------:R-:W-:-:S13]  /*2df90*/  ISETP.GE.AND P1, PT, R20, 0x1, PT ;  /* 0x000000011400780c */ /* 0x000fda0003f26270 */
[----:B---3--:R-:W-:Y:S05]  /*2dfa0*/  @!P1 BRA `(.L_x_2988) ;  /* 0x0000000000689947 */ /* 0x008fea0003800000 */
[-C--:B------:R-:W-:Y:S02]  /*2dfb0*/  IABS R0, R4.reuse ;  /* 0x0000000400007213 */ /* 0x080fe40000000000 */
[----:B------:R-:W-:Y:S02]  /*2dfc0*/  IABS R6, R4 ;  /* 0x0000000400067213 */ /* 0x000fe40000000000 */
[----:B0-----:R-:W0:Y:S03]  /*2dfd0*/  I2F.RP R7, R0 ;  /* 0x0000000000077306 */ /* 0x001e260000209400 */
        /* <DEDUP_REMOVED lines=15> */
[----:B------:R-:W-:Y:S01]  /*2e0d0*/  @!P1 IMAD.IADD R2, R2, 0x1, -R0 ;  /* 0x0000000102029824 */ /* 0x000fe200078e0a00 */
[----:B------:R-:W-:Y:S02]  /*2e0e0*/  @!P1 IADD3 R5, R5, 0x1, RZ ;  /* 0x0000000105059810 */ /* 0x000fe40007ffe0ff */
[----:B------:R-:W-:Y:S02]  /*2e0f0*/  ISETP.NE.AND P1, PT, R4, RZ, PT ;  /* 0x000000ff0400720c */ /* 0x000fe40003f25270 */
[----:B------:R-:W-:-:S13]  /*2e100*/  ISETP.GE.U32.AND P0, PT, R2, R0, PT ;  /* 0x000000000200720c */ /* 0x000fda0003f06070 */
[----:B------:R-:W-:-:S04]  /*2e110*/  @P0 VIADD R5, R5, 0x1 ;  /* 0x0000000105050836 */ /* 0x000fc80000000000 */
[----:B------:R-:W-:-:S04]  /*2e120*/  IMAD.MOV.U32 R0, RZ, RZ, R5 ;  /* 0x000000ffff007224 */ /* 0x000fc800078e0005 */
[----:B------:R-:W-:Y:S01]  /*2e130*/  @!P2 IMAD.MOV R0, RZ, RZ, -R0 ;  /* 0x000000ffff00a224 */ /* 0x000fe200078e0a00 */
[----:B------:R-:W-:-:S07]  /*2e140*/  @!P1 LOP3.LUT R0, RZ, R4, RZ, 0x33, !PT ;  /* 0x00000004ff009212 */ /* 0x000fce00078e33ff */
.L_x_2988:
[----:B------:R-:W-:Y:S05]  /*2e150*/  BSYNC B0 ;  /* 0x0000000000007941 */ /* 0x000fea0003800000 */
.L_x_2987:
[-C--:B------:R-:W-:Y:S01]  /*2e160*/  IMAD R3, R21, R0.reuse, RZ ;  /* 0x0000000015037224 */ /* 0x080fe200078e02ff */
[----:B------:R-:W-:Y:S04]  /*2e170*/  BSSY B7, `(.L_x_2989) ;  /* 0x000037e000077945 */ /* 0x000fe80003800000 */
[----:B------:R-:W-:Y:S01]  /*2e180*/  VIADDMNMX R2, R3, R0, R20, PT ;  /* 0x0000000003027246 */ /* 0x000fe20003800114 */
[----:B------:R2:W-:Y:S03]  /*2e190*/  STL [R1+0xc], R3 ;  /* 0x00000c0301007387 */ /* 0x0005e60000100800 */
[----:B------:R-:W-:Y:S01]  /*2e1a0*/  ISETP.GT.AND P0, PT, R2, R3, PT ;  /* 0x000000030200720c */ /* 0x000fe20003f04270 */
[----:B------:R2:W-:-:S12]  /*2e1b0*/  STL [R1+0x28], R2 ;  /* 0x0000280201007387 */ /* 0x0005d80000100800 */
[----:B--2---:R-:W-:Y:S05]  /*2e1c0*/  @P0 BRA `(.L_x_2990) ;  /* 0x0000000000440947 */ /* 0x004fea0003800000 */
[----:B------:R-:W2:Y:S02]  /*2e1d0*/  S2R R2, SR_TID.X ;  /* 0x0000000000027919 */ /* 0x000ea40000002100 */
[----:B--2---:R-:W-:-:S04]  /*2e1e0*/  LOP3.LUT R2, R2, 0x7f, RZ, 0xc0, !PT ;  /* 0x0000007f02027812 */ /* 0x004fc800078ec0ff */
[----:B------:R-:W-:-:S13]  /*2e1f0*/  ISETP.NE.AND P0, PT, R2, RZ, PT ;  /* 0x000000ff0200720c */ /* 0x000fda0003f05270 */
[----:B------:R-:W-:Y:S05]  /*2e200*/  @P0 BRA `(.L_x_2991) ;  /* 0x0000003400d00947 */ /* 0x000fea0003800000 */
[----:B------:R-:W2:Y:S01]  /*2e210*/  S2R R5, SR_LANEID ;  /* 0x0000000000057919 */ /* 0x000ea20000000000 */
[----:B------:R-:W-:Y:S01]  /*2e220*/  VOTEU.ANY UR4, UPT, PT ;  /* 0x0000000000047886 */ /* 0x000fe200038e0100 */
[----:B------:R-:W3:Y:S01]  /*2e230*/  LDC.64 R2, c[0x0][0xc60] ;  /* 0x00031800ff027b82 */ /* 0x000ee20000000a00 */
[----:B------:R-:W2:Y:S02]  /*2e240*/  FLO.U32 R0, UR4 ;  /* 0x0000000400007d00 */ /* 0x000ea400080e0000 */
[----:B--2---:R-:W-:-:S06]  /*2e250*/  ISETP.EQ.U32.AND P0, PT, R0, R5, PT ;  /* 0x000000050000720c */ /* 0x004fcc0003f02070 */
[----:B------:R-:W3:Y:S07]  /*2e260*/  POPC R5, UR4 ;  /* 0x0000000400057d09 */ /* 0x000eee0008000000 */
[----:B---3--:R-:W2:Y:S01]  /*2e270*/  @P0 ATOMG.E.ADD.STRONG.GPU PT, R3, desc[UR60][R2.64], R5 ;  /* 0x00000005020309a8 */ /* 0x008ea200081ee1fc */
[----:B------:R-:W3:Y:S02]  /*2e280*/  S2R R4, SR_LTMASK ;  /* 0x0000000000047919 */ /* 0x000ee40000003900 */
[----:B---3--:R-:W-:-:S04]  /*2e290*/  LOP3.LUT R4, R4, UR4, RZ, 0xc0, !PT ;  /* 0x0000000404047c12 */ /* 0x008fc8000f8ec0ff */
[----:B0-----:R-:W0:Y:S01]  /*2e2a0*/  POPC R7, R4 ;  /* 0x0000000400077309 */ /* 0x001e220000000000 */
[----:B--2---:R-:W0:Y:S02]  /*2e2b0*/  SHFL.IDX PT, R0, R3, R0, 0x1f ;  /* 0x00001f0003007589 */ /* 0x004e2400000e0000 */
[----:B0-----:R-:W-:Y:S01]  /*2e2c0*/  IADD3 R24, R0, UR38, R7 ;  /* 0x0000002600187c10 */ /* 0x001fe2000fffe007 */
[----:B------:R-:W-:Y:S06]  /*2e2d0*/  BRA `(.L_x_2991) ;  /* 0x00000034009c7947 */ /* 0x000fec0003800000 */
.L_x_2990:
        /* <DEDUP_REMOVED lines=8> */
[----:B------:R-:W-:Y:S01]  /*2e360*/  IMAD.U32 R4, RZ, RZ, UR6 ;  /* 0x00000006ff047e24 */ /* 0x000fe2000f8e00ff */
[----:B0-----:R-:W-:Y:S01]  /*2e370*/  MOV R7, UR9 ;  /* 0x0000000900077c02 */ /* 0x001fe20008000f00 */
[----:B------:R-:W0:Y:S01]  /*2e380*/  LDC.64 R2, c[0x4][R2] ;  /* 0x0100000002027b82 */ /* 0x000e220000000a00 */
[----:B------:R-:W-:Y:S01]  /*2e390*/  IMAD.U32 R5, RZ, RZ, UR7 ;  /* 0x00000007ff057e24 */ /* 0x000fe2000f8e00ff */
[----:B------:R-:W-:Y:S01]  /*2e3a0*/  MOV R12, 0x1 ;  /* 0x00000001000c7802 */ /* 0x000fe20000000f00 */
[----:B------:R-:W-:Y:S02]  /*2e3b0*/  IMAD.U32 R6, RZ, RZ, UR8 ;  /* 0x00000008ff067e24 */ /* 0x000fe4000f8e00ff */
[----:B------:R-:W-:-:S02]  /*2e3c0*/  IMAD.U32 R10, RZ, RZ, UR4 ;  /* 0x00000004ff0a7e24 */ /* 0x000fc4000f8e00ff */
[----:B-1----:R-:W-:Y:S02]  /*2e3d0*/  IMAD.U32 R11, RZ, RZ, UR5 ;  /* 0x00000005ff0b7e24 */ /* 0x002fe4000f8e00ff */
[----:B------:R-:W-:Y:S02]  /*2e3e0*/  IMAD.MOV.U32 R8, RZ, RZ, 0x70 ;  /* 0x00000070ff087424 */ /* 0x000fe400078e00ff */
[----:B------:R-:W-:-:S07]  /*2e3f0*/  IMAD.MOV.U32 R13, RZ, RZ, RZ ;  /* 0x000000ffff0d7224 */ /* 0x000fce00078e00ff */
[----:B------:R-:W-:-:S07]  /*2e400*/  LEPC R20, `(.L_x_2993) ;  /* 0x000000001014794e */ /* 0x000fce0000000000 */
[----:B0-----:R-:W-:Y:S05]  /*2e410*/  CALL.ABS.NOINC R2 ;  /* 0x0000000002007343 */ /* 0x001fea0003c00000 */
.L_x_2993:
[----:B------:R-:W-:Y:S05]  /*2e420*/  BSYNC B6 ;  /* 0x0000000000067941 */ /* 0x000fea0003800000 */
.L_x_2992:
        /* <DEDUP_REMOVED lines=8> */
[----:B------:R2:W3:Y:S01]  /*2e4b0*/  LDC.64 R2, c[0x4][R22] ;  /* 0x0100000016027b82 */ /* 0x0004e20000000a00 */
[----:B------:R-:W-:Y:S01]  /*2e4c0*/  IMAD.U32 R4, RZ, RZ, UR6 ;  /* 0x00000006ff047e24 */ /* 0x000fe2000f8e00ff */
[----:B------:R-:W-:Y:S01]  /*2e4d0*/  MOV R5, UR7 ;  /* 0x0000000700057c02 */ /* 0x000fe20008000f00 */
[----:B------:R-:W-:Y:S01]  /*2e4e0*/  IMAD.U32 R6, RZ, RZ, UR8 ;  /* 0x00000008ff067e24 */ /* 0x000fe2000f8e00ff */
[----:B-1----:R-:W-:Y:S01]  /*2e4f0*/  MOV R11, UR5 ;  /* 0x00000005000b7c02 */ /* 0x002fe20008000f00 */
[----:B0-----:R-:W-:Y:S02]  /*2e500*/  IMAD.U32 R7, RZ, RZ, UR9 ;  /* 0x00000009ff077e24 */ /* 0x001fe4000f8e00ff */
[----:B------:R-:W-:-:S02]  /*2e510*/  IMAD.U32 R10, RZ, RZ, UR4 ;  /* 0x00000004ff0a7e24 */ /* 0x000fc4000f8e00ff */
[----:B------:R-:W-:Y:S02]  /*2e520*/  IMAD.MOV.U32 R8, RZ, RZ, 0x70 ;  /* 0x00000070ff087424 */ /* 0x000fe400078e00ff */
[----:B------:R-:W-:Y:S02]  /*2e530*/  IMAD.MOV.U32 R12, RZ, RZ, 0x1 ;  /* 0x00000001ff0c7424 */ /* 0x000fe400078e00ff */
[----:B--2---:R-:W-:-:S07]  /*2e540*/  IMAD.MOV.U32 R13, RZ, RZ, RZ ;  /* 0x000000ffff0d7224 */ /* 0x004fce00078e00ff */
[----:B------:R-:W-:-:S07]  /*2e550*/  LEPC R20, `(.L_x_2996) ;  /* 0x000000001014794e */ /* 0x000fce0000000000 */
[----:B---3--:R-:W-:Y:S05]  /*2e560*/  CALL.ABS.NOINC R2 ;  /* 0x0000000002007343 */ /* 0x008fea0003c00000 */
.L_x_2996:
[----:B------:R0:W1:Y:S01]  /*2e570*/  LDC.64 R2, c[0x4][R22] ;  /* 0x0100000016027b82 */ /* 0x0000620000000a00 */
[----:B------:R-:W-:Y:S01]  /*2e580*/  ULDC.64 UR4, c[0x4][0xa8] ;  /* 0x01002a0000047ab9 */ /* 0x000fe20000000a00 */
[----:B------:R-:W-:Y:S01]  /*2e590*/  ULDC.64 UR6, c[0x4][0xb0] ;  /* 0x01002c0000067ab9 */ /* 0x000fe20000000a00 */
[----:B------:R-:W-:Y:S01]  /*2e5a0*/  ULDC.64 UR8, c[0x4][0x18] ;  /* 0x0100060000087ab9 */ /* 0x000fe20000000a00 */
[----:B------:R-:W-:Y:S01]  /*2e5b0*/  MOV R4, UR4 ;  /* 0x0000000400047c02 */ /* 0x000fe20008000f00 */
[----:B------:R-:W-:Y:S01]  /*2e5c0*/  IMAD.U32 R5, RZ, RZ, UR5 ;  /* 0x00000005ff057e24 */ /* 0x000fe2000f8e00ff */
[----:B------:R-:W-:Y:S01]  /*2e5d0*/  MOV R10, UR8 ;  /* 0x00000008000a7c02 */ /* 0x000fe20008000f00 */
[----:B------:R-:W-:Y:S01]  /*2e5e0*/  IMAD.U32 R6, RZ, RZ, UR6 ;  /* 0x00000006ff067e24 */ /* 0x000fe2000f8e00ff */
[----:B------:R-:W-:Y:S01]  /*2e5f0*/  MOV R13, RZ ;  /* 0x000000ff000d7202 */ /* 0x000fe20000000f00 */
[----:B------:R-:W-:Y:S02]  /*2e600*/  IMAD.U32 R7, RZ, RZ, UR7 ;  /* 0x00000007ff077e24 */ /* 0x000fe4000f8e00ff */
[----:B------:R-:W-:-:S02]  /*2e610*/  IMAD.U32 R11, RZ, RZ, UR9 ;  /* 0x00000009ff0b7e24 */ /* 0x000fc4000f8e00ff */
[----:B------:R-:W-:Y:S02]  /*2e620*/  IMAD.MOV.U32 R8, RZ, RZ, 0x70 ;  /* 0x00000070ff087424 */ /* 0x000fe400078e00ff */
[----:B0-----:R-:W-:-:S07]  /*2e630*/  IMAD.MOV.U32 R12, RZ, RZ, 0x1 ;  /* 0x00000001ff0c7424 */ /* 0x001fce00078e00ff */
[----:B------:R-:W-:-:S07]  /*2e640*/  LEPC R20, `(.L_x_2995) ;  /* 0x000000001014794e */ /* 0x000fce0000000000 */
[----:B-1----:R-:W-:Y:S05]  /*2e650*/  CALL.ABS.NOINC R2 ;  /* 0x0000000002007343 */ /* 0x002fea0003c00000 */
.L_x_2995:
[----:B------:R-:W-:Y:S05]  /*2e660*/  BSYNC B6 ;  /* 0x0000000000067941 */ /* 0x000fea0003800000 */
.L_x_2994:
[----:B------:R-:W2:Y:S01]  /*2e670*/  LDL R22, [R1+0x28] ;  /* 0x0000280001167983 */ /* 0x000ea20000100800 */
[----:B------:R-:W-:Y:S01]  /*2e680*/  ULDC.64 UR4, c[0x0][0x9f8] ;  /* 0x00027e0000047ab9 */ /* 0x000fe20000000a00 */
[----:B------:R-:W3:Y:S02]  /*2e690*/  LDC R0, c[0x0][0x430] ;  /* 0x00010c00ff007b82 */ /* 0x000ee40000000800 */
[----:B------:R-:W4:Y:S01]  /*2e6a0*/  LDL R6, [R1+0x8] ;  /* 0x0000080001067983 */ /* 0x000f220000100800 */
[----:B------:R-:W-:-:S03]  /*2e6b0*/  ISETP.NE.U32.AND P0, PT, RZ, UR4, PT ;  /* 0x00000004ff007c0c */ /* 0x000fc6000bf05070 */
[----:B------:R-:W4:Y:S01]  /*2e6c0*/  LDL R21, [R1+0x10] ;  /* 0x0000100001157983 */ /* 0x000f220000100800 */
[----:B------:R-:W-:Y:S01]  /*2e6d0*/  ISETP.NE.AND.EX P0, PT, RZ, UR5, PT, P0 ;  /* 0x00000005ff007c0c */ /* 0x000fe2000bf05300 */
[----:B------:R-:W0:-:S12]  /*2e6e0*/  S2R R20, SR_TID.X ;  /* 0x0000000000147919 */ /* 0x000e180000002100 */
[----:B------:R-:W-:Y:S01]  /*2e6f0*/  @P0 IADD3 R2, P1, R17, UR4, RZ ;  /* 0x0000000411020c10 */ /* 0x000fe2000ff3e0ff */
[----:B------:R-:W-:-:S03]  /*2e700*/  ULDC UR4, c[0x0][0x2f4] ;  /* 0x0000bd0000047ab9 */ /* 0x000fc60000000800 */
[----:B------:R-:W-:-:S05]  /*2e710*/  @P0 IADD3.X R3, R19, UR5, RZ, P1, !PT ;  /* 0x0000000513030c10 */ /* 0x000fca0008ffe4ff */
[----:B------:R1:W4:Y:S01]  /*2e720*/  @P0 LDG.E R32, desc[UR60][R2.64] ;  /* 0x0000003c02200981 */ /* 0x000322000c1e1900 */
[----:B0-----:R-:W-:-:S04]  /*2e730*/  LOP3.LUT R20, R20, 0x7f, RZ, 0xc0, !PT ;  /* 0x0000007f14147812 */ /* 0x001fc800078ec0ff */
[----:B------:R-:W-:Y:S02]  /*2e740*/  SHF.R.U32.HI R4, RZ, 0x3, R20 ;  /* 0x00000003ff047819 */ /* 0x000fe40000011614 */
[----:B------:R-:W0:Y:S01]  /*2e750*/  S2R R20, SR_TID.X ;  /* 0x0000000000147919 */ /* 0x000e220000002100 */
[----:B---3--:R-:W-:-:S13]  /*2e760*/  ISETP.NE.AND P1, PT, R0, 0x1, PT ;  /* 0x000000010000780c */ /* 0x008fda0003f25270 */
[----:B-1----:R-:W1:Y:S01]  /*2e770*/  @P1 LDC R2, c[0x0][0x438] ;  /* 0x00010e00ff021b82 */ /* 0x002e620000000800 */
        /* <DEDUP_REMOVED lines=9> */
[C---:B----4-:R-:W-:Y:S01]  /*2e810*/  ISETP.GE.AND P0, PT, R5.reuse, R6, PT ;  /* 0x000000060500720c */ /* 0x050fe20003f06270 */
[----:B------:R-:W-:-:S03]  /*2e820*/  IMAD.IADD R5, R5, 0x1, R21 ;  /* 0x0000000105057824 */ /* 0x000fc600078e0215 */
[----:B------:R-:W-:Y:S01]  /*2e830*/  ISETP.GT.U32.OR P0, PT, R20, 0x4f, P0 ;  /* 0x0000004f1400780c */ /* 0x000fe20000704470 */
[----:B0-----:R-:W-:Y:S01]  /*2e840*/  @P1 IMAD.HI.U32 R3, R5, R4, RZ ;  /* 0x0000000405031227 */ /* 0x001fe200078e00ff */
[----:B------:R-:W-:-:S04]  /*2e850*/  MOV R4, R5 ;  /* 0x0000000500047202 */ /* 0x000fc80000000f00 */
[----:B-1----:R-:W-:-:S07]  /*2e860*/  @P1 SHF.R.U32.HI R4, RZ, R2, R3 ;  /* 0x00000002ff041219 */ /* 0x002fce0000011603 */
[----:B------:R-:W0:Y:S01]  /*2e870*/  @!P0 LDC.64 R2, c[0x0][0x428] ;  /* 0x00010a00ff028b82 */ /* 0x000e220000000a00 */
[----:B------:R-:W-:Y:S01]  /*2e880*/  IMAD.MOV R6, RZ, RZ, -R4 ;  /* 0x000000ffff067224 */ /* 0x000fe200078e0a04 */
[----:B------:R-:W-:-:S03]  /*2e890*/  SHF.R.S32.HI R7, RZ, 0x1f, R32 ;  /* 0x0000001fff077819 */ /* 0x000fc60000011420 */
[----:B------:R-:W-:Y:S01]  /*2e8a0*/  IMAD R0, R0, R6, R5 ;  /* 0x0000000600007224 */ /* 0x000fe200078e0205 */
[--C-:B------:R-:W-:Y:S01]  /*2e8b0*/  @!P0 SHF.R.S32.HI R5, RZ, 0x1f, R4.reuse ;  /* 0x0000001fff058819 */ /* 0x100fe20000011404 */
[-C--:B0-----:R-:W-:Y:S02]  /*2e8c0*/  @!P0 IMAD R6, R7, R2.reuse, RZ ;  /* 0x0000000207068224 */ /* 0x081fe400078e02ff */
[----:B------:R-:W-:-:S04]  /*2e8d0*/  @!P0 IMAD.WIDE.U32 R4, R32, R2, R4 ;  /* 0x0000000220048225 */ /* 0x000fc800078e0004 */
[----:B------:R-:W-:Y:S02]  /*2e8e0*/  @!P0 IMAD R6, R32, R3, R6 ;  /* 0x0000000320068224 */ /* 0x000fe400078e0206 */
[----:B------:R-:W0:Y:S02]  /*2e8f0*/  @!P0 LDC.64 R2, c[0x0][0x418] ;  /* 0x00010600ff028b82 */ /* 0x000e240000000a00 */
[----:B------:R-:W-:Y:S01]  /*2e900*/  @!P0 IMAD.IADD R6, R5, 0x1, R6 ;  /* 0x0000000105068824 */ /* 0x000fe200078e0206 */
[----:B------:R-:W-:Y:S02]  /*2e910*/  MOV R5, UR39 ;  /* 0x0000002700057c02 */ /* 0x000fe40008000f00 */
        /* <DEDUP_REMOVED lines=23> */
.L_x_3164:
[----:B------:R-:W-:Y:S05]  /*2ea90*/  @!P2 BRA `(.L_x_2998) ;  /* 0x000000000004a947 */ /* 0x000fea0003800000 */
[----:B------:R-:W-:Y:S01]  /*2eaa0*/  BPT.TRAP 0x1 ;  /* 0x000000040000795c */ /* 0x000fe20000300000 */
.L_x_2998:
        /* <DEDUP_REMOVED lines=23> */
.L_x_3165:
[----:B------:R-:W-:Y:S05]  /*2ec20*/  BSYNC B0 ;  /* 0x0000000000007941 */ /* 0x000fea0003800000 */
.L_x_2999:
        /* <DEDUP_REMOVED lines=27> */
[C---:B------:R-:W-:Y:S02]  /*2ede0*/  LOP3.LUT P5, RZ, R18.reuse, 0x10, RZ, 0xc0, !PT ;  /* 0x0000001012ff7812 */ /* 0x040fe400078ac0ff */
[C---:B------:R-:W-:Y:S01]  /*2edf0*/  LOP3.LUT P4, RZ, R18.reuse, 0x8, RZ, 0xc0, !PT ;  /* 0x0000000812ff7812 */ /* 0x040fe2000788c0ff */
[----:B------:R-:W1:Y:S01]  /*2ee00*/  SHFL.IDX PT, R2, R6, RZ, 0x181f ;  /* 0x00181fff06027589 */ /* 0x000e6200000e0000 */
[C---:B------:R-:W-:Y:S02]  /*2ee10*/  LOP3.LUT P3, RZ, R18.reuse, 0x4, RZ, 0xc0, !PT ;  /* 0x0000000412ff7812 */ /* 0x040fe4000786c0ff */
[----:B------:R-:W-:Y:S01]  /*2ee20*/  LOP3.LUT P2, RZ, R18, 0x2, RZ, 0xc0, !PT ;  /* 0x0000000212ff7812 */ /* 0x000fe2000784c0ff */
[----:B------:R-:W-:Y:S01]  /*2ee30*/  SHFL.IDX PT, R8, R6, 0x1, 0x181f ;  /* 0x00381f0006087f89 */ /* 0x000fe200000e0000 */
[----:B------:R-:W-:Y:S02]  /*2ee40*/  @P0 LEA R9, R7, R16, 0x1 ;  /* 0x0000001007090211 */ /* 0x000fe400078e08ff */
        /* <DEDUP_REMOVED lines=21> */
[----:B------:R-:W-:-:S02]  /*2efa0*/  @P0 LEA R9, R7, R16, 0x1 ;  /* 0x0000001007090211 */ /* 0x000fc400078e08ff */
        /* <DEDUP_REMOVED lines=18> */
.L_x_3177:
[----:B------:R-:W-:Y:S01]  /*2f0d0*/  ISETP.GE.AND P0, PT, R4, 0x41, PT ;  /* 0x000000410400780c */ /* 0x000fe20003f06270 */
[----:B------:R-:W-:-:S12]  /*2f0e0*/  BSSY B0, `(.L_x_3002) ;  /* 0x0000010000007945 */ /* 0x000fd80003800000 */
[----:B------:R-:W-:Y:S05]  /*2f0f0*/  @!P0 BRA `(.L_x_3003) ;  /* 0x0000000000388947 */ /* 0x000fea0003800000 */
[C---:B------:R-:W-:Y:S02]  /*2f100*/  LOP3.LUT P4, RZ, R18.reuse, 0x10, RZ, 0xc0, !PT ;  /* 0x0000001012ff7812 */ /* 0x040fe4000788c0ff */
        /* <DEDUP_REMOVED lines=13> */
.L_x_3003:
[----:B------:R-:W-:Y:S05]  /*2f1e0*/  BSYNC B0 ;  /* 0x0000000000007941 */ /* 0x000fea0003800000 */
.L_x_3002:
[----:B------:R-:W-:Y:S01]  /*2f1f0*/  NOP ;  /* 0x0000000000007918 */ /* 0x000fe20000000000 */
[----:B------:R-:W-:-:S13]  /*2f200*/  PLOP3.LUT P0, PT, PT, PT, PT, 0x80, 0x0 ;  /* 0x000000000000781c */ /* 0x000fda0003f0f070 */
.L_x_3004:
        /* <DEDUP_REMOVED lines=10> */
.L_x_3005:
        /* <DEDUP_REMOVED lines=17> */
[----:B0-----:R-:W-:Y:S02]  /*2f3c0*/  VIADD R2, R16, 0x14400 ;  /* 0x0001440010027836 */ /* 0x001fe40000000000 */
[----:B------:R-:W-:-:S03]  /*2f3d0*/  IMAD.IADD R35, R5, 0x1, R0 ;  /* 0x0000000105237824 */ /* 0x000fc600078e0200 */
        /* <DEDUP_REMOVED lines=11> */
[----:B------:R-:W-:Y:S02]  /*2f490*/  IMAD.U32 R7, RZ, RZ, UR7 ;  /* 0x00000007ff077e24 */ /* 0x000fe4000f8e00ff */
[----:B------:R-:W-:-:S02]  /*2f4a0*/  IMAD.U32 R10, RZ, RZ, UR8 ;  /* 0x00000008ff0a7e24 */ /* 0x000fc4000f8e00ff */
[----:B--2---:R-:W-:Y:S02]  /*2f4b0*/  IMAD.MOV.U32 R8, RZ, RZ, 0x70 ;  /* 0x00000070ff087424 */ /* 0x004fe400078e00ff */
[----:B------:R-:W-:Y:S02]  /*2f4c0*/  IMAD.MOV.U32 R12, RZ, RZ, 0x1 ;  /* 0x00000001ff0c7424 */ /* 0x000fe400078e00ff */
[----:B------:R-:W-:-:S07]  /*2f4d0*/  IMAD.MOV.U32 R13, RZ, RZ, RZ ;  /* 0x000000ffff0d7224 */ /* 0x000fce00078e00ff */
[----:B------:R-:W-:-:S07]  /*2f4e0*/  LEPC R20, `(.L_x_3007) ;  /* 0x000000001014794e */ /* 0x000fce0000000000 */
[----:B0-----:R-:W-:Y:S05]  /*2f4f0*/  CALL.ABS.NOINC R2 ;  /* 0x0000000002007343 */ /* 0x001fea0003c00000 */
.L_x_3007:
[----:B------:R-:W-:Y:S05]  /*2f500*/  BSYNC B6 ;  /* 0x0000000000067941 */ /* 0x000fea0003800000 */
.L_x_3006:
[----:B------:R-:W3:Y:S01]  /*2f510*/  LDL.LU R20, [R1+0x30] ;  /* 0x0000300001147983 */ /* 0x000ee20000300800 */
[----:B------:R-:W-:Y:S01]  /*2f520*/  ULDC.64 UR4, c[0x0][0x2d8] ;  /* 0x0000b60000047ab9 */ /* 0x000fe20000000a00 */
[----:B------:R-:W0:Y:S02]  /*2f530*/  LDC R6, c[0x0][0x448] ;  /* 0x00011200ff067b82 */ /* 0x000e240000000800 */
[----:B------:R-:W4:Y:S04]  /*2f540*/  LDL.LU.64 R2, [R1+0x20] ;  /* 0x0000200001027983 */ /* 0x000f280000300a00 */
[----:B------:R1:W5:Y:S01]  /*2f550*/  LDL R9, [R1+0x1c] ;  /* 0x00001c0001097983 */ /* 0x0003620000100800 */
[----:B0-----:R-:W-:-:S13]  /*2f560*/  ISETP.NE.AND P0, PT, R6, 0x1, PT ;  /* 0x000000010600780c */ /* 0x001fda0003f05270 */
[----:B------:R-:W0:Y:S01]  /*2f570*/  @P0 LDC R7, c[0x0][0x44c] ;  /* 0x00011300ff070b82 */ /* 0x000e220000000800 */
[C---:B------:R-:W-:Y:S02]  /*2f580*/  LOP3.LUT R10, R34.reuse, 0x40, RZ, 0xfc, !PT ;  /* 0x00000040220a7812 */ /* 0x040fe400078efcff */
[----:B--2---:R-:W-:Y:S02]  /*2f590*/  LOP3.LUT R8, R34, 0x80, RZ, 0xfc, !PT ;  /* 0x0000008022087812 */ /* 0x004fe400078efcff */
[----:B----4-:R-:W-:-:S03]  /*2f5a0*/  MOV R3, R35 ;  /* 0x0000002300037202 */ /* 0x010fc60000000f00 */
        /* <DEDUP_REMOVED lines=14> */
[----:B------:R-:W-:-:S05]  /*2f690*/  LOP3.LUT R20, R21, 0x70, R20, 0xf8, !PT ;  /* 0x0000007015147812 */ /* 0x000fca00078ef814 */
[----:B------:R-:W-:-:S04]  /*2f6a0*/  IMAD R5, R25, 0x80, R20 ;  /* 0x0000008019057824 */ /* 0x000fc800078e0214 */
[----:B0-----:R-:W-:Y:S01]  /*2f6b0*/  @P0 IMAD.HI.U32 R7, R5, R7, RZ ;  /* 0x0000000705070227 */ /* 0x001fe200078e00ff */
[----:B------:R-:W-:-:S04]  /*2f6c0*/  MOV R4, R5 ;  /* 0x0000000500047202 */ /* 0x000fc80000000f00 */
        /* <DEDUP_REMOVED lines=17> */
[----:B------:R-:W-:Y:S01]  /*2f7e0*/  ULDC UR4, c[0x0][0x2b8] ;  /* 0x0000ae0000047ab9 */ /* 0x000fe20000000800 */
[----:B0-----:R-:W-:-:S03]  /*2f7f0*/  LOP3.LUT R20, R20, 0x7f, RZ, 0xc0, !PT ;  /* 0x0000007f14147812 */ /* 0x001fc600078ec0ff */
[----:B------:R-:W-:Y:S01]  /*2f800*/  LEA.HI.X R0, R2, UR5, R0, 0x1, P0 ;  /* 0x0000000502007c11 */ /* 0x000fe200080f0c00 */
[----:B------:R-:W-:Y:S01]  /*2f810*/  UMOV UR5, 0xffffffff ;  /* 0xffffffff00057882 */ /* 0x000fe20000000000 */
[----:B------:R-:W-:Y:S02]  /*2f820*/  ISETP.GE.AND P4, PT, R34, UR4, PT ;  /* 0x0000000422007c0c */ /* 0x000fe4000bf86270 */
[----:B------:R-:W-:Y:S02]  /*2f830*/  ISETP.GE.AND P3, PT, R10, UR4, PT ;  /* 0x000000040a007c0c */ /* 0x000fe4000bf66270 */
[----:B------:R-:W-:Y:S02]  /*2f840*/  ISETP.GE.AND P2, PT, R8, UR4, PT ;  /* 0x0000000408007c0c */ /* 0x000fe4000bf46270 */
[----:B------:R-:W-:Y:S02]  /*2f850*/  ISETP.GE.AND P1, PT, R37, UR4, PT ;  /* 0x0000000425007c0c */ /* 0x000fe4000bf26270 */
[----:B------:R-:W-:Y:S01]  /*2f860*/  SHF.R.U32.HI R8, RZ, 0x3, R20 ;  /* 0x00000003ff087819 */ /* 0x000fe20000011614 */
[----:B-1----:R-:W-:Y:S10]  /*2f870*/  BRA.DIV UR5, `(.L_x_3008) ;  /* 0x0000005e05387947 */ /* 0x002ff4000b800000 */
[----:B------:R-:W0:Y:S01]  /*2f880*/  SHFL.IDX PT, R3, R4, RZ, 0x181f ;  /* 0x00181fff04037589 */ /* 0x000e2200000e0000 */
[----:B-----5:R-:W-:Y:S01]  /*2f890*/  IMAD R5, R9, R6, RZ ;  /* 0x0000000609057224 */ /* 0x020fe200078e02ff */
[----:B------:R-:W-:Y:S02]  /*2f8a0*/  LEA R25, R25, R8, 0x7 ;  /* 0x0000000819197211 */ /* 0x000fe400078e38ff */
        /* <DEDUP_REMOVED lines=83> */
.L_x_3194:
[----:B0-----:R-:W-:Y:S01]  /*2fde0*/  VIADD R0, R25, 0x70 ;  /* 0x0000007019007836 */ /* 0x001fe20000000000 */
[----:B------:R-:W-:Y:S04]  /*2fdf0*/  BSSY B0, `(.L_x_3009) ;  /* 0x000000c000007945 */ /* 0x000fe80003800000 */
[----:B------:R-:W-:-:S13]  /*2fe00*/  ISETP.GE.AND P0, PT, R0, R5, PT ;  /* 0x000000050000720c */ /* 0x000fda0003f06270 */
[----:B------:R-:W-:Y:S05]  /*2fe10*/  @P0 BRA `(.L_x_3010) ;  /* 0x0000000000240947 */ /* 0x000fea0003800000 */
[----:B------:R-:W-:-:S04]  /*2fe20*/  LEA R2, P0, R34, R14, 0x1 ;  /* 0x0000000e22027211 */ /* 0x000fc800078008ff */
[----:B-1----:R-:W-:-:S05]  /*2fe30*/  IADD3.X R3, RZ, R6, RZ, P0, !PT ;  /* 0x00000006ff037210 */ /* 0x002fca00007fe4ff */
[----:B------:R-:W-:Y:S01]  /*2fe40*/  @!PT LDS RZ, [RZ] ;  /* 0x00000000fffff984 */ /* 0x000fe20000000800 */
[----:B------:R-:W-:Y:S01]  /*2fe50*/  @!PT LDS RZ, [RZ] ;  /* 0x00000000fffff984 */ /* 0x000fe20000000800 */
[----:B------:R-:W-:Y:S01]  /*2fe60*/  @!PT LDS RZ, [RZ] ;  /* 0x00000000fffff984 */ /* 0x000fe20000000800 */
[----:B------:R0:W-:Y:S04]  /*2fe70*/  LDGSTS.E.BYPASS.LTC128B.128 [R36+0x17c00], desc[UR60][R2.64], !P4 ;  /* 0x17c0000002247fae */ /* 0x0001e8000e101d7c */
[----:B------:R0:W-:Y:S04]  /*2fe80*/  LDGSTS.E.BYPASS.LTC128B.128 [R36+0x1bc00], desc[UR60][R2.64+0x80], !P3 ;  /* 0x1bc0008002247fae */ /* 0x0001e8000d901d7c */
[----:B------:R0:W-:Y:S04]  /*2fe90*/  LDGSTS.E.BYPASS.LTC128B.128 [R36+0x1fc00], desc[UR60][R2.64+0x100], !P2 ;  /* 0x1fc0010002247fae */ /* 0x0001e8000d101d7c */
[----:B------:R0:W-:Y:S02]  /*2fea0*/  LDGSTS.E.BYPASS.LTC128B.128 [R36+0x23c00], desc[UR60][R2.64+0x180], !P1 ;  /* 0x23c0018002247fae */ /* 0x0001e4000c901d7c */
.L_x_3010:
[----:B------:R-:W-:Y:S05]  /*2feb0*/  BSYNC B0 ;  /* 0x0000000000007941 */ /* 0x000fea0003800000 */
.L_x_3009:
[----:B------:R-:W-:Y:S01]  /*2fec0*/  NOP ;  /* 0x0000000000007918 */ /* 0x000fe20000000000 */
[----:B------:R-:W-:-:S13]  /*2fed0*/  PLOP3.LUT P0, PT, PT, PT, PT, 0x80, 0x0 ;  /* 0x000000000000781c */ /* 0x000fda0003f0f070 */
.L_x_3011:
        /* <DEDUP_REMOVED lines=20> */
.L_x_3195:
[----:B------:R-:W-:Y:S05]  /*30020*/  BSYNC B0 ;  /* 0x0000000000007941 */ /* 0x000fea0003800000 */
.L_x_3012:
[----:B------:R-:W2:Y:S01]  /*30030*/  LDL R2, [R1+0xc] ;  /* 0x00000c0001027983 */ /* 0x000ea20000100800 */
[----:B------:R-:W-:Y:S01]  /*30040*/  BSSY B0, `(.L_x_3014) ;  /* 0x0000112000007945 */ /* 0x000fe20003800000 */
[----:B--2---:R-:W-:-:S13]  /*30050*/  ISETP.GE.AND P0, PT, R0, R2, PT ;  /* 0x000000020000720c */ /* 0x004fda0003f06270 */
[----:B------:R-:W-:Y:S05]  /*30060*/  @!P0 BRA `(.L_x_3015) ;  /* 0x00000010003c8947 */ /* 0x000fea0003800000 */
[C---:B------:R-:W-:Y:S01]  /*30070*/  LOP3.LUT R4, R34.reuse, 0x40, RZ, 0xfc, !PT ;  /* 0x0000004022047812 */ /* 0x040fe200078efcff */
[----:B------:R-:W-:Y:S01]  /*30080*/  ULDC UR4, c[0x0][0x2f4] ;  /* 0x0000bd0000047ab9 */ /* 0x000fe20000000800 */
[C---:B------:R-:W-:Y:S01]  /*30090*/  LOP3.LUT R2, R34.reuse, 0x80, RZ, 0xfc, !PT ;  /* 0x0000008022027812 */ /* 0x040fe200078efcff */
[----:B------:R-:W-:Y:S01]  /*300a0*/  IMAD.MOV.U32 R20, RZ, RZ, R29 ;  /* 0x000000ffff147224 */ /* 0x000fe200078e001d */
[----:B------:R-:W-:Y:S01]  /*300b0*/  MOV R7, R23 ;  /* 0x0000001700077202 */ /* 0x000fe20000000f00 */
[----:B------:R-:W-:Y:S01]  /*300c0*/  IMAD.MOV.U32 R31, RZ, RZ, R22 ;  /* 0x000000ffff1f7224 */ /* 0x000fe200078e0016 */
[----:B------:R-:W-:Y:S02]  /*300d0*/  ISETP.GE.AND P4, PT, R34, UR4, PT ;  /* 0x0000000422007c0c */ /* 0x000fe4000bf86270 */
[----:B------:R-:W-:Y:S02]  /*300e0*/  ISETP.GE.AND P3, PT, R4, UR4, PT ;  /* 0x0000000404007c0c */ /* 0x000fe4000bf66270 */
[----:B------:R-:W-:-:S02]  /*300f0*/  ISETP.GE.AND P2, PT, R2, UR4, PT ;  /* 0x0000000402007c0c */ /* 0x000fc4000bf46270 */
[----:B------:R-:W-:-:S13]  /*30100*/  ISETP.GE.AND P1, PT, R37, UR4, PT ;  /* 0x0000000425007c0c */ /* 0x000fda000bf26270 */
.L_x_3028:
[----:B------:R-:W1:Y:S01]  /*30110*/  LDL R5, [R1+0x10] ;  /* 0x0000100001057983 */ /* 0x000e620000100800 */
[----:B------:R-:W2:Y:S03]  /*30120*/  LDC R11, c[0x0][0x430] ;  /* 0x00010c00ff0b7b82 */ /* 0x000ea60000000800 */
[----:B------:R-:W3:Y:S01]  /*30130*/  LDL R8, [R1+0x14] ;  /* 0x0000140001087983 */ /* 0x000ee20000100800 */
[----:B------:R-:W4:Y:S01]  /*30140*/  S2R R2, SR_TID.X ;  /* 0x0000000000027919 */ /* 0x000f220000002100 */
[----:B------:R-:W4:Y:S01]  /*30150*/  S2R R4, SR_TID.X ;  /* 0x0000000000047919 */ /* 0x000f220000002100 */
[----:B--2---:R-:W-:-:S13]  /*30160*/  ISETP.NE.AND P0, PT, R11, 0x1, PT ;  /* 0x000000010b00780c */ /* 0x004fda0003f05270 */
[----:B0-----:R-:W0:Y:S01]  /*30170*/  @P0 LDC R3, c[0x0][0x434] ;  /* 0x00010d00ff030b82 */ /* 0x001e220000000800 */
[----:B----4-:R-:W-:Y:S01]  /*30180*/  LOP3.LUT R2, R2, 0x7f, RZ, 0xc0, !PT ;  /* 0x0000007f02027812 */ /* 0x010fe200078ec0ff */
[----:B------:R-:W-:-:S03]  /*30190*/  IMAD.SHL.U32 R4, R4, 0x10, RZ ;  /* 0x0000001004047824 */ /* 0x000fc600078e00ff */
[----:B------:R-:W-:-:S04]  /*301a0*/  SHF.R.U32.HI R2, RZ, 0x3, R2 ;  /* 0x00000003ff027819 */ /* 0x000fc80000011602 */
[----:B------:R-:W-:Y:S02]  /*301b0*/  LOP3.LUT R4, R2, 0x70, R4, 0xf8, !PT ;  /* 0x0000007002047812 */ /* 0x000fe400078ef804 */
[----:B------:R-:W2:Y:S02]  /*301c0*/  @P0 LDC R2, c[0x0][0x438] ;  /* 0x00010e00ff020b82 */ /* 0x000ea40000000800 */
[----:B------:R-:W-:Y:S01]  /*301d0*/  ISETP.GT.U32.AND P6, PT, R4, 0x4f, PT ;  /* 0x0000004f0400780c */ /* 0x000fe20003fc4070 */
[----:B-1----:R-:W-:-:S05]  /*301e0*/  IMAD R6, R0, 0x50, R5 ;  /* 0x0000005000067824 */ /* 0x002fca00078e0205 */
[----:B------:R-:W-:-:S07]  /*301f0*/  IADD3 R6, R4, R6, RZ ;  /* 0x0000000604067210 */ /* 0x000fce0007ffe0ff */
[----:B------:R-:W1:Y:S01]  /*30200*/  @!P6 LDC.64 R4, c[0x0][0x428] ;  /* 0x00010a00ff04eb82 */ /* 0x000e620000000a00 */
[----:B0-----:R-:W-:-:S04]  /*30210*/  @P0 IMAD.HI.U32 R3, R6, R3, RZ ;  /* 0x0000000306030227 */ /* 0x001fc800078e00ff */
[----:B------:R-:W-:Y:S01]  /*30220*/  IMAD.MOV.U32 R10, RZ, RZ, R6 ;  /* 0x000000ffff0a7224 */ /* 0x000fe200078e0006 */
[----:B--2---:R-:W-:-:S04]  /*30230*/  @P0 SHF.R.U32.HI R10, RZ, R2, R3 ;  /* 0x00000002ff0a0219 */ /* 0x004fc80000011603 */
[--C-:B------:R-:W-:Y:S01]  /*30240*/  @!P6 SHF.R.S32.HI R3, RZ, 0x1f, R10.reuse ;  /* 0x0000001fff03e819 */ /* 0x100fe2000001140a */
[----:B------:R-:W-:-:S04]  /*30250*/  @!P6 IMAD.MOV.U32 R2, RZ, RZ, R10 ;  /* 0x000000ffff02e224 */ /* 0x000fc800078e000a */
[----:B-1----:R-:W-:-:S04]  /*30260*/  @!P6 IMAD.WIDE.U32 R2, R32, R4, R2 ;  /* 0x000000042002e225 */ /* 0x002fc800078e0002 */
[----:B---3--:R-:W-:Y:S02]  /*30270*/  @!P6 IMAD R4, R8, R4, RZ ;  /* 0x000000040804e224 */ /* 0x008fe400078e02ff */
[----:B------:R-:W0:Y:S02]  /*30280*/  @!P6 LDC.64 R8, c[0x0][0x418] ;  /* 0x00010600ff08eb82 */ /* 0x000e240000000a00 */
[----:B------:R-:W-:-:S04]  /*30290*/  @!P6 IMAD R5, R32, R5, R4 ;  /* 0x000000052005e224 */ /* 0x000fc800078e0204 */
[----:B------:R-:W-:Y:S02]  /*302a0*/  @!P6 IMAD.IADD R3, R5, 0x1, R3 ;  /* 0x000000010503e824 */ /* 0x000fe400078e0203 */
[----:B------:R-:W-:Y:S01]  /*302b0*/  IMAD.MOV.U32 R4, RZ, RZ, RZ ;  /* 0x000000ffff047224 */ /* 0x000fe200078e00ff */
[----:B0-----:R-:W-:-:S04]  /*302c0*/  @!P6 LEA R8, P0, R2, R8, 0x2 ;  /* 0x000000080208e211 */ /* 0x001fc800078010ff */
[----:B------:R-:W-:-:S05]  /*302d0*/  @!P6 LEA.HI.X R9, R2, R9, R3, 0x2, P0 ;  /* 0x000000090209e211 */ /* 0x000fca00000f1403 */
[----:B------:R0:W5:Y:S01]  /*302e0*/  @!P6 LDG.E R4, desc[UR60][R8.64] ;  /* 0x0000003c0804e981 */ /* 0x000162000c1e1900 */
[----:B------:R-:W-:Y:S01]  /*302f0*/  LOP3.LUT P5, RZ, R18, 0x20, RZ, 0xc0, !PT ;  /* 0x0000002012ff7812 */ /* 0x000fe200078ac0ff */
[----:B------:R-:W-:Y:S01]  /*30300*/  VIADD R23, R7, 0x1 ;  /* 0x0000000107177836 */ /* 0x000fe20000000000 */
[----:B------:R-:W-:-:S04]  /*30310*/  IADD3 R5, -R10, RZ, RZ ;  /* 0x000000ff0a057210 */ /* 0x000fc80007ffe1ff */
[----:B------:R-:W-:Y:S01]  /*30320*/  ISETP.NE.AND P0, PT, R23, 0x2, PT ;  /* 0x000000021700780c */ /* 0x000fe20003f05270 */
[----:B------:R-:W-:Y:S05]  /*30330*/  YIELD ;  /* 0x0000000000007946 */ /* 0x000fea0003800000 */
[----:B------:R-:W-:Y:S01]  /*30340*/  SEL R29, RZ, 0x1, P0 ;  /* 0x00000001ff1d7807 */ /* 0x000fe20000000000 */
[----:B------:R-:W-:Y:S01]  /*30350*/  IMAD R5, R11, R5, R6 ;  /* 0x000000050b057224 */ /* 0x000fe200078e0206 */
[----:B------:R-:W-:Y:S01]  /*30360*/  SEL R23, R23, RZ, P0 ;  /* 0x000000ff17177207 */ /* 0x000fe20000000000 */
[----:B------:R-:W-:Y:S01]  /*30370*/  IMAD.MOV.U32 R22, RZ, RZ, R0 ;  /* 0x000000ffff167224 */ /* 0x000fe200078e0000 */
[----:B------:R-:W-:Y:S01]  /*30380*/  LOP3.LUT R29, R20, R29, RZ, 0x3c, !PT ;  /* 0x0000001d141d7212 */ /* 0x000fe200078e3cff */
[----:B0-----:R-:W-:Y:S06]  /*30390*/  @!P5 BRA `(.L_x_3016) ;  /* 0x000000000004d947 */ /* 0x001fec0003800000 */
[----:B------:R-:W-:Y:S01]  /*303a0*/  BPT.TRAP 0x1 ;  /* 0x000000040000795c */ /* 0x000fe20000300000 */
.L_x_3016:
[----:B------:R-:W-:Y:S01]  /*303b0*/  LEA R6, R23, R16, 0x3 ;  /* 0x0000001017067211 */ /* 0x000fe200078e18ff */
[----:B------:R-:W-:Y:S01]  /*303c0*/  BSSY B1, `(.L_x_3017) ;  /* 0x0000004000017945 */ /* 0x000fe20003800000 */
[----:B------:R-:W-:-:S04]  /*303d0*/  SHF.L.U32 R3, R29, 0x1f, RZ ;  /* 0x0000001f1d037819 */ /* 0x000fc800000006ff */
[----:B------:R-:W0:Y:S02]  /*303e0*/  SYNCS.PHASECHK.TRANS64.TRYWAIT P0, [R6+URZ+0x38840], R3 ;  /* 0x03884003060075a7 */ /* 0x000e24000800017f */
[----:B0-----:R-:W-:Y:S05]  /*303f0*/  @!P0 BRA `(.L_x_3018) ;  /* 0x0000005c00408947 */ /* 0x001fea0003800000 */
.L_x_3196:
[----:B------:R-:W-:Y:S05]  /*30400*/  BSYNC B1 ;  /* 0x0000000000017941 */ /* 0x000fea0003800000 */
.L_x_3017:
        /* <DEDUP_REMOVED lines=57> */
[----:B0-----:R-:W-:-:S04]  /*307a0*/  IADD3 R2, P0, R2, R0, RZ ;  /* 0x0000000002027210 */ /* 0x001fc80007f1e0ff */
[----:B------:R-:W-:Y:S02]  /*307b0*/  IADD3.X R3, RZ, R35, RZ, P0, !PT ;  /* 0x00000023ff037210 */ /* 0x000fe400007fe4ff */
        /* <DEDUP_REMOVED lines=8> */
.L_x_3208:
        /* <DEDUP_REMOVED lines=17> */
.L_x_3020:
        /* <DEDUP_REMOVED lines=10> */
.L_x_3021:
[----:B------:R2:W-:Y:S01]  /*309f0*/  SYNCS.ARRIVE.TRANS64.A1T0 RZ, [R6+URZ+0x38830], RZ ;  /* 0x038830ff06ff79a7 */ /* 0x0005e2000810003f */
[----:B------:R-:W-:Y:S05]  /*30a00*/  @!P6 BRA `(.L_x_3022) ;  /* 0x000000000004e947 */ /* 0x000fea0003800000 */
[----:B------:R-:W-:Y:S01]  /*30a10*/  BPT.TRAP 0x1 ;  /* 0x000000040000795c */ /* 0x000fe20000300000 */
.L_x_3022:
[----:B-1----:R-:W-:Y:S01]  /*30a20*/  SHF.L.U32 R2, R20, 0x1f, RZ ;  /* 0x0000001f14027819 */ /* 0x002fe200000006ff */
[----:B--2---:R-:W-:Y:S01]  /*30a30*/  IMAD R6, R7, 0x8, R16 ;  /* 0x0000000807067824 */ /* 0x004fe200078e0210 */
[----:B------:R-:W-:Y:S03]  /*30a40*/  BSSY B1, `(.L_x_3023) ;  /* 0x0000003000017945 */ /* 0x000fe60003800000 */
[----:B------:R-:W1:Y:S02]  /*30a50*/  SYNCS.PHASECHK.TRANS64.TRYWAIT P0, [R6+URZ+0x38860], R2 ;  /* 0x03886002060075a7 */ /* 0x000e64000800017f */
[----:B-1----:R-:W-:Y:S05]  /*30a60*/  @!P0 BRA `(.L_x_3024) ;  /* 0x0000005c007c8947 */ /* 0x002fea0003800000 */
.L_x_3209:
[----:B------:R-:W-:Y:S05]  /*30a70*/  BSYNC B1 ;  /* 0x0000000000017941 */ /* 0x000fea0003800000 */
.L_x_3023:
        /* <DEDUP_REMOVED lines=12> */
[----:B0-----:R-:W-:-:S04]  /*30b40*/  IADD3 R2, P0, R2, R0, RZ ;  /* 0x0000000002027210 */ /* 0x001fc80007f1e0ff */
[----:B-1----:R-:W-:Y:S02]  /*30b50*/  IADD3.X R3, RZ, R3, RZ, P0, !PT ;  /* 0x00000003ff037210 */ /* 0x002fe400007fe4ff */
        /* <DEDUP_REMOVED lines=47> */
.L_x_3221:
        /* <DEDUP_REMOVED lines=31> */
.L_x_3026:
        /* <DEDUP_REMOVED lines=10> */
.L_x_3027:
[----:B------:R-:W2:Y:S01]  /*310e0*/  LDL R2, [R1+0xc] ;  /* 0x00000c0001027983 */ /* 0x000ea20000100800 */
[----:B------:R3:W-:Y:S01]  /*310f0*/  SYNCS.ARRIVE.TRANS64.A1T0 RZ, [R6+URZ+0x38850], RZ ;  /* 0x038850ff06ff79a7 */ /* 0x0007e2000810003f */
[C---:B------:R-:W-:Y:S01]  /*31100*/  IADD3 R0, R22.reuse, -0x1, RZ ;  /* 0xffffffff16007810 */ /* 0x040fe20007ffe0ff */
[----:B------:R-:W-:Y:S02]  /*31110*/  IMAD.MOV.U32 R7, RZ, RZ, R23 ;  /* 0x000000ffff077224 */ /* 0x000fe400078e0017 */
[----:B------:R-:W-:Y:S02]  /*31120*/  IMAD.MOV.U32 R20, RZ, RZ, R29 ;  /* 0x000000ffff147224 */ /* 0x000fe400078e001d */
[----:B------:R-:W-:Y:S01]  /*31130*/  IMAD.MOV.U32 R31, RZ, RZ, R22 ;  /* 0x000000ffff1f7224 */ /* 0x000fe200078e0016 */
[----:B--2---:R-:W-:-:S13]  /*31140*/  ISETP.GT.AND P0, PT, R22, R2, PT ;  /* 0x000000021600720c */ /* 0x004fda0003f04270 */
[----:B---3--:R-:W-:Y:S05]  /*31150*/  @P0 BRA `(.L_x_3028) ;  /* 0xffffffec00ec0947 */ /* 0x008fea000383ffff */
.L_x_3015:
[----:B------:R-:W-:Y:S05]  /*31160*/  BSYNC B0 ;  /* 0x0000000000007941 */ /* 0x000fea0003800000 */
.L_x_3014:
        /* <DEDUP_REMOVED lines=17> */
.L_x_3030:
[----:B------:R-:W-:Y:S05]  /*31280*/  BSYNC B0 ;  /* 0x0000000000007941 */ /* 0x000fea0003800000 */
.L_x_3029:
[----:B------:R-:W-:-:S13]  /*31290*/  LOP3.LUT P0, RZ, R18, 0x20, RZ, 0xc0, !PT ;  /* 0x0000002012ff7812 */ /* 0x000fda000780c0ff */
[----:B------:R-:W-:Y:S05]  /*312a0*/  @!P0 BRA `(.L_x_3031) ;  /* 0x0000000000048947 */ /* 0x000fea0003800000 */
[----:B------:R-:W-:Y:S01]  /*312b0*/  BPT.TRAP 0x1 ;  /* 0x000000040000795c */ /* 0x000fe20000300000 */
.L_x_3031:
[----:B------:R-:W2:Y:S01]  /*312c0*/  LDL.LU R0, [R1+0x8] ;  /* 0x0000080001007983 */ /* 0x000ea20000300800 */
[----:B------:R-:W-:Y:S01]  /*312d0*/  LEA R4, R23, R16, 0x3 ;  /* 0x0000001017047211 */ /* 0x000fe200078e18ff */
[----:B------:R-:W-:Y:S01]  /*312e0*/  BSSY B0, `(.L_x_3032) ;  /* 0x0000005000007945 */ /* 0x000fe20003800000 */
[----:B0-----:R-:W-:-:S04]  /*312f0*/  SHF.L.U32 R3, R29, 0x1f, RZ ;  /* 0x0000001f1d037819 */ /* 0x001fc800000006ff */
[----:B------:R-:W0:Y:S01]  /*31300*/  SYNCS.PHASECHK.TRANS64.TRYWAIT P0, [R4+URZ+0x38860], R3 ;  /* 0x03886003040075a7 */ /* 0x000e22000800017f */
[----:B--2---:R-:W-:Y:S01]  /*31310*/  IMAD R5, R22, -0x50, R0 ;  /* 0xffffffb016057824 */ /* 0x004fe200078e0200 */
[----:B0-----:R-:W-:Y:S06]  /*31320*/  @!P0 BRA `(.L_x_3033) ;  /* 0x0000005c003c8947 */ /* 0x001fec0003800000 */
.L_x_3222:
[----:B------:R-:W-:Y:S05]  /*31330*/  BSYNC B0 ;  /* 0x0000000000007941 */ /* 0x000fea0003800000 */
.L_x_3032:
[----:B------:R-:W2:Y:S01]  /*31340*/  S2R R0, SR_TID.X ;  /* 0x0000000000007919 */ /* 0x000ea20000002100 */
[----:B------:R-:W-:Y:S01]  /*31350*/  UMOV UR4, 0xffffffff ;  /* 0xffffffff00047882 */ /* 0x000fe20000000000 */
[----:B------:R-:W-:Y:S01]  /*31360*/  IMAD R7, R23, 0x5000, R33 ;  /* 0x0000500017077824 */ /* 0x000fe200078e0221 */
        /* <DEDUP_REMOVED lines=16> */
[----:B------:R-:W1:Y:S02]  /*31470*/  SHFL.IDX PT, R14, R17, 0x1, 0x181f ;  /* 0x00381f00110e7f89 */ /* 0x000e6400000e0000 */
[----:B0-----:R-:W-:Y:S02]  /*31480*/  IADD3.X R7, RZ, R3, RZ, P0, !PT ;  /* 0x00000003ff077210 */ /* 0x001fe400007fe4ff */
        /* <DEDUP_REMOVED lines=22> */
[----:B------:R-:W1:Y:S02]  /*315f0*/  SHFL.IDX PT, R14, R17, 0x3, 0x181f ;  /* 0x00781f00110e7f89 */ /* 0x000e6400000e0000 */
[----:B0-----:R-:W-:Y:S01]  /*31600*/  IMAD.X R7, RZ, RZ, R7, P4 ;  /* 0x000000ffff077224 */ /* 0x001fe200020e0607 */
        /* <DEDUP_REMOVED lines=21> */
.L_x_3234:
[C---:B------:R-:W-:Y:S02]  /*31760*/  ISETP.LT.OR P3, PT, R5.reuse, 0x41, P3 ;  /* 0x000000410500780c */ /* 0x040fe40001f61670 */
[C---:B------:R-:W-:Y:S02]  /*31770*/  ISETP.LT.OR P2, PT, R5.reuse, 0x41, P2 ;  /* 0x000000410500780c */ /* 0x040fe40001741670 */
[C---:B------:R-:W-:Y:S02]  /*31780*/  ISETP.LT.OR P1, PT, R5.reuse, 0x41, P1 ;  /* 0x000000410500780c */ /* 0x040fe40000f21670 */
[----:B------:R-:W-:Y:S02]  /*31790*/  ISETP.LT.OR P0, PT, R5, 0x41, P0 ;  /* 0x000000410500780c */ /* 0x000fe40000701670 */
[----:B0--3--:R-:W-:-:S04]  /*317a0*/  IADD3 R2, P4, R14, R8, RZ ;  /* 0x000000080e027210 */ /* 0x009fc80007f9e0ff */
[----:B------:R-:W-:-:S05]  /*317b0*/  IADD3.X R3, RZ, R19, RZ, P4, !PT ;  /* 0x00000013ff037210 */ /* 0x000fca00027fe4ff */
        /* <DEDUP_REMOVED lines=9> */
.L_x_3035:
        /* <DEDUP_REMOVED lines=10> */
.L_x_3036:
[----:B------:R1:W-:Y:S01]  /*318f0*/  SYNCS.ARRIVE.TRANS64.A1T0 RZ, [R4+URZ+0x38850], RZ ;  /* 0x038850ff04ff79a7 */ /* 0x0003e2000810003f */
[----:B------:R-:W-:-:S05]  /*31900*/  VIADD R23, R23, 0x1 ;  /* 0x0000000117177836 */ /* 0x000fca0000000000 */
[----:B------:R-:W-:-:S04]  /*31910*/  ISETP.NE.AND P0, PT, R23, 0x2, PT ;  /* 0x000000021700780c */ /* 0x000fc80003f05270 */
[----:B0-----:R-:W-:Y:S02]  /*31920*/  SEL R0, RZ, 0x1, P0 ;  /* 0x00000001ff007807 */ /* 0x001fe40000000000 */
[----:B------:R-:W-:Y:S02]  /*31930*/  SEL R23, R23, RZ, P0 ;  /* 0x000000ff17177207 */ /* 0x000fe40000000000 */
[----:B-1----:R-:W-:-:S07]  /*31940*/  LOP3.LUT R29, R29, R0, RZ, 0x3c, !PT ;  /* 0x000000001d1d7212 */ /* 0x002fce00078e3cff */
.L_x_2991:
[----:B------:R-:W-:Y:S05]  /*31950*/  BSYNC B7 ;  /* 0x0000000000077941 */ /* 0x000fea0003800000 */
.L_x_2989:
[----:B------:R-:W-:-:S13]  /*31960*/  LOP3.LUT P0, RZ, R18, 0x40, RZ, 0xc0, !PT ;  /* 0x0000004012ff7812 */ /* 0x000fda000780c0ff */
[----:B------:R-:W-:Y:S05]  /*31970*/  @!P0 BRA `(.L_x_3037) ;  /* 0x0000000000248947 */ /* 0x000fea0003800000 */
[----:B------:R-:W-:Y:S05]  /*31980*/  WARPSYNC.ALL ;  /* 0x0000000000007948 */ /* 0x000fea0003800000 */
[----:B------:R-:W2:Y:S08]  /*31990*/  S2UR UR5, SR_CgaCtaId ;  /* 0x00000000000579c3 */ /* 0x000eb00000008800 */
[----:B------:R-:W-:Y:S06]  /*319a0*/  BAR.SYNC.DEFER_BLOCKING 0x5, 0x180 ;  /* 0x0146000000007b1d */ /* 0x000fec0000010000 */
[----:B------:R-:W-:-:S02]  /*319b0*/  UMOV UR4, 0x400 ;  /* 0x0000040000047882 */ /* 0x000fc40000000000 */
[----:B--2---:R-:W-:-:S06]  /*319c0*/  ULEA UR4, UR5, UR4, 0x18 ;  /* 0x0000000405047291 */ /* 0x004fcc000f8ec03f */
[----:B0-----:R-:W-:-:S05]  /*319d0*/  IMAD.U32 R16, RZ, RZ, UR4 ;  /* 0x00000004ff107e24 */ /* 0x001fca000f8e00ff */
[----:B------:R0:W2:Y:S01]  /*319e0*/  LDS.128 R24, [R16+0x388d0] ;  /* 0x0388d00010187984 */ /* 0x0000a20000000c00 */
[----:B------:R-:W-:Y:S06]  /*319f0*/  BAR.ARV 0x4, 0x180 ;  /* 0x0106000000007b1d */ /* 0x000fec0000002000 */
[----:B------:R-:W-:Y:S05]  /*31a00*/  BRA `(.L_x_3038) ;  /* 0x0000000c00d47947 */ /* 0x000fea0003800000 */
.L_x_3037:
[----:B------:R-:W2:Y:S01]  /*31a10*/  S2R R10, SR_TID.X ;  /* 0x00000000000a7919 */ /* 0x000ea20000002100 */
[----:B------:R-:W-:Y:S01]  /*31a20*/  UMOV UR4, 0xffffffff ;  /* 0xffffffff00047882 */ /* 0x000fe20000000000 */
[----:B--2---:R-:W-:-:S04]  /*31a30*/  LOP3.LUT R10, R10, 0x1f, RZ, 0xc0, !PT ;  /* 0x0000001f0a0a7812 */ /* 0x004fc800078ec0ff */
[----:B------:R-:W-:Y:S01]  /*31a40*/  ISETP.NE.AND P0, PT, R10, 0x1f, PT ;  /* 0x0000001f0a00780c */ /* 0x000fe20003f05270 */
[----:B------:R-:W-:-:S12]  /*31a50*/  BRA.DIV UR4, `(.L_x_3039) ;  /* 0x0000005e04847947 */ /* 0x000fd8000b800000 */
[----:B------:R-:W-:Y:S01]  /*31a60*/  IMAD.IADD R9, R27, 0x1, R10 ;  /* 0x000000011b097824 */ /* 0x000fe200078e020a */
[----:B------:R-:W-:-:S04]  /*31a70*/  ULDC UR4, c[0x0][0xc3c] ;  /* 0x00030f0000047ab9 */ /* 0x000fc80000000800 */
[----:B------:R-:W-:-:S13]  /*31a80*/  ISETP.GE.OR P1, PT, R9, UR4, !P0 ;  /* 0x0000000409007c0c */ /* 0x000fda000c726670 */
[----:B------:R-:W2:Y:S08]  /*31a90*/  @!P1 LDC.64 R2, c[0x0][0xc80] ;  /* 0x00032000ff029b82 */ /* 0x000eb00000000a00 */
[----:B------:R-:W3:Y:S01]  /*31aa0*/  @!P1 LDC.64 R4, c[0x0][0xc78] ;  /* 0x00031e00ff049b82 */ /* 0x000ee20000000a00 */
[----:B--2---:R-:W-:-:S05]  /*31ab0*/  @!P1 IMAD.WIDE R2, R9, 0x4, R2 ;  /* 0x0000000409029825 */ /* 0x004fca00078e0202 */
[----:B0-----:R3:W2:Y:S02]  /*31ac0*/  @!P1 LDG.E R7, desc[UR60][R2.64] ;  /* 0x0000003c02079981 */ /* 0x0016a4000c1e1900 */
[----:B---3--:R-:W-:-:S05]  /*31ad0*/  @!P1 IMAD.WIDE R2, R9, 0x4, R4 ;  /* 0x0000000409029825 */ /* 0x008fca00078e0204 */
[----:B------:R-:W3:Y:S01]  /*31ae0*/  @!P1 LDG.E R4, desc[UR60][R2.64] ;  /* 0x0000003c02049981 */ /* 0x000ee2000c1e1900 */
[----:B------:R-:W-:Y:S01]  /*31af0*/  MOV R25, RZ ;  /* 0x000000ff00197202 */ /* 0x000fe20000000f00 */
[----:B------:R-:W-:Y:S01]  /*31b00*/  IMAD.MOV.U32 R8, RZ, RZ, RZ ;  /* 0x000000ffff087224 */ /* 0x000fe200078e00ff */
[C---:B------:R-:W-:Y:S01]  /*31b10*/  ISETP.GE.U32.AND P2, PT, R10.reuse, 0x2, PT ;  /* 0x000000020a00780c */ /* 0x040fe20003f46070 */
[----:B------:R-:W-:Y:S01]  /*31b20*/  SHFL.IDX PT, R0, R24, RZ, 0x1f ;  /* 0x00001fff18007589 */ /* 0x000fe200000e0000 */
[C---:B------:R-:W-:Y:S02]  /*31b30*/  ISETP.GE.U32.AND P3, PT, R10.reuse, 0x4, PT ;  /* 0x000000040a00780c */ /* 0x040fe40003f66070 */
[C---:B------:R-:W-:Y:S01]  /*31b40*/  ISETP.GE.U32.AND P4, PT, R10.reuse, 0x8, PT ;  /* 0x000000080a00780c */ /* 0x040fe20003f86070 */
[----:B------:R0:W-:Y:S01]  /*31b50*/  SHFL.IDX PT, R6, R24, 0x1, 0x1f ;  /* 0x00201f0018067f89 */ /* 0x0001e200000e0000 */
[----:B------:R-:W-:Y:S01]  /*31b60*/  ISETP.GE.U32.AND P5, PT, R10, 0x10, PT ;  /* 0x000000100a00780c */ /* 0x000fe20003fa6070 */
[----:B0-----:R-:W-:-:S02]  /*31b70*/  IMAD.MOV.U32 R24, RZ, RZ, RZ ;  /* 0x000000ffff187224 */ /* 0x001fc400078e00ff */
[----:B--2---:R-:W-:Y:S02]  /*31b80*/  @!P1 IMAD.MOV.U32 R25, RZ, RZ, R7 ;  /* 0x000000ffff199224 */ /* 0x004fe400078e0007 */
[----:B---3--:R-:W-:Y:S01]  /*31b90*/  @!P1 IMAD.MOV.U32 R8, RZ, RZ, R4 ;  /* 0x000000ffff089224 */ /* 0x008fe200078e0004 */
        /* <DEDUP_REMOVED lines=17> */
[----:B------:R0:W2:Y:S02]  /*31cb0*/  SHFL.IDX PT, R14, R3, 0x1f, 0x1f ;  /* 0x03e01f00030e7f89 */ /* 0x0000a400000e0000 */
.L_x_3244:
[----:B------:R-:W-:Y:S02]  /*31cc0*/  ULDC UR4, c[0x0][0xc38] ;  /* 0x00030e0000047ab9 */ /* 0x000fe40000000800 */
[----:B------:R-:W-:-:S04]  /*31cd0*/  IMAD.U32 R4, RZ, RZ, UR4 ;  /* 0x00000004ff047e24 */ /* 0x000fc8000f8e00ff */
[----:B--2---:R-:W-:-:S04]  /*31ce0*/  IMAD R5, R14, R4, RZ ;  /* 0x000000040e057224 */ /* 0x004fc800078e02ff */
[----:B------:R-:W-:-:S05]  /*31cf0*/  IMAD.IADD R6, R6, 0x1, R5 ;  /* 0x0000000106067824 */ /* 0x000fca00078e0205 */
[----:B------:R-:W-:-:S13]  /*31d00*/  ISETP.GT.AND P6, PT, R6, R0, PT ;  /* 0x000000000600720c */ /* 0x000fda0003fc4270 */
[----:B------:R-:W-:Y:S05]  /*31d10*/  @P6 BRA `(.L_x_3040) ;  /* 0x0000000000a46947 */ /* 0x000fea0003800000 */
.L_x_3043:
[----:B------:R-:W2:Y:S01]  /*31d20*/  LDC R2, c[0x0][0xc3c] ;  /* 0x00030f00ff027b82 */ /* 0x000ea20000000800 */
[----:B------:R-:W-:-:S04]  /*31d30*/  IADD3 R27, R27, 0x1f, RZ ;  /* 0x0000001f1b1b7810 */ /* 0x000fc80007ffe0ff */
[----:B--2---:R-:W-:-:S13]  /*31d40*/  ISETP.GE.AND P6, PT, R27, R2, PT ;  /* 0x000000021b00720c */ /* 0x004fda0003fc6270 */
[----:B------:R-:W-:Y:S05]  /*31d50*/  @P6 BRA `(.L_x_3041) ;  /* 0x0000000800bc6947 */ /* 0x000fea0003800000 */
[----:B0-----:R-:W0:Y:S01]  /*31d60*/  S2R R3, SR_TID.X ;  /* 0x0000000000037919 */ /* 0x001e220000002100 */
[----:B------:R-:W-:Y:S01]  /*31d70*/  IMAD.MOV.U32 R25, RZ, RZ, RZ ;  /* 0x000000ffff197224 */ /* 0x000fe200078e00ff */
[----:B0-----:R-:W-:-:S05]  /*31d80*/  LOP3.LUT R3, R3, 0x1f, RZ, 0xc0, !PT ;  /* 0x0000001f03037812 */ /* 0x001fca00078ec0ff */
[----:B------:R-:W-:-:S05]  /*31d90*/  IMAD.IADD R7, R27, 0x1, R3 ;  /* 0x000000011b077824 */ /* 0x000fca00078e0203 */
[----:B------:R-:W-:-:S13]  /*31da0*/  ISETP.GE.OR P6, PT, R7, R2, !P0 ;  /* 0x000000020700720c */ /* 0x000fda00047c6670 */
[----:B------:R-:W0:Y:S08]  /*31db0*/  @!P6 LDC.64 R2, c[0x0][0xc80] ;  /* 0x00032000ff02eb82 */ /* 0x000e300000000a00 */
[----:B------:R-:W2:Y:S01]  /*31dc0*/  @!P6 LDC.64 R4, c[0x0][0xc78] ;  /* 0x00031e00ff04eb82 */ /* 0x000ea20000000a00 */
[----:B------:R-:W-:Y:S02]  /*31dd0*/  IMAD.MOV.U32 R8, RZ, RZ, RZ ;  /* 0x000000ffff087224 */ /* 0x000fe400078e00ff */
[----:B0-----:R-:W-:-:S05]  /*31de0*/  @!P6 IMAD.WIDE R2, R7, 0x4, R2 ;  /* 0x000000040702e825 */ /* 0x001fca00078e0202 */
[----:B------:R2:W3:Y:S02]  /*31df0*/  @!P6 LDG.E R25, desc[UR60][R2.64] ;  /* 0x0000003c0219e981 */ /* 0x0004e4000c1e1900 */
[----:B--2---:R-:W-:-:S05]  /*31e00*/  @!P6 IMAD.WIDE R2, R7, 0x4, R4 ;  /* 0x000000040702e825 */ /* 0x004fca00078e0204 */
[----:B------:R-:W3:Y:S01]  /*31e10*/  @!P6 LDG.E R8, desc[UR60][R2.64] ;  /* 0x0000003c0208e981 */ /* 0x000ee2000c1e1900 */
[----:B------:R-:W-:Y:S01]  /*31e20*/  UMOV UR4, 0xffffffff ;  /* 0xffffffff00047882 */ /* 0x000fe20000000000 */
[----:B---3--:R-:W-:Y:S02]  /*31e30*/  IMAD R13, R8, R25, RZ ;  /* 0x00000019080d7224 */ /* 0x008fe400078e02ff */
[----:B------:R-:W-:Y:S05]  /*31e40*/  BRA.DIV UR4, `(.L_x_3042) ;  /* 0x0000005e04c07947 */ /* 0x000fea000b800000 */
        /* <DEDUP_REMOVED lines=16> */
.L_x_3252:
[----:B------:R-:W-:Y:S02]  /*31f50*/  ULDC UR4, c[0x0][0xc38] ;  /* 0x00030e0000047ab9 */ /* 0x000fe40000000800 */
[----:B------:R-:W-:-:S04]  /*31f60*/  IMAD.U32 R4, RZ, RZ, UR4 ;  /* 0x00000004ff047e24 */ /* 0x000fc8000f8e00ff */
[----:B--2---:R-:W-:-:S04]  /*31f70*/  IMAD R5, R14, R4, RZ ;  /* 0x000000040e057224 */ /* 0x004fc800078e02ff */
[----:B------:R-:W-:-:S05]  /*31f80*/  IMAD.IADD R6, R5, 0x1, R6 ;  /* 0x0000000105067824 */ /* 0x000fca00078e0206 */
[----:B------:R-:W-:-:S13]  /*31f90*/  ISETP.GT.AND P6, PT, R6, R0, PT ;  /* 0x000000000600720c */ /* 0x000fda0003fc4270 */
[----:B------:R-:W-:Y:S05]  /*31fa0*/  @!P6 BRA `(.L_x_3043) ;  /* 0xfffffffc005ce947 */ /* 0x000fea000383ffff */
.L_x_3040:
[----:B------:R-:W-:Y:S01]  /*31fb0*/  IMAD.IADD R5, R6, 0x1, -R5 ;  /* 0x0000000106057824 */ /* 0x000fe200078e0a05 */
[----:B------:R-:W-:-:S03]  /*31fc0*/  UMOV UR4, 0xffffffff ;  /* 0xffffffff00047882 */ /* 0x000fc60000000000 */
[----:B------:R-:W-:-:S05]  /*31fd0*/  IMAD R7, R3, R4, R5 ;  /* 0x0000000403077224 */ /* 0x000fca00078e0205 */
[----:B------:R-:W-:Y:S01]  /*31fe0*/  ISETP.GT.AND P6, PT, R7, R0, PT ;  /* 0x000000000700720c */ /* 0x000fe20003fc4270 */
[----:B------:R-:W-:-:S12]  /*31ff0*/  BRA.DIV UR4, `(.L_x_3044) ;  /* 0x00000062040c7947 */ /* 0x000fd8000b800000 */
[----:B------:R-:W-:-:S04]  /*32000*/  VOTE.ANY R2, PT, !P6 ;  /* 0x0000000000027806 */ /* 0x000fc800070e0100 */
[----:B------:R-:W2:Y:S02]  /*32010*/  POPC R12, R2 ;  /* 0x00000002000c7309 */ /* 0x000ea40000000000 */
[----:B--2---:R2:W3:Y:S01]  /*32020*/  SHFL.IDX PT, R25, R25, R12, 0x1f ;  /* 0x00001f0c19197589 */ /* 0x0044e200000e0000 */
[----:B------:R-:W-:-:S03]  /*32030*/  IADD3 R27, R12, R27, RZ ;  /* 0x0000001b0c1b7210 */ /* 0x000fc60007ffe0ff */
[----:B------:R2:W4:Y:S04]  /*32040*/  SHFL.IDX PT, R8, R8, R12, 0x1f ;  /* 0x00001f0c08087589 */ /* 0x00052800000e0000 */
.L_x_3257:
[----:B------:R-:W-:-:S13]  /*32050*/  ISETP.NE.AND P0, PT, R2, RZ, PT ;  /* 0x000000ff0200720c */ /* 0x000fda0003f05270 */
[----:B------:R-:W-:Y:S05]  /*32060*/  @!P0 BRA `(.L_x_3045) ;  /* 0x0000000000108947 */ /* 0x000fea0003800000 */
[----:B------:R-:W-:Y:S01]  /*32070*/  UMOV UR4, 0xffffffff ;  /* 0xffffffff00047882 */ /* 0x000fe20000000000 */
[----:B--2---:R-:W-:Y:S02]  /*32080*/  VIADD R12, R12, 0xffffffff ;  /* 0xffffffff0c0c7836 */ /* 0x004fe40000000000 */
[----:B------:R-:W-:Y:S05]  /*32090*/  BRA.DIV UR4, `(.L_x_3046) ;  /* 0x0000006204407947 */ /* 0x000fea000b800000 */
[----:B------:R2:W0:Y:S02]  /*320a0*/  SHFL.IDX PT, R24, R3, R12, 0x1f ;  /* 0x00001f0c03187589 */ /* 0x00042400000e0000 */
.L_x_3045:
[----:B----4-:R-:W-:Y:S01]  /*320b0*/  ISETP.NE.AND P0, PT, R8, 0x1, PT ;  /* 0x000000010800780c */ /* 0x010fe20003f05270 */
[----:B0-----:R-:W-:-:S04]  /*320c0*/  IMAD R24, R24, R4, R5 ;  /* 0x0000000418187224 */ /* 0x001fc800078e0205 */
[----:B------:R-:W-:-:S08]  /*320d0*/  IMAD.IADD R0, R0, 0x1, -R24 ;  /* 0x0000000100007824 */ /* 0x000fd000078e0a18 */
[----:B------:R-:W-:Y:S05]  /*320e0*/  @!P0 BRA `(.L_x_3047) ;  /* 0x0000000000dc8947 */ /* 0x000fea0003800000 */
[----:B---3--:R-:W-:Y:S02]  /*320f0*/  IABS R4, R25 ;  /* 0x0000001900047213 */ /* 0x008fe40000000000 */
[----:B------:R-:W-:Y:S02]  /*32100*/  IABS R5, R8 ;  /* 0x0000000800057213 */ /* 0x000fe40000000000 */
[----:B------:R-:W0:Y:S08]  /*32110*/  I2F.RP R6, R4 ;  /* 0x0000000400067306 */ /* 0x000e300000209400 */
[----:B------:R-:W3:Y:S08]  /*32120*/  I2F.RP R9, R5 ;  /* 0x0000000500097306 */ /* 0x000ef00000209400 */
[----:B0-----:R-:W0:Y:S08]  /*32130*/  MUFU.RCP R6, R6 ;  /* 0x0000000600067308 */ /* 0x001e300000001000 */
[----:B---3--:R-:W-:Y:S01]  /*32140*/  MUFU.RCP R9, R9 ;  /* 0x0000000900097308 */ /* 0x008fe20000001000 */
[----:B0-----:R-:W-:-:S07]  /*32150*/  VIADD R2, R6, 0xffffffe ;  /* 0x0ffffffe06027836 */ /* 0x001fce0000000000 */
[----:B--2---:R0:W2:Y:S02]  /*32160*/  F2I.FTZ.U32.TRUNC.NTZ R3, R2 ;  /* 0x0000000200037305 */ /* 0x0040a4000021f000 */
[----:B0-----:R-:W-:Y:S01]  /*32170*/  IMAD.MOV.U32 R2, RZ, RZ, RZ ;  /* 0x000000ffff027224 */ /* 0x001fe200078e00ff */
[----:B--2---:R-:W-:-:S05]  /*32180*/  IADD3 R7, RZ, -R3, RZ ;  /* 0x80000003ff077210 */ /* 0x004fca0007ffe0ff */
        /* <DEDUP_REMOVED lines=19> */
[----:B------:R-:W-:Y:S02]  /*322c0*/  ISETP.GE.AND P2, PT, R2, RZ, PT ;  /* 0x000000ff0200720c */ /* 0x000fe40003f46270 */
[----:B------:R-:W-:Y:S02]  /*322d0*/  @P0 IADD3 R6, R6, 0x1, RZ ;  /* 0x0000000106060810 */ /* 0x000fe40007ffe0ff */
[----:B------:R-:W-:-:S05]  /*322e0*/  IABS R2, R8 ;  /* 0x0000000800027213 */ /* 0x000fca0000000000 */
[----:B------:R-:W-:-:S04]  /*322f0*/  IMAD.MOV R2, RZ, RZ, -R2 ;  /* 0x000000ffff027224 */ /* 0x000fc800078e0a02 */
[----:B------:R-:W-:Y:S01]  /*32300*/  @!P2 IMAD.MOV R6, RZ, RZ, -R6 ;  /* 0x000000ffff06a224 */ /* 0x000fe200078e0a06 */
[----:B------:R-:W-:-:S04]  /*32310*/  @!P1 LOP3.LUT R6, RZ, R25, RZ, 0x33, !PT ;  /* 0x00000019ff069212 */ /* 0x000fc800078e33ff */
[----:B------:R-:W-:-:S05]  /*32320*/  IABS R3, R6 ;  /* 0x0000000600037213 */ /* 0x000fca0000000000 */
[----:B------:R-:W-:-:S04]  /*32330*/  IMAD.HI.U32 R4, R4, R3, RZ ;  /* 0x0000000304047227 */ /* 0x000fc800078e00ff */
[----:B------:R-:W-:-:S05]  /*32340*/  IMAD R2, R4, R2, R3 ;  /* 0x0000000204027224 */ /* 0x000fca00078e0203 */
[----:B------:R-:W-:-:S13]  /*32350*/  ISETP.GT.U32.AND P1, PT, R5, R2, PT ;  /* 0x000000020500720c */ /* 0x000fda0003f24070 */
[----:B------:R-:W-:Y:S01]  /*32360*/  @!P1 IMAD.IADD R2, R2, 0x1, -R5 ;  /* 0x0000000102029824 */ /* 0x000fe200078e0a05 */
[----:B------:R-:W-:Y:S02]  /*32370*/  @!P1 IADD3 R4, R4, 0x1, RZ ;  /* 0x0000000104049810 */ /* 0x000fe40007ffe0ff */
        /* <DEDUP_REMOVED lines=14> */
.L_x_3047:
[----:B--2---:R-:W0:Y:S02]  /*32460*/  LDC.64 R2, c[0x0][0xc90] ;  /* 0x00032400ff027b82 */ /* 0x004e240000000a00 */
[----:B0-----:R-:W-:-:S05]  /*32470*/  IMAD.WIDE R2, R27, 0x4, R2 ;  /* 0x000000041b027825 */ /* 0x001fca00078e0202 */
[----:B------:R0:W3:Y:S02]  /*32480*/  LDG.E R7, desc[UR60][R2.64] ;  /* 0x0000003c02077981 */ /* 0x0000e4000c1e1900 */
[----:B0-----:R-:W-:Y:S02]  /*32490*/  IMAD.MOV.U32 R2, RZ, RZ, RZ ;  /* 0x000000ffff027224 */ /* 0x001fe400078e00ff */
[----:B---3--:R-:W-:-:S05]  /*324a0*/  IMAD R5, R25, R7, RZ ;  /* 0x0000000719057224 */ /* 0x008fca00078e02ff */
[----:B------:R-:W-:-:S04]  /*324b0*/  IABS R6, R5 ;  /* 0x0000000500067213 */ /* 0x000fc80000000000 */
[----:B------:R-:W0:Y:S08]  /*324c0*/  I2F.RP R8, R6 ;  /* 0x0000000600087306 */ /* 0x000e300000209400 */
[----:B0-----:R-:W0:Y:S02]  /*324d0*/  MUFU.RCP R8, R8 ;  /* 0x0000000800087308 */ /* 0x001e240000001000 */
[----:B0-----:R-:W-:-:S06]  /*324e0*/  VIADD R9, R8, 0xffffffe ;  /* 0x0ffffffe08097836 */ /* 0x001fcc0000000000 */
[----:B------:R-:W1:Y:S02]  /*324f0*/  F2I.FTZ.U32.TRUNC.NTZ R3, R9 ;  /* 0x0000000900037305 */ /* 0x000e64000021f000 */
[----:B-1----:R-:W-:-:S05]  /*32500*/  IADD3 R11, RZ, -R3, RZ ;  /* 0x80000003ff0b7210 */ /* 0x002fca0007ffe0ff */
        /* <DEDUP_REMOVED lines=8> */
[----:B------:R-:W-:Y:S01]  /*32590*/  @!P1 IMAD.IADD R3, R3, 0x1, -R6 ;  /* 0x0000000103039824 */ /* 0x000fe200078e0a06 */
[----:B------:R-:W-:Y:S02]  /*325a0*/  @!P1 IADD3 R2, R2, 0x1, RZ ;  /* 0x0000000102029810 */ /* 0x000fe40007ffe0ff */
        /* <DEDUP_REMOVED lines=16> */
[----:B0-----:R-:W-:-:S06]  /*326b0*/  IADD3 R3, R8, 0xffffffe, RZ ;  /* 0x0ffffffe08037810 */ /* 0x001fcc0007ffe0ff */
[----:B------:R-:W0:Y:S02]  /*326c0*/  F2I.FTZ.U32.TRUNC.NTZ R3, R3 ;  /* 0x0000000300037305 */ /* 0x000e24000021f000 */
[----:B0-----:R-:W-:-:S04]  /*326d0*/  IMAD.MOV R0, RZ, RZ, -R3 ;  /* 0x000000ffff007224 */ /* 0x001fc800078e0a03 */
[----:B------:R-:W-:Y:S01]  /*326e0*/  IMAD R9, R0, R7, RZ ;  /* 0x0000000700097224 */ /* 0x000fe200078e02ff */
[----:B------:R-:W-:-:S03]  /*326f0*/  IABS R0, R4 ;  /* 0x0000000400007213 */ /* 0x000fc60000000000 */
[----:B------:R-:W-:Y:S01]  /*32700*/  IMAD.HI.U32 R2, R3, R9, R2 ;  /* 0x0000000903027227 */ /* 0x000fe200078e0002 */
[----:B------:R-:W-:Y:S02]  /*32710*/  IABS R9, R5 ;  /* 0x0000000500097213 */ /* 0x000fe40000000000 */
[----:B------:R-:W-:-:S03]  /*32720*/  IADD3 R0, RZ, -R0, RZ ;  /* 0x80000000ff007210 */ /* 0x000fc60007ffe0ff */
        /* <DEDUP_REMOVED lines=15> */
.L_x_3048:
[----:B------:R-:W-:-:S05]  /*32820*/  LOP3.LUT R2, RZ, R2, RZ, 0x33, !PT ;  /* 0x00000002ff027212 */ /* 0x000fca00078e33ff */
[----:B------:R-:W-:Y:S01]  /*32830*/  IMAD.IADD R25, R25, 0x1, R2 ;  /* 0x0000000119197824 */ /* 0x000fe200078e0202 */
[----:B------:R-:W-:Y:S06]  /*32840*/  BRA `(.L_x_3049) ;  /* 0x00000000001c7947 */ /* 0x000fec0003800000 */
.L_x_3041:
[----:B------:R-:W-:Y:S01]  /*32850*/  UMOV UR4, URZ ;  /* 0x0000003f00047c82 */ /* 0x000fe20008000000 */
[----:B------:R-:W-:Y:S01]  /*32860*/  UMOV UR5, URZ ;  /* 0x0000003f00057c82 */ /* 0x000fe20008000000 */
[----:B------:R-:W-:Y:S01]  /*32870*/  ULDC UR6, c[0x0][0xc3c] ;  /* 0x00030f0000067ab9 */ /* 0x000fe20000000800 */
[----:B------:R-:W-:Y:S01]  /*32880*/  IMAD.MOV.U32 R24, RZ, RZ, R0 ;  /* 0x000000ffff187224 */ /* 0x000fe200078e0000 */
[----:B------:R-:W-:Y:S01]  /*32890*/  MOV R25, UR4 ;  /* 0x0000000400197c02 */ /* 0x000fe20008000f00 */
[----:B------:R-:W-:Y:S02]  /*328a0*/  IMAD.U32 R26, RZ, RZ, UR5 ;  /* 0x00000005ff1a7e24 */ /* 0x000fe4000f8e00ff */
[----:B------:R-:W-:-:S07]  /*328b0*/  IMAD.U32 R27, RZ, RZ, UR6 ;  /* 0x00000006ff1b7e24 */ /* 0x000fce000f8e00ff */
.L_x_3049:
[----:B------:R-:W2:Y:S01]  /*328c0*/  S2R R0, SR_TID.X ;  /* 0x0000000000007919 */ /* 0x000ea20000002100 */
[----:B------:R-:W-:Y:S05]  /*328d0*/  WARPSYNC.ALL ;  /* 0x0000000000007948 */ /* 0x000fea0003800000 */
[----:B------:R-:W-:Y:S01]  /*328e0*/  BAR.SYNC.DEFER_BLOCKING 0x4, 0x180 ;  /* 0x0106000000007b1d */ /* 0x000fe20000010000 */
[----:B--2---:R-:W-:-:S04]  /*328f0*/  LOP3.LUT R0, R0, 0x1f, RZ, 0xc0, !PT ;  /* 0x0000001f00007812 */ /* 0x004fc800078ec0ff */
[----:B------:R-:W-:-:S13]  /*32900*/  ISETP.NE.AND P0, PT, R0, RZ, PT ;  /* 0x000000ff0000720c */ /* 0x000fda0003f05270 */
[----:B0-----:R-:W0:Y:S01]  /*32910*/  @!P0 S2R R3, SR_CgaCtaId ;  /* 0x0000000000038919 */ /* 0x001e220000008800 */
[----:B------:R-:W-:-:S04]  /*32920*/  @!P0 MOV R0, 0x400 ;  /* 0x0000040000008802 */ /* 0x000fc80000000f00 */
[----:B0-----:R-:W-:-:S05]  /*32930*/  @!P0 LEA R16, R3, R0, 0x18 ;  /* 0x0000000003108211 */ /* 0x001fca00078ec0ff */
[----:B------:R3:W-:Y:S01]  /*32940*/  @!P0 STS.128 [R16+0x388d0], R24 ;  /* 0x0388d01810008388 */ /* 0x0007e20000000c00 */
[----:B------:R-:W-:Y:S06]  /*32950*/  BAR.ARV 0x5, 0x180 ;  /* 0x0146000000007b1d */ /* 0x000fec0000002000 */
.L_x_3038:
[----:B------:R-:W-:Y:S02]  /*32960*/  ULDC UR4, c[0x0][0xc3c] ;  /* 0x00030f0000047ab9 */ /* 0x000fe40000000800 */
[----:B--2---:R-:W-:-:S13]  /*32970*/  ISETP.GE.AND P0, PT, R27, UR4, PT ;  /* 0x000000041b007c0c */ /* 0x004fda000bf06270 */
[----:B------:R-:W-:Y:S05]  /*32980*/  @!P0 BRA `(.L_x_3050) ;  /* 0xffffff9000c08947 */ /* 0x000fea000383ffff */
[----:B------:R-:W-:Y:S05]  /*32990*/  BSYNC B8 ;  /* 0x0000000000087941 */ /* 0x000fea0003800000 */
.L_x_2937:
[----:B------:R-:W2:Y:S01]  /*329a0*/  LDL.LU R0, [R1+0x2c] ;  /* 0x00002c0001007983 */ /* 0x000ea20000300800 */
[----:B------:R-:W-:Y:S01]  /*329b0*/  BSSY B0, `(.L_x_3051) ;  /* 0x000000b000007945 */ /* 0x000fe20003800000 */
[----:B------:R-:W4:Y:S01]  /*329c0*/  S2R R5, SR_CgaCtaId ;  /* 0x0000000000057919 */ /* 0x000f220000008800 */
[----:B--2---:R-:W-:-:S05]  /*329d0*/  VIADD R0, R0, 0x1 ;  /* 0x0000000100007836 */ /* 0x004fca0000000000 */
[----:B-1----:R-:W-:-:S04]  /*329e0*/  LEA.HI R2, R0, R0, RZ, 0x1 ;  /* 0x0000000000027211 */ /* 0x002fc800078f08ff */
[----:B------:R-:W-:Y:S02]  /*329f0*/  LOP3.LUT R3, R2, 0xfffffffe, RZ, 0xc0, !PT ;  /* 0xfffffffe02037812 */ /* 0x000fe400078ec0ff */
[----:B------:R-:W-:Y:S02]  /*32a00*/  MOV R2, 0x400 ;  /* 0x0000040000027802 */ /* 0x000fe40000000f00 */
[----:B------:R-:W-:Y:S02]  /*32a10*/  IADD3 R0, R0, -R3, RZ ;  /* 0x8000000300007210 */ /* 0x000fe40007ffe0ff */
[----:B----4-:R-:W-:Y:S02]  /*32a20*/  LEA R5, R5, R2, 0x18 ;  /* 0x0000000205057211 */ /* 0x010fe400078ec0ff */
[----:B------:R-:W-:-:S04]  /*32a30*/  SHF.L.U32 R0, R0, 0x1f, RZ ;  /* 0x0000001f00007819 */ /* 0x000fc800000006ff */
[----:B------:R-:W1:Y:S02]  /*32a40*/  SYNCS.PHASECHK.TRANS64.TRYWAIT P0, [R5+URZ+0x38820], R0 ;  /* 0x03882000050075a7 */ /* 0x000e64000800017f */
[----:B-1----:R-:W-:Y:S05]  /*32a50*/  @!P0 BRA `(.L_x_3052) ;  /* 0x0000005400f88947 */ /* 0x002fea0003800000 */
.L_x_3260:
[----:B------:R-:W-:Y:S05]  /*32a60*/  BSYNC B0 ;  /* 0x0000000000007941 */ /* 0x000fea0003800000 */
.L_x_3051:
[----:B------:R-:W-:-:S03]  /*32a70*/  UMOV UR4, 0xffffffff ;  /* 0xffffffff00047882 */ /* 0x000fc60000000000 */
[----:B------:R-:W-:Y:S05]  /*32a80*/  BRA.DIV UR4, `(.L_x_3053) ;  /* 0x0000005a04007947 */ /* 0x000fea000b800000 */
[----:B-1----:R-:W1:Y:S02]  /*32a90*/  S2R R0, SR_TID.X ;  /* 0x0000000000007919 */ /* 0x002e640000002100 */
[----:B-1----:R-:W-:-:S04]  /*32aa0*/  SHF.R.U32.HI R0, RZ, 0x5, R0 ;  /* 0x00000005ff007819 */ /* 0x002fc80000011600 */
[----:B------:R-:W-:-:S05]  /*32ab0*/  LOP3.LUT R0, R0, 0x3, RZ, 0xc0, !PT ;  /* 0x0000000300007812 */ /* 0x000fca00078ec0ff */
[----:B------:R1:W2:Y:S02]  /*32ac0*/  SHFL.IDX PT, R14, R0, RZ, 0x1f ;  /* 0x00001fff000e7589 */ /* 0x0002a400000e0000 */
.L_x_3263:
[----:B--2---:R-:W-:-:S13]  /*32ad0*/  ISETP.NE.AND P0, PT, R14, RZ, PT ;  /* 0x000000ff0e00720c */ /* 0x004fda0003f05270 */
[----:B------:R-:W-:Y:S05]  /*32ae0*/  @P0 BRA `(.L_x_2649) ;  /* 0x0000000000900947 */ /* 0x000fea0003800000 */
[----:B------:R-:W-:-:S03]  /*32af0*/  UMOV UR4, 0xffffffff ;  /* 0xffffffff00047882 */ /* 0x000fc60000000000 */
[----:B------:R-:W-:Y:S05]  /*32b00*/  BRA.DIV UR4, `(.L_x_3054) ;  /* 0x0000005a04147947 */ /* 0x000fea000b800000 */
[----:B------:R-:W-:-:S13]  /*32b10*/  ELECT P6, URZ, PT ;  /* 0x00000000003f782f */ /* 0x000fda00038c0000 */
.L_x_3266:
        /* <DEDUP_REMOVED lines=8> */
.L_x_3055:
[----:B------:R-:W-:Y:S01]  /*32ba0*/  IMAD R3, R23, 0x8, R5 ;  /* 0x0000000817037824 */ /* 0x000fe200078e0205 */
[----:B------:R-:W-:Y:S01]  /*32bb0*/  SHF.L.U32 R2, R29, 0x1f, RZ ;  /* 0x0000001f1d027819 */ /* 0x000fe200000006ff */
[----:B------:R-:W-:-:S03]  /*32bc0*/  VIADD R23, R23, 0x1 ;  /* 0x0000000117177836 */ /* 0x000fc60000000000 */
[----:B------:R-:W1:Y:S02]  /*32bd0*/  SYNCS.PHASECHK.TRANS64.TRYWAIT P1, [R3+URZ+0x38840], R2 ;  /* 0x03884002030075a7 */ /* 0x000e64000802017f */
[----:B------:R-:W-:-:S04]  /*32be0*/  ISETP.NE.AND P2, PT, R23, 0x2, PT ;  /* 0x000000021700780c */ /* 0x000fc80003f45270 */
[----:B------:R-:W-:Y:S01]  /*32bf0*/  SEL R0, RZ, 0x1, P2 ;  /* 0x00000001ff007807 */ /* 0x000fe20001000000 */
[----:B-1----:R-:W-:Y:S08]  /*32c00*/  @!P1 BRA `(.L_x_3056) ;  /* 0x0000005400f49947 */ /* 0x002ff00003800000 */
.L_x_3267:
[----:B------:R-:W-:Y:S02]  /*32c10*/  SEL R23, R23, RZ, P2 ;  /* 0x000000ff17177207 */ /* 0x000fe40001000000 */
[----:B------:R-:W-:Y:S01]  /*32c20*/  LOP3.LUT R0, R29, R0, RZ, 0x3c, !PT ;  /* 0x000000001d007212 */ /* 0x000fe200078e3cff */
[----:B------:R-:W-:Y:S06]  /*32c30*/  @!P0 BRA `(.L_x_3057) ;  /* 0x0000000000048947 */ /* 0x000fec0003800000 */
[----:B------:R-:W-:Y:S01]  /*32c40*/  BPT.TRAP 0x1 ;  /* 0x000000040000795c */ /* 0x000fe20000300000 */
.L_x_3057:
[----:B------:R-:W-:Y:S02]  /*32c50*/  LEA R23, R23, R5, 0x3 ;  /* 0x0000000517177211 */ /* 0x000fe400078e18ff */
[----:B------:R-:W-:-:S04]  /*32c60*/  SHF.L.U32 R0, R0, 0x1f, RZ ;  /* 0x0000001f00007819 */ /* 0x000fc800000006ff */
[----:B------:R-:W2:Y:S02]  /*32c70*/  SYNCS.PHASECHK.TRANS64.TRYWAIT P1, [R23+URZ+0x38840], R0 ;  /* 0x03884000170075a7 */ /* 0x000ea4000802017f */
[----:B--2---:R-:W-:Y:S05]  /*32c80*/  @!P1 BRA `(.L_x_3058) ;  /* 0x0000005400e89947 */ /* 0x004fea0003800000 */
.L_x_3268:
[----:B------:R-:W-:Y:S05]  /*32c90*/  @!P0 BRA `(.L_x_3059) ;  /* 0x0000000000048947 */ /* 0x000fea0003800000 */
[----:B------:R-:W-:Y:S01]  /*32ca0*/  BPT.TRAP 0x1 ;  /* 0x000000040000795c */ /* 0x000fe20000300000 */
.L_x_3059:
[----:B------:R-:W4:Y:S02]  /*32cb0*/  SYNCS.PHASECHK.TRANS64.TRYWAIT P1, [R3+URZ+0x38860], R2 ;  /* 0x03886002030075a7 */ /* 0x000f24000802017f */
[----:B----4-:R-:W-:Y:S05]  /*32cc0*/  @!P1 BRA `(.L_x_3060) ;  /* 0x0000005400ec9947 */ /* 0x010fea0003800000 */
.L_x_3269:
[----:B------:R-:W-:Y:S05]  /*32cd0*/  @!P0 BRA `(.L_x_3061) ;  /* 0x0000000000048947 */ /* 0x000fea0003800000 */
[----:B------:R-:W-:Y:S01]  /*32ce0*/  BPT.TRAP 0x1 ;  /* 0x000000040000795c */ /* 0x000fe20000300000 */
.L_x_3061:
[----:B------:R0:W0:Y:S02]  /*32cf0*/  SYNCS.PHASECHK.TRANS64.TRYWAIT P0, [R23+URZ+0x38860], R0 ;  /* 0x03886000170075a7 */ /* 0x000024000800017f */
[----:B0-----:R-:W-:Y:S05]  /*32d00*/  @!P0 NANOSLEEP.SYNCS 0x989680 ;  /* 0x009896800000895d */ /* 0x001fea0003900000 */
[----:B------:R-:W0:Y:S02]  /*32d10*/  @!P0 SYNCS.PHASECHK.TRANS64 P0, [R23+URZ+0x38860], R0 ;  /* 0x03886000170085a7 */ /* 0x000e24000800007f */
[----:B0-----:R-:W-:Y:S05]  /*32d20*/  @!P0 BRA `(.L_x_3061) ;  /* 0xfffffffc00f08947 */ /* 0x001fea000383ffff */
.L_x_2649:
[----:B------:R-:W-:Y:S05]  /*32d30*/  BSYNC B9 ;  /* 0x0000000000097941 */ /* 0x000fea0003800000 */
.L_x_2646:
[----:B------:R-:W-:Y:S05]  /*32d40*/  EXIT ;  /* 0x000000000000794d */ /* 0x000fea0003800000 */
.L_x_2671:
[----:B0-----:R0:W1:Y:S02]  /*32d50*/  SYNCS.PHASECHK.TRANS64.TRYWAIT P6, [R88+URZ+0x38890], R89 ;  /* 0x03889059580075a7 */ /* 0x00106400080c017f */
[----:B-1----:R-:W-:Y:S05]  /*32d60*/  @!P6 NANOSLEEP.SYNCS 0x989680 ;  /* 0x009896800000e95d */ /* 0x002fea0003900000 */
[----:B------:R-:W1:Y:S02]  /*32d70*/  @!P6 SYNCS.PHASECHK.TRANS64 P6, [R88+URZ+0x38890], R89 ;  /* 0x038890595800e5a7 */ /* 0x000e6400080c007f */
[----:B-1----:R-:W-:Y:S05]  /*32d80*/  @!P6 BRA `(.L_x_2671) ;  /* 0xfffffffc00f0e947 */ /* 0x002fea000383ffff */
[----:B------:R-:W-:Y:S05]  /*32d90*/  BRA `(.L_x_3062) ;  /* 0xfffffd1400647947 */ /* 0x000fea000383ffff */
.L_x_2672:
[----:B------:R-:W-:Y:S01]  /*32da0*/  BSSY B1, `(.L_x_3063) ;  /* 0x0000008000017945 */ /* 0x000fe20003800000 */
[----:B------:R-:W-:Y:S01]  /*32db0*/  IMAD.MOV.U32 R13, RZ, RZ, R118 ;  /* 0x000000ffff0d7224 */ /* 0x000fe200078e0076 */
[----:B------:R-:W-:Y:S01]  /*32dc0*/  MOV R15, 0xffffffff ;  /* 0xffffffff000f7802 */ /* 0x000fe20000000f00 */
[----:B------:R-:W-:Y:S02]  /*32dd0*/  IMAD.MOV.U32 R12, RZ, RZ, RZ ;  /* 0x000000ffff0c7224 */ /* 0x000fe400078e00ff */
[----:B------:R-:W-:-:S07]  /*32de0*/  IMAD.MOV.U32 R11, RZ, RZ, 0x181f ;  /* 0x0000181fff0b7424 */ /* 0x000fce00078e00ff */
[----:B0-----:R-:W-:Y:S05]  /*32df0*/  WARPSYNC.COLLECTIVE R15, `(.L_x_3064) ;  /* 0x000000000f087348 */ /* 0x001fea0003c00000 */
[----:B------:R1:W2:Y:S02]  /*32e00*/  SHFL.IDX P6, R14, R13, R12, R11 ;  /* 0x0000000c0d0e7389 */ /* 0x0002a400000c000b */
[----:B012---:R-:W-:Y:S01]  /*32e10*/  ENDCOLLECTIVE ;  /* 0x000000000000791b */ /* 0x007fe20003800000 */
.L_x_3064:
[----:B------:R-:W-:Y:S05]  /*32e20*/  BSYNC B1 ;  /* 0x0000000000017941 */ /* 0x000fea0003800000 */
.L_x_3063:
        /* <DEDUP_REMOVED lines=8> */
.L_x_3065:
[----:B------:R-:W-:Y:S01]  /*32eb0*/  IMAD.MOV.U32 R11, RZ, RZ, R14 ;  /* 0x000000ffff0b7224 */ /* 0x000fe200078e000e */
[----:B------:R-:W-:Y:S06]  /*32ec0*/  BRA `(.L_x_3066) ;  /* 0xfffffd14002c7947 */ /* 0x000fec000383ffff */
.L_x_2689:
        /* <DEDUP_REMOVED lines=8> */
.L_x_3068:
[----:B------:R-:W-:Y:S05]  /*32f50*/  BSYNC B1 ;  /* 0x0000000000017941 */ /* 0x000fea0003800000 */
.L_x_3067:
        /* <DEDUP_REMOVED lines=8> */
.L_x_3069:
[----:B------:R-:W-:Y:S01]  /*32fe0*/  MOV R11, R14 ;  /* 0x0000000e000b7202 */ /* 0x000fe20000000f00 */
[----:B------:R-:W-:Y:S06]  /*32ff0*/  BRA `(.L_x_3070) ;  /* 0xfffffd2000587947 */ /* 0x000fec000383ffff */
.L_x_2706:
[----:B------:R-:W-:Y:S01]  /*33000*/  BSSY B1, `(.L_x_3071) ;  /* 0x0000008000017945 */ /* 0x000fe20003800000 */
[----:B0---4-:R-:W-:Y:S01]  /*33010*/  IMAD.MOV.U32 R13, RZ, RZ, R118 ;  /* 0x000000ffff0d7224 */ /* 0x011fe200078e0076 */
[----:B------:R-:W-:Y:S01]  /*33020*/  MOV R15, 0xffffffff ;  /* 0xffffffff000f7802 */ /* 0x000fe20000000f00 */
[----:B------:R-:W-:Y:S02]  /*33030*/  IMAD.MOV.U32 R12, RZ, RZ, 0x2 ;  /* 0x00000002ff0c7424 */ /* 0x000fe400078e00ff */
[----:B------:R-:W-:-:S07]  /*33040*/  IMAD.MOV.U32 R11, RZ, RZ, 0x181f ;  /* 0x0000181fff0b7424 */ /* 0x000fce00078e00ff */
[----:B-123--:R-:W-:Y:S05]  /*33050*/  WARPSYNC.COLLECTIVE R15, `(.L_x_3072) ;  /* 0x000000000f087348 */ /* 0x00efea0003c00000 */
[----:B------:R0:W4:Y:S02]  /*33060*/  SHFL.IDX P6, R14, R13, R12, R11 ;  /* 0x0000000c0d0e7389 */ /* 0x00012400000c000b */
[----:B01234-:R-:W-:Y:S01]  /*33070*/  ENDCOLLECTIVE ;  /* 0x000000000000791b */ /* 0x01ffe20003800000 */
.L_x_3072:
[----:B------:R-:W-:Y:S05]  /*33080*/  BSYNC B1 ;  /* 0x0000000000017941 */ /* 0x000fea0003800000 */
.L_x_3071:
        /* <DEDUP_REMOVED lines=8> */
.L_x_3073:
[----:B------:R-:W-:Y:S01]  /*33110*/  IMAD.MOV.U32 R119, RZ, RZ, R14 ;  /* 0x000000ffff777224 */ /* 0x000fe200078e000e */
[----:B------:R-:W-:Y:S06]  /*33120*/  BRA `(.L_x_3074) ;  /* 0xfffffd2c00a47947 */ /* 0x000fec000383ffff */
.L_x_2730:
[----:B0-----:R0:W1:Y:S02]  /*33130*/  SYNCS.PHASECHK.TRANS64.TRYWAIT P6, [R88+URZ+0x38890], R89 ;  /* 0x03889059580075a7 */ /* 0x00106400080c017f */
[----:B-1----:R-:W-:Y:S05]  /*33140*/  @!P6 NANOSLEEP.SYNCS 0x989680 ;  /* 0x009896800000e95d */ /* 0x002fea0003900000 */
[----:B------:R-:W1:Y:S02]  /*33150*/  @!P6 SYNCS.PHASECHK.TRANS64 P6, [R88+URZ+0x38890], R89 ;  /* 0x038890595800e5a7 */ /* 0x000e6400080c007f */
[----:B-1----:R-:W-:Y:S05]  /*33160*/  @!P6 BRA `(.L_x_2730) ;  /* 0xfffffffc00f0e947 */ /* 0x002fea000383ffff */
[----:B------:R-:W-:Y:S05]  /*33170*/  BRA `(.L_x_3075) ;  /* 0xfffffd4800287947 */ /* 0x000fea000383ffff */
.L_x_2731:
        /* <DEDUP_REMOVED lines=8> */
.L_x_3077:
[----:B------:R-:W-:Y:S05]  /*33200*/  BSYNC B1 ;  /* 0x0000000000017941 */ /* 0x000fea0003800000 */
.L_x_3076:
[----:B------:R-:W-:Y:S01]  /*33210*/  MOV R13, R119 ;  /* 0x00000077000d7202 */ /* 0x000fe20000000f00 */
[----:B------:R-:W-:Y:S02]  /*33220*/  IMAD.MOV.U32 R12, RZ, RZ, RZ ;  /* 0x000000ffff0c7224 */ /* 0x000fe400078e00ff */
[----:B------:R-:W-:Y:S02]  /*33230*/  IMAD.MOV.U32 R11, RZ, RZ, 0x181f ;  /* 0x0000181fff0b7424 */ /* 0x000fe400078e00ff */
[----:B------:R-:W-:Y:S02]  /*33240*/  IMAD.MOV.U32 R15, RZ, RZ, -0x1 ;  /* 0xffffffffff0f7424 */ /* 0x000fe400078e00ff */
[----:B------:R-:W-:-:S07]  /*33250*/  IMAD.MOV.U32 R121, RZ, RZ, R14 ;  /* 0x000000ffff797224 */ /* 0x000fce00078e000e */
[----:B------:R-:W-:Y:S05]  /*33260*/  WARPSYNC.COLLECTIVE R15, `(.L_x_3078) ;  /* 0x000000000f087348 */ /* 0x000fea0003c00000 */
[----:B------:R0:W1:Y:S02]  /*33270*/  SHFL.IDX P6, R14, R13, R12, R11 ;  /* 0x0000000c0d0e7389 */ /* 0x00006400000c000b */
[----:B01----:R-:W-:Y:S01]  /*33280*/  ENDCOLLECTIVE ;  /* 0x000000000000791b */ /* 0x003fe20003800000 */
.L_x_3078:
[----:B------:R-:W-:Y:S01]  /*33290*/  MOV R11, R14 ;  /* 0x0000000e000b7202 */ /* 0x000fe20000000f00 */
[----:B------:R-:W-:Y:S06]  /*332a0*/  BRA `(.L_x_3079) ;  /* 0xfffffd4400f87947 */ /* 0x000fec000383ffff */
.L_x_2740:
[----:B------:R-:W-:Y:S01]  /*332b0*/  BSSY B1, `(.L_x_3080) ;  /* 0x0000008000017945 */ /* 0x000fe20003800000 */
[----:B---34-:R-:W-:Y:S01]  /*332c0*/  IMAD.MOV.U32 R13, RZ, RZ, R118 ;  /* 0x000000ffff0d7224 */ /* 0x018fe200078e0076 */
[----:B------:R-:W-:Y:S01]  /*332d0*/  MOV R15, 0xffffffff ;  /* 0xffffffff000f7802 */ /* 0x000fe20000000f00 */
[----:B------:R-:W-:Y:S02]  /*332e0*/  IMAD.MOV.U32 R12, RZ, RZ, 0x1 ;  /* 0x00000001ff0c7424 */ /* 0x000fe400078e00ff */
[----:B------:R-:W-:-:S07]  /*332f0*/  IMAD.MOV.U32 R11, RZ, RZ, 0x181f ;  /* 0x0000181fff0b7424 */ /* 0x000fce00078e00ff */
[----:B012---:R-:W-:Y:S05]  /*33300*/  WARPSYNC.COLLECTIVE R15, `(.L_x_3081) ;  /* 0x000000000f087348 */ /* 0x007fea0003c00000 */
[----:B------:R3:W4:Y:S02]  /*33310*/  SHFL.IDX P6, R14, R13, R12, R11 ;  /* 0x0000000c0d0e7389 */ /* 0x00072400000c000b */
[----:B01234-:R-:W-:Y:S01]  /*33320*/  ENDCOLLECTIVE ;  /* 0x000000000000791b */ /* 0x01ffe20003800000 */
.L_x_3081:
[----:B------:R-:W-:Y:S05]  /*33330*/  BSYNC B1 ;  /* 0x0000000000017941 */ /* 0x000fea0003800000 */
.L_x_3080:
        /* <DEDUP_REMOVED lines=8> */
.L_x_3082:
[----:B------:R-:W-:Y:S01]  /*333c0*/  IMAD.MOV.U32 R11, RZ, RZ, R14 ;  /* 0x000000ffff0b7224 */ /* 0x000fe200078e000e */
[----:B------:R-:W-:Y:S06]  /*333d0*/  BRA `(.L_x_3083) ;  /* 0xfffffd5400b87947 */ /* 0x000fec000383ffff */
.L_x_2749:
[----:B------:R-:W-:Y:S01]  /*333e0*/  BSSY B1, `(.L_x_3084) ;  /* 0x0000008000017945 */ /* 0x000fe20003800000 */
[----:B0--3--:R-:W-:Y:S01]  /*333f0*/  IMAD.MOV.U32 R13, RZ, RZ, R118 ;  /* 0x000000ffff0d7224 */ /* 0x009fe200078e0076 */
[----:B------:R-:W-:Y:S01]  /*33400*/  MOV R12, 0x2 ;  /* 0x00000002000c7802 */ /* 0x000fe20000000f00 */
[----:B------:R-:W-:Y:S02]  /*33410*/  IMAD.MOV.U32 R11, RZ, RZ, 0x181f ;  /* 0x0000181fff0b7424 */ /* 0x000fe400078e00ff */
[----:B------:R-:W-:-:S07]  /*33420*/  IMAD.MOV.U32 R15, RZ, RZ, -0x1 ;  /* 0xffffffffff0f7424 */ /* 0x000fce00078e00ff */
[----:B-12-4-:R-:W-:Y:S05]  /*33430*/  WARPSYNC.COLLECTIVE R15, `(.L_x_3085) ;  /* 0x000000000f087348 */ /* 0x016fea0003c00000 */
[----:B------:R0:W3:Y:S02]  /*33440*/  SHFL.IDX P6, R14, R13, R12, R11 ;  /* 0x0000000c0d0e7389 */ /* 0x0000e400000c000b */
[----:B01234-:R-:W-:Y:S01]  /*33450*/  ENDCOLLECTIVE ;  /* 0x000000000000791b */ /* 0x01ffe20003800000 */
.L_x_3085:
[----:B------:R-:W-:Y:S05]  /*33460*/  BSYNC B1 ;  /* 0x0000000000017941 */ /* 0x000fea0003800000 */
.L_x_3084:
        /* <DEDUP_REMOVED lines=8> */
.L_x_3086:
[----:B------:R-:W-:Y:S01]  /*334f0*/  MOV R119, R14 ;  /* 0x0000000e00777202 */ /* 0x000fe20000000f00 */
[----:B------:R-:W-:Y:S06]  /*33500*/  BRA `(.L_x_3087) ;  /* 0xfffffd6400847947 */ /* 0x000fec000383ffff */
.L_x_2758:
[----:B0-----:R0:W1:Y:S02]  /*33510*/  SYNCS.PHASECHK.TRANS64.TRYWAIT P3, [R88+URZ+0x38890], R89 ;  /* 0x03889059580075a7 */ /* 0x001064000806017f */
[----:B-1----:R-:W-:Y:S05]  /*33520*/  @!P3 NANOSLEEP.SYNCS 0x989680 ;  /* 0x009896800000b95d */ /* 0x002fea0003900000 */
[----:B------:R-:W1:Y:S02]  /*33530*/  @!P3 SYNCS.PHASECHK.TRANS64 P3, [R88+URZ+0x38890], R89 ;  /* 0x038890595800b5a7 */ /* 0x000e64000806007f */
[----:B-1----:R-:W-:Y:S05]  /*33540*/  @!P3 BRA `(.L_x_2758) ;  /* 0xfffffffc00f0b947 */ /* 0x002fea000383ffff */
[----:B------:R-:W-:Y:S05]  /*33550*/  BRA `(.L_x_3088) ;  /* 0xfffffd7400a07947 */ /* 0x000fea000383ffff */
.L_x_2759:
        /* <DEDUP_REMOVED lines=8> */
.L_x_3090:
[----:B------:R-:W-:Y:S05]  /*335e0*/  BSYNC B1 ;  /* 0x0000000000017941 */ /* 0x000fea0003800000 */
.L_x_3089:
        /* <DEDUP_REMOVED lines=8> */
.L_x_3091:
[----:B------:R-:W-:Y:S01]  /*33670*/  IMAD.MOV.U32 R11, RZ, RZ, R14 ;  /* 0x000000ffff0b7224 */ /* 0x000fe200078e000e */
[----:B------:R-:W-:Y:S06]  /*33680*/  BRA `(.L_x_3092) ;  /* 0xfffffd7400bc7947 */ /* 0x000fec000383ffff */
.L_x_2762:
        /* <DEDUP_REMOVED lines=8> */
.L_x_3094:
[----:B------:R-:W-:Y:S05]  /*33710*/  BSYNC B1 ;  /* 0x0000000000017941 */ /* 0x000fea0003800000 */
.L_x_3093:
        /* <DEDUP_REMOVED lines=8> */
.L_x_3095:
[----:B------:R-:W-:Y:S01]  /*337a0*/  MOV R11, R14 ;  /* 0x0000000e000b7202 */ /* 0x000fe20000000f00 */
[----:B------:R-:W-:Y:S06]  /*337b0*/  BRA `(.L_x_3096) ;  /* 0xfffffd7400e07947 */ /* 0x000fec000383ffff */
.L_x_2765:
[----:B------:R-:W-:Y:S01]  /*337c0*/  BSSY B1, `(.L_x_3097) ;  /* 0x0000008000017945 */ /* 0x000fe20003800000 */
[----:B0---4-:R-:W-:Y:S01]  /*337d0*/  IMAD.MOV.U32 R13, RZ, RZ, R35 ;  /* 0x000000ffff0d7224 */ /* 0x011fe200078e0023 */
[----:B------:R-:W-:Y:S01]  /*337e0*/  MOV R15, 0xffffffff ;  /* 0xffffffff000f7802 */ /* 0x000fe20000000f00 */
[----:B------:R-:W-:Y:S02]  /*337f0*/  IMAD.MOV.U32 R12, RZ, RZ, 0x2 ;  /* 0x00000002ff0c7424 */ /* 0x000fe400078e00ff */
[----:B---3--:R-:W-:-:S07]  /*33800*/  IMAD.MOV.U32 R11, RZ, RZ, 0x181f ;  /* 0x0000181fff0b7424 */ /* 0x008fce00078e00ff */
[----:B-12---:R-:W-:Y:S05]  /*33810*/  WARPSYNC.COLLECTIVE R15, `(.L_x_3098) ;  /* 0x000000000f087348 */ /* 0x006fea0003c00000 */
[----:B------:R0:W3:Y:S02]  /*33820*/  SHFL.IDX P6, R14, R13, R12, R11 ;  /* 0x0000000c0d0e7389 */ /* 0x0000e400000c000b */
[----:B0123--:R-:W-:Y:S01]  /*33830*/  ENDCOLLECTIVE ;  /* 0x000000000000791b */ /* 0x00ffe20003800000 */
.L_x_3098:
[----:B------:R-:W-:Y:S05]  /*33840*/  BSYNC B1 ;  /* 0x0000000000017941 */ /* 0x000fea0003800000 */
.L_x_3097:
        /* <DEDUP_REMOVED lines=8> */
.L_x_3099:
[----:B------:R-:W-:Y:S01]  /*338d0*/  IMAD.MOV.U32 R34, RZ, RZ, R14 ;  /* 0x000000ffff227224 */ /* 0x000fe200078e000e */
[----:B------:R-:W-:Y:S06]  /*338e0*/  BRA `(.L_x_3100) ;  /* 0xfffffd7800087947 */ /* 0x000fec000383ffff */
.L_x_2769:
[----:B------:R0:W0:Y:S02]  /*338f0*/  SYNCS.PHASECHK.TRANS64.TRYWAIT P0, [R88+URZ+0x388b0], R89 ;  /* 0x0388b059580075a7 */ /* 0x000024000800017f */
[----:B0-----:R-:W-:Y:S05]  /*33900*/  @!P0 NANOSLEEP.SYNCS 0x989680 ;  /* 0x009896800000895d */ /* 0x001fea0003900000 */
[----:B------:R-:W0:Y:S02]  /*33910*/  @!P0 SYNCS.PHASECHK.TRANS64 P0, [R88+URZ+0x388b0], R89 ;  /* 0x0388b059580085a7 */ /* 0x000e24000800007f */
[----:B0-----:R-:W-:Y:S05]  /*33920*/  @!P0 BRA `(.L_x_2769) ;  /* 0xfffffffc00f08947 */ /* 0x001fea000383ffff */
[----:B------:R-:W-:Y:S05]  /*33930*/  BRA `(.L_x_3101) ;  /* 0xfffffd7800a87947 */ /* 0x000fea000383ffff */
.L_x_2791:
        /* <DEDUP_REMOVED lines=8> */
.L_x_3103:
[----:B------:R-:W-:Y:S05]  /*339c0*/  BSYNC B1 ;  /* 0x0000000000017941 */ /* 0x000fea0003800000 */
.L_x_3102:
        /* <DEDUP_REMOVED lines=8> */
.L_x_3104:
[----:B------:R-:W-:Y:S01]  /*33a50*/  IMAD.MOV.U32 R13, RZ, RZ, R31 ;  /* 0x000000ffff0d7224 */ /* 0x000fe200078e001f */
[----:B------:R-:W-:-:S07]  /*33a60*/  MOV R6, R14 ;  /* 0x0000000e00067202 */ /* 0x000fce0000000f00 */
[----:B------:R-:W-:Y:S05]  /*33a70*/  WARPSYNC.COLLECTIVE R15, `(.L_x_3105) ;  /* 0x000000000f087348 */ /* 0x000fea0003c00000 */
[----:B------:R0:W1:Y:S02]  /*33a80*/  SHFL.IDX P6, R14, R13, R12, R11 ;  /* 0x0000000c0d0e7389 */ /* 0x00006400000c000b */
[----:B01----:R-:W-:Y:S01]  /*33a90*/  ENDCOLLECTIVE ;  /* 0x000000000000791b */ /* 0x003fe20003800000 */
.L_x_3105:
[----:B------:R-:W-:Y:S02]  /*33aa0*/  IMAD.MOV.U32 R13, RZ, RZ, R30 ;  /* 0x000000ffff0d7224 */ /* 0x000fe400078e001e */
[----:B------:R-:W-:-:S07]  /*33ab0*/  IMAD.MOV.U32 R9, RZ, RZ, R14 ;  /* 0x000000ffff097224 */ /* 0x000fce00078e000e */
[----:B------:R-:W-:Y:S05]  /*33ac0*/  WARPSYNC.COLLECTIVE R15, `(.L_x_3106) ;  /* 0x000000000f087348 */ /* 0x000fea0003c00000 */
[----:B------:R0:W1:Y:S02]  /*33ad0*/  SHFL.IDX P6, R14, R13, R12, R11 ;  /* 0x0000000c0d0e7389 */ /* 0x00006400000c000b */
[----:B01----:R-:W-:Y:S01]  /*33ae0*/  ENDCOLLECTIVE ;  /* 0x000000000000791b */ /* 0x003fe20003800000 */
.L_x_3106:
[----:B------:R-:W-:Y:S01]  /*33af0*/  MOV R8, R14 ;  /* 0x0000000e00087202 */ /* 0x000fe20000000f00 */
[----:B------:R-:W-:Y:S06]  /*33b00*/  BRA `(.L_x_3107) ;  /* 0xfffffd8c00f87947 */ /* 0x000fec000383ffff */
.L_x_2794:
[----:B------:R-:W-:Y:S01]  /*33b10*/  BSSY B1, `(.L_x_3108) ;  /* 0x0000008000017945 */ /* 0x000fe20003800000 */
[----:B------:R-:W-:Y:S01]  /*33b20*/  IMAD.MOV.U32 R13, RZ, RZ, R33 ;  /* 0x000000ffff0d7224 */ /* 0x000fe200078e0021 */
[----:B------:R-:W-:Y:S01]  /*33b30*/  MOV R15, 0xffffffff ;  /* 0xffffffff000f7802 */ /* 0x000fe20000000f00 */
[----:B------:R-:W-:Y:S02]  /*33b40*/  IMAD.MOV.U32 R12, RZ, RZ, 0x1 ;  /* 0x00000001ff0c7424 */ /* 0x000fe400078e00ff */
[----:B------:R-:W-:-:S07]  /*33b50*/  IMAD.MOV.U32 R11, RZ, RZ, 0x181f ;  /* 0x0000181fff0b7424 */ /* 0x000fce00078e00ff */
[----:B0--34-:R-:W-:Y:S05]  /*33b60*/  WARPSYNC.COLLECTIVE R15, `(.L_x_3109) ;  /* 0x000000000f087348 */ /* 0x019fea0003c00000 */
[----:B------:R1:W2:Y:S02]  /*33b70*/  SHFL.IDX P6, R14, R13, R12, R11 ;  /* 0x0000000c0d0e7389 */ /* 0x0002a400000c000b */
[----:B01234-:R-:W-:Y:S01]  /*33b80*/  ENDCOLLECTIVE ;  /* 0x000000000000791b */ /* 0x01ffe20003800000 */
.L_x_3109:
[----:B------:R-:W-:Y:S05]  /*33b90*/  BSYNC B1 ;  /* 0x0000000000017941 */ /* 0x000fea0003800000 */
.L_x_3108:
        /* <DEDUP_REMOVED lines=8> */
.L_x_3110:
[----:B------:R-:W-:Y:S02]  /*33c20*/  IMAD.MOV.U32 R13, RZ, RZ, R31 ;  /* 0x000000ffff0d7224 */ /* 0x000fe400078e001f */
[----:B------:R-:W-:-:S07]  /*33c30*/  IMAD.MOV.U32 R6, RZ, RZ, R14 ;  /* 0x000000ffff067224 */ /* 0x000fce00078e000e */
[----:B------:R-:W-:Y:S05]  /*33c40*/  WARPSYNC.COLLECTIVE R15, `(.L_x_3111) ;  /* 0x000000000f087348 */ /* 0x000fea0003c00000 */
[----:B------:R0:W1:Y:S02]  /*33c50*/  SHFL.IDX P6, R14, R13, R12, R11 ;  /* 0x0000000c0d0e7389 */ /* 0x00006400000c000b */
[----:B01----:R-:W-:Y:S01]  /*33c60*/  ENDCOLLECTIVE ;  /* 0x000000000000791b */ /* 0x003fe20003800000 */
.L_x_3111:
[----:B------:R-:W-:Y:S01]  /*33c70*/  IMAD.MOV.U32 R13, RZ, RZ, R30 ;  /* 0x000000ffff0d7224 */ /* 0x000fe200078e001e */
[----:B------:R-:W-:-:S07]  /*33c80*/  MOV R9, R14 ;  /* 0x0000000e00097202 */ /* 0x000fce0000000f00 */
[----:B------:R-:W-:Y:S05]  /*33c90*/  WARPSYNC.COLLECTIVE R15, `(.L_x_3112) ;  /* 0x000000000f087348 */ /* 0x000fea0003c00000 */
[----:B------:R0:W1:Y:S02]  /*33ca0*/  SHFL.IDX P6, R14, R13, R12, R11 ;  /* 0x0000000c0d0e7389 */ /* 0x00006400000c000b */
[----:B01----:R-:W-:Y:S01]  /*33cb0*/  ENDCOLLECTIVE ;  /* 0x000000000000791b */ /* 0x003fe20003800000 */
.L_x_3112:
[----:B------:R-:W-:Y:S01]  /*33cc0*/  IMAD.MOV.U32 R8, RZ, RZ, R14 ;  /* 0x000000ffff087224 */ /* 0x000fe200078e000e */
[----:B------:R-:W-:Y:S06]  /*33cd0*/  BRA `(.L_x_3113) ;  /* 0xfffffd9400107947 */ /* 0x000fec000383ffff */
.L_x_2797:
[----:B------:R-:W-:Y:S01]  /*33ce0*/  BSSY B1, `(.L_x_3114) ;  /* 0x0000008000017945 */ /* 0x000fe20003800000 */
[----:B------:R-:W-:Y:S01]  /*33cf0*/  IMAD.MOV.U32 R13, RZ, RZ, R33 ;  /* 0x000000ffff0d7224 */ /* 0x000fe200078e0021 */
[----:B------:R-:W-:Y:S01]  /*33d00*/  MOV R12, 0x2 ;  /* 0x00000002000c7802 */ /* 0x000fe20000000f00 */
[----:B------:R-:W-:Y:S02]  /*33d10*/  IMAD.MOV.U32 R11, RZ, RZ, 0x181f ;  /* 0x0000181fff0b7424 */ /* 0x000fe400078e00ff */
[----:B------:R-:W-:-:S07]  /*33d20*/  IMAD.MOV.U32 R15, RZ, RZ, -0x1 ;  /* 0xffffffffff0f7424 */ /* 0x000fce00078e00ff */
[----:B-1-34-:R-:W-:Y:S05]  /*33d30*/  WARPSYNC.COLLECTIVE R15, `(.L_x_3115) ;  /* 0x000000000f087348 */ /* 0x01afea0003c00000 */
[----:B------:R0:W2:Y:S02]  /*33d40*/  SHFL.IDX P6, R14, R13, R12, R11 ;  /* 0x0000000c0d0e7389 */ /* 0x0000a400000c000b */
[----:B01234-:R-:W-:Y:S01]  /*33d50*/  ENDCOLLECTIVE ;  /* 0x000000000000791b */ /* 0x01ffe20003800000 */
.L_x_3115:
[----:B------:R-:W-:Y:S05]  /*33d60*/  BSYNC B1 ;  /* 0x0000000000017941 */ /* 0x000fea0003800000 */
.L_x_3114:
        /* <DEDUP_REMOVED lines=8> */
.L_x_3116:
[----:B------:R-:W-:Y:S01]  /*33df0*/  IMAD.MOV.U32 R13, RZ, RZ, R31 ;  /* 0x000000ffff0d7224 */ /* 0x000fe200078e001f */
[----:B------:R-:W-:-:S07]  /*33e00*/  MOV R6, R14 ;  /* 0x0000000e00067202 */ /* 0x000fce0000000f00 */
[----:B------:R-:W-:Y:S05]  /*33e10*/  WARPSYNC.COLLECTIVE R15, `(.L_x_3117) ;  /* 0x000000000f087348 */ /* 0x000fea0003c00000 */
[----:B------:R0:W1:Y:S02]  /*33e20*/  SHFL.IDX P6, R14, R13, R12, R11 ;  /* 0x0000000c0d0e7389 */ /* 0x00006400000c000b */
[----:B01----:R-:W-:Y:S01]  /*33e30*/  ENDCOLLECTIVE ;  /* 0x000000000000791b */ /* 0x003fe20003800000 */
.L_x_3117:
[----:B------:R-:W-:Y:S02]  /*33e40*/  IMAD.MOV.U32 R13, RZ, RZ, R30 ;  /* 0x000000ffff0d7224 */ /* 0x000fe400078e001e */
[----:B------:R-:W-:-:S07]  /*33e50*/  IMAD.MOV.U32 R9, RZ, RZ, R14 ;  /* 0x000000ffff097224 */ /* 0x000fce00078e000e */
[----:B------:R-:W-:Y:S05]  /*33e60*/  WARPSYNC.COLLECTIVE R15, `(.L_x_3118) ;  /* 0x000000000f087348 */ /* 0x000fea0003c00000 */
[----:B------:R0:W1:Y:S02]  /*33e70*/  SHFL.IDX P6, R14, R13, R12, R11 ;  /* 0x0000000c0d0e7389 */ /* 0x00006400000c000b */
[----:B01----:R-:W-:Y:S01]  /*33e80*/  ENDCOLLECTIVE ;  /* 0x000000000000791b */ /* 0x003fe20003800000 */
.L_x_3118:
[----:B------:R-:W-:Y:S01]  /*33e90*/  MOV R8, R14 ;  /* 0x0000000e00087202 */ /* 0x000fe20000000f00 */
[----:B------:R-:W-:Y:S06]  /*33ea0*/  BRA `(.L_x_3119) ;  /* 0xfffffd98000c7947 */ /* 0x000fec000383ffff */
.L_x_2800:
[----:B------:R-:W-:Y:S01]  /*33eb0*/  BSSY B1, `(.L_x_3120) ;  /* 0x0000008000017945 */ /* 0x000fe20003800000 */
[----:B------:R-:W-:Y:S01]  /*33ec0*/  IMAD.MOV.U32 R13, RZ, RZ, R33 ;  /* 0x000000ffff0d7224 */ /* 0x000fe200078e0021 */
[----:B------:R-:W-:Y:S01]  /*33ed0*/  MOV R15, 0xffffffff ;  /* 0xffffffff000f7802 */ /* 0x000fe20000000f00 */
[----:B------:R-:W-:Y:S02]  /*33ee0*/  IMAD.MOV.U32 R12, RZ, RZ, 0x3 ;  /* 0x00000003ff0c7424 */ /* 0x000fe400078e00ff */
[----:B------:R-:W-:-:S07]  /*33ef0*/  IMAD.MOV.U32 R11, RZ, RZ, 0x181f ;  /* 0x0000181fff0b7424 */ /* 0x000fce00078e00ff */
[----:B-1-34-:R-:W-:Y:S05]  /*33f00*/  WARPSYNC.COLLECTIVE R15, `(.L_x_3121) ;  /* 0x000000000f087348 */ /* 0x01afea0003c00000 */
[----:B------:R0:W2:Y:S02]  /*33f10*/  SHFL.IDX P6, R14, R13, R12, R11 ;  /* 0x0000000c0d0e7389 */ /* 0x0000a400000c000b */
[----:B01234-:R-:W-:Y:S01]  /*33f20*/  ENDCOLLECTIVE ;  /* 0x000000000000791b */ /* 0x01ffe20003800000 */
.L_x_3121:
[----:B------:R-:W-:Y:S05]  /*33f30*/  BSYNC B1 ;  /* 0x0000000000017941 */ /* 0x000fea0003800000 */
.L_x_3120:
        /* <DEDUP_REMOVED lines=8> */
.L_x_3122:
[----:B------:R-:W-:Y:S02]  /*33fc0*/  IMAD.MOV.U32 R13, RZ, RZ, R31 ;  /* 0x000000ffff0d7224 */ /* 0x000fe400078e001f */
[----:B------:R-:W-:-:S07]  /*33fd0*/  IMAD.MOV.U32 R80, RZ, RZ, R14 ;  /* 0x000000ffff507224 */ /* 0x000fce00078e000e */
[----:B------:R-:W-:Y:S05]  /*33fe0*/  WARPSYNC.COLLECTIVE R15, `(.L_x_3123) ;  /* 0x000000000f087348 */ /* 0x000fea0003c00000 */
[----:B------:R0:W1:Y:S02]  /*33ff0*/  SHFL.IDX P6, R14, R13, R12, R11 ;  /* 0x0000000c0d0e7389 */ /* 0x00006400000c000b */
[----:B01----:R-:W-:Y:S01]  /*34000*/  ENDCOLLECTIVE ;  /* 0x000000000000791b */ /* 0x003fe20003800000 */
.L_x_3123:
[----:B------:R-:W-:Y:S01]  /*34010*/  IMAD.MOV.U32 R13, RZ, RZ, R30 ;  /* 0x000000ffff0d7224 */ /* 0x000fe200078e001e */
[----:B------:R-:W-:-:S07]  /*34020*/  MOV R79, R14 ;  /* 0x0000000e004f7202 */ /* 0x000fce0000000f00 */
[----:B------:R-:W-:Y:S05]  /*34030*/  WARPSYNC.COLLECTIVE R15, `(.L_x_3124) ;  /* 0x000000000f087348 */ /* 0x000fea0003c00000 */
[----:B------:R0:W1:Y:S02]  /*34040*/  SHFL.IDX P6, R14, R13, R12, R11 ;  /* 0x0000000c0d0e7389 */ /* 0x00006400000c000b */
[----:B01----:R-:W-:Y:S01]  /*34050*/  ENDCOLLECTIVE ;  /* 0x000000000000791b */ /* 0x003fe20003800000 */
.L_x_3124:
[----:B------:R-:W-:Y:S01]  /*34060*/  IMAD.MOV.U32 R12, RZ, RZ, R14 ;  /* 0x000000ffff0c7224 */ /* 0x000fe200078e000e */
[----:B------:R-:W-:Y:S06]  /*34070*/  BRA `(.L_x_3125) ;  /* 0xfffffd9c00107947 */ /* 0x000fec000383ffff */
.L_x_2804:
[----:B0-----:R0:W1:Y:S02]  /*34080*/  SYNCS.PHASECHK.TRANS64.TRYWAIT P0, [R23+URZ+0x38800], R0 ;  /* 0x03880000170075a7 */ /* 0x001064000800017f */
[----:B-1----:R-:W-:Y:S05]  /*34090*/  @!P0 NANOSLEEP.SYNCS 0x989680 ;  /* 0x009896800000895d */ /* 0x002fea0003900000 */
[----:B------:R-:W1:Y:S02]  /*340a0*/  @!P0 SYNCS.PHASECHK.TRANS64 P0, [R23+URZ+0x38800], R0 ;  /* 0x03880000170085a7 */ /* 0x000e64000800007f */
[----:B-1----:R-:W-:Y:S05]  /*340b0*/  @!P0 BRA `(.L_x_2804) ;  /* 0xfffffffc00f08947 */ /* 0x002fea000383ffff */
[----:B------:R-:W-:Y:S05]  /*340c0*/  BRA `(.L_x_3126) ;  /* 0xfffffda0000c7947 */ /* 0x000fea000383ffff */
.L_x_2836:
        /* <DEDUP_REMOVED lines=8> */
.L_x_3128:
[----:B------:R-:W-:Y:S05]  /*34150*/  BSYNC B1 ;  /* 0x0000000000017941 */ /* 0x000fea0003800000 */
.L_x_3127:
        /* <DEDUP_REMOVED lines=8> */
.L_x_3129:
[----:B------:R-:W-:Y:S01]  /*341e0*/  IMAD.MOV.U32 R13, RZ, RZ, R20 ;  /* 0x000000ffff0d7224 */ /* 0x000fe200078e0014 */
[----:B------:R-:W-:-:S07]  /*341f0*/  MOV R6, R14 ;  /* 0x0000000e00067202 */ /* 0x000fce0000000f00 */
[----:B------:R-:W-:Y:S05]  /*34200*/  WARPSYNC.COLLECTIVE R15, `(.L_x_3130) ;  /* 0x000000000f087348 */ /* 0x000fea0003c00000 */
[----:B------:R0:W1:Y:S02]  /*34210*/  SHFL.IDX P6, R14, R13, R12, R11 ;  /* 0x0000000c0d0e7389 */ /* 0x00006400000c000b */
[----:B01----:R-:W-:Y:S01]  /*34220*/  ENDCOLLECTIVE ;  /* 0x000000000000791b */ /* 0x003fe20003800000 */
.L_x_3130:
[----:B------:R-:W-:Y:S02]  /*34230*/  IMAD.MOV.U32 R13, RZ, RZ, R3 ;  /* 0x000000ffff0d7224 */ /* 0x000fe400078e0003 */
[----:B------:R-:W-:-:S07]  /*34240*/  IMAD.MOV.U32 R9, RZ, RZ, R14 ;  /* 0x000000ffff097224 */ /* 0x000fce00078e000e */
[----:B------:R-:W-:Y:S05]  /*34250*/  WARPSYNC.COLLECTIVE R15, `(.L_x_3131) ;  /* 0x000000000f087348 */ /* 0x000fea0003c00000 */
[----:B------:R0:W1:Y:S02]  /*34260*/  SHFL.IDX P6, R14, R13, R12, R11 ;  /* 0x0000000c0d0e7389 */ /* 0x00006400000c000b */
[----:B01----:R-:W-:Y:S01]  /*34270*/  ENDCOLLECTIVE ;  /* 0x000000000000791b */ /* 0x003fe20003800000 */
.L_x_3131:
[----:B------:R-:W-:Y:S05]  /*34280*/  BRA `(.L_x_3132) ;  /* 0xfffffdd000547947 */ /* 0x000fea000383ffff */
.L_x_2839:
        /* <DEDUP_REMOVED lines=8> */
.L_x_3134:
[----:B------:R-:W-:Y:S05]  /*34310*/  BSYNC B1 ;  /* 0x0000000000017941 */ /* 0x000fea0003800000 */
.L_x_3133:
[----:B------:R-:W-:Y:S01]  /*34320*/  IMAD.MOV.U32 R13, RZ, RZ, R21 ;  /* 0x000000ffff0d7224 */ /* 0x000fe200078e0015 */
[----:B------:R-:W-:Y:S01]  /*34330*/  MOV R15, 0xffffffff ;  /* 0xffffffff000f7802 */ /* 0x000fe20000000f00 */
[----:B------:R-:W-:Y:S01]  /*34340*/  IMAD.MOV.U32 R12, RZ, RZ, 0x1 ;  /* 0x00000001ff0c7424 */ /* 0x000fe200078e00ff */
[----:B------:R-:W-:Y:S01]  /*34350*/  MOV R7, R14 ;  /* 0x0000000e00077202 */ /* 0x000fe20000000f00 */
[----:B------:R-:W-:-:S07]  /*34360*/  IMAD.MOV.U32 R11, RZ, RZ, 0x181f ;  /* 0x0000181fff0b7424 */ /* 0x000fce00078e00ff */
[----:B------:R-:W-:Y:S05]  /*34370*/  WARPSYNC.COLLECTIVE R15, `(.L_x_3135) ;  /* 0x000000000f087348 */ /* 0x000fea0003c00000 */
[----:B------:R0:W1:Y:S02]  /*34380*/  SHFL.IDX P6, R14, R13, R12, R11 ;  /* 0x0000000c0d0e7389 */ /* 0x00006400000c000b */
[----:B01----:R-:W-:Y:S01]  /*34390*/  ENDCOLLECTIVE ;  /* 0x000000000000791b */ /* 0x003fe20003800000 */
.L_x_3135:
[----:B------:R-:W-:Y:S02]  /*343a0*/  IMAD.MOV.U32 R13, RZ, RZ, R20 ;  /* 0x000000ffff0d7224 */ /* 0x000fe400078e0014 */
[----:B------:R-:W-:-:S07]  /*343b0*/  IMAD.MOV.U32 R6, RZ, RZ, R14 ;  /* 0x000000ffff067224 */ /* 0x000fce00078e000e */
[----:B------:R-:W-:Y:S05]  /*343c0*/  WARPSYNC.COLLECTIVE R15, `(.L_x_3136) ;  /* 0x000000000f087348 */ /* 0x000fea0003c00000 */
[----:B------:R0:W1:Y:S02]  /*343d0*/  SHFL.IDX P6, R14, R13, R12, R11 ;  /* 0x0000000c0d0e7389 */ /* 0x00006400000c000b */
[----:B01----:R-:W-:Y:S01]  /*343e0*/  ENDCOLLECTIVE ;  /* 0x000000000000791b */ /* 0x003fe20003800000 */
.L_x_3136:
[----:B------:R-:W-:Y:S01]  /*343f0*/  MOV R13, R3 ;  /* 0x00000003000d7202 */ /* 0x000fe20000000f00 */
[----:B------:R-:W-:-:S07]  /*34400*/  IMAD.MOV.U32 R9, RZ, RZ, R14 ;  /* 0x000000ffff097224 */ /* 0x000fce00078e000e */
[----:B------:R-:W-:Y:S05]  /*34410*/  WARPSYNC.COLLECTIVE R15, `(.L_x_3137) ;  /* 0x000000000f087348 */ /* 0x000fea0003c00000 */
[----:B------:R0:W1:Y:S02]  /*34420*/  SHFL.IDX P6, R14, R13, R12, R11 ;  /* 0x0000000c0d0e7389 */ /* 0x00006400000c000b */
[----:B01----:R-:W-:Y:S01]  /*34430*/  ENDCOLLECTIVE ;  /* 0x000000000000791b */ /* 0x003fe20003800000 */
.L_x_3137:
[----:B------:R-:W-:Y:S05]  /*34440*/  BRA `(.L_x_3138) ;  /* 0xfffffdd4001c7947 */ /* 0x000fea000383ffff */
.L_x_2842:
[----:B------:R-:W-:Y:S01]  /*34450*/  BSSY B1, `(.L_x_3139) ;  /* 0x0000008000017945 */ /* 0x000fe20003800000 */
[----:B------:R-:W-:Y:S01]  /*34460*/  IMAD.MOV.U32 R13, RZ, RZ, R72 ;  /* 0x000000ffff0d7224 */ /* 0x000fe200078e0048 */
[----:B------:R-:W-:Y:S01]  /*34470*/  MOV R15, 0xffffffff ;  /* 0xffffffff000f7802 */ /* 0x000fe20000000f00 */
[----:B------:R-:W-:Y:S02]  /*34480*/  IMAD.MOV.U32 R12, RZ, RZ, 0x2 ;  /* 0x00000002ff0c7424 */ /* 0x000fe400078e00ff */
[----:B------:R-:W-:-:S07]  /*34490*/  IMAD.MOV.U32 R11, RZ, RZ, 0x181f ;  /* 0x0000181fff0b7424 */ /* 0x000fce00078e00ff */
[----:B-1--4-:R-:W-:Y:S05]  /*344a0*/  WARPSYNC.COLLECTIVE R15, `(.L_x_3140) ;  /* 0x000000000f087348 */ /* 0x012fea0003c00000 */
[----:B------:R0:W2:Y:S02]  /*344b0*/  SHFL.IDX P6, R14, R13, R12, R11 ;  /* 0x0000000c0d0e7389 */ /* 0x0000a400000c000b */
[----:B012-4-:R-:W-:Y:S01]  /*344c0*/  ENDCOLLECTIVE ;  /* 0x000000000000791b */ /* 0x017fe20003800000 */
.L_x_3140:
[----:B------:R-:W-:Y:S05]  /*344d0*/  BSYNC B1 ;  /* 0x0000000000017941 */ /* 0x000fea0003800000 */
.L_x_3139:
        /* <DEDUP_REMOVED lines=8> */
.L_x_3141:
[----:B------:R-:W-:Y:S02]  /*34560*/  IMAD.MOV.U32 R13, RZ, RZ, R20 ;  /* 0x000000ffff0d7224 */ /* 0x000fe400078e0014 */
[----:B------:R-:W-:-:S07]  /*34570*/  IMAD.MOV.U32 R6, RZ, RZ, R14 ;  /* 0x000000ffff067224 */ /* 0x000fce00078e000e */
[----:B------:R-:W-:Y:S05]  /*34580*/  WARPSYNC.COLLECTIVE R15, `(.L_x_3142) ;  /* 0x000000000f087348 */ /* 0x000fea0003c00000 */
[----:B------:R0:W1:Y:S02]  /*34590*/  SHFL.IDX P6, R14, R13, R12, R11 ;  /* 0x0000000c0d0e7389 */ /* 0x00006400000c000b */
[----:B01----:R-:W-:Y:S01]  /*345a0*/  ENDCOLLECTIVE ;  /* 0x000000000000791b */ /* 0x003fe20003800000 */
.L_x_3142:
[----:B------:R-:W-:Y:S01]  /*345b0*/  IMAD.MOV.U32 R13, RZ, RZ, R3 ;  /* 0x000000ffff0d7224 */ /* 0x000fe200078e0003 */
[----:B------:R-:W-:-:S07]  /*345c0*/  MOV R9, R14 ;  /* 0x0000000e00097202 */ /* 0x000fce0000000f00 */
[----:B------:R-:W-:Y:S05]  /*345d0*/  WARPSYNC.COLLECTIVE R15, `(.L_x_3143) ;  /* 0x000000000f087348 */ /* 0x000fea0003c00000 */
[----:B------:R0:W1:Y:S02]  /*345e0*/  SHFL.IDX P6, R14, R13, R12, R11 ;  /* 0x0000000c0d0e7389 */ /* 0x00006400000c000b */
[----:B01----:R-:W-:Y:S01]  /*345f0*/  ENDCOLLECTIVE ;  /* 0x000000000000791b */ /* 0x003fe20003800000 */
.L_x_3143:
[----:B------:R-:W-:Y:S01]  /*34600*/  IMAD.MOV.U32 R8, RZ, RZ, R14 ;  /* 0x000000ffff087224 */ /* 0x000fe200078e000e */
[----:B------:R-:W-:Y:S06]  /*34610*/  BRA `(.L_x_3144) ;  /* 0xfffffdd400bc7947 */ /* 0x000fec000383ffff */
.L_x_2845:
[----:B------:R-:W-:Y:S01]  /*34620*/  BSSY B1, `(.L_x_3145) ;  /* 0x0000008000017945 */ /* 0x000fe20003800000 */
[----:B------:R-:W-:Y:S01]  /*34630*/  IMAD.MOV.U32 R13, RZ, RZ, R72 ;  /* 0x000000ffff0d7224 */ /* 0x000fe200078e0048 */
[----:B------:R-:W-:Y:S01]  /*34640*/  MOV R12, 0x3 ;  /* 0x00000003000c7802 */ /* 0x000fe20000000f00 */
[----:B------:R-:W-:Y:S02]  /*34650*/  IMAD.MOV.U32 R11, RZ, RZ, 0x181f ;  /* 0x0000181fff0b7424 */ /* 0x000fe400078e00ff */
[----:B------:R-:W-:-:S07]  /*34660*/  IMAD.MOV.U32 R15, RZ, RZ, -0x1 ;  /* 0xffffffffff0f7424 */ /* 0x000fce00078e00ff */
[----:B-1--4-:R-:W-:Y:S05]  /*34670*/  WARPSYNC.COLLECTIVE R15, `(.L_x_3146) ;  /* 0x000000000f087348 */ /* 0x012fea0003c00000 */
[----:B------:R0:W2:Y:S02]  /*34680*/  SHFL.IDX P6, R14, R13, R12, R11 ;  /* 0x0000000c0d0e7389 */ /* 0x0000a400000c000b */
[----:B012-4-:R-:W-:Y:S01]  /*34690*/  ENDCOLLECTIVE ;  /* 0x000000000000791b */ /* 0x017fe20003800000 */
.L_x_3146:
[----:B------:R-:W-:Y:S05]  /*346a0*/  BSYNC B1 ;  /* 0x0000000000017941 */ /* 0x000fea0003800000 */
.L_x_3145:
        /* <DEDUP_REMOVED lines=8> */
.L_x_3147:
[----:B------:R-:W-:Y:S01]  /*34730*/  IMAD.MOV.U32 R13, RZ, RZ, R20 ;  /* 0x000000ffff0d7224 */ /* 0x000fe200078e0014 */
[----:B------:R-:W-:-:S07]  /*34740*/  MOV R78, R14 ;  /* 0x0000000e004e7202 */ /* 0x000fce0000000f00 */
[----:B------:R-:W-:Y:S05]  /*34750*/  WARPSYNC.COLLECTIVE R15, `(.L_x_3148) ;  /* 0x000000000f087348 */ /* 0x000fea0003c00000 */
[----:B------:R0:W1:Y:S02]  /*34760*/  SHFL.IDX P6, R14, R13, R12, R11 ;  /* 0x0000000c0d0e7389 */ /* 0x00006400000c000b */
[----:B01----:R-:W-:Y:S01]  /*34770*/  ENDCOLLECTIVE ;  /* 0x000000000000791b */ /* 0x003fe20003800000 */
.L_x_3148:
[----:B------:R-:W-:Y:S02]  /*34780*/  IMAD.MOV.U32 R13, RZ, RZ, R3 ;  /* 0x000000ffff0d7224 */ /* 0x000fe400078e0003 */
[----:B------:R-:W-:-:S07]  /*34790*/  IMAD.MOV.U32 R21, RZ, RZ, R14 ;  /* 0x000000ffff157224 */ /* 0x000fce00078e000e */
[----:B------:R-:W-:Y:S05]  /*347a0*/  WARPSYNC.COLLECTIVE R15, `(.L_x_3149) ;  /* 0x000000000f087348 */ /* 0x000fea0003c00000 */
[----:B------:R0:W1:Y:S02]  /*347b0*/  SHFL.IDX P6, R14, R13, R12, R11 ;  /* 0x0000000c0d0e7389 */ /* 0x00006400000c000b */
[----:B01----:R-:W-:Y:S01]  /*347c0*/  ENDCOLLECTIVE ;  /* 0x000000000000791b */ /* 0x003fe20003800000 */
.L_x_3149:
[----:B------:R-:W-:Y:S01]  /*347d0*/  MOV R3, R14 ;  /* 0x0000000e00037202 */ /* 0x000fe20000000f00 */
[----:B------:R-:W-:Y:S06]  /*347e0*/  BRA `(.L_x_3150) ;  /* 0xfffffdd800647947 */ /* 0x000fec000383ffff */
.L_x_2849:
[----:B----4-:R4:W0:Y:S02]  /*347f0*/  SYNCS.PHASECHK.TRANS64.TRYWAIT P0, [R23+URZ+0x38800], R0 ;  /* 0x03880000170075a7 */ /* 0x010824000800017f */
[----:B0-----:R-:W-:Y:S05]  /*34800*/  @!P0 NANOSLEEP.SYNCS 0x989680 ;  /* 0x009896800000895d */ /* 0x001fea0003900000 */
[----:B------:R-:W0:Y:S02]  /*34810*/  @!P0 SYNCS.PHASECHK.TRANS64 P0, [R23+URZ+0x38800], R0 ;  /* 0x03880000170085a7 */ /* 0x000e24000800007f */
[----:B0-----:R-:W-:Y:S05]  /*34820*/  @!P0 BRA `(.L_x_2849) ;  /* 0xfffffffc00f08947 */ /* 0x001fea000383ffff */
[----:B------:R-:W-:Y:S05]  /*34830*/  BRA `(.L_x_3151) ;  /* 0xfffffddc000c7947 */ /* 0x000fea000383ffff */
.L_x_2867:
[----:B--2---:R2:W4:Y:S02]  /*34840*/  SYNCS.PHASECHK.TRANS64.TRYWAIT P1, [R0+URZ+0x38830], R3 ;  /* 0x03883003000075a7 */ /* 0x004524000802017f */
[----:B----4-:R-:W-:Y:S05]  /*34850*/  @!P1 NANOSLEEP.SYNCS 0x989680 ;  /* 0x009896800000995d */ /* 0x010fea0003900000 */
[----:B------:R-:W4:Y:S02]  /*34860*/  @!P1 SYNCS.PHASECHK.TRANS64 P1, [R0+URZ+0x38830], R3 ;  /* 0x03883003000095a7 */ /* 0x000f24000802007f */
[----:B----4-:R-:W-:Y:S05]  /*34870*/  @!P1 BRA `(.L_x_2867) ;  /* 0xfffffffc00f09947 */ /* 0x010fea000383ffff */
[----:B------:R-:W-:Y:S05]  /*34880*/  BRA `(.L_x_2866) ;  /* 0xfffffe1400647947 */ /* 0x000fea000383ffff */
.L_x_2875:
[----:B-1----:R1:W2:Y:S02]  /*34890*/  SYNCS.PHASECHK.TRANS64.TRYWAIT P1, [R9+URZ+0x38830], R4 ;  /* 0x03883004090075a7 */ /* 0x0022a4000802017f */
[----:B--2---:R-:W-:Y:S05]  /*348a0*/  @!P1 NANOSLEEP.SYNCS 0x989680 ;  /* 0x009896800000995d */ /* 0x004fea0003900000 */
[----:B------:R-:W2:Y:S02]  /*348b0*/  @!P1 SYNCS.PHASECHK.TRANS64 P1, [R9+URZ+0x38830], R4 ;  /* 0x03883004090095a7 */ /* 0x000ea4000802007f */
[----:B--2---:R-:W-:Y:S05]  /*348c0*/  @!P1 BRA `(.L_x_2875) ;  /* 0xfffffffc00f09947 */ /* 0x004fea000383ffff */
[----:B------:R-:W-:Y:S05]  /*348d0*/  BRA `(.L_x_2874) ;  /* 0xfffffe6400047947 */ /* 0x000fea000383ffff */
.L_x_2880:
[----:B-1----:R1:W2:Y:S02]  /*348e0*/  SYNCS.PHASECHK.TRANS64.TRYWAIT P1, [R7+URZ+0x38850], R0 ;  /* 0x03885000070075a7 */ /* 0x0022a4000802017f */
[----:B--2---:R-:W-:Y:S05]  /*348f0*/  @!P1 NANOSLEEP.SYNCS 0x989680 ;  /* 0x009896800000995d */ /* 0x004fea0003900000 */
[----:B------:R-:W2:Y:S02]  /*34900*/  @!P1 SYNCS.PHASECHK.TRANS64 P1, [R7+URZ+0x38850], R0 ;  /* 0x03885000070095a7 */ /* 0x000ea4000802007f */
[----:B--2---:R-:W-:Y:S05]  /*34910*/  @!P1 BRA `(.L_x_2880) ;  /* 0xfffffffc00f09947 */ /* 0x004fea000383ffff */
[----:B------:R-:W-:Y:S05]  /*34920*/  BRA `(.L_x_2879) ;  /* 0xfffffe9800c07947 */ /* 0x000fea000383ffff */
.L_x_2890:
[----:B-1----:R1:W2:Y:S02]  /*34930*/  SYNCS.PHASECHK.TRANS64.TRYWAIT P1, [R4+URZ+0x38830], R5 ;  /* 0x03883005040075a7 */ /* 0x0022a4000802017f */
[----:B--2---:R-:W-:Y:S05]  /*34940*/  @!P1 NANOSLEEP.SYNCS 0x989680 ;  /* 0x009896800000995d */ /* 0x004fea0003900000 */
[----:B------:R-:W2:Y:S02]  /*34950*/  @!P1 SYNCS.PHASECHK.TRANS64 P1, [R4+URZ+0x38830], R5 ;  /* 0x03883005040095a7 */ /* 0x000ea4000802007f */
[----:B--2---:R-:W-:Y:S05]  /*34960*/  @!P1 BRA `(.L_x_2890) ;  /* 0xfffffffc00f09947 */ /* 0x004fea000383ffff */
[----:B------:R-:W-:Y:S05]  /*34970*/  BRA `(.L_x_2889) ;  /* 0xfffffeb8001c7947 */ /* 0x000fea000383ffff */
.L_x_2895:
[----:B-1----:R1:W2:Y:S02]  /*34980*/  SYNCS.PHASECHK.TRANS64.TRYWAIT P1, [R6+URZ+0x38850], R0 ;  /* 0x03885000060075a7 */ /* 0x0022a4000802017f */
[----:B--2---:R-:W-:Y:S05]  /*34990*/  @!P1 NANOSLEEP.SYNCS 0x989680 ;  /* 0x009896800000995d */ /* 0x004fea0003900000 */
[----:B------:R-:W2:Y:S02]  /*349a0*/  @!P1 SYNCS.PHASECHK.TRANS64 P1, [R6+URZ+0x38850], R0 ;  /* 0x03885000060095a7 */ /* 0x000ea4000802007f */
[----:B--2---:R-:W-:Y:S05]  /*349b0*/  @!P1 BRA `(.L_x_2895) ;  /* 0xfffffffc00f09947 */ /* 0x004fea000383ffff */
[----:B------:R-:W-:Y:S05]  /*349c0*/  BRA `(.L_x_2894) ;  /* 0xfffffeec00d87947 */ /* 0x000fea000383ffff */
.L_x_2903:
[----:B-1----:R1:W2:Y:S02]  /*349d0*/  SYNCS.PHASECHK.TRANS64.TRYWAIT P1, [R10+URZ+0x38850], R0 ;  /* 0x038850000a0075a7 */ /* 0x0022a4000802017f */
[----:B--2---:R-:W-:Y:S05]  /*349e0*/  @!P1 NANOSLEEP.SYNCS 0x989680 ;  /* 0x009896800000995d */ /* 0x004fea0003900000 */
[----:B------:R-:W2:Y:S02]  /*349f0*/  @!P1 SYNCS.PHASECHK.TRANS64 P1, [R10+URZ+0x38850], R0 ;  /* 0x038850000a0095a7 */ /* 0x000ea4000802007f */
[----:B--2---:R-:W-:Y:S05]  /*34a00*/  @!P1 BRA `(.L_x_2903) ;  /* 0xfffffffc00f09947 */ /* 0x004fea000383ffff */
[----:B------:R-:W-:Y:S05]  /*34a10*/  BRA `(.L_x_2902) ;  /* 0xffffff0c004c7947 */ /* 0x000fea000383ffff */
.L_x_2945:
[----:B------:R-:W0:Y:S01]  /*34a20*/  S2R R10, SR_TID.X ;  /* 0x00000000000a7919 */ /* 0x000e220000002100 */
[----:B------:R-:W-:Y:S01]  /*34a30*/  BSSY B1, `(.L_x_3152) ;  /* 0x000000a000017945 */ /* 0x000fe20003800000 */
[----:B------:R-:W-:Y:S01]  /*34a40*/  IMAD.MOV.U32 R12, RZ, RZ, RZ ;  /* 0x000000ffff0c7224 */ /* 0x000fe200078e00ff */
[----:B------:R-:W-:Y:S01]  /*34a50*/  MOV R15, 0xffffffff ;  /* 0xffffffff000f7802 */ /* 0x000fe20000000f00 */
[----:B-1----:R-:W-:Y:S01]  /*34a60*/  IMAD.MOV.U32 R11, RZ, RZ, 0x1f ;  /* 0x0000001fff0b7424 */ /* 0x002fe200078e00ff */
[----:B0-----:R-:W-:-:S04]  /*34a70*/  SHF.R.U32.HI R10, RZ, 0x5, R10 ;  /* 0x00000005ff0a7819 */ /* 0x001fc8000001160a */
[----:B------:R-:W-:-:S05]  /*34a80*/  LOP3.LUT R10, R10, 0x3, RZ, 0xc0, !PT ;  /* 0x000000030a0a7812 */ /* 0x000fca00078ec0ff */
[----:B------:R-:W-:-:S07]  /*34a90*/  IMAD.MOV.U32 R13, RZ, RZ, R10 ;  /* 0x000000ffff0d7224 */ /* 0x000fce00078e000a */
[----:B------:R-:W-:Y:S05]  /*34aa0*/  WARPSYNC.COLLECTIVE R15, `(.L_x_3153) ;  /* 0x000000000f087348 */ /* 0x000fea0003c00000 */
[----:B------:R0:W1:Y:S02]  /*34ab0*/  SHFL.IDX P6, R14, R13, R12, R11 ;  /* 0x0000000c0d0e7389 */ /* 0x00006400000c000b */
[----:B01----:R-:W-:Y:S01]  /*34ac0*/  ENDCOLLECTIVE ;  /* 0x000000000000791b */ /* 0x003fe20003800000 */
.L_x_3153:
[----:B------:R-:W-:Y:S05]  /*34ad0*/  BSYNC B1 ;  /* 0x0000000000017941 */ /* 0x000fea0003800000 */
.L_x_3152:
[----:B------:R-:W-:Y:S05]  /*34ae0*/  BRA `(.L_x_3154) ;  /* 0xffffff7800f87947 */ /* 0x000fea000383ffff */
.L_x_2947:
[----:B------:R-:W-:Y:S01]  /*34af0*/  BSSY B1, `(.L_x_3155) ;  /* 0x0000006000017945 */ /* 0x000fe20003800000 */
[----:B------:R-:W-:-:S07]  /*34b00*/  IMAD.MOV.U32 R15, RZ, RZ, -0x1 ;  /* 0xffffffffff0f7424 */ /* 0x000fce00078e00ff */
[----:B01----:R-:W-:Y:S05]  /*34b10*/  WARPSYNC.COLLECTIVE R15, `(.L_x_3156) ;  /* 0x000000000f0c7348 */ /* 0x003fea0003c00000 */
[----:B------:R-:W-:Y:S02]  /*34b20*/  ELECT P6, UR62, PT ;  /* 0x00000000003e782f */ /* 0x000fe400038c0000 */
[----:B------:R-:W-:Y:S01]  /*34b30*/  MOV R14, UR62 ;  /* 0x0000003e000e7c02 */ /* 0x000fe20008000f00 */
[----:B01----:R-:W-:Y:S10]  /*34b40*/  ENDCOLLECTIVE ;  /* 0x000000000000791b */ /* 0x003ff40003800000 */
.L_x_3156:
[----:B------:R-:W-:Y:S05]  /*34b50*/  BSYNC B1 ;  /* 0x0000000000017941 */ /* 0x000fea0003800000 */
.L_x_3155:
[----:B------:R-:W-:Y:S05]  /*34b60*/  BRA `(.L_x_2946) ;  /* 0xffffff7800f07947 */ /* 0x000fea000383ffff */
.L_x_2949:
[----:B0-----:R0:W2:Y:S02]  /*34b70*/  SYNCS.PHASECHK.TRANS64.TRYWAIT P0, [R16+URZ+0x38820], R7 ;  /* 0x03882007100075a7 */ /* 0x0010a4000800017f */
[----:B--2---:R-:W-:Y:S05]  /*34b80*/  @!P0 NANOSLEEP.SYNCS 0x989680 ;  /* 0x009896800000895d */ /* 0x004fea0003900000 */
[----:B------:R-:W2:Y:S02]  /*34b90*/  @!P0 SYNCS.PHASECHK.TRANS64 P0, [R16+URZ+0x38820], R7 ;  /* 0x03882007100085a7 */ /* 0x000ea4000800007f */
[----:B--2---:R-:W-:Y:S05]  /*34ba0*/  @!P0 BRA `(.L_x_2949) ;  /* 0xfffffffc00f08947 */ /* 0x004fea000383ffff */
[----:B------:R-:W-:Y:S05]  /*34bb0*/  BRA `(.L_x_3157) ;  /* 0xffffff7c00007947 */ /* 0x000fea000383ffff */
.L_x_2953:
[----:B-1----:R1:W2:Y:S02]  /*34bc0*/  SYNCS.PHASECHK.TRANS64.TRYWAIT P0, [R11+URZ+0x388a0], R10 ;  /* 0x0388a00a0b0075a7 */ /* 0x0022a4000800017f */
[----:B--2---:R-:W-:Y:S05]  /*34bd0*/  @!P0 NANOSLEEP.SYNCS 0x989680 ;  /* 0x009896800000895d */ /* 0x004fea0003900000 */
[----:B------:R-:W2:Y:S02]  /*34be0*/  @!P0 SYNCS.PHASECHK.TRANS64 P0, [R11+URZ+0x388a0], R10 ;  /* 0x0388a00a0b0085a7 */ /* 0x000ea4000800007f */
[----:B--2---:R-:W-:Y:S05]  /*34bf0*/  @!P0 BRA `(.L_x_2953) ;  /* 0xfffffffc00f08947 */ /* 0x004fea000383ffff */
[----:B------:R-:W-:Y:S05]  /*34c00*/  BRA `(.L_x_3158) ;  /* 0xffffff7c00187947 */ /* 0x000fea000383ffff */
.L_x_2961:
[----:B0-----:R0:W2:Y:S02]  /*34c10*/  SYNCS.PHASECHK.TRANS64.TRYWAIT P0, [R11+URZ+0x388c0], R10 ;  /* 0x0388c00a0b0075a7 */ /* 0x0010a4000800017f */
[----:B--2---:R-:W-:Y:S05]  /*34c20*/  @!P0 NANOSLEEP.SYNCS 0x989680 ;  /* 0x009896800000895d */ /* 0x004fea0003900000 */
[----:B------:R-:W2:Y:S02]  /*34c30*/  @!P0 SYNCS.PHASECHK.TRANS64 P0, [R11+URZ+0x388c0], R10 ;  /* 0x0388c00a0b0085a7 */ /* 0x000ea4000800007f */
[----:B--2---:R-:W-:Y:S05]  /*34c40*/  @!P0 BRA `(.L_x_2961) ;  /* 0xfffffffc00f08947 */ /* 0x004fea000383ffff */
[----:B------:R-:W-:Y:S05]  /*34c50*/  BRA `(.L_x_3159) ;  /* 0xffffff8000547947 */ /* 0x000fea000383ffff */
.L_x_2971:
[----:B-1----:R1:W2:Y:S02]  /*34c60*/  SYNCS.PHASECHK.TRANS64.TRYWAIT P1, [R10+URZ+0x388a0], R9 ;  /* 0x0388a0090a0075a7 */ /* 0x0022a4000802017f */
[----:B--2---:R-:W-:Y:S05]  /*34c70*/  @!P1 NANOSLEEP.SYNCS 0x989680 ;  /* 0x009896800000995d */ /* 0x004fea0003900000 */
[----:B------:R-:W2:Y:S02]  /*34c80*/  @!P1 SYNCS.PHASECHK.TRANS64 P1, [R10+URZ+0x388a0], R9 ;  /* 0x0388a0090a0095a7 */ /* 0x000ea4000802007f */
[----:B--2---:R-:W-:Y:S05]  /*34c90*/  @!P1 BRA `(.L_x_2971) ;  /* 0xfffffffc00f09947 */ /* 0x004fea000383ffff */
[----:B------:R-:W-:Y:S05]  /*34ca0*/  BRA `(.L_x_3160) ;  /* 0xffffff8400c87947 */ /* 0x000fea000383ffff */
.L_x_2979:
[----:B0-----:R0:W2:Y:S02]  /*34cb0*/  SYNCS.PHASECHK.TRANS64.TRYWAIT P1, [R10+URZ+0x388c0], R9 ;  /* 0x0388c0090a0075a7 */ /* 0x0010a4000802017f */
[----:B--2---:R-:W-:Y:S05]  /*34cc0*/  @!P1 NANOSLEEP.SYNCS 0x989680 ;  /* 0x009896800000995d */ /* 0x004fea0003900000 */
[----:B------:R-:W2:Y:S02]  /*34cd0*/  @!P1 SYNCS.PHASECHK.TRANS64 P1, [R10+URZ+0x388c0], R9 ;  /* 0x0388c0090a0095a7 */ /* 0x000ea4000802007f */
[----:B--2---:R-:W-:Y:S05]  /*34ce0*/  @!P1 BRA `(.L_x_2979) ;  /* 0xfffffffc00f09947 */ /* 0x004fea000383ffff */
[----:B------:R-:W-:Y:S05]  /*34cf0*/  BRA `(.L_x_3161) ;  /* 0xffffff8c00007947 */ /* 0x000fea000383ffff */
.L_x_2997:
        /* <DEDUP_REMOVED lines=11> */
.L_x_3163:
[----:B------:R-:W-:Y:S05]  /*34db0*/  BSYNC B0 ;  /* 0x0000000000007941 */ /* 0x000fea0003800000 */
.L_x_3162:
[----:B------:R-:W-:Y:S05]  /*34dc0*/  BRA `(.L_x_3164) ;  /* 0xffffff9c00307947 */ /* 0x000fea000383ffff */
.L_x_3000:
[----:B0-----:R0:W1:Y:S02]  /*34dd0*/  SYNCS.PHASECHK.TRANS64.TRYWAIT P0, [R5+URZ+0x38840], R2 ;  /* 0x03884002050075a7 */ /* 0x001064000800017f */
[----:B-1----:R-:W-:Y:S05]  /*34de0*/  @!P0 NANOSLEEP.SYNCS 0x989680 ;  /* 0x009896800000895d */ /* 0x002fea0003900000 */
[----:B------:R-:W1:Y:S02]  /*34df0*/  @!P0 SYNCS.PHASECHK.TRANS64 P0, [R5+URZ+0x38840], R2 ;  /* 0x03884002050085a7 */ /* 0x000e64000800007f */
[----:B-1----:R-:W-:Y:S05]  /*34e00*/  @!P0 BRA `(.L_x_3000) ;  /* 0xfffffffc00f08947 */ /* 0x002fea000383ffff */
[----:B------:R-:W-:Y:S05]  /*34e10*/  BRA `(.L_x_3165) ;  /* 0xffffff9c00807947 */ /* 0x000fea000383ffff */
.L_x_3001:
        /* <DEDUP_REMOVED lines=8> */
.L_x_3167:
[----:B------:R-:W-:Y:S05]  /*34ea0*/  BSYNC B0 ;  /* 0x0000000000007941 */ /* 0x000fea0003800000 */
.L_x_3166:
[----:B------:R-:W-:Y:S01]  /*34eb0*/  IMAD.MOV.U32 R13, RZ, RZ, R0 ;  /* 0x000000ffff0d7224 */ /* 0x000fe200078e0000 */
[----:B------:R-:W-:Y:S01]  /*34ec0*/  MOV R12, RZ ;  /* 0x000000ff000c7202 */ /* 0x000fe20000000f00 */
[----:B------:R-:W-:Y:S01]  /*34ed0*/  IMAD.MOV.U32 R11, RZ, RZ, 0x181f ;  /* 0x0000181fff0b7424 */ /* 0x000fe200078e00ff */
[C---:B------:R-:W-:Y:S01]  /*34ee0*/  LOP3.LUT P5, RZ, R18.reuse, 0x10, RZ, 0xc0, !PT ;  /* 0x0000001012ff7812 */ /* 0x040fe200078ac0ff */
[----:B------:R-:W-:Y:S01]  /*34ef0*/  IMAD.MOV.U32 R15, RZ, RZ, -0x1 ;  /* 0xffffffffff0f7424 */ /* 0x000fe200078e00ff */
[C---:B------:R-:W-:Y:S01]  /*34f00*/  LOP3.LUT P4, RZ, R18.reuse, 0x8, RZ, 0xc0, !PT ;  /* 0x0000000812ff7812 */ /* 0x040fe2000788c0ff */
[----:B------:R-:W-:Y:S01]  /*34f10*/  IMAD.MOV.U32 R2, RZ, RZ, R14 ;  /* 0x000000ffff027224 */ /* 0x000fe200078e000e */
[----:B------:R-:W-:Y:S01]  /*34f20*/  LOP3.LUT P3, RZ, R18, 0x4, RZ, 0xc0, !PT ;  /* 0x0000000412ff7812 */ /* 0x000fe2000786c0ff */
[----:B------:R-:W-:-:S12]  /*34f30*/  @P0 IMAD R9, R7, 0x2, R16 ;  /* 0x0000000207090824 */ /* 0x000fd800078e0210 */
[----:B------:R-:W-:Y:S05]  /*34f40*/  WARPSYNC.COLLECTIVE R15, `(.L_x_3168) ;  /* 0x000000000f087348 */ /* 0x000fea0003c00000 */
[----:B------:R0:W1:Y:S02]  /*34f50*/  SHFL.IDX P6, R14, R13, R12, R11 ;  /* 0x0000000c0d0e7389 */ /* 0x00006400000c000b */
[----:B01----:R-:W-:Y:S01]  /*34f60*/  ENDCOLLECTIVE ;  /* 0x000000000000791b */ /* 0x003fe20003800000 */
.L_x_3168:
[----:B------:R-:W-:Y:S01]  /*34f70*/  LOP3.LUT P2, RZ, R18, 0x2, RZ, 0xc0, !PT ;  /* 0x0000000212ff7812 */ /* 0x000fe2000784c0ff */
[----:B------:R-:W-:Y:S02]  /*34f80*/  IMAD.MOV.U32 R13, RZ, RZ, R6 ;  /* 0x000000ffff0d7224 */ /* 0x000fe400078e0006 */
[----:B------:R-:W-:Y:S02]  /*34f90*/  IMAD.MOV.U32 R12, RZ, RZ, 0x1 ;  /* 0x00000001ff0c7424 */ /* 0x000fe400078e00ff */
[----:B------:R-:W-:-:S08]  /*34fa0*/  IMAD.MOV.U32 R3, RZ, RZ, R14 ;  /* 0x000000ffff037224 */ /* 0x000fd000078e000e */
[----:B------:R-:W-:Y:S05]  /*34fb0*/  WARPSYNC.COLLECTIVE R15, `(.L_x_3169) ;  /* 0x000000000f087348 */ /* 0x000fea0003c00000 */
[----:B------:R0:W1:Y:S02]  /*34fc0*/  SHFL.IDX P6, R14, R13, R12, R11 ;  /* 0x0000000c0d0e7389 */ /* 0x00006400000c000b */
[----:B01----:R-:W-:Y:S01]  /*34fd0*/  ENDCOLLECTIVE ;  /* 0x000000000000791b */ /* 0x003fe20003800000 */
.L_x_3169:
[----:B------:R-:W-:-:S04]  /*34fe0*/  @P0 LEA R3, P1, R34, R3, 0x1 ;  /* 0x0000000322030211 */ /* 0x000fc800078208ff */
[----:B------:R-:W-:-:S04]  /*34ff0*/  @P0 IADD3.X R2, RZ, R2, RZ, P1, !PT ;  /* 0x00000002ff020210 */ /* 0x000fc80000ffe4ff */
        /* <DEDUP_REMOVED lines=12> */
.L_x_3170:
[----:B------:R-:W-:Y:S01]  /*350c0*/  @!PT LDS RZ, [RZ] ;  /* 0x00000000fffff984 */ /* 0x000fe20000000800 */
[----:B------:R-:W-:Y:S01]  /*350d0*/  @!PT LDS RZ, [RZ] ;  /* 0x00000000fffff984 */ /* 0x000fe20000000800 */
[----:B------:R-:W-:Y:S01]  /*350e0*/  @!PT LDS RZ, [RZ] ;  /* 0x00000000fffff984 */ /* 0x000fe20000000800 */
[----:B------:R-:W-:Y:S04]  /*350f0*/  @P0 LDGSTS.E.BYPASS.LTC128B.128 [R9+0x26c00], desc[UR60][R2.64+0x80], !P4 ;  /* 0x26c0008002090fae */ /* 0x000fe8000e101d7c */
[----:B------:R-:W-:Y:S04]  /*35100*/  @P0 LDGSTS.E.BYPASS.LTC128B.128 [R9+0x29400], desc[UR60][R2.64+0x100], !P3 ;  /* 0x2940010002090fae */ /* 0x000fe8000d901d7c */
[----:B------:R0:W-:Y:S01]  /*35110*/  @P0 LDGSTS.E.BYPASS.LTC128B.128 [R9+0x2bc00], desc[UR60][R2.64+0x180], !P2 ;  /* 0x2bc0018002090fae */ /* 0x0001e2000d101d7c */
[----:B------:R-:W-:Y:S01]  /*35120*/  ISETP.GE.AND P0, PT, R4, 0x11, PT ;  /* 0x000000110400780c */ /* 0x000fe20003f06270 */
[----:B------:R-:W-:-:S02]  /*35130*/  IMAD.MOV.U32 R13, RZ, RZ, R6 ;  /* 0x000000ffff0d7224 */ /* 0x000fc400078e0006 */
[----:B------:R-:W-:Y:S02]  /*35140*/  IMAD.MOV.U32 R12, RZ, RZ, 0x2 ;  /* 0x00000002ff0c7424 */ /* 0x000fe400078e00ff */
[----:B0-----:R-:W-:-:S08]  /*35150*/  IMAD.MOV.U32 R2, RZ, RZ, R14 ;  /* 0x000000ffff027224 */ /* 0x001fd000078e000e */
[----:B------:R-:W-:Y:S05]  /*35160*/  WARPSYNC.COLLECTIVE R15, `(.L_x_3171) ;  /* 0x000000000f087348 */ /* 0x000fea0003c00000 */
[----:B------:R0:W1:Y:S02]  /*35170*/  SHFL.IDX P6, R14, R13, R12, R11 ;  /* 0x0000000c0d0e7389 */ /* 0x00006400000c000b */
[----:B01----:R-:W-:Y:S01]  /*35180*/  ENDCOLLECTIVE ;  /* 0x000000000000791b */ /* 0x003fe20003800000 */
.L_x_3171:
[----:B------:R-:W-:Y:S02]  /*35190*/  @P0 LEA R21, R7, R16, 0x1 ;  /* 0x0000001007150211 */ /* 0x000fe400078e08ff */
[----:B------:R-:W-:-:S05]  /*351a0*/  @P0 LEA R2, P1, R34, R2, 0x1 ;  /* 0x0000000222020211 */ /* 0x000fca00078208ff */
[----:B------:R-:W-:-:S05]  /*351b0*/  @P0 IMAD.X R3, RZ, RZ, R8, P1 ;  /* 0x000000ffff030224 */ /* 0x000fca00008e0608 */
        /* <DEDUP_REMOVED lines=13> */
.L_x_3172:
[----:B------:R-:W-:Y:S01]  /*35290*/  @P0 IMAD R9, R7, 0x2, R16 ;  /* 0x0000000207090824 */ /* 0x000fe200078e0210 */
[----:B------:R-:W-:Y:S01]  /*352a0*/  MOV R13, R6 ;  /* 0x00000006000d7202 */ /* 0x000fe20000000f00 */
[----:B------:R-:W-:Y:S02]  /*352b0*/  IMAD.MOV.U32 R12, RZ, RZ, 0x3 ;  /* 0x00000003ff0c7424 */ /* 0x000fe400078e00ff */
[----:B------:R-:W-:-:S07]  /*352c0*/  IMAD.MOV.U32 R2, RZ, RZ, R14 ;  /* 0x000000ffff027224 */ /* 0x000fce00078e000e */
[----:B------:R-:W-:Y:S05]  /*352d0*/  WARPSYNC.COLLECTIVE R15, `(.L_x_3173) ;  /* 0x000000000f087348 */ /* 0x000fea0003c00000 */
[----:B------:R0:W1:Y:S02]  /*352e0*/  SHFL.IDX P6, R14, R13, R12, R11 ;  /* 0x0000000c0d0e7389 */ /* 0x00006400000c000b */
[----:B01----:R-:W-:Y:S01]  /*352f0*/  ENDCOLLECTIVE ;  /* 0x000000000000791b */ /* 0x003fe20003800000 */
.L_x_3173:
        /* <DEDUP_REMOVED lines=15> */
.L_x_3174:
[----:B------:R-:W-:Y:S02]  /*353f0*/  @P0 IMAD R21, R7, 0x2, R16 ;  /* 0x0000000207150824 */ /* 0x000fe400078e0210 */
[----:B------:R-:W-:Y:S01]  /*35400*/  IMAD.MOV.U32 R13, RZ, RZ, R6 ;  /* 0x000000ffff0d7224 */ /* 0x000fe200078e0006 */
[----:B------:R-:W-:Y:S02]  /*35410*/  MOV R12, 0x4 ;  /* 0x00000004000c7802 */ /* 0x000fe40000000f00 */
[----:B------:R-:W-:-:S07]  /*35420*/  MOV R2, R14 ;  /* 0x0000000e00027202 */ /* 0x000fce0000000f00 */
[----:B------:R-:W-:Y:S05]  /*35430*/  WARPSYNC.COLLECTIVE R15, `(.L_x_3175) ;  /* 0x000000000f087348 */ /* 0x000fea0003c00000 */
[----:B------:R0:W1:Y:S02]  /*35440*/  SHFL.IDX P6, R14, R13, R12, R11 ;  /* 0x0000000c0d0e7389 */ /* 0x00006400000c000b */
[----:B01----:R-:W-:Y:S01]  /*35450*/  ENDCOLLECTIVE ;  /* 0x000000000000791b */ /* 0x003fe20003800000 */
.L_x_3175:
        /* <DEDUP_REMOVED lines=14> */
.L_x_3176:
[----:B------:R-:W-:Y:S01]  /*35540*/  IMAD.MOV.U32 R0, RZ, RZ, R14 ;  /* 0x000000ffff007224 */ /* 0x000fe200078e000e */
[----:B------:R-:W-:Y:S06]  /*35550*/  BRA `(.L_x_3177) ;  /* 0xffffff9800dc7947 */ /* 0x000fec000383ffff */
.L_x_3008:
[----:B------:R-:W-:Y:S01]  /*35560*/  MOV R13, R0 ;  /* 0x00000000000d7202 */ /* 0x000fe20000000f00 */
        /* <DEDUP_REMOVED lines=8> */
.L_x_3178:
[----:B------:R-:W-:Y:S01]  /*355f0*/  ISETP.GE.AND P0, PT, R25, R5, PT ;  /* 0x000000051900720c */ /* 0x000fe20003f06270 */
[----:B------:R-:W-:Y:S01]  /*35600*/  IMAD.MOV.U32 R13, RZ, RZ, R4 ;  /* 0x000000ffff0d7224 */ /* 0x000fe200078e0004 */
[----:B------:R-:W-:-:S11]  /*35610*/  MOV R2, R14 ;  /* 0x0000000e00027202 */ /* 0x000fd60000000f00 */
[----:B------:R-:W-:Y:S05]  /*35620*/  WARPSYNC.COLLECTIVE R15, `(.L_x_3179) ;  /* 0x000000000f087348 */ /* 0x000fea0003c00000 */
[----:B------:R0:W1:Y:S02]  /*35630*/  SHFL.IDX P6, R14, R13, R12, R11 ;  /* 0x0000000c0d0e7389 */ /* 0x00006400000c000b */
[----:B01----:R-:W-:Y:S01]  /*35640*/  ENDCOLLECTIVE ;  /* 0x000000000000791b */ /* 0x003fe20003800000 */
.L_x_3179:
[----:B------:R-:W-:Y:S01]  /*35650*/  IMAD.MOV.U32 R13, RZ, RZ, R0 ;  /* 0x000000ffff0d7224 */ /* 0x000fe200078e0000 */
[----:B------:R-:W-:Y:S01]  /*35660*/  MOV R12, 0x1 ;  /* 0x00000001000c7802 */ /* 0x000fe20000000f00 */
[----:B------:R-:W-:-:S07]  /*35670*/  IMAD.MOV.U32 R3, RZ, RZ, R14 ;  /* 0x000000ffff037224 */ /* 0x000fce00078e000e */
[----:B------:R-:W-:Y:S05]  /*35680*/  WARPSYNC.COLLECTIVE R15, `(.L_x_3180) ;  /* 0x000000000f087348 */ /* 0x000fea0003c00000 */
[----:B------:R0:W1:Y:S02]  /*35690*/  SHFL.IDX P6, R14, R13, R12, R11 ;  /* 0x0000000c0d0e7389 */ /* 0x00006400000c000b */
[----:B01----:R-:W-:Y:S01]  /*356a0*/  ENDCOLLECTIVE ;  /* 0x000000000000791b */ /* 0x003fe20003800000 */
.L_x_3180:
        /* <DEDUP_REMOVED lines=17> */
.L_x_3181:
[----:B------:R-:W-:Y:S01]  /*357c0*/  MOV R13, R0 ;  /* 0x00000000000d7202 */ /* 0x000fe20000000f00 */
[----:B------:R-:W-:Y:S02]  /*357d0*/  IMAD.MOV.U32 R12, RZ, RZ, 0x2 ;  /* 0x00000002ff0c7424 */ /* 0x000fe400078e00ff */
[----:B------:R-:W-:-:S07]  /*357e0*/  IMAD.MOV.U32 R3, RZ, RZ, R14 ;  /* 0x000000ffff037224 */ /* 0x000fce00078e000e */
[----:B------:R-:W-:Y:S05]  /*357f0*/  WARPSYNC.COLLECTIVE R15, `(.L_x_3182) ;  /* 0x000000000f087348 */ /* 0x000fea0003c00000 */
[----:B------:R0:W1:Y:S02]  /*35800*/  SHFL.IDX P6, R14, R13, R12, R11 ;  /* 0x0000000c0d0e7389 */ /* 0x00006400000c000b */
[----:B01----:R-:W-:Y:S01]  /*35810*/  ENDCOLLECTIVE ;  /* 0x000000000000791b */ /* 0x003fe20003800000 */
.L_x_3182:
        /* <DEDUP_REMOVED lines=18> */
.L_x_3183:
[----:B------:R-:W-:Y:S02]  /*35940*/  IMAD.MOV.U32 R13, RZ, RZ, R0 ;  /* 0x000000ffff0d7224 */ /* 0x000fe400078e0000 */
[----:B------:R-:W-:Y:S01]  /*35950*/  IMAD.MOV.U32 R12, RZ, RZ, 0x3 ;  /* 0x00000003ff0c7424 */ /* 0x000fe200078e00ff */
[----:B------:R-:W-:-:S07]  /*35960*/  MOV R3, R14 ;  /* 0x0000000e00037202 */ /* 0x000fce0000000f00 */
[----:B------:R-:W-:Y:S05]  /*35970*/  WARPSYNC.COLLECTIVE R15, `(.L_x_3184) ;  /* 0x000000000f087348 */ /* 0x000fea0003c00000 */
[----:B------:R0:W1:Y:S02]  /*35980*/  SHFL.IDX P6, R14, R13, R12, R11 ;  /* 0x0000000c0d0e7389 */ /* 0x00006400000c000b */
[----:B01----:R-:W-:Y:S01]  /*35990*/  ENDCOLLECTIVE ;  /* 0x000000000000791b */ /* 0x003fe20003800000 */
.L_x_3184:
[----:B------:R-:W-:-:S05]  /*359a0*/  @!P0 LEA R6, P5, R34, R3, 0x1 ;  /* 0x0000000322068211 */ /* 0x000fca00078a08ff */
[----:B------:R-:W-:Y:S02]  /*359b0*/  @!P0 IMAD.X R7, RZ, RZ, R2, P5 ;  /* 0x000000ffff078224 */ /* 0x000fe400028e0602 */
[----:B------:R-:W-:Y:S01]  /*359c0*/  @!P0 IMAD.MOV.U32 R2, RZ, RZ, R6 ;  /* 0x000000ffff028224 */ /* 0x000fe200078e0006 */
[----:B------:R-:W-:Y:S01]  /*359d0*/  IADD3 R6, R25, 0x30, RZ ;  /* 0x0000003019067810 */ /* 0x000fe20007ffe0ff */
[----:B------:R-:W-:Y:S01]  /*359e0*/  @!P0 IMAD.MOV.U32 R3, RZ, RZ, R7 ;  /* 0x000000ffff038224 */ /* 0x000fe200078e0007 */
[----:B------:R-:W-:-:S04]  /*359f0*/  MOV R13, R4 ;  /* 0x00000004000d7202 */ /* 0x000fc80000000f00 */
        /* <DEDUP_REMOVED lines=12> */
.L_x_3185:
[----:B------:R-:W-:Y:S02]  /*35ac0*/  IMAD.MOV.U32 R13, RZ, RZ, R0 ;  /* 0x000000ffff0d7224 */ /* 0x000fe400078e0000 */
[----:B------:R-:W-:Y:S02]  /*35ad0*/  IMAD.MOV.U32 R12, RZ, RZ, 0x4 ;  /* 0x00000004ff0c7424 */ /* 0x000fe400078e00ff */
[----:B------:R-:W-:-:S07]  /*35ae0*/  IMAD.MOV.U32 R3, RZ, RZ, R14 ;  /* 0x000000ffff037224 */ /* 0x000fce00078e000e */
[----:B------:R-:W-:Y:S05]  /*35af0*/  WARPSYNC.COLLECTIVE R15, `(.L_x_3186) ;  /* 0x000000000f087348 */ /* 0x000fea0003c00000 */
[----:B------:R0:W1:Y:S02]  /*35b00*/  SHFL.IDX P6, R14, R13, R12, R11 ;  /* 0x0000000c0d0e7389 */ /* 0x00006400000c000b */
[----:B01----:R-:W-:Y:S01]  /*35b10*/  ENDCOLLECTIVE ;  /* 0x000000000000791b */ /* 0x003fe20003800000 */
.L_x_3186:
[----:B------:R-:W-:-:S05]  /*35b20*/  @!P0 LEA R6, P5, R34, R3, 0x1 ;  /* 0x0000000322068211 */ /* 0x000fca00078a08ff */
[----:B------:R-:W-:Y:S02]  /*35b30*/  @!P0 IMAD.X R7, RZ, RZ, R2, P5 ;  /* 0x000000ffff078224 */ /* 0x000fe400028e0602 */
[----:B------:R-:W-:Y:S02]  /*35b40*/  @!P0 IMAD.MOV.U32 R2, RZ, RZ, R6 ;  /* 0x000000ffff028224 */ /* 0x000fe400078e0006 */
[----:B------:R-:W-:Y:S01]  /*35b50*/  VIADD R6, R25, 0x40 ;  /* 0x0000004019067836 */ /* 0x000fe20000000000 */
[----:B------:R-:W-:Y:S01]  /*35b60*/  @!P0 MOV R3, R7 ;  /* 0x0000000700038202 */ /* 0x000fe20000000f00 */
[----:B------:R-:W-:-:S04]  /*35b70*/  IMAD.MOV.U32 R13, RZ, RZ, R4 ;  /* 0x000000ffff0d7224 */ /* 0x000fc800078e0004 */
        /* <DEDUP_REMOVED lines=12> */
.L_x_3187:
[----:B------:R-:W-:Y:S01]  /*35c40*/  IMAD.MOV.U32 R13, RZ, RZ, R0 ;  /* 0x000000ffff0d7224 */ /* 0x000fe200078e0000 */
[----:B------:R-:W-:Y:S01]  /*35c50*/  MOV R12, 0x5 ;  /* 0x00000005000c7802 */ /* 0x000fe20000000f00 */
[----:B------:R-:W-:-:S07]  /*35c60*/  IMAD.MOV.U32 R3, RZ, RZ, R14 ;  /* 0x000000ffff037224 */ /* 0x000fce00078e000e */
[----:B------:R-:W-:Y:S05]  /*35c70*/  WARPSYNC.COLLECTIVE R15, `(.L_x_3188) ;  /* 0x000000000f087348 */ /* 0x000fea0003c00000 */
[----:B------:R0:W1:Y:S02]  /*35c80*/  SHFL.IDX P6, R14, R13, R12, R11 ;  /* 0x0000000c0d0e7389 */ /* 0x00006400000c000b */
[----:B01----:R-:W-:Y:S01]  /*35c90*/  ENDCOLLECTIVE ;  /* 0x000000000000791b */ /* 0x003fe20003800000 */
.L_x_3188:
        /* <DEDUP_REMOVED lines=18> */
.L_x_3189:
[----:B------:R-:W-:Y:S01]  /*35dc0*/  MOV R13, R0 ;  /* 0x00000000000d7202 */ /* 0x000fe20000000f00 */
[----:B------:R-:W-:Y:S02]  /*35dd0*/  IMAD.MOV.U32 R12, RZ, RZ, 0x6 ;  /* 0x00000006ff0c7424 */ /* 0x000fe400078e00ff */
[----:B------:R-:W-:-:S07]  /*35de0*/  IMAD.MOV.U32 R3, RZ, RZ, R14 ;  /* 0x000000ffff037224 */ /* 0x000fce00078e000e */
[----:B------:R-:W-:Y:S05]  /*35df0*/  WARPSYNC.COLLECTIVE R15, `(.L_x_3190) ;  /* 0x000000000f087348 */ /* 0x000fea0003c00000 */
[----:B------:R0:W1:Y:S02]  /*35e00*/  SHFL.IDX P6, R14, R13, R12, R11 ;  /* 0x0000000c0d0e7389 */ /* 0x00006400000c000b */
[----:B01----:R-:W-:Y:S01]  /*35e10*/  ENDCOLLECTIVE ;  /* 0x000000000000791b */ /* 0x003fe20003800000 */
.L_x_3190:
        /* <DEDUP_REMOVED lines=18> */
.L_x_3191:
[----:B------:R-:W-:Y:S01]  /*35f40*/  MOV R13, R0 ;  /* 0x00000000000d7202 */ /* 0x000fe20000000f00 */
[----:B------:R-:W-:Y:S01]  /*35f50*/  IMAD.MOV.U32 R12, RZ, RZ, 0x7 ;  /* 0x00000007ff0c7424 */ /* 0x000fe200078e00ff */
[----:B------:R-:W-:-:S07]  /*35f60*/  MOV R3, R14 ;  /* 0x0000000e00037202 */ /* 0x000fce0000000f00 */
[----:B------:R-:W-:Y:S05]  /*35f70*/  WARPSYNC.COLLECTIVE R15, `(.L_x_3192) ;  /* 0x000000000f087348 */ /* 0x000fea0003c00000 */
[----:B------:R0:W1:Y:S02]  /*35f80*/  SHFL.IDX P6, R14, R13, R12, R11 ;  /* 0x0000000c0d0e7389 */ /* 0x00006400000c000b */
[----:B01----:R-:W-:Y:S01]  /*35f90*/  ENDCOLLECTIVE ;  /* 0x000000000000791b */ /* 0x003fe20003800000 */
.L_x_3192:
[----:B------:R-:W-:-:S05]  /*35fa0*/  @!P0 LEA R6, P5, R34, R3, 0x1 ;  /* 0x0000000322068211 */ /* 0x000fca00078a08ff */
[----:B------:R-:W-:Y:S02]  /*35fb0*/  @!P0 IMAD.X R7, RZ, RZ, R2, P5 ;  /* 0x000000ffff078224 */ /* 0x000fe400028e0602 */
[----:B------:R-:W-:Y:S02]  /*35fc0*/  @!P0 IMAD.MOV.U32 R2, RZ, RZ, R6 ;  /* 0x000000ffff028224 */ /* 0x000fe400078e0006 */
[----:B------:R-:W-:Y:S02]  /*35fd0*/  @!P0 IMAD.MOV.U32 R3, RZ, RZ, R7 ;  /* 0x000000ffff038224 */ /* 0x000fe400078e0007 */
[----:B------:R-:W-:-:S03]  /*35fe0*/  IMAD.MOV.U32 R13, RZ, RZ, R4 ;  /* 0x000000ffff0d7224 */ /* 0x000fc600078e0004 */
[----:B------:R-:W-:Y:S01]  /*35ff0*/  @!PT LDS RZ, [RZ] ;  /* 0x00000000fffff984 */ /* 0x000fe20000000800 */
[----:B------:R-:W-:Y:S01]  /*36000*/  @!PT LDS RZ, [RZ] ;  /* 0x00000000fffff984 */ /* 0x000fe20000000800 */
[----:B------:R-:W-:Y:S01]  /*36010*/  @!PT LDS RZ, [RZ] ;  /* 0x00000000fffff984 */ /* 0x000fe20000000800 */
[----:B------:R0:W-:Y:S04]  /*36020*/  @!P0 LDGSTS.E.BYPASS.LTC128B.128 [R36+0x17400], desc[UR60][R2.64], !P4 ;  /* 0x1740000002248fae */ /* 0x0001e8000e101d7c */
[----:B------:R0:W-:Y:S04]  /*36030*/  @!P0 LDGSTS.E.BYPASS.LTC128B.128 [R36+0x1b400], desc[UR60][R2.64+0x80], !P3 ;  /* 0x1b40008002248fae */ /* 0x0001e8000d901d7c */
[----:B------:R0:W-:Y:S01]  /*36040*/  @!P0 LDGSTS.E.BYPASS.LTC128B.128 [R36+0x1f400], desc[UR60][R2.64+0x100], !P2 ;  /* 0x1f40010002248fae */ /* 0x0001e2000d101d7c */
[----:B------:R-:W-:-:S03]  /*36050*/  IMAD.MOV.U32 R6, RZ, RZ, R14 ;  /* 0x000000ffff067224 */ /* 0x000fc600078e000e */
[----:B------:R0:W-:Y:S04]  /*36060*/  @!P0 LDGSTS.E.BYPASS.LTC128B.128 [R36+0x23400], desc[UR60][R2.64+0x180], !P1 ;  /* 0x2340018002248fae */ /* 0x0001e8000c901d7c */
[----:B0-----:R-:W-:Y:S05]  /*36070*/  WARPSYNC.COLLECTIVE R15, `(.L_x_3193) ;  /* 0x000000000f087348 */ /* 0x001fea0003c00000 */
[----:B------:R1:W2:Y:S02]  /*36080*/  SHFL.IDX P6, R14, R13, R12, R11 ;  /* 0x0000000c0d0e7389 */ /* 0x0002a400000c000b */
[----:B012---:R-:W-:Y:S01]  /*36090*/  ENDCOLLECTIVE ;  /* 0x000000000000791b */ /* 0x007fe20003800000 */
.L_x_3193:
[----:B------:R-:W-:Y:S05]  /*360a0*/  BRA `(.L_x_3194) ;  /* 0xffffff9c004c7947 */ /* 0x000fea000383ffff */
.L_x_3013:
[----:B0-----:R0:W2:Y:S02]  /*360b0*/  SYNCS.PHASECHK.TRANS64.TRYWAIT P0, [R16+URZ+0x38820], R3 ;  /* 0x03882003100075a7 */ /* 0x0010a4000800017f */
[----:B--2---:R-:W-:Y:S05]  /*360c0*/  @!P0 NANOSLEEP.SYNCS 0x989680 ;  /* 0x009896800000895d */ /* 0x004fea0003900000 */
[----:B------:R-:W2:Y:S02]  /*360d0*/  @!P0 SYNCS.PHASECHK.TRANS64 P0, [R16+URZ+0x38820], R3 ;  /* 0x03882003100085a7 */ /* 0x000ea4000800007f */
[----:B--2---:R-:W-:Y:S05]  /*360e0*/  @!P0 BRA `(.L_x_3013) ;  /* 0xfffffffc00f08947 */ /* 0x004fea000383ffff */
[----:B------:R-:W-:Y:S05]  /*360f0*/  BRA `(.L_x_3195) ;  /* 0xffffff9c00c87947 */ /* 0x000fea000383ffff */
.L_x_3018:
[----:B0-----:R0:W1:Y:S02]  /*36100*/  SYNCS.PHASECHK.TRANS64.TRYWAIT P0, [R6+URZ+0x38840], R3 ;  /* 0x03884003060075a7 */ /* 0x001064000800017f */
[----:B-1----:R-:W-:Y:S05]  /*36110*/  @!P0 NANOSLEEP.SYNCS 0x989680 ;  /* 0x009896800000895d */ /* 0x002fea0003900000 */
[----:B------:R-:W1:Y:S02]  /*36120*/  @!P0 SYNCS.PHASECHK.TRANS64 P0, [R6+URZ+0x38840], R3 ;  /* 0x03884003060085a7 */ /* 0x000e64000800007f */
[----:B-1----:R-:W-:Y:S05]  /*36130*/  @!P0 BRA `(.L_x_3018) ;  /* 0xfffffffc00f08947 */ /* 0x002fea000383ffff */
[----:B------:R-:W-:Y:S05]  /*36140*/  BRA `(.L_x_3196) ;  /* 0xffffffa000ac7947 */ /* 0x000fea000383ffff */
.L_x_3019:
        /* <DEDUP_REMOVED lines=8> */
.L_x_3198:
[----:B------:R-:W-:Y:S05]  /*361d0*/  BSYNC B1 ;  /* 0x0000000000017941 */ /* 0x000fea0003800000 */
.L_x_3197:
[----:B------:R-:W-:Y:S01]  /*361e0*/  IMAD.MOV.U32 R13, RZ, RZ, R8 ;  /* 0x000000ffff0d7224 */ /* 0x000fe200078e0008 */
[----:B------:R-:W-:Y:S01]  /*361f0*/  MOV R15, 0xffffffff ;  /* 0xffffffff000f7802 */ /* 0x000fe20000000f00 */
[----:B------:R-:W-:Y:S01]  /*36200*/  IMAD.MOV.U32 R12, RZ, RZ, RZ ;  /* 0x000000ffff0c7224 */ /* 0x000fe200078e00ff */
[----:B------:R-:W-:Y:S01]  /*36210*/  MOV R3, R14 ;  /* 0x0000000e00037202 */ /* 0x000fe20000000f00 */
[----:B------:R-:W-:Y:S01]  /*36220*/  IMAD.MOV.U32 R11, RZ, RZ, 0x181f ;  /* 0x0000181fff0b7424 */ /* 0x000fe200078e00ff */
[----:B------:R-:W-:Y:S01]  /*36230*/  LOP3.LUT R18, R18, 0xfffffdff, RZ, 0xc0, !PT ;  /* 0xfffffdff12127812 */ /* 0x000fe200078ec0ff */
[----:B------:R-:W-:Y:S01]  /*36240*/  IMAD.SHL.U32 R0, R34, 0x2, RZ ;  /* 0x0000000222007824 */ /* 0x000fe200078e00ff */
[----:B------:R-:W-:-:S07]  /*36250*/  LEA R9, R9, R16, 0x1 ;  /* 0x0000001009097211 */ /* 0x000fce00078e08ff */
[----:B------:R-:W-:Y:S05]  /*36260*/  WARPSYNC.COLLECTIVE R15, `(.L_x_3199) ;  /* 0x000000000f087348 */ /* 0x000fea0003c00000 */
[----:B------:R0:W1:Y:S02]  /*36270*/  SHFL.IDX P6, R14, R13, R12, R11 ;  /* 0x0000000c0d0e7389 */ /* 0x00006400000c000b */
[----:B01----:R-:W-:Y:S01]  /*36280*/  ENDCOLLECTIVE ;  /* 0x000000000000791b */ /* 0x003fe20003800000 */
.L_x_3199:
[----:B------:R-:W-:-:S04]  /*36290*/  @P3 LOP3.LUT R18, R18, 0x200, RZ, 0xfc, !PT ;  /* 0x0000020012123812 */ /* 0x000fc800078efcff */
[C---:B------:R-:W-:Y:S02]  /*362a0*/  LOP3.LUT P3, RZ, R18.reuse, 0x10, RZ, 0xc0, !PT ;  /* 0x0000001012ff7812 */ /* 0x040fe4000786c0ff */
[----:B------:R-:W-:-:S04]  /*362b0*/  LOP3.LUT R18, R18, 0xfffffeff, RZ, 0xc0, !PT ;  /* 0xfffffeff12127812 */ /* 0x000fc800078ec0ff */
[----:B------:R-:W-:Y:S01]  /*362c0*/  @P2 LOP3.LUT R18, R18, 0x100, RZ, 0xfc, !PT ;  /* 0x0000010012122812 */ /* 0x000fe200078efcff */
[----:B------:R-:W-:-:S03]  /*362d0*/  IMAD.MOV.U32 R13, RZ, RZ, R10 ;  /* 0x000000ffff0d7224 */ /* 0x000fc600078e000a */
[C---:B------:R-:W-:Y:S01]  /*362e0*/  LOP3.LUT P2, RZ, R18.reuse, 0x8, RZ, 0xc0, !PT ;  /* 0x0000000812ff7812 */ /* 0x040fe2000784c0ff */
[----:B------:R-:W-:Y:S01]  /*362f0*/  IMAD.MOV.U32 R12, RZ, RZ, 0x1 ;  /* 0x00000001ff0c7424 */ /* 0x000fe200078e00ff */
[----:B------:R-:W-:-:S04]  /*36300*/  LOP3.LUT R18, R18, 0xffffff7f, RZ, 0xc0, !PT ;  /* 0xffffff7f12127812 */ /* 0x000fc800078ec0ff */
[----:B------:R-:W-:Y:S01]  /*36310*/  @P1 LOP3.LUT R18, R18, 0x80, RZ, 0xfc, !PT ;  /* 0x0000008012121812 */ /* 0x000fe200078efcff */
[----:B------:R-:W-:-:S03]  /*36320*/  IMAD.MOV.U32 R2, RZ, RZ, R14 ;  /* 0x000000ffff027224 */ /* 0x000fc600078e000e */
[----:B------:R-:W-:-:S13]  /*36330*/  LOP3.LUT P1, RZ, R18, 0x4, RZ, 0xc0, !PT ;  /* 0x0000000412ff7812 */ /* 0x000fda000782c0ff */
[----:B------:R-:W-:Y:S05]  /*36340*/  WARPSYNC.COLLECTIVE R15, `(.L_x_3200) ;  /* 0x000000000f087348 */ /* 0x000fea0003c00000 */
[----:B------:R0:W1:Y:S02]  /*36350*/  SHFL.IDX P6, R14, R13, R12, R11 ;  /* 0x0000000c0d0e7389 */ /* 0x00006400000c000b */
[----:B01----:R-:W-:Y:S01]  /*36360*/  ENDCOLLECTIVE ;  /* 0x000000000000791b */ /* 0x003fe20003800000 */
.L_x_3200:
[----:B------:R-:W-:-:S05]  /*36370*/  IADD3 R2, P0, R2, R0, RZ ;  /* 0x0000000002027210 */ /* 0x000fca0007f1e0ff */
[----:B------:R-:W-:-:S05]  /*36380*/  IMAD.X R3, RZ, RZ, R3, P0 ;  /* 0x000000ffff037224 */ /* 0x000fca00000e0603 */
[----:B------:R-:W-:Y:S01]  /*36390*/  @!PT LDS RZ, [RZ] ;  /* 0x00000000fffff984 */ /* 0x000fe20000000800 */
[----:B------:R-:W-:Y:S01]  /*363a0*/  @!PT LDS RZ, [RZ] ;  /* 0x00000000fffff984 */ /* 0x000fe20000000800 */
[----:B------:R-:W-:Y:S01]  /*363b0*/  @!PT LDS RZ, [RZ] ;  /* 0x00000000fffff984 */ /* 0x000fe20000000800 */
[----:B------:R0:W-:Y:S01]  /*363c0*/  LDGSTS.E.BYPASS.LTC128B.128 [R9+0x24400], desc[UR60][R2.64], !P3 ;  /* 0x2440000002097fae */ /* 0x0001e2000d901d7c */
[----:B------:R-:W-:-:S03]  /*363d0*/  MOV R13, R8 ;  /* 0x00000008000d7202 */ /* 0x000fc60000000f00 */
[----:B------:R0:W-:Y:S04]  /*363e0*/  LDGSTS.E.BYPASS.LTC128B.128 [R9+0x26c00], desc[UR60][R2.64+0x80], !P2 ;  /* 0x26c0008002097fae */ /* 0x0001e8000d101d7c */
[----:B------:R0:W-:Y:S01]  /*363f0*/  LDGSTS.E.BYPASS.LTC128B.128 [R9+0x29400], desc[UR60][R2.64+0x100], !P1 ;  /* 0x2940010002097fae */ /* 0x0001e2000c901d7c */
[----:B------:R-:W-:-:S03]  /*36400*/  IMAD.MOV.U32 R35, RZ, RZ, R14 ;  /* 0x000000ffff237224 */ /* 0x000fc600078e000e */
[----:B------:R0:W-:Y:S04]  /*36410*/  LDGSTS.E.BYPASS.LTC128B.128 [R9+0x2bc00], desc[UR60][R2.64+0x180], !P5 ;  /* 0x2bc0018002097fae */ /* 0x0001e8000e901d7c */
[----:B0-----:R-:W-:Y:S05]  /*36420*/  WARPSYNC.COLLECTIVE R15, `(.L_x_3201) ;  /* 0x000000000f087348 */ /* 0x001fea0003c00000 */
[----:B------:R1:W2:Y:S02]  /*36430*/  SHFL.IDX P6, R14, R13, R12, R11 ;  /* 0x0000000c0d0e7389 */ /* 0x0002a400000c000b */
[----:B012---:R-:W-:Y:S01]  /*36440*/  ENDCOLLECTIVE ;  /* 0x000000000000791b */ /* 0x007fe20003800000 */
.L_x_3201:
[----:B------:R-:W-:Y:S01]  /*36450*/  IMAD.MOV.U32 R13, RZ, RZ, R10 ;  /* 0x000000ffff0d7224 */ /* 0x000fe200078e000a */
[----:B------:R-:W-:Y:S01]  /*36460*/  MOV R12, 0x2 ;  /* 0x00000002000c7802 */ /* 0x000fe20000000f00 */
[----:B------:R-:W-:-:S07]  /*36470*/  IMAD.MOV.U32 R2, RZ, RZ, R14 ;  /* 0x000000ffff027224 */ /* 0x000fce00078e000e */
[----:B------:R-:W-:Y:S05]  /*36480*/  WARPSYNC.COLLECTIVE R15, `(.L_x_3202) ;  /* 0x000000000f087348 */ /* 0x000fea0003c00000 */
[----:B------:R0:W1:Y:S02]  /*36490*/  SHFL.IDX P6, R14, R13, R12, R11 ;  /* 0x0000000c0d0e7389 */ /* 0x00006400000c000b */
[----:B01----:R-:W-:Y:S01]  /*364a0*/  ENDCOLLECTIVE ;  /* 0x000000000000791b */ /* 0x003fe20003800000 */
.L_x_3202:
        /* <DEDUP_REMOVED lines=14> */
.L_x_3203:
[----:B------:R-:W-:Y:S02]  /*36590*/  IMAD.MOV.U32 R13, RZ, RZ, R10 ;  /* 0x000000ffff0d7224 */ /* 0x000fe400078e000a */
[----:B------:R-:W-:Y:S02]  /*365a0*/  IMAD.MOV.U32 R12, RZ, RZ, 0x3 ;  /* 0x00000003ff0c7424 */ /* 0x000fe400078e00ff */
[----:B------:R-:W-:-:S07]  /*365b0*/  IMAD.MOV.U32 R2, RZ, RZ, R14 ;  /* 0x000000ffff027224 */ /* 0x000fce00078e000e */
[----:B------:R-:W-:Y:S05]  /*365c0*/  WARPSYNC.COLLECTIVE R15, `(.L_x_3204) ;  /* 0x000000000f087348 */ /* 0x000fea0003c00000 */
[----:B------:R0:W1:Y:S02]  /*365d0*/  SHFL.IDX P6, R14, R13, R12, R11 ;  /* 0x0000000c0d0e7389 */ /* 0x00006400000c000b */
[----:B01----:R-:W-:Y:S01]  /*365e0*/  ENDCOLLECTIVE ;  /* 0x000000000000791b */ /* 0x003fe20003800000 */
.L_x_3204:
[----:B------:R-:W-:-:S04]  /*365f0*/  IADD3 R2, P0, R2, R0, RZ ;  /* 0x0000000002027210 */ /* 0x000fc80007f1e0ff */
[----:B------:R-:W-:-:S05]  /*36600*/  IADD3.X R3, RZ, R35, RZ, P0, !PT ;  /* 0x00000023ff037210 */ /* 0x000fca00007fe4ff */
        /* <DEDUP_REMOVED lines=12> */
.L_x_3205:
[----:B------:R-:W-:Y:S01]  /*366d0*/  IMAD.MOV.U32 R13, RZ, RZ, R10 ;  /* 0x000000ffff0d7224 */ /* 0x000fe200078e000a */
[----:B------:R-:W-:Y:S01]  /*366e0*/  MOV R12, 0x4 ;  /* 0x00000004000c7802 */ /* 0x000fe20000000f00 */
[----:B------:R-:W-:-:S07]  /*366f0*/  IMAD.MOV.U32 R2, RZ, RZ, R14 ;  /* 0x000000ffff027224 */ /* 0x000fce00078e000e */
[----:B------:R-:W-:Y:S05]  /*36700*/  WARPSYNC.COLLECTIVE R15, `(.L_x_3206) ;  /* 0x000000000f087348 */ /* 0x000fea0003c00000 */
[----:B------:R0:W1:Y:S02]  /*36710*/  SHFL.IDX P6, R14, R13, R12, R11 ;  /* 0x0000000c0d0e7389 */ /* 0x00006400000c000b */
[----:B01----:R-:W-:Y:S01]  /*36720*/  ENDCOLLECTIVE ;  /* 0x000000000000791b */ /* 0x003fe20003800000 */
.L_x_3206:
        /* <DEDUP_REMOVED lines=17> */
.L_x_3207:
[----:B------:R-:W-:Y:S01]  /*36840*/  IMAD.MOV.U32 R2, RZ, RZ, R14 ;  /* 0x000000ffff027224 */ /* 0x000fe200078e000e */
[----:B------:R-:W-:Y:S06]  /*36850*/  BRA `(.L_x_3208) ;  /* 0xffffff9c00f87947 */ /* 0x000fec000383ffff */
.L_x_3024:
[----:B-1----:R1:W2:Y:S02]  /*36860*/  SYNCS.PHASECHK.TRANS64.TRYWAIT P0, [R6+URZ+0x38860], R2 ;  /* 0x03886002060075a7 */ /* 0x0022a4000800017f */
[----:B--2---:R-:W-:Y:S05]  /*36870*/  @!P0 NANOSLEEP.SYNCS 0x989680 ;  /* 0x009896800000895d */ /* 0x004fea0003900000 */
[----:B------:R-:W2:Y:S02]  /*36880*/  @!P0 SYNCS.PHASECHK.TRANS64 P0, [R6+URZ+0x38860], R2 ;  /* 0x03886002060085a7 */ /* 0x000ea4000800007f */
[----:B--2---:R-:W-:Y:S05]  /*36890*/  @!P0 BRA `(.L_x_3024) ;  /* 0xfffffffc00f08947 */ /* 0x004fea000383ffff */
[----:B------:R-:W-:Y:S05]  /*368a0*/  BRA `(.L_x_3209) ;  /* 0xffffffa000707947 */ /* 0x000fea000383ffff */
.L_x_3025:
        /* <DEDUP_REMOVED lines=8> */
.L_x_3211:
[----:B------:R-:W-:Y:S05]  /*36930*/  BSYNC B1 ;  /* 0x0000000000017941 */ /* 0x000fea0003800000 */
.L_x_3210:
[----:B------:R-:W-:Y:S01]  /*36940*/  IMAD.MOV.U32 R13, RZ, RZ, R17 ;  /* 0x000000ffff0d7224 */ /* 0x000fe200078e0011 */
[----:B------:R-:W-:Y:S01]  /*36950*/  MOV R15, 0xffffffff ;  /* 0xffffffff000f7802 */ /* 0x000fe20000000f00 */
[----:B------:R-:W-:Y:S01]  /*36960*/  IMAD.MOV.U32 R12, RZ, RZ, RZ ;  /* 0x000000ffff0c7224 */ /* 0x000fe200078e00ff */
[----:B------:R-:W-:Y:S01]  /*36970*/  MOV R3, R14 ;  /* 0x0000000e00037202 */ /* 0x000fe20000000f00 */
[----:B------:R-:W-:Y:S02]  /*36980*/  IMAD.MOV.U32 R11, RZ, RZ, 0x181f ;  /* 0x0000181fff0b7424 */ /* 0x000fe400078e00ff */
[----:B------:R-:W-:-:S07]  /*36990*/  IMAD R7, R7, 0x2, R16 ;  /* 0x0000000207077824 */ /* 0x000fce00078e0210 */
[----:B------:R-:W-:Y:S05]  /*369a0*/  WARPSYNC.COLLECTIVE R15, `(.L_x_3212) ;  /* 0x000000000f087348 */ /* 0x000fea0003c00000 */
[----:B------:R0:W1:Y:S02]  /*369b0*/  SHFL.IDX P6, R14, R13, R12, R11 ;  /* 0x0000000c0d0e7389 */ /* 0x00006400000c000b */
[----:B01----:R-:W-:Y:S01]  /*369c0*/  ENDCOLLECTIVE ;  /* 0x000000000000791b */ /* 0x003fe20003800000 */
.L_x_3212:
[----:B------:R-:W-:Y:S01]  /*369d0*/  MOV R13, R19 ;  /* 0x00000013000d7202 */ /* 0x000fe20000000f00 */
[----:B------:R-:W-:Y:S02]  /*369e0*/  IMAD.MOV.U32 R12, RZ, RZ, 0x1 ;  /* 0x00000001ff0c7424 */ /* 0x000fe400078e00ff */
[----:B------:R-:W-:-:S07]  /*369f0*/  IMAD.MOV.U32 R2, RZ, RZ, R14 ;  /* 0x000000ffff027224 */ /* 0x000fce00078e000e */
[----:B------:R-:W-:Y:S05]  /*36a00*/  WARPSYNC.COLLECTIVE R15, `(.L_x_3213) ;  /* 0x000000000f087348 */ /* 0x000fea0003c00000 */
[----:B------:R0:W1:Y:S02]  /*36a10*/  SHFL.IDX P6, R14, R13, R12, R11 ;  /* 0x0000000c0d0e7389 */ /* 0x00006400000c000b */
[----:B01----:R-:W-:Y:S01]  /*36a20*/  ENDCOLLECTIVE ;  /* 0x000000000000791b */ /* 0x003fe20003800000 */
.L_x_3213:
        /* <DEDUP_REMOVED lines=18> */
.L_x_3214:
[----:B------:R-:W-:Y:S02]  /*36b50*/  IMAD.MOV.U32 R13, RZ, RZ, R19 ;  /* 0x000000ffff0d7224 */ /* 0x000fe400078e0013 */
[----:B------:R-:W-:Y:S01]  /*36b60*/  IMAD.MOV.U32 R12, RZ, RZ, 0x2 ;  /* 0x00000002ff0c7424 */ /* 0x000fe200078e00ff */
[----:B------:R-:W-:-:S07]  /*36b70*/  MOV R2, R14 ;  /* 0x0000000e00027202 */ /* 0x000fce0000000f00 */
[----:B------:R-:W-:Y:S05]  /*36b80*/  WARPSYNC.COLLECTIVE R15, `(.L_x_3215) ;  /* 0x000000000f087348 */ /* 0x000fea0003c00000 */
[----:B------:R0:W1:Y:S02]  /*36b90*/  SHFL.IDX P6, R14, R13, R12, R11 ;  /* 0x0000000c0d0e7389 */ /* 0x00006400000c000b */
[----:B01----:R-:W-:Y:S01]  /*36ba0*/  ENDCOLLECTIVE ;  /* 0x000000000000791b */ /* 0x003fe20003800000 */
.L_x_3215:
        /* <DEDUP_REMOVED lines=18> */
.L_x_3216:
[----:B------:R-:W-:Y:S01]  /*36cd0*/  MOV R13, R19 ;  /* 0x00000013000d7202 */ /* 0x000fe20000000f00 */
[----:B------:R-:W-:Y:S02]  /*36ce0*/  IMAD.MOV.U32 R12, RZ, RZ, 0x3 ;  /* 0x00000003ff0c7424 */ /* 0x000fe400078e00ff */
[----:B------:R-:W-:-:S07]  /*36cf0*/  IMAD.MOV.U32 R2, RZ, RZ, R14 ;  /* 0x000000ffff027224 */ /* 0x000fce00078e000e */
[----:B------:R-:W-:Y:S05]  /*36d00*/  WARPSYNC.COLLECTIVE R15, `(.L_x_3217) ;  /* 0x000000000f087348 */ /* 0x000fea0003c00000 */
[----:B------:R0:W1:Y:S02]  /*36d10*/  SHFL.IDX P6, R14, R13, R12, R11 ;  /* 0x0000000c0d0e7389 */ /* 0x00006400000c000b */
[----:B01----:R-:W-:Y:S01]  /*36d20*/  ENDCOLLECTIVE ;  /* 0x000000000000791b */ /* 0x003fe20003800000 */
.L_x_3217:
        /* <DEDUP_REMOVED lines=18> */
.L_x_3218:
[----:B------:R-:W-:Y:S02]  /*36e50*/  IMAD.MOV.U32 R13, RZ, RZ, R19 ;  /* 0x000000ffff0d7224 */ /* 0x000fe400078e0013 */
[----:B------:R-:W-:Y:S01]  /*36e60*/  IMAD.MOV.U32 R12, RZ, RZ, 0x4 ;  /* 0x00000004ff0c7424 */ /* 0x000fe200078e00ff */
[----:B------:R-:W-:-:S07]  /*36e70*/  MOV R2, R14 ;  /* 0x0000000e00027202 */ /* 0x000fce0000000f00 */
[----:B------:R-:W-:Y:S05]  /*36e80*/  WARPSYNC.COLLECTIVE R15, `(.L_x_3219) ;  /* 0x000000000f087348 */ /* 0x000fea0003c00000 */
[----:B------:R0:W1:Y:S02]  /*36e90*/  SHFL.IDX P6, R14, R13, R12, R11 ;  /* 0x0000000c0d0e7389 */ /* 0x00006400000c000b */
[----:B01----:R-:W-:Y:S01]  /*36ea0*/  ENDCOLLECTIVE ;  /* 0x000000000000791b */ /* 0x003fe20003800000 */
.L_x_3219:
        /* <DEDUP_REMOVED lines=8> */
[----:B------:R-:W-:Y:S02]  /*36f30*/  ISETP.LT.OR P0, PT, R8, 0x31, P3 ;  /* 0x000000310800780c */ /* 0x000fe40001f01670 */
[----:B------:R-:W-:-:S11]  /*36f40*/  MOV R19, R14 ;  /* 0x0000000e00137202 */ /* 0x000fd60000000f00 */
[----:B0-----:R-:W-:Y:S05]  /*36f50*/  WARPSYNC.COLLECTIVE R15, `(.L_x_3220) ;  /* 0x000000000f087348 */ /* 0x001fea0003c00000 */
[----:B------:R1:W2:Y:S02]  /*36f60*/  SHFL.IDX P6, R14, R13, R12, R11 ;  /* 0x0000000c0d0e7389 */ /* 0x0002a400000c000b */
[----:B012---:R-:W-:Y:S01]  /*36f70*/  ENDCOLLECTIVE ;  /* 0x000000000000791b */ /* 0x007fe20003800000 */
.L_x_3220:
        /* <DEDUP_REMOVED lines=10> */
.L_x_3033:
[----:B0-----:R0:W2:Y:S02]  /*37020*/  SYNCS.PHASECHK.TRANS64.TRYWAIT P0, [R4+URZ+0x38860], R3 ;  /* 0x03886003040075a7 */ /* 0x0010a4000800017f */
[----:B--2---:R-:W-:Y:S05]  /*37030*/  @!P0 NANOSLEEP.SYNCS 0x989680 ;  /* 0x009896800000895d */ /* 0x004fea0003900000 */
[----:B------:R-:W2:Y:S02]  /*37040*/  @!P0 SYNCS.PHASECHK.TRANS64 P0, [R4+URZ+0x38860], R3 ;  /* 0x03886003040085a7 */ /* 0x000ea4000800007f */
[----:B--2---:R-:W-:Y:S05]  /*37050*/  @!P0 BRA `(.L_x_3033) ;  /* 0xfffffffc00f08947 */ /* 0x004fea000383ffff */
[----:B------:R-:W-:Y:S05]  /*37060*/  BRA `(.L_x_3222) ;  /* 0xffffffa000b07947 */ /* 0x000fea000383ffff */
.L_x_3034:
        /* <DEDUP_REMOVED lines=8> */
.L_x_3224:
[----:B------:R-:W-:Y:S05]  /*370f0*/  BSYNC B0 ;  /* 0x0000000000007941 */ /* 0x000fea0003800000 */
.L_x_3223:
[----:B------:R-:W-:Y:S01]  /*37100*/  MOV R13, R17 ;  /* 0x00000011000d7202 */ /* 0x000fe20000000f00 */
[----:B------:R-:W-:Y:S01]  /*37110*/  IMAD.MOV.U32 R12, RZ, RZ, RZ ;  /* 0x000000ffff0c7224 */ /* 0x000fe200078e00ff */
[C---:B------:R-:W-:Y:S01]  /*37120*/  SHF.L.U32 R8, R34.reuse, 0x1, RZ ;  /* 0x0000000122087819 */ /* 0x040fe200000006ff */
[----:B------:R-:W-:Y:S01]  /*37130*/  IMAD.MOV.U32 R11, RZ, RZ, 0x181f ;  /* 0x0000181fff0b7424 */ /* 0x000fe200078e00ff */
[C---:B------:R-:W-:Y:S01]  /*37140*/  LOP3.LUT R0, R34.reuse, 0x40, RZ, 0xfc, !PT ;  /* 0x0000004022007812 */ /* 0x040fe200078efcff */
[----:B------:R-:W-:Y:S01]  /*37150*/  IMAD.MOV.U32 R15, RZ, RZ, -0x1 ;  /* 0xffffffffff0f7424 */ /* 0x000fe200078e00ff */
[----:B------:R-:W-:Y:S01]  /*37160*/  LOP3.LUT R6, R34, 0x80, RZ, 0xfc, !PT ;  /* 0x0000008022067812 */ /* 0x000fe200078efcff */
[----:B------:R-:W-:-:S07]  /*37170*/  IMAD.MOV.U32 R3, RZ, RZ, R14 ;  /* 0x000000ffff037224 */ /* 0x000fce00078e000e */
[----:B------:R-:W-:Y:S05]  /*37180*/  WARPSYNC.COLLECTIVE R15, `(.L_x_3225) ;  /* 0x000000000f087348 */ /* 0x000fea0003c00000 */
[----:B------:R0:W1:Y:S02]  /*37190*/  SHFL.IDX P6, R14, R13, R12, R11 ;  /* 0x0000000c0d0e7389 */ /* 0x00006400000c000b */
[----:B01----:R-:W-:Y:S01]  /*371a0*/  ENDCOLLECTIVE ;  /* 0x000000000000791b */ /* 0x003fe20003800000 */
.L_x_3225:
[----:B------:R-:W-:Y:S02]  /*371b0*/  ULDC UR4, c[0x0][0x2f4] ;  /* 0x0000bd0000047ab9 */ /* 0x000fe40000000800 */
[----:B------:R-:W-:Y:S02]  /*371c0*/  ISETP.GE.AND P3, PT, R34, UR4, PT ;  /* 0x0000000422007c0c */ /* 0x000fe4000bf66270 */
[----:B------:R-:W-:Y:S01]  /*371d0*/  ISETP.GE.AND P2, PT, R0, UR4, PT ;  /* 0x0000000400007c0c */ /* 0x000fe2000bf46270 */
[----:B------:R-:W-:Y:S01]  /*371e0*/  IMAD R0, R7, 0x2, R16 ;  /* 0x0000000207007824 */ /* 0x000fe200078e0210 */
[----:B------:R-:W-:Y:S02]  /*371f0*/  ISETP.LT.OR P4, PT, R5, 0x1, P3 ;  /* 0x000000010500780c */ /* 0x000fe40001f81670 */
[----:B------:R-:W-:Y:S01]  /*37200*/  ISETP.GE.AND P1, PT, R6, UR4, PT ;  /* 0x0000000406007c0c */ /* 0x000fe2000bf26270 */
[----:B------:R-:W-:Y:S01]  /*37210*/  IMAD.MOV.U32 R13, RZ, RZ, R19 ;  /* 0x000000ffff0d7224 */ /* 0x000fe200078e0013 */
[----:B------:R-:W-:-:S02]  /*37220*/  MOV R12, 0x1 ;  /* 0x00000001000c7802 */ /* 0x000fc40000000f00 */
        /* <DEDUP_REMOVED lines=13> */
.L_x_3226:
        /* <DEDUP_REMOVED lines=11> */
.L_x_3227:
[----:B------:R-:W-:Y:S01]  /*373b0*/  MOV R13, R19 ;  /* 0x00000013000d7202 */ /* 0x000fe20000000f00 */
[----:B------:R-:W-:Y:S01]  /*373c0*/  IMAD.MOV.U32 R12, RZ, RZ, 0x2 ;  /* 0x00000002ff0c7424 */ /* 0x000fe200078e00ff */
[----:B------:R-:W-:-:S13]  /*373d0*/  IADD3 R2, P4, R14, R8, RZ ;  /* 0x000000080e027210 */ /* 0x000fda0007f9e0ff */
[----:B------:R-:W-:Y:S05]  /*373e0*/  WARPSYNC.COLLECTIVE R15, `(.L_x_3228) ;  /* 0x000000000f087348 */ /* 0x000fea0003c00000 */
[----:B------:R0:W1:Y:S02]  /*373f0*/  SHFL.IDX P6, R14, R13, R12, R11 ;  /* 0x0000000c0d0e7389 */ /* 0x00006400000c000b */
[----:B01----:R-:W-:Y:S01]  /*37400*/  ENDCOLLECTIVE ;  /* 0x000000000000791b */ /* 0x003fe20003800000 */
.L_x_3228:
        /* <DEDUP_REMOVED lines=12> */
.L_x_3229:
        /* <DEDUP_REMOVED lines=14> */
.L_x_3230:
        /* <DEDUP_REMOVED lines=17> */
.L_x_3231:
[----:B------:R-:W-:Y:S02]  /*376c0*/  IMAD.MOV.U32 R13, RZ, RZ, R19 ;  /* 0x000000ffff0d7224 */ /* 0x000fe400078e0013 */
[----:B------:R-:W-:Y:S01]  /*376d0*/  IMAD.MOV.U32 R12, RZ, RZ, 0x4 ;  /* 0x00000004ff0c7424 */ /* 0x000fe200078e00ff */
[----:B------:R-:W-:-:S13]  /*376e0*/  IADD3 R2, P4, R14, R8, RZ ;  /* 0x000000080e027210 */ /* 0x000fda0007f9e0ff */
[----:B------:R-:W-:Y:S05]  /*376f0*/  WARPSYNC.COLLECTIVE R15, `(.L_x_3232) ;  /* 0x000000000f087348 */ /* 0x000fea0003c00000 */
[----:B------:R0:W1:Y:S02]  /*37700*/  SHFL.IDX P6, R14, R13, R12, R11 ;  /* 0x0000000c0d0e7389 */ /* 0x00006400000c000b */
[----:B01----:R-:W-:Y:S01]  /*37710*/  ENDCOLLECTIVE ;  /* 0x000000000000791b */ /* 0x003fe20003800000 */
.L_x_3232:
        /* <DEDUP_REMOVED lines=12> */
.L_x_3233:
        /* <DEDUP_REMOVED lines=9> */
.L_x_3039:
[----:B------:R-:W-:Y:S01]  /*37870*/  BSSY B0, `(.L_x_3235) ;  /* 0x0000008000007945 */ /* 0x000fe20003800000 */
[----:B------:R-:W-:Y:S01]  /*37880*/  IMAD.MOV.U32 R13, RZ, RZ, R24 ;  /* 0x000000ffff0d7224 */ /* 0x000fe200078e0018 */
[----:B-1----:R-:W-:Y:S01]  /*37890*/  MOV R11, 0x1f ;  /* 0x0000001f000b7802 */ /* 0x002fe20000000f00 */
[----:B------:R-:W-:Y:S02]  /*378a0*/  IMAD.MOV.U32 R12, RZ, RZ, RZ ;  /* 0x000000ffff0c7224 */ /* 0x000fe400078e00ff */
[----:B------:R-:W-:-:S07]  /*378b0*/  IMAD.MOV.U32 R15, RZ, RZ, -0x1 ;  /* 0xffffffffff0f7424 */ /* 0x000fce00078e00ff */
[----:B0-----:R-:W-:Y:S05]  /*378c0*/  WARPSYNC.COLLECTIVE R15, `(.L_x_3236) ;  /* 0x000000000f087348 */ /* 0x001fea0003c00000 */
[----:B------:R1:W2:Y:S02]  /*378d0*/  SHFL.IDX P6, R14, R13, R12, R11 ;  /* 0x0000000c0d0e7389 */ /* 0x0002a400000c000b */
[----:B012---:R-:W-:Y:S01]  /*378e0*/  ENDCOLLECTIVE ;  /* 0x000000000000791b */ /* 0x007fe20003800000 */
.L_x_3236:
[----:B------:R-:W-:Y:S05]  /*378f0*/  BSYNC B0 ;  /* 0x0000000000007941 */ /* 0x000fea0003800000 */
.L_x_3235:
[----:B------:R-:W-:Y:S01]  /*37900*/  IMAD.MOV.U32 R13, RZ, RZ, R24 ;  /* 0x000000ffff0d7224 */ /* 0x000fe200078e0018 */
[----:B------:R-:W-:Y:S01]  /*37910*/  MOV R12, 0x1 ;  /* 0x00000001000c7802 */ /* 0x000fe20000000f00 */
[----:B------:R-:W-:Y:S01]  /*37920*/  IMAD.MOV.U32 R11, RZ, RZ, 0x1f ;  /* 0x0000001fff0b7424 */ /* 0x000fe200078e00ff */
[----:B------:R-:W-:Y:S01]  /*37930*/  IADD3 R9, R27, R10, RZ ;  /* 0x0000000a1b097210 */ /* 0x000fe20007ffe0ff */
[----:B------:R-:W-:Y:S02]  /*37940*/  IMAD.MOV.U32 R15, RZ, RZ, -0x1 ;  /* 0xffffffffff0f7424 */ /* 0x000fe400078e00ff */
[----:B------:R-:W-:-:S07]  /*37950*/  IMAD.MOV.U32 R0, RZ, RZ, R14 ;  /* 0x000000ffff007224 */ /* 0x000fce00078e000e */
[----:B------:R-:W-:Y:S05]  /*37960*/  WARPSYNC.COLLECTIVE R15, `(.L_x_3237) ;  /* 0x000000000f087348 */ /* 0x000fea0003c00000 */
[----:B------:R0:W1:Y:S02]  /*37970*/  SHFL.IDX P6, R14, R13, R12, R11 ;  /* 0x0000000c0d0e7389 */ /* 0x00006400000c000b */
[----:B01----:R-:W-:Y:S01]  /*37980*/  ENDCOLLECTIVE ;  /* 0x000000000000791b */ /* 0x003fe20003800000 */
.L_x_3237:
[----:B------:R-:W-:Y:S02]  /*37990*/  ULDC UR4, c[0x0][0xc3c] ;  /* 0x00030f0000047ab9 */ /* 0x000fe40000000800 */
[----:B------:R-:W-:-:S13]  /*379a0*/  ISETP.GE.OR P1, PT, R9, UR4, !P0 ;  /* 0x0000000409007c0c */ /* 0x000fda000c726670 */
[----:B------:R-:W0:Y:S08]  /*379b0*/  @!P1 LDC.64 R2, c[0x0][0xc80] ;  /* 0x00032000ff029b82 */ /* 0x000e300000000a00 */
[----:B------:R-:W1:Y:S01]  /*379c0*/  @!P1 LDC.64 R4, c[0x0][0xc78] ;  /* 0x00031e00ff049b82 */ /* 0x000e620000000a00 */
[----:B------:R-:W-:Y:S01]  /*379d0*/  CS2R R24, SRZ ;  /* 0x0000000000187805 */ /* 0x000fe2000001ff00 */
[----:B------:R-:W-:Y:S01]  /*379e0*/  IMAD.MOV.U32 R8, RZ, RZ, RZ ;  /* 0x000000ffff087224 */ /* 0x000fe200078e00ff */
[----:B------:R-:W-:Y:S01]  /*379f0*/  MOV R11, RZ ;  /* 0x000000ff000b7202 */ /* 0x000fe20000000f00 */
[----:B------:R-:W-:-:S02]  /*37a00*/  IMAD.MOV.U32 R6, RZ, RZ, R14 ;  /* 0x000000ffff067224 */ /* 0x000fc400078e000e */
        /* <DEDUP_REMOVED lines=15> */
.L_x_3238:
[----:B------:R-:W-:Y:S01]  /*37b00*/  IMAD.MOV.U32 R12, RZ, RZ, 0x2 ;  /* 0x00000002ff0c7424 */ /* 0x000fe200078e00ff */
[----:B------:R-:W-:-:S05]  /*37b10*/  SEL R4, R14, RZ, P1 ;  /* 0x000000ff0e047207 */ /* 0x000fca0000800000 */
[----:B------:R-:W-:-:S04]  /*37b20*/  IMAD.IADD R4, R13, 0x1, R4 ;  /* 0x000000010d047824 */ /* 0x000fc800078e0204 */
[----:B------:R-:W-:-:S07]  /*37b30*/  IMAD.MOV.U32 R13, RZ, RZ, R4 ;  /* 0x000000ffff0d7224 */ /* 0x000fce00078e0004 */
[----:B------:R-:W-:Y:S05]  /*37b40*/  WARPSYNC.COLLECTIVE R15, `(.L_x_3239) ;  /* 0x000000000f087348 */ /* 0x000fea0003c00000 */
[----:B------:R0:W1:Y:S02]  /*37b50*/  SHFL.UP P6, R14, R13, R12, R11 ;  /* 0x0400000c0d0e7389 */ /* 0x00006400000c000b */
[----:B01----:R-:W-:Y:S01]  /*37b60*/  ENDCOLLECTIVE ;  /* 0x000000000000791b */ /* 0x003fe20003800000 */
.L_x_3239:
[----:B------:R-:W-:Y:S01]  /*37b70*/  IMAD.MOV.U32 R12, RZ, RZ, 0x4 ;  /* 0x00000004ff0c7424 */ /* 0x000fe200078e00ff */
[----:B------:R-:W-:-:S04]  /*37b80*/  SEL R3, R14, RZ, P2 ;  /* 0x000000ff0e037207 */ /* 0x000fc80001000000 */
[----:B------:R-:W-:-:S05]  /*37b90*/  IADD3 R2, R4, R3, RZ ;  /* 0x0000000304027210 */ /* 0x000fca0007ffe0ff */
[----:B------:R-:W-:-:S07]  /*37ba0*/  IMAD.MOV.U32 R13, RZ, RZ, R2 ;  /* 0x000000ffff0d7224 */ /* 0x000fce00078e0002 */
[----:B------:R-:W-:Y:S05]  /*37bb0*/  WARPSYNC.COLLECTIVE R15, `(.L_x_3240) ;  /* 0x000000000f087348 */ /* 0x000fea0003c00000 */
[----:B------:R0:W1:Y:S02]  /*37bc0*/  SHFL.UP P6, R14, R13, R12, R11 ;  /* 0x0400000c0d0e7389 */ /* 0x00006400000c000b */
[----:B01----:R-:W-:Y:S01]  /*37bd0*/  ENDCOLLECTIVE ;  /* 0x000000000000791b */ /* 0x003fe20003800000 */
.L_x_3240:
[----:B------:R-:W-:Y:S01]  /*37be0*/  IMAD.MOV.U32 R12, RZ, RZ, 0x8 ;  /* 0x00000008ff0c7424 */ /* 0x000fe200078e00ff */
[----:B------:R-:W-:-:S05]  /*37bf0*/  SEL R3, R14, RZ, P3 ;  /* 0x000000ff0e037207 */ /* 0x000fca0001800000 */
[----:B------:R-:W-:-:S05]  /*37c00*/  IMAD.IADD R3, R2, 0x1, R3 ;  /* 0x0000000102037824 */ /* 0x000fca00078e0203 */
[----:B------:R-:W-:-:S07]  /*37c10*/  MOV R13, R3 ;  /* 0x00000003000d7202 */ /* 0x000fce0000000f00 */
[----:B------:R-:W-:Y:S05]  /*37c20*/  WARPSYNC.COLLECTIVE R15, `(.L_x_3241) ;  /* 0x000000000f087348 */ /* 0x000fea0003c00000 */
[----:B------:R0:W1:Y:S02]  /*37c30*/  SHFL.UP P6, R14, R13, R12, R11 ;  /* 0x0400000c0d0e7389 */ /* 0x00006400000c000b */
[----:B01----:R-:W-:Y:S01]  /*37c40*/  ENDCOLLECTIVE ;  /* 0x000000000000791b */ /* 0x003fe20003800000 */
.L_x_3241:
[----:B------:R-:W-:Y:S02]  /*37c50*/  MOV R12, 0x10 ;  /* 0x00000010000c7802 */ /* 0x000fe40000000f00 */
[----:B------:R-:W-:-:S05]  /*37c60*/  SEL R4, R14, RZ, P4 ;  /* 0x000000ff0e047207 */ /* 0x000fca0002000000 */
[----:B------:R-:W-:-:S04]  /*37c70*/  IMAD.IADD R4, R3, 0x1, R4 ;  /* 0x0000000103047824 */ /* 0x000fc800078e0204 */
[----:B------:R-:W-:-:S07]  /*37c80*/  IMAD.MOV.U32 R13, RZ, RZ, R4 ;  /* 0x000000ffff0d7224 */ /* 0x000fce00078e0004 */
[----:B------:R-:W-:Y:S05]  /*37c90*/  WARPSYNC.COLLECTIVE R15, `(.L_x_3242) ;  /* 0x000000000f087348 */ /* 0x000fea0003c00000 */
[----:B------:R0:W1:Y:S02]  /*37ca0*/  SHFL.UP P6, R14, R13, R12, R11 ;  /* 0x0400000c0d0e7389 */ /* 0x00006400000c000b */
[----:B01----:R-:W-:Y:S01]  /*37cb0*/  ENDCOLLECTIVE ;  /* 0x000000000000791b */ /* 0x003fe20003800000 */
.L_x_3242:
        /* <DEDUP_REMOVED lines=8> */
.L_x_3243:
[----:B------:R-:W-:Y:S05]  /*37d40*/  BRA `(.L_x_3244) ;  /* 0xffffff9c00dc7947 */ /* 0x000fea000383ffff */
.L_x_3042:
[----:B------:R-:W-:Y:S01]  /*37d50*/  BSSY B0, `(.L_x_3245) ;  /* 0x0000007000007945 */ /* 0x000fe20003800000 */
[----:B------:R-:W-:Y:S02]  /*37d60*/  IMAD.MOV.U32 R12, RZ, RZ, 0x1 ;  /* 0x00000001ff0c7424 */ /* 0x000fe400078e00ff */
[----:B-1----:R-:W-:Y:S02]  /*37d70*/  IMAD.MOV.U32 R11, RZ, RZ, RZ ;  /* 0x000000ffff0b7224 */ /* 0x002fe400078e00ff */
[----:B------:R-:W-:-:S07]  /*37d80*/  IMAD.MOV.U32 R15, RZ, RZ, -0x1 ;  /* 0xffffffffff0f7424 */ /* 0x000fce00078e00ff */
[----:B------:R-:W-:Y:S05]  /*37d90*/  WARPSYNC.COLLECTIVE R15, `(.L_x_3246) ;  /* 0x000000000f087348 */ /* 0x000fea0003c00000 */
[----:B------:R0:W1:Y:S02]  /*37da0*/  SHFL.UP P6, R14, R13, R12, R11 ;  /* 0x0400000c0d0e7389 */ /* 0x00006400000c000b */
[----:B01----:R-:W-:Y:S01]  /*37db0*/  ENDCOLLECTIVE ;  /* 0x000000000000791b */ /* 0x003fe20003800000 */
.L_x_3246:
[----:B------:R-:W-:Y:S05]  /*37dc0*/  BSYNC B0 ;  /* 0x0000000000007941 */ /* 0x000fea0003800000 */
.L_x_3245:
[----:B------:R-:W-:Y:S01]  /*37dd0*/  SEL R14, R14, RZ, P1 ;  /* 0x000000ff0e0e7207 */ /* 0x000fe20000800000 */
[----:B------:R-:W-:Y:S02]  /*37de0*/  IMAD.MOV.U32 R12, RZ, RZ, 0x2 ;  /* 0x00000002ff0c7424 */ /* 0x000fe400078e00ff */
[----:B------:R-:W-:Y:S01]  /*37df0*/  IMAD.MOV.U32 R11, RZ, RZ, RZ ;  /* 0x000000ffff0b7224 */ /* 0x000fe200078e00ff */
[----:B------:R-:W-:Y:S01]  /*37e00*/  IADD3 R13, R13, R14, RZ ;  /* 0x0000000e0d0d7210 */ /* 0x000fe20007ffe0ff */
[----:B------:R-:W-:-:S07]  /*37e10*/  IMAD.MOV.U32 R15, RZ, RZ, -0x1 ;  /* 0xffffffffff0f7424 */ /* 0x000fce00078e00ff */
[----:B------:R-:W-:Y:S05]  /*37e20*/  WARPSYNC.COLLECTIVE R15, `(.L_x_3247) ;  /* 0x000000000f087348 */ /* 0x000fea0003c00000 */
[----:B------:R0:W1:Y:S02]  /*37e30*/  SHFL.UP P6, R14, R13, R12, R11 ;  /* 0x0400000c0d0e7389 */ /* 0x00006400000c000b */
[----:B01----:R-:W-:Y:S01]  /*37e40*/  ENDCOLLECTIVE ;  /* 0x000000000000791b */ /* 0x003fe20003800000 */
.L_x_3247:
[----:B------:R-:W-:Y:S01]  /*37e50*/  IMAD.MOV.U32 R12, RZ, RZ, 0x4 ;  /* 0x00000004ff0c7424 */ /* 0x000fe200078e00ff */
[----:B------:R-:W-:-:S04]  /*37e60*/  SEL R2, R14, RZ, P2 ;  /* 0x000000ff0e027207 */ /* 0x000fc80001000000 */
[----:B------:R-:W-:-:S05]  /*37e70*/  IADD3 R2, R13, R2, RZ ;  /* 0x000000020d027210 */ /* 0x000fca0007ffe0ff */
[----:B------:R-:W-:-:S07]  /*37e80*/  IMAD.MOV.U32 R13, RZ, RZ, R2 ;  /* 0x000000ffff0d7224 */ /* 0x000fce00078e0002 */
[----:B------:R-:W-:Y:S05]  /*37e90*/  WARPSYNC.COLLECTIVE R15, `(.L_x_3248) ;  /* 0x000000000f087348 */ /* 0x000fea0003c00000 */
[----:B------:R0:W1:Y:S02]  /*37ea0*/  SHFL.UP P6, R14, R13, R12, R11 ;  /* 0x0400000c0d0e7389 */ /* 0x00006400000c000b */
[----:B01----:R-:W-:Y:S01]  /*37eb0*/  ENDCOLLECTIVE ;  /* 0x000000000000791b */ /* 0x003fe20003800000 */
.L_x_3248:
[----:B------:R-:W-:Y:S01]  /*37ec0*/  IMAD.MOV.U32 R12, RZ, RZ, 0x8 ;  /* 0x00000008ff0c7424 */ /* 0x000fe200078e00ff */
[----:B------:R-:W-:-:S05]  /*37ed0*/  SEL R3, R14, RZ, P3 ;  /* 0x000000ff0e037207 */ /* 0x000fca0001800000 */
[----:B------:R-:W-:-:S05]  /*37ee0*/  IMAD.IADD R3, R2, 0x1, R3 ;  /* 0x0000000102037824 */ /* 0x000fca00078e0203 */
[----:B------:R-:W-:-:S07]  /*37ef0*/  MOV R13, R3 ;  /* 0x00000003000d7202 */ /* 0x000fce0000000f00 */
[----:B------:R-:W-:Y:S05]  /*37f00*/  WARPSYNC.COLLECTIVE R15, `(.L_x_3249) ;  /* 0x000000000f087348 */ /* 0x000fea0003c00000 */
[----:B------:R0:W1:Y:S02]  /*37f10*/  SHFL.UP P6, R14, R13, R12, R11 ;  /* 0x0400000c0d0e7389 */ /* 0x00006400000c000b */
[----:B01----:R-:W-:Y:S01]  /*37f20*/  ENDCOLLECTIVE ;  /* 0x000000000000791b */ /* 0x003fe20003800000 */
.L_x_3249:
[----:B------:R-:W-:Y:S02]  /*37f30*/  MOV R12, 0x10 ;  /* 0x00000010000c7802 */ /* 0x000fe40000000f00 */
[----:B------:R-:W-:-:S05]  /*37f40*/  SEL R4, R14, RZ, P4 ;  /* 0x000000ff0e047207 */ /* 0x000fca0002000000 */
[----:B------:R-:W-:-:S04]  /*37f50*/  IMAD.IADD R4, R3, 0x1, R4 ;  /* 0x0000000103047824 */ /* 0x000fc800078e0204 */
[----:B------:R-:W-:-:S07]  /*37f60*/  IMAD.MOV.U32 R13, RZ, RZ, R4 ;  /* 0x000000ffff0d7224 */ /* 0x000fce00078e0004 */
[----:B------:R-:W-:Y:S05]  /*37f70*/  WARPSYNC.COLLECTIVE R15, `(.L_x_3250) ;  /* 0x000000000f087348 */ /* 0x000fea0003c00000 */
[----:B------:R0:W1:Y:S02]  /*37f80*/  SHFL.UP P6, R14, R13, R12, R11 ;  /* 0x0400000c0d0e7389 */ /* 0x00006400000c000b */
[----:B01----:R-:W-:Y:S01]  /*37f90*/  ENDCOLLECTIVE ;  /* 0x000000000000791b */ /* 0x003fe20003800000 */
.L_x_3250:
        /* <DEDUP_REMOVED lines=8> */
.L_x_3251:
[----:B------:R-:W-:Y:S05]  /*38020*/  BRA `(.L_x_3252) ;  /* 0xffffff9c00c87947 */ /* 0x000fea000383ffff */
.L_x_3044:
[----:B------:R-:W-:Y:S01]  /*38030*/  BSSY B0, `(.L_x_3253) ;  /* 0x0000006000007945 */ /* 0x000fe20003800000 */
[----:B------:R-:W-:Y:S01]  /*38040*/  PLOP3.LUT P6, PT, P6, PT, PT, 0x8, 0x0 ;  /* 0x000000000000781c */ /* 0x000fe200037ce170 */
[----:B------:R-:W-:-:S12]  /*38050*/  IMAD.MOV.U32 R15, RZ, RZ, -0x1 ;  /* 0xffffffffff0f7424 */ /* 0x000fd800078e00ff */
[----:B01----:R-:W-:Y:S05]  /*38060*/  WARPSYNC.COLLECTIVE R15, `(.L_x_3254) ;  /* 0x000000000f087348 */ /* 0x003fea0003c00000 */
[----:B------:R-:W-:Y:S01]  /*38070*/  VOTE.ANY R14, PT, P6 ;  /* 0x00000000000e7806 */ /* 0x000fe200030e0100 */
[----:B01----:R-:W-:Y:S06]  /*38080*/  ENDCOLLECTIVE ;  /* 0x000000000000791b */ /* 0x003fec0003800000 */
.L_x_3254:
[----:B------:R-:W-:Y:S05]  /*38090*/  BSYNC B0 ;  /* 0x0000000000007941 */ /* 0x000fea0003800000 */
.L_x_3253:
[----:B------:R-:W-:Y:S01]  /*380a0*/  IMAD.MOV.U32 R2, RZ, RZ, R14 ;  /* 0x000000ffff027224 */ /* 0x000fe200078e000e */
[----:B------:R-:W-:Y:S01]  /*380b0*/  MOV R11, 0x1f ;  /* 0x0000001f000b7802 */ /* 0x000fe20000000f00 */
[----:B------:R-:W-:Y:S02]  /*380c0*/  IMAD.MOV.U32 R13, RZ, RZ, R25 ;  /* 0x000000ffff0d7224 */ /* 0x000fe400078e0019 */
[----:B------:R0:W1:Y:S01]  /*380d0*/  POPC R12, R2 ;  /* 0x00000002000c7309 */ /* 0x0000620000000000 */
[----:B------:R-:W-:-:S07]  /*380e0*/  IMAD.MOV.U32 R15, RZ, RZ, -0x1 ;  /* 0xffffffffff0f7424 */ /* 0x000fce00078e00ff */
[----:B01----:R-:W-:Y:S05]  /*380f0*/  WARPSYNC.COLLECTIVE R15, `(.L_x_3255) ;  /* 0x000000000f087348 */ /* 0x003fea0003c00000 */
[----:B-1----:R1:W2:Y:S02]  /*38100*/  SHFL.IDX P6, R14, R13, R12, R11 ;  /* 0x0000000c0d0e7389 */ /* 0x0022a400000c000b */
[----:B012---:R-:W-:Y:S01]  /*38110*/  ENDCOLLECTIVE ;  /* 0x000000000000791b */ /* 0x007fe20003800000 */
.L_x_3255:
[----:B------:R-:W-:Y:S02]  /*38120*/  IMAD.IADD R27, R12, 0x1, R27 ;  /* 0x000000010c1b7824 */ /* 0x000fe400078e021b */
[----:B------:R-:W-:Y:S02]  /*38130*/  IMAD.MOV.U32 R13, RZ, RZ, R8 ;  /* 0x000000ffff0d7224 */ /* 0x000fe400078e0008 */
[----:B------:R-:W-:-:S07]  /*38140*/  IMAD.MOV.U32 R25, RZ, RZ, R14 ;  /* 0x000000ffff197224 */ /* 0x000fce00078e000e */
[----:B------:R-:W-:Y:S05]  /*38150*/  WARPSYNC.COLLECTIVE R15, `(.L_x_3256) ;  /* 0x000000000f087348 */ /* 0x000fea0003c00000 */
[----:B------:R0:W1:Y:S02]  /*38160*/  SHFL.IDX P6, R14, R13, R12, R11 ;  /* 0x0000000c0d0e7389 */ /* 0x00006400000c000b */
[----:B01----:R-:W-:Y:S01]  /*38170*/  ENDCOLLECTIVE ;  /* 0x000000000000791b */ /* 0x003fe20003800000 */
.L_x_3256:
[----:B------:R-:W-:Y:S01]  /*38180*/  MOV R8, R14 ;  /* 0x0000000e00087202 */ /* 0x000fe20000000f00 */
[----:B------:R-:W-:Y:S06]  /*38190*/  BRA `(.L_x_3257) ;  /* 0xffffff9c00ac7947 */ /* 0x000fec000383ffff */
.L_x_3046:
[----:B------:R-:W-:Y:S01]  /*381a0*/  BSSY B0, `(.L_x_3258) ;  /* 0x0000007000007945 */ /* 0x000fe20003800000 */
[----:B------:R-:W-:Y:S01]  /*381b0*/  IMAD.MOV.U32 R13, RZ, RZ, R3 ;  /* 0x000000ffff0d7224 */ /* 0x000fe200078e0003 */
[----:B------:R-:W-:Y:S01]  /*381c0*/  MOV R15, 0xffffffff ;  /* 0xffffffff000f7802 */ /* 0x000fe20000000f00 */
[----:B-1----:R-:W-:-:S07]  /*381d0*/  IMAD.MOV.U32 R11, RZ, RZ, 0x1f ;  /* 0x0000001fff0b7424 */ /* 0x002fce00078e00ff */
[----:B0--34-:R-:W-:Y:S05]  /*381e0*/  WARPSYNC.COLLECTIVE R15, `(.L_x_3259) ;  /* 0x000000000f087348 */ /* 0x019fea0003c00000 */
[----:B------:R1:W2:Y:S02]  /*381f0*/  SHFL.IDX P6, R14, R13, R12, R11 ;  /* 0x0000000c0d0e7389 */ /* 0x0002a400000c000b */
[----:B01234-:R-:W-:Y:S01]  /*38200*/  ENDCOLLECTIVE ;  /* 0x000000000000791b */ /* 0x01ffe20003800000 */
.L_x_3259:
[----:B------:R-:W-:Y:S05]  /*38210*/  BSYNC B0 ;  /* 0x0000000000007941 */ /* 0x000fea0003800000 */
.L_x_3258:
[----:B------:R-:W-:Y:S01]  /*38220*/  IMAD.MOV.U32 R24, RZ, RZ, R14 ;  /* 0x000000ffff187224 */ /* 0x000fe200078e000e */
[----:B------:R-:W-:Y:S06]  /*38230*/  BRA `(.L_x_3045) ;  /* 0xffffff9c009c7947 */ /* 0x000fec000383ffff */
.L_x_3052:
[----:B-1----:R1:W2:Y:S02]  /*38240*/  SYNCS.PHASECHK.TRANS64.TRYWAIT P0, [R5+URZ+0x38820], R0 ;  /* 0x03882000050075a7 */ /* 0x0022a4000800017f */
[----:B--2---:R-:W-:Y:S05]  /*38250*/  @!P0 NANOSLEEP.SYNCS 0x989680 ;  /* 0x009896800000895d */ /* 0x004fea0003900000 */
[----:B------:R-:W2:Y:S02]  /*38260*/  @!P0 SYNCS.PHASECHK.TRANS64 P0, [R5+URZ+0x38820], R0 ;  /* 0x03882000050085a7 */ /* 0x000ea4000800007f */
[----:B--2---:R-:W-:Y:S05]  /*38270*/  @!P0 BRA `(.L_x_3052) ;  /* 0xfffffffc00f08947 */ /* 0x004fea000383ffff */
[----:B------:R-:W-:Y:S05]  /*38280*/  BRA `(.L_x_3260) ;  /* 0xffffffa400f47947 */ /* 0x000fea000383ffff */
.L_x_3053:
[----:B------:R-:W2:Y:S01]  /*38290*/  S2R R2, SR_TID.X ;  /* 0x0000000000027919 */ /* 0x000ea20000002100 */
[----:B------:R-:W-:Y:S01]  /*382a0*/  BSSY B0, `(.L_x_3261) ;  /* 0x000000a000007945 */ /* 0x000fe20003800000 */
[----:B------:R-:W-:Y:S01]  /*382b0*/  IMAD.MOV.U32 R12, RZ, RZ, RZ ;  /* 0x000000ffff0c7224 */ /* 0x000fe200078e00ff */
[----:B------:R-:W-:Y:S01]  /*382c0*/  MOV R11, 0x1f ;  /* 0x0000001f000b7802 */ /* 0x000fe20000000f00 */
[----:B------:R-:W-:Y:S01]  /*382d0*/  IMAD.MOV.U32 R15, RZ, RZ, -0x1 ;  /* 0xffffffffff0f7424 */ /* 0x000fe200078e00ff */
[----:B--2---:R-:W-:-:S04]  /*382e0*/  SHF.R.U32.HI R2, RZ, 0x5, R2 ;  /* 0x00000005ff027819 */ /* 0x004fc80000011602 */
[----:B------:R-:W-:-:S05]  /*382f0*/  LOP3.LUT R2, R2, 0x3, RZ, 0xc0, !PT ;  /* 0x0000000302027812 */ /* 0x000fca00078ec0ff */
[----:B------:R-:W-:-:S07]  /*38300*/  IMAD.MOV.U32 R13, RZ, RZ, R2 ;  /* 0x000000ffff0d7224 */ /* 0x000fce00078e0002 */
[----:B01-3--:R-:W-:Y:S05]  /*38310*/  WARPSYNC.COLLECTIVE R15, `(.L_x_3262) ;  /* 0x000000000f087348 */ /* 0x00bfea0003c00000 */
[----:B------:R2:W4:Y:S02]  /*38320*/  SHFL.IDX P6, R14, R13, R12, R11 ;  /* 0x0000000c0d0e7389 */ /* 0x00052400000c000b */
[----:B01234-:R-:W-:Y:S01]  /*38330*/  ENDCOLLECTIVE ;  /* 0x000000000000791b */ /* 0x01ffe20003800000 */
.L_x_3262:
[----:B------:R-:W-:Y:S05]  /*38340*/  BSYNC B0 ;  /* 0x0000000000007941 */ /* 0x000fea0003800000 */
.L_x_3261:
[----:B------:R-:W-:Y:S05]  /*38350*/  BRA `(.L_x_3263) ;  /* 0xffffffa400dc7947 */ /* 0x000fea000383ffff */
.L_x_3054:
[----:B------:R-:W-:Y:S01]  /*38360*/  BSSY B0, `(.L_x_3264) ;  /* 0x0000006000007945 */ /* 0x000fe20003800000 */
[----:B------:R-:W-:-:S07]  /*38370*/  IMAD.MOV.U32 R15, RZ, RZ, -0x1 ;  /* 0xffffffffff0f7424 */ /* 0x000fce00078e00ff */
[----:B01-3--:R-:W-:Y:S05]  /*38380*/  WARPSYNC.COLLECTIVE R15, `(.L_x_3265) ;  /* 0x000000000f0c7348 */ /* 0x00bfea0003c00000 */
[----:B------:R-:W-:Y:S02]  /*38390*/  ELECT P6, UR62, PT ;  /* 0x00000000003e782f */ /* 0x000fe400038c0000 */
[----:B------:R-:W-:Y:S01]  /*383a0*/  MOV R14, UR62 ;  /* 0x0000003e000e7c02 */ /* 0x000fe20008000f00 */
[----:B01-3--:R-:W-:Y:S10]  /*383b0*/  ENDCOLLECTIVE ;  /* 0x000000000000791b */ /* 0x00bff40003800000 */
.L_x_3265:
[----:B------:R-:W-:Y:S05]  /*383c0*/  BSYNC B0 ;  /* 0x0000000000007941 */ /* 0x000fea0003800000 */
.L_x_3264:
[----:B------:R-:W-:Y:S05]  /*383d0*/  BRA `(.L_x_3266) ;  /* 0xffffffa400d07947 */ /* 0x000fea000383ffff */
.L_x_3056:
[----:B-1----:R1:W2:Y:S02]  /*383e0*/  SYNCS.PHASECHK.TRANS64.TRYWAIT P1, [R3+URZ+0x38840], R2 ;  /* 0x03884002030075a7 */ /* 0x0022a4000802017f */
[----:B--2---:R-:W-:Y:S05]  /*383f0*/  @!P1 NANOSLEEP.SYNCS 0x989680 ;  /* 0x009896800000995d */ /* 0x004fea0003900000 */
[----:B------:R-:W2:Y:S02]  /*38400*/  @!P1 SYNCS.PHASECHK.TRANS64 P1, [R3+URZ+0x38840], R2 ;  /* 0x03884002030095a7 */ /* 0x000ea4000802007f */
[----:B--2---:R-:W-:Y:S05]  /*38410*/  @!P1 BRA `(.L_x_3056) ;  /* 0xfffffffc00f09947 */ /* 0x004fea000383ffff */
[----:B------:R-:W-:Y:S05]  /*38420*/  BRA `(.L_x_3267) ;  /* 0xffffffa400f87947 */ /* 0x000fea000383ffff */
.L_x_3058:
[----:B--2---:R2:W4:Y:S02]  /*38430*/  SYNCS.PHASECHK.TRANS64.TRYWAIT P1, [R23+URZ+0x38840], R0 ;  /* 0x03884000170075a7 */ /* 0x004524000802017f */
[----:B----4-:R-:W-:Y:S05]  /*38440*/  @!P1 NANOSLEEP.SYNCS 0x989680 ;  /* 0x009896800000995d */ /* 0x010fea0003900000 */
[----:B------:R-:W4:Y:S02]  /*38450*/  @!P1 SYNCS.PHASECHK.TRANS64 P1, [R23+URZ+0x38840], R0 ;  /* 0x03884000170095a7 */ /* 0x000f24000802007f */
[----:B----4-:R-:W-:Y:S05]  /*38460*/  @!P1 BRA `(.L_x_3058) ;  /* 0xfffffffc00f09947 */ /* 0x010fea000383ffff */
[----:B------:R-:W-:Y:S05]  /*38470*/  BRA `(.L_x_3268) ;  /* 0xffffffa800047947 */ /* 0x000fea000383ffff */
.L_x_3060:
[----:B----4-:R4:W0:Y:S02]  /*38480*/  SYNCS.PHASECHK.TRANS64.TRYWAIT P1, [R3+URZ+0x38860], R2 ;  /* 0x03886002030075a7 */ /* 0x010824000802017f */
[----:B0-----:R-:W-:Y:S05]  /*38490*/  @!P1 NANOSLEEP.SYNCS 0x989680 ;  /* 0x009896800000995d */ /* 0x001fea0003900000 */
[----:B------:R-:W0:Y:S02]  /*384a0*/  @!P1 SYNCS.PHASECHK.TRANS64 P1, [R3+URZ+0x38860], R2 ;  /* 0x03886002030095a7 */ /* 0x000e24000802007f */
[----:B0-----:R-:W-:Y:S05]  /*384b0*/  @!P1 BRA `(.L_x_3060) ;  /* 0xfffffffc00f09947 */ /* 0x001fea000383ffff */
[----:B------:R-:W-:Y:S05]  /*384c0*/  BRA `(.L_x_3269) ;  /* 0xffffffa800007947 */ /* 0x000fea000383ffff */
.L_x_3270:
        /* <DEDUP_REMOVED lines=11> */
.L_x_3279:


//--------------------- .nv.global.init           --------------------------
	.section	.nv.global.init,"aw",@progbits
.nv.global.init:
	.type		$str$23,@object
	.size		$str$23,($str$24 - $str$23)
$str$23:
        /*0000*/ 	.byte	0x28, 0x61, 0x64, 0x64, 0x72, 0x65, 0x73, 0x73, 0x20, 0x26, 0x20, 0x6d, 0x61, 0x73, 0x6b, 0x29
        /*0010*/ 	.byte	0x20, 0x3d, 0x3d, 0x20, 0x30, 0x00
	.type		$str$24,@object
	.size		$str$24,(__unnamed_9 - $str$24)
$str$24:
        /*0016*/ 	.byte	0x2f, 0x74, 0x6d, 0x70, 0x2f, 0x6f, 0x73, 0x73, 0x5f, 0x6b, 0x65, 0x72, 0x6e, 0x65, 0x6c, 0x73
        /*0026*/ 	.byte	0x5f, 0x73, 0x72, 0x63, 0x2f, 0x66, 0x6c, 0x61, 0x73, 0x68, 0x5f, 0x61, 0x74, 0x74, 0x65, 0x6e
        /*0036*/ 	.byte	0x74, 0x69, 0x6f, 0x6e, 0x2f, 0x63, 0x73, 0x72, 0x63, 0x2f, 0x63, 0x75, 0x74, 0x6c, 0x61, 0x73
        /*0046*/ 	.byte	0x73, 0x2f, 0x69, 0x6e, 0x63, 0x6c, 0x75, 0x64, 0x65, 0x2f, 0x63, 0x75, 0x74, 0x65, 0x2f, 0x70
        /*0056*/ 	.byte	0x6f, 0x69, 0x6e, 0x74, 0x65, 0x72, 0x5f, 0x66, 0x6c, 0x61, 0x67, 0x67, 0x65, 0x64, 0x2e, 0x68
        /*0066*/ 	.byte	0x70, 0x70, 0x00
	.type		__unnamed_9,@object
	.size		__unnamed_9,(__unnamed_5 - __unnamed_9)
__unnamed_9:
        /* <DEDUP_REMOVED lines=23> */
        /*01d9*/ 	.byte	0x3a, 0x43, 0x3c, 0x30, 0x3e, 0x3e, 0x3e, 0x3e, 0x3e, 0x20, 0x26, 0x5d, 0x00
	.type		__unnamed_5,@object
	.size		__unnamed_5,(__unnamed_4 - __unnamed_5)
__unnamed_5:
        /* <DEDUP_REMOVED lines=24> */
	.type		__unnamed_4,@object
	.size		__unnamed_4,(__unnamed_7 - __unnamed_4)
__unnamed_4:
        /* <DEDUP_REMOVED lines=24> */
	.type		__unnamed_7,@object
	.size		__unnamed_7,(__unnamed_8 - __unnamed_7)
__unnamed_7:
        /* <DEDUP_REMOVED lines=28> */
        /*06a6*/ 	.byte	0x36, 0x33, 0x38, 0x34, 0x3e, 0x3e, 0x3e, 0x3e, 0x3e, 0x5d, 0x00
	.type		__unnamed_8,@object
	.size		__unnamed_8,(__unnamed_3 - __unnamed_8)
__unnamed_8:
        /* <DEDUP_REMOVED lines=29> */
	.type		__unnamed_3,@object
	.size		__unnamed_3,(__unnamed_2 - __unnamed_3)
__unnamed_3:
        /* <DEDUP_REMOVED lines=29> */
	.type		__unnamed_2,@object
	.size		__unnamed_2,(__unnamed_6 - __unnamed_2)
__unnamed_2:
        /* <DEDUP_REMOVED lines=29> */
	.type		__unnamed_6,@object
	.size		__unnamed_6,(__unnamed_1 - __unnamed_6)
__unnamed_6:
        /* <DEDUP_REMOVED lines=29> */
	.type		__unnamed_1,@object
	.size		__unnamed_1,(.L_0 - __unnamed_1)
__unnamed_1:
        /* <DEDUP_REMOVED lines=28> */
        /*0fa1*/ 	.byte	0x32, 0x30, 0x34, 0x38, 0x30, 0x3e, 0x3e, 0x3e, 0x3e, 0x3e, 0x20, 0x26, 0x5d, 0x00
.L_0:


//--------------------- .nv.shared._ZN7cutlass13device_kernelIN5flash11enable_sm90INS1_16FlashAttnFwdSm90INS1_25CollectiveMainloopFwdSm90ILi2EN4cute5tupleIJNS5_1CILi1EEES8_S8_EEENS6_IJNS7_ILi128EEENS7_ILi80EEENS7_ILi256EEEEEELi256ENS_6half_tEfNS_4arch4Sm90ELb0ELb0ELb1ELb0ELb1ELb0ELb0ELb1ELb1ELb1ELb1ELb0EEENS1_21CollectiveEpilogueFwdINS6_IJSA_SC_SB_EEES9_SE_SG_Li256ELb0ELb1ELb1ELb0EEENS1_19SingleTileSchedulerILb0ELb1ELb1ELi128EEEEEEEEEvNT_6ParamsE --------------------------
	.section	.nv.shared._ZN7cutlass13device_kernelIN5flash11enable_sm90INS1_16FlashAttnFwdSm90INS1_25CollectiveMainloopFwdSm90ILi2EN4cute5tupleIJNS5_1CILi1EEES8_S8_EEENS6_IJNS7_ILi128EEENS7_ILi80EEENS7_ILi256EEEEEELi256ENS_6half_tEfNS_4arch4Sm90ELb0ELb0ELb1ELb0ELb1ELb0ELb0ELb1ELb1ELb1ELb1ELb0EEENS1_21CollectiveEpilogueFwdINS6_IJSA_SC_SB_EEES9_SE_SG_Li256ELb0ELb1ELb1ELb0EEENS1_19SingleTileSchedulerILb0ELb1ELb1ELi128EEEEEEEEEvNT_6ParamsE,"aw",@nobits
	.sectionflags	@""
	.align	16
	.zero		1024


//--------------------- .nv.shared.reserved.0     --------------------------
	.section	.nv.shared.reserved.0,"aw",@nobits
	.weak		__nv_reservedSMEM_offset_0_alias
	.size		__nv_reservedSMEM_offset_0_alias, 0, 0
	.other		__nv_reservedSMEM_offset_0_alias,@"STO_CUDA_RESERVED_SHARED STV_DEFAULT"
__nv_reservedSMEM_offset_0_alias:
	.zero		0


//--------------------- .nv.global                --------------------------
	.section	.nv.global,"aw",@nobits
.nv.global:
	.type		_ZN86_INTERNAL_aadd2001_50_flash_fwd_hdim256_fp16_paged_split_softcap_sm90_cu_b81ac279_33424cute1_E,@object
	.size		_ZN86_INTERNAL_aadd2001_50_flash_fwd_hdim256_fp16_paged_split_softcap_sm90_cu_b81ac279_33424cute1_E,(_ZN86_INTERNAL_aadd2001_50_flash_fwd_hdim256_fp16_paged_split_softcap_sm90_cu_b81ac279_33424cuda3std3__45__cpo6cbeginE - _ZN86_INTERNAL_aadd2001_50_flash_fwd_hdim256_fp16_paged_split_softcap_sm90_cu_b81ac279_33424cute1_E)
_ZN86_INTERNAL_aadd2001_50_flash_fwd_hdim256_fp16_paged_split_softcap_sm90_cu_b81ac279_33424cute1_E:
	.zero		1
	.type		_ZN86_INTERNAL_aadd2001_50_flash_fwd_hdim256_fp16_paged_split_softcap_sm90_cu_b81ac279_33424cuda3std3__45__cpo6cbeginE,@object
	.size		_ZN86_INTERNAL_aadd2001_50_flash_fwd_hdim256_fp16_paged_split_softcap_sm90_cu_b81ac279_33424cuda3std3__45__cpo6cbeginE,(_ZN86_INTERNAL_aadd2001_50_flash_fwd_hdim256_fp16_paged_split_softcap_sm90_cu_b81ac279_33424cuda3std3__48in_placeE - _ZN86_INTERNAL_aadd2001_50_flash_fwd_hdim256_fp16_paged_split_softcap_sm90_cu_b81ac279_33424cuda3std3__45__cpo6cbeginE)
_ZN86_INTERNAL_aadd2001_50_flash_fwd_hdim256_fp16_paged_split_softcap_sm90_cu_b81ac279_33424cuda3std3__45__cpo6cbeginE:
	.zero		1
	.type		_ZN86_INTERNAL_aadd2001_50_flash_fwd_hdim256_fp16_paged_split_softcap_sm90_cu_b81ac279_33424cuda3std3__48in_placeE,@object
	.size		_ZN86_INTERNAL_aadd2001_50_flash_fwd_hdim256_fp16_paged_split_softcap_sm90_cu_b81ac279_33424cuda3std3__48in_placeE,(_ZN86_INTERNAL_aadd2001_50_flash_fwd_hdim256_fp16_paged_split_softcap_sm90_cu_b81ac279_33424cuda3std6ranges3__45__cpo9iter_moveE - _ZN86_INTERNAL_aadd2001_50_flash_fwd_hdim256_fp16_paged_split_softcap_sm90_cu_b81ac279_33424cuda3std3__48in_placeE)
_ZN86_INTERNAL_aadd2001_50_flash_fwd_hdim256_fp16_paged_split_softcap_sm90_cu_b81ac279_33424cuda3std3__48in_placeE:
	.zero		1
	.type		_ZN86_INTERNAL_aadd2001_50_flash_fwd_hdim256_fp16_paged_split_softcap_sm90_cu_b81ac279_33424cuda3std6ranges3__45__cpo9iter_moveE,@object
	.size		_ZN86_INTERNAL_aadd2001_50_flash_fwd_hdim256_fp16_paged_split_softcap_sm90_cu_b81ac279_33424cuda3std6ranges3__45__cpo9iter_moveE,(_ZN86_INTERNAL_aadd2001_50_flash_fwd_hdim256_fp16_paged_split_softcap_sm90_cu_b81ac279_33424cuda3std3__45__cpo5beginE - _ZN86_INTERNAL_aadd2001_50_flash_fwd_hdim256_fp16_paged_split_softcap_sm90_cu_b81ac279_33424cuda3std6ranges3__45__cpo9iter_moveE)
_ZN86_INTERNAL_aadd2001_50_flash_fwd_hdim256_fp16_paged_split_softcap_sm90_cu_b81ac279_33424cuda3std6ranges3__45__cpo9iter_moveE:
	.zero		1
	.type		_ZN86_INTERNAL_aadd2001_50_flash_fwd_hdim256_fp16_paged_split_softcap_sm90_cu_b81ac279_33424cuda3std3__45__cpo5beginE,@object
	.size		_ZN86_INTERNAL_aadd2001_50_flash_fwd_hdim256_fp16_paged_split_softcap_sm90_cu_b81ac279_33424cuda3std3__45__cpo5beginE,(_ZN86_INTERNAL_aadd2001_50_flash_fwd_hdim256_fp16_paged_split_softcap_sm90_cu_b81ac279_33424cuda3std3__488_GLOBAL__N__aadd2001_50_flash_fwd_hdim256_fp16_paged_split_softcap_sm90_cu_b81ac279_33426ignoreE - _ZN86_INTERNAL_aadd2001_50_flash_fwd_hdim256_fp16_paged_split_softcap_sm90_cu_b81ac279_33424cuda3std3__45__cpo5beginE)
_ZN86_INTERNAL_aadd2001_50_flash_fwd_hdim256_fp16_paged_split_softcap_sm90_cu_b81ac279_33424cuda3std3__45__cpo5beginE:
	.zero		1
	.type		_ZN86_INTERNAL_aadd2001_50_flash_fwd_hdim256_fp16_paged_split_softcap_sm90_cu_b81ac279_33424cuda3std3__488_GLOBAL__N__aadd2001_50_flash_fwd_hdim256_fp16_paged_split_softcap_sm90_cu_b81ac279_33426ignoreE,@object
	.size		_ZN86_INTERNAL_aadd2001_50_flash_fwd_hdim256_fp16_paged_split_softcap_sm90_cu_b81ac279_33424cuda3std3__488_GLOBAL__N__aadd2001_50_flash_fwd_hdim256_fp16_paged_split_softcap_sm90_cu_b81ac279_33426ignoreE,(_ZN86_INTERNAL_aadd2001_50_flash_fwd_hdim256_fp16_paged_split_softcap_sm90_cu_b81ac279_33424cute7productE - _ZN86_INTERNAL_aadd2001_50_flash_fwd_hdim256_fp16_paged_split_softcap_sm90_cu_b81ac279_33424cuda3std3__488_GLOBAL__N__aadd2001_50_flash_fwd_hdim256_fp16_paged_split_softcap_sm90_cu_b81ac279_33426ignoreE)
_ZN86_INTERNAL_aadd2001_50_flash_fwd_hdim256_fp16_paged_split_softcap_sm90_cu_b81ac279_33424cuda3std3__488_GLOBAL__N__aadd2001_50_flash_fwd_hdim256_fp16_paged_split_softcap_sm90_cu_b81ac279_33426ignoreE:
	.zero		1
	.type		_ZN86_INTERNAL_aadd2001_50_flash_fwd_hdim256_fp16_paged_split_softcap_sm90_cu_b81ac279_33424cute7productE,@object
	.size		_ZN86_INTERNAL_aadd2001_50_flash_fwd_hdim256_fp16_paged_split_softcap_sm90_cu_b81ac279_33424cute7productE,(_ZN86_INTERNAL_aadd2001_50_flash_fwd_hdim256_fp16_paged_split_softcap_sm90_cu_b81ac279_33424cuda3std3__45__cpo3endE - _ZN86_INTERNAL_aadd2001_50_flash_fwd_hdim256_fp16_paged_split_softcap_sm90_cu_b81ac279_33424cute7productE)
_ZN86_INTERNAL_aadd2001_50_flash_fwd_hdim256_fp16_paged_split_softcap_sm90_cu_b81ac279_33424cute7productE:
	.zero		1
	.type		_ZN86_INTERNAL_aadd2001_50_flash_fwd_hdim256_fp16_paged_split_softcap_sm90_cu_b81ac279_33424cuda3std3__45__cpo3endE,@object
	.size		_ZN86_INTERNAL_aadd2001_50_flash_fwd_hdim256_fp16_paged_split_softcap_sm90_cu_b81ac279_33424cuda3std3__45__cpo3endE,(_ZN86_INTERNAL_aadd2001_50_flash_fwd_hdim256_fp16_paged_split_softcap_sm90_cu_b81ac279_33424cuda3std3__419piecewise_constructE - _ZN86_INTERNAL_aadd2001_50_flash_fwd_hdim256_fp16_paged_split_softcap_sm90_cu_b81ac279_33424cuda3std3__45__cpo3endE)
_ZN86_INTERNAL_aadd2001_50_flash_fwd_hdim256_fp16_paged_split_softcap_sm90_cu_b81ac279_33424cuda3std3__45__cpo3endE:
	.zero		1
	.type		_ZN86_INTERNAL_aadd2001_50_flash_fwd_hdim256_fp16_paged_split_softcap_sm90_cu_b81ac279_33424cuda3std3__419piecewise_constructE,@object
	.size		_ZN86_INTERNAL_aadd2001_50_flash_fwd_hdim256_fp16_paged_split_softcap_sm90_cu_b81ac279_33424cuda3std3__419piecewise_constructE,(_ZN86_INTERNAL_aadd2001_50_flash_fwd_hdim256_fp16_paged_split_softcap_sm90_cu_b81ac279_33424cuda3std3__45__cpo4cendE - _ZN86_INTERNAL_aadd2001_50_flash_fwd_hdim256_fp16_paged_split_softcap_sm90_cu_b81ac279_33424cuda3std3__419piecewise_constructE)
_ZN86_INTERNAL_aadd2001_50_flash_fwd_hdim256_fp16_paged_split_softcap_sm90_cu_b81ac279_33424cuda3std3__419piecewise_constructE:
	.zero		1
	.type		_ZN86_INTERNAL_aadd2001_50_flash_fwd_hdim256_fp16_paged_split_softcap_sm90_cu_b81ac279_33424cuda3std3__45__cpo4cendE,@object
	.size		_ZN86_INTERNAL_aadd2001_50_flash_fwd_hdim256_fp16_paged_split_softcap_sm90_cu_b81ac279_33424cuda3std3__45__cpo4cendE,(_ZN86_INTERNAL_aadd2001_50_flash_fwd_hdim256_fp16_paged_split_softcap_sm90_cu_b81ac279_33424cuda3std6ranges3__45__cpo4swapE - _ZN86_INTERNAL_aadd2001_50_flash_fwd_hdim256_fp16_paged_split_softcap_sm90_cu_b81ac279_33424cuda3std3__45__cpo4cendE)
_ZN86_INTERNAL_aadd2001_50_flash_fwd_hdim256_fp16_paged_split_softcap_sm90_cu_b81ac279_33424cuda3std3__45__cpo4cendE:
	.zero		1
	.type		_ZN86_INTERNAL_aadd2001_50_flash_fwd_hdim256_fp16_paged_split_softcap_sm90_cu_b81ac279_33424cuda3std6ranges3__45__cpo4swapE,@object
	.size		_ZN86_INTERNAL_aadd2001_50_flash_fwd_hdim256_fp16_paged_split_softcap_sm90_cu_b81ac279_33424cuda3std6ranges3__45__cpo4swapE,(.L_16 - _ZN86_INTERNAL_aadd2001_50_flash_fwd_hdim256_fp16_paged_split_softcap_sm90_cu_b81ac279_33424cuda3std6ranges3__45__cpo4swapE)
_ZN86_INTERNAL_aadd2001_50_flash_fwd_hdim256_fp16_paged_split_softcap_sm90_cu_b81ac279_33424cuda3std6ranges3__45__cpo4swapE:
	.zero		1
.L_16:


//--------------------- .nv.shared._ZN7cutlass13device_kernelIN5flash11enable_sm90INS1_16FlashAttnFwdSm90INS1_25CollectiveMainloopFwdSm90ILi2EN4cute5tupleIJNS5_1CILi1EEES8_S8_EEENS6_IJNS7_ILi128EEENS7_ILi80EEENS7_ILi256EEEEEELi256ENS_6half_tEfNS_4arch4Sm90ELb0ELb0ELb1ELb1ELb1ELb0ELb0ELb1ELb1ELb1ELb1ELb0EEENS1_21CollectiveEpilogueFwdINS6_IJSA_SC_SB_EEES9_SE_SG_Li256ELb1ELb1ELb1ELb0EEENS1_36VarlenDynamicPersistentTileSchedulerILi128ELi80ELi256ELi128ELb1ELb1ELb1ELb0ELb1ELb1EEEEEEEEEvNT_6ParamsE --------------------------
	.section	.nv.shared._ZN7cutlass13device_kernelIN5flash11enable_sm90INS1_16FlashAttnFwdSm90INS1_25CollectiveMainloopFwdSm90ILi2EN4cute5tupleIJNS5_1CILi1EEES8_S8_EEENS6_IJNS7_ILi128EEENS7_ILi80EEENS7_ILi256EEEEEELi256ENS_6half_tEfNS_4arch4Sm90ELb0ELb0ELb1ELb1ELb1ELb0ELb0ELb1ELb1ELb1ELb1ELb0EEENS1_21CollectiveEpilogueFwdINS6_IJSA_SC_SB_EEES9_SE_SG_Li256ELb1ELb1ELb1ELb0EEENS1_36VarlenDynamicPersistentTileSchedulerILi128ELi80ELi256ELi128ELb1ELb1ELb1ELb0ELb1ELb1EEEEEEEEEvNT_6ParamsE,"aw",@nobits
	.sectionflags	@""
	.align	16
	.zero		1024


//--------------------- .nv.shared._ZN7cutlass13device_kernelIN5flash11enable_sm90INS1_16FlashAttnFwdSm90INS1_25CollectiveMainloopFwdSm90ILi2EN4cute5tupleIJNS5_1CILi1EEES8_S8_EEENS6_IJNS7_ILi128EEENS7_ILi80EEENS7_ILi256EEEEEELi256ENS_6half_tEfNS_4arch4Sm90ELb0ELb0ELb1ELb1ELb1ELb1ELb0ELb1ELb1ELb1ELb1ELb0EEENS1_21CollectiveEpilogueFwdINS6_IJSA_SC_SB_EEES9_SE_SG_Li256ELb1ELb1ELb1ELb0EEENS1_36VarlenDynamicPersistentTileSchedulerILi128ELi80ELi256ELi128ELb1ELb1ELb1ELb0ELb1ELb1EEEEEEEEEvNT_6ParamsE --------------------------
	.section	.nv.shared._ZN7cutlass13device_kernelIN5flash11enable_sm90INS1_16FlashAttnFwdSm90INS1_25CollectiveMainloopFwdSm90ILi2EN4cute5tupleIJNS5_1CILi1EEES8_S8_EEENS6_IJNS7_ILi128EEENS7_ILi80EEENS7_ILi256EEEEEELi256ENS_6half_tEfNS_4arch4Sm90ELb0ELb0ELb1ELb1ELb1ELb1ELb0ELb1ELb1ELb1ELb1ELb0EEENS1_21CollectiveEpilogueFwdINS6_IJSA_SC_SB_EEES9_SE_SG_Li256ELb1ELb1ELb1ELb0EEENS1_36VarlenDynamicPersistentTileSchedulerILi128ELi80ELi256ELi128ELb1ELb1ELb1ELb0ELb1ELb1EEEEEEEEEvNT_6ParamsE,"aw",@nobits
	.sectionflags	@""
	.align	16
	.zero		1024


//--------------------- .nv.shared._ZN7cutlass13device_kernelIN5flash11enable_sm90INS1_16FlashAttnFwdSm90INS1_25CollectiveMainloopFwdSm90ILi2EN4cute5tupleIJNS5_1CILi1EEES8_S8_EEENS6_IJNS7_ILi128EEENS7_ILi64EEENS7_ILi256EEEEEELi256ENS_6half_tEfNS_4arch4Sm90ELb0ELb1ELb1ELb0ELb1ELb0ELb0ELb1ELb1ELb1ELb1ELb0EEENS1_21CollectiveEpilogueFwdINS6_IJSA_SC_SB_EEES9_SE_SG_Li256ELb0ELb1ELb1ELb0EEENS1_19SingleTileSchedulerILb0ELb1ELb1ELi128EEEEEEEEEvNT_6ParamsE --------------------------
	.section	.nv.shared._ZN7cutlass13device_kernelIN5flash11enable_sm90INS1_16FlashAttnFwdSm90INS1_25CollectiveMainloopFwdSm90ILi2EN4cute5tupleIJNS5_1CILi1EEES8_S8_EEENS6_IJNS7_ILi128EEENS7_ILi64EEENS7_ILi256EEEEEELi256ENS_6half_tEfNS_4arch4Sm90ELb0ELb1ELb1ELb0ELb1ELb0ELb0ELb1ELb1ELb1ELb1ELb0EEENS1_21CollectiveEpilogueFwdINS6_IJSA_SC_SB_EEES9_SE_SG_Li256ELb0ELb1ELb1ELb0EEENS1_19SingleTileSchedulerILb0ELb1ELb1ELi128EEEEEEEEEvNT_6ParamsE,"aw",@nobits
	.sectionflags	@""
	.align	16
	.zero		1024


//--------------------- .nv.shared._ZN7cutlass13device_kernelIN5flash11enable_sm90INS1_16FlashAttnFwdSm90INS1_25CollectiveMainloopFwdSm90ILi2EN4cute5tupleIJNS5_1CILi1EEES8_S8_EEENS6_IJNS7_ILi128EEENS7_ILi64EEENS7_ILi256EEEEEELi256ENS_6half_tEfNS_4arch4Sm90ELb0ELb1ELb1ELb1ELb1ELb0ELb0ELb1ELb1ELb1ELb1ELb0EEENS1_21CollectiveEpilogueFwdINS6_IJSA_SC_SB_EEES9_SE_SG_Li256ELb1ELb1ELb1ELb0EEENS1_36VarlenDynamicPersistentTileSchedulerILi128ELi64ELi256ELi128ELb1ELb1ELb1ELb1ELb0ELb1EEEEEEEEEvNT_6ParamsE --------------------------
	.section	.nv.shared._ZN7cutlass13device_kernelIN5flash11enable_sm90INS1_16FlashAttnFwdSm90INS1_25CollectiveMainloopFwdSm90ILi2EN4cute5tupleIJNS5_1CILi1EEES8_S8_EEENS6_IJNS7_ILi128EEENS7_ILi64EEENS7_ILi256EEEEEELi256ENS_6half_tEfNS_4arch4Sm90ELb0ELb1ELb1ELb1ELb1ELb0ELb0ELb1ELb1ELb1ELb1ELb0EEENS1_21CollectiveEpilogueFwdINS6_IJSA_SC_SB_EEES9_SE_SG_Li256ELb1ELb1ELb1ELb0EEENS1_36VarlenDynamicPersistentTileSchedulerILi128ELi64ELi256ELi128ELb1ELb1ELb1ELb1ELb0ELb1EEEEEEEEEvNT_6ParamsE,"aw",@nobits
	.sectionflags	@""
	.align	16
	.zero		1024


//--------------------- .nv.shared._ZN7cutlass13device_kernelIN5flash11enable_sm90INS1_16FlashAttnFwdSm90INS1_25CollectiveMainloopFwdSm90ILi2EN4cute5tupleIJNS5_1CILi1EEES8_S8_EEENS6_IJNS7_ILi128EEENS7_ILi64EEENS7_ILi256EEEEEELi256ENS_6half_tEfNS_4arch4Sm90ELb0ELb1ELb1ELb1ELb1ELb1ELb0ELb1ELb1ELb1ELb1ELb0EEENS1_21CollectiveEpilogueFwdINS6_IJSA_SC_SB_EEES9_SE_SG_Li256ELb1ELb1ELb1ELb0EEENS1_36VarlenDynamicPersistentTileSchedulerILi128ELi64ELi256ELi128ELb1ELb1ELb1ELb1ELb0ELb1EEEEEEEEEvNT_6ParamsE --------------------------
	.section	.nv.shared._ZN7cutlass13device_kernelIN5flash11enable_sm90INS1_16FlashAttnFwdSm90INS1_25CollectiveMainloopFwdSm90ILi2EN4cute5tupleIJNS5_1CILi1EEES8_S8_EEENS6_IJNS7_ILi128EEENS7_ILi64EEENS7_ILi256EEEEEELi256ENS_6half_tEfNS_4arch4Sm90ELb0ELb1ELb1ELb1ELb1ELb1ELb0ELb1ELb1ELb1ELb1ELb0EEENS1_21CollectiveEpilogueFwdINS6_IJSA_SC_SB_EEES9_SE_SG_Li256ELb1ELb1ELb1ELb0EEENS1_36VarlenDynamicPersistentTileSchedulerILi128ELi64ELi256ELi128ELb1ELb1ELb1ELb1ELb0ELb1EEEEEEEEEvNT_6ParamsE,"aw",@nobits
	.sectionflags	@""
	.align	16
	.zero		1024


//--------------------- .nv.shared._ZN7cutlass13device_kernelIN5flash11enable_sm90INS1_16FlashAttnFwdSm90INS1_25CollectiveMainloopFwdSm90ILi2EN4cute5tupleIJNS5_1CILi1EEES8_S8_EEENS6_IJNS7_ILi128EEENS7_ILi80EEENS7_ILi256EEEEEELi256ENS_6half_tEfNS_4arch4Sm90ELb1ELb0ELb1ELb0ELb1ELb0ELb0ELb1ELb1ELb1ELb1ELb0EEENS1_21CollectiveEpilogueFwdINS6_IJSA_SC_SB_EEES9_SE_SG_Li256ELb0ELb1ELb1ELb0EEENS1_19SingleTileSchedulerILb0ELb1ELb1ELi128EEEEEEEEEvNT_6ParamsE --------------------------
	.section	.nv.shared._ZN7cutlass13device_kernelIN5flash11enable_sm90INS1_16FlashAttnFwdSm90INS1_25CollectiveMainloopFwdSm90ILi2EN4cute5tupleIJNS5_1CILi1EEES8_S8_EEENS6_IJNS7_ILi128EEENS7_ILi80EEENS7_ILi256EEEEEELi256ENS_6half_tEfNS_4arch4Sm90ELb1ELb0ELb1ELb0ELb1ELb0ELb0ELb1ELb1ELb1ELb1ELb0EEENS1_21CollectiveEpilogueFwdINS6_IJSA_SC_SB_EEES9_SE_SG_Li256ELb0ELb1ELb1ELb0EEENS1_19SingleTileSchedulerILb0ELb1ELb1ELi128EEEEEEEEEvNT_6ParamsE,"aw",@nobits
	.sectionflags	@""
	.align	16
	.zero		1024


//--------------------- .nv.shared._ZN7cutlass13device_kernelIN5flash11enable_sm90INS1_16FlashAttnFwdSm90INS1_25CollectiveMainloopFwdSm90ILi2EN4cute5tupleIJNS5_1CILi1EEES8_S8_EEENS6_IJNS7_ILi128EEENS7_ILi80EEENS7_ILi256EEEEEELi256ENS_6half_tEfNS_4arch4Sm90ELb1ELb0ELb1ELb1ELb1ELb0ELb0ELb1ELb1ELb1ELb1ELb0EEENS1_21CollectiveEpilogueFwdINS6_IJSA_SC_SB_EEES9_SE_SG_Li256ELb1ELb1ELb1ELb0EEENS1_36VarlenDynamicPersistentTileSchedulerILi128ELi80ELi256ELi128ELb1ELb1ELb1ELb1ELb1ELb1EEEEEEEEEvNT_6ParamsE --------------------------
	.section	.nv.shared._ZN7cutlass13device_kernelIN5flash11enable_sm90INS1_16FlashAttnFwdSm90INS1_25CollectiveMainloopFwdSm90ILi2EN4cute5tupleIJNS5_1CILi1EEES8_S8_EEENS6_IJNS7_ILi128EEENS7_ILi80EEENS7_ILi256EEEEEELi256ENS_6half_tEfNS_4arch4Sm90ELb1ELb0ELb1ELb1ELb1ELb0ELb0ELb1ELb1ELb1ELb1ELb0EEENS1_21CollectiveEpilogueFwdINS6_IJSA_SC_SB_EEES9_SE_SG_Li256ELb1ELb1ELb1ELb0EEENS1_36VarlenDynamicPersistentTileSchedulerILi128ELi80ELi256ELi128ELb1ELb1ELb1ELb1ELb1ELb1EEEEEEEEEvNT_6ParamsE,"aw",@nobits
	.sectionflags	@""
	.align	16
	.zero		1024


//--------------------- .nv.shared._ZN7cutlass13device_kernelIN5flash11enable_sm90INS1_16FlashAttnFwdSm90INS1_25CollectiveMainloopFwdSm90ILi2EN4cute5tupleIJNS5_1CILi1EEES8_S8_EEENS6_IJNS7_ILi128EEENS7_ILi80EEENS7_ILi256EEEEEELi256ENS_6half_tEfNS_4arch4Sm90ELb1ELb0ELb1ELb1ELb1ELb1ELb0ELb1ELb1ELb1ELb1ELb0EEENS1_21CollectiveEpilogueFwdINS6_IJSA_SC_SB_EEES9_SE_SG_Li256ELb1ELb1ELb1ELb0EEENS1_36VarlenDynamicPersistentTileSchedulerILi128ELi80ELi256ELi128ELb1ELb1ELb1ELb1ELb1ELb1EEEEEEEEEvNT_6ParamsE --------------------------
	.section	.nv.shared._ZN7cutlass13device_kernelIN5flash11enable_sm90INS1_16FlashAttnFwdSm90INS1_25CollectiveMainloopFwdSm90ILi2EN4cute5tupleIJNS5_1CILi1EEES8_S8_EEENS6_IJNS7_ILi128EEENS7_ILi80EEENS7_ILi256EEEEEELi256ENS_6half_tEfNS_4arch4Sm90ELb1ELb0ELb1ELb1ELb1ELb1ELb0ELb1ELb1ELb1ELb1ELb0EEENS1_21CollectiveEpilogueFwdINS6_IJSA_SC_SB_EEES9_SE_SG_Li256ELb1ELb1ELb1ELb0EEENS1_36VarlenDynamicPersistentTileSchedulerILi128ELi80ELi256ELi128ELb1ELb1ELb1ELb1ELb1ELb1EEEEEEEEEvNT_6ParamsE,"aw",@nobits
	.sectionflags	@""
	.align	16
	.zero		1024


//--------------------- .nv.constant0._ZN7cutlass13device_kernelIN5flash11enable_sm90INS1_16FlashAttnFwdSm90INS1_25CollectiveMainloopFwdSm90ILi2EN4cute5tupleIJNS5_1CILi1EEES8_S8_EEENS6_IJNS7_ILi128EEENS7_ILi80EEENS7_ILi256EEEEEELi256ENS_6half_tEfNS_4arch4Sm90ELb0ELb0ELb1ELb0ELb1ELb0ELb0ELb1ELb1ELb1ELb1ELb0EEENS1_21CollectiveEpilogueFwdINS6_IJSA_SC_SB_EEES9_SE_SG_Li256ELb0ELb1ELb1ELb0EEENS1_19SingleTileSchedulerILb0ELb1ELb1ELi128EEEEEEEEEvNT_6ParamsE --------------------------
	.section	.nv.constant0._ZN7cutlass13device_kernelIN5flash11enable_sm90INS1_16FlashAttnFwdSm90INS1_25CollectiveMainloopFwdSm90ILi2EN4cute5tupleIJNS5_1CILi1EEES8_S8_EEENS6_IJNS7_ILi128EEENS7_ILi80EEENS7_ILi256EEEEEELi256ENS_6half_tEfNS_4arch4Sm90ELb0ELb0ELb1ELb0ELb1ELb0ELb0ELb1ELb1ELb1ELb1ELb0EEENS1_21CollectiveEpilogueFwdINS6_IJSA_SC_SB_EEES9_SE_SG_Li256ELb0ELb1ELb1ELb0EEENS1_19SingleTileSchedulerILb0ELb1ELb1ELi128EEEEEEEEEvNT_6ParamsE,"a",@progbits
	.sectionflags	@""
	.align	4
.nv.constant0._ZN7cutlass13device_kernelIN5flash11enable_sm90INS1_16FlashAttnFwdSm90INS1_25CollectiveMainloopFwdSm90ILi2EN4cute5tupleIJNS5_1CILi1EEES8_S8_EEENS6_IJNS7_ILi128EEENS7_ILi80EEENS7_ILi256EEEEEELi256ENS_6half_tEfNS_4arch4Sm90ELb0ELb0ELb1ELb0ELb1ELb0ELb0ELb1ELb1ELb1ELb1ELb0EEENS1_21CollectiveEpilogueFwdINS6_IJSA_SC_SB_EEES9_SE_SG_Li256ELb0ELb1ELb1ELb0EEENS1_19SingleTileSchedulerILb0ELb1ELb1ELi128EEEEEEEEEvNT_6ParamsE:
	.zero		3200


//--------------------- .nv.constant0._ZN7cutlass13device_kernelIN5flash11enable_sm90INS1_16FlashAttnFwdSm90INS1_25CollectiveMainloopFwdSm90ILi2EN4cute5tupleIJNS5_1CILi1EEES8_S8_EEENS6_IJNS7_ILi128EEENS7_ILi80EEENS7_ILi256EEEEEELi256ENS_6half_tEfNS_4arch4Sm90ELb0ELb0ELb1ELb1ELb1ELb0ELb0ELb1ELb1ELb1ELb1ELb0EEENS1_21CollectiveEpilogueFwdINS6_IJSA_SC_SB_EEES9_SE_SG_Li256ELb1ELb1ELb1ELb0EEENS1_36VarlenDynamicPersistentTileSchedulerILi128ELi80ELi256ELi128ELb1ELb1ELb1ELb0ELb1ELb1EEEEEEEEEvNT_6ParamsE --------------------------
	.section	.nv.constant0._ZN7cutlass13device_kernelIN5flash11enable_sm90INS1_16FlashAttnFwdSm90INS1_25CollectiveMainloopFwdSm90ILi2EN4cute5tupleIJNS5_1CILi1EEES8_S8_EEENS6_IJNS7_ILi128EEENS7_ILi80EEENS7_ILi256EEEEEELi256ENS_6half_tEfNS_4arch4Sm90ELb0ELb0ELb1ELb1ELb1ELb0ELb0ELb1ELb1ELb1ELb1ELb0EEENS1_21CollectiveEpilogueFwdINS6_IJSA_SC_SB_EEES9_SE_SG_Li256ELb1ELb1ELb1ELb0EEENS1_36VarlenDynamicPersistentTileSchedulerILi128ELi80ELi256ELi128ELb1ELb1ELb1ELb0ELb1ELb1EEEEEEEEEvNT_6ParamsE,"a",@progbits
	.sectionflags	@""
	.align	4
.nv.constant0._ZN7cutlass13device_kernelIN5flash11enable_sm90INS1_16FlashAttnFwdSm90INS1_25CollectiveMainloopFwdSm90ILi2EN4cute5tupleIJNS5_1CILi1EEES8_S8_EEENS6_IJNS7_ILi128EEENS7_ILi80EEENS7_ILi256EEEEEELi256ENS_6half_tEfNS_4arch4Sm90ELb0ELb0ELb1ELb1ELb1ELb0ELb0ELb1ELb1ELb1ELb1ELb0EEENS1_21CollectiveEpilogueFwdINS6_IJSA_SC_SB_EEES9_SE_SG_Li256ELb1ELb1ELb1ELb0EEENS1_36VarlenDynamicPersistentTileSchedulerILi128ELi80ELi256ELi128ELb1ELb1ELb1ELb0ELb1ELb1EEEEEEEEEvNT_6ParamsE:
	.zero		3328


//--------------------- .nv.constant0._ZN7cutlass13device_kernelIN5flash11enable_sm90INS1_16FlashAttnFwdSm90INS1_25CollectiveMainloopFwdSm90ILi2EN4cute5tupleIJNS5_1CILi1EEES8_S8_EEENS6_IJNS7_ILi128EEENS7_ILi80EEENS7_ILi256EEEEEELi256ENS_6half_tEfNS_4arch4Sm90ELb0ELb0ELb1ELb1ELb1ELb1ELb0ELb1ELb1ELb1ELb1ELb0EEENS1_21CollectiveEpilogueFwdINS6_IJSA_SC_SB_EEES9_SE_SG_Li256ELb1ELb1ELb1ELb0EEENS1_36VarlenDynamicPersistentTileSchedulerILi128ELi80ELi256ELi128ELb1ELb1ELb1ELb0ELb1ELb1EEEEEEEEEvNT_6ParamsE --------------------------
	.section	.nv.constant0._ZN7cutlass13device_kernelIN5flash11enable_sm90INS1_16FlashAttnFwdSm90INS1_25CollectiveMainloopFwdSm90ILi2EN4cute5tupleIJNS5_1CILi1EEES8_S8_EEENS6_IJNS7_ILi128EEENS7_ILi80EEENS7_ILi256EEEEEELi256ENS_6half_tEfNS_4arch4Sm90ELb0ELb0ELb1ELb1ELb1ELb1ELb0ELb1ELb1ELb1ELb1ELb0EEENS1_21CollectiveEpilogueFwdINS6_IJSA_SC_SB_EEES9_SE_SG_Li256ELb1ELb1ELb1ELb0EEENS1_36VarlenDynamicPersistentTileSchedulerILi128ELi80ELi256ELi128ELb1ELb1ELb1ELb0ELb1ELb1EEEEEEEEEvNT_6ParamsE,"a",@progbits
	.sectionflags	@""
	.align	4
.nv.constant0._ZN7cutlass13device_kernelIN5flash11enable_sm90INS1_16FlashAttnFwdSm90INS1_25CollectiveMainloopFwdSm90ILi2EN4cute5tupleIJNS5_1CILi1EEES8_S8_EEENS6_IJNS7_ILi128EEENS7_ILi80EEENS7_ILi256EEEEEELi256ENS_6half_tEfNS_4arch4Sm90ELb0ELb0ELb1ELb1ELb1ELb1ELb0ELb1ELb1ELb1ELb1ELb0EEENS1_21CollectiveEpilogueFwdINS6_IJSA_SC_SB_EEES9_SE_SG_Li256ELb1ELb1ELb1ELb0EEENS1_36VarlenDynamicPersistentTileSchedulerILi128ELi80ELi256ELi128ELb1ELb1ELb1ELb0ELb1ELb1EEEEEEEEEvNT_6ParamsE:
	.zero		3328


//--------------------- .nv.constant0._ZN7cutlass13device_kernelIN5flash11enable_sm90INS1_16FlashAttnFwdSm90INS1_25CollectiveMainloopFwdSm90ILi2EN4cute5tupleIJNS5_1CILi1EEES8_S8_EEENS6_IJNS7_ILi128EEENS7_ILi64EEENS7_ILi256EEEEEELi256ENS_6half_tEfNS_4arch4Sm90ELb0ELb1ELb1ELb0ELb1ELb0ELb0ELb1ELb1ELb1ELb1ELb0EEENS1_21CollectiveEpilogueFwdINS6_IJSA_SC_SB_EEES9_SE_SG_Li256ELb0ELb1ELb1ELb0EEENS1_19SingleTileSchedulerILb0ELb1ELb1ELi128EEEEEEEEEvNT_6ParamsE --------------------------
	.section	.nv.constant0._ZN7cutlass13device_kernelIN5flash11enable_sm90INS1_16FlashAttnFwdSm90INS1_25CollectiveMainloopFwdSm90ILi2EN4cute5tupleIJNS5_1CILi1EEES8_S8_EEENS6_IJNS7_ILi128EEENS7_ILi64EEENS7_ILi256EEEEEELi256ENS_6half_tEfNS_4arch4Sm90ELb0ELb1ELb1ELb0ELb1ELb0ELb0ELb1ELb1ELb1ELb1ELb0EEENS1_21CollectiveEpilogueFwdINS6_IJSA_SC_SB_EEES9_SE_SG_Li256ELb0ELb1ELb1ELb0EEENS1_19SingleTileSchedulerILb0ELb1ELb1ELi128EEEEEEEEEvNT_6ParamsE,"a",@progbits
	.sectionflags	@""
	.align	4
.nv.constant0._ZN7cutlass13device_kernelIN5flash11enable_sm90INS1_16FlashAttnFwdSm90INS1_25CollectiveMainloopFwdSm90ILi2EN4cute5tupleIJNS5_1CILi1EEES8_S8_EEENS6_IJNS7_ILi128EEENS7_ILi64EEENS7_ILi256EEEEEELi256ENS_6half_tEfNS_4arch4Sm90ELb0ELb1ELb1ELb0ELb1ELb0ELb0ELb1ELb1ELb1ELb1ELb0EEENS1_21CollectiveEpilogueFwdINS6_IJSA_SC_SB_EEES9_SE_SG_Li256ELb0ELb1ELb1ELb0EEENS1_19SingleTileSchedulerILb0ELb1ELb1ELi128EEEEEEEEEvNT_6ParamsE:
	.zero		3200


//--------------------- .nv.constant0._ZN7cutlass13device_kernelIN5flash11enable_sm90INS1_16FlashAttnFwdSm90INS1_25CollectiveMainloopFwdSm90ILi2EN4cute5tupleIJNS5_1CILi1EEES8_S8_EEENS6_IJNS7_ILi128EEENS7_ILi64EEENS7_ILi256EEEEEELi256ENS_6half_tEfNS_4arch4Sm90ELb0ELb1ELb1ELb1ELb1ELb0ELb0ELb1ELb1ELb1ELb1ELb0EEENS1_21CollectiveEpilogueFwdINS6_IJSA_SC_SB_EEES9_SE_SG_Li256ELb1ELb1ELb1ELb0EEENS1_36VarlenDynamicPersistentTileSchedulerILi128ELi64ELi256ELi128ELb1ELb1ELb1ELb1ELb0ELb1EEEEEEEEEvNT_6ParamsE --------------------------
	.section	.nv.constant0._ZN7cutlass13device_kernelIN5flash11enable_sm90INS1_16FlashAttnFwdSm90INS1_25CollectiveMainloopFwdSm90ILi2EN4cute5tupleIJNS5_1CILi1EEES8_S8_EEENS6_IJNS7_ILi128EEENS7_ILi64EEENS7_ILi256EEEEEELi256ENS_6half_tEfNS_4arch4Sm90ELb0ELb1ELb1ELb1ELb1ELb0ELb0ELb1ELb1ELb1ELb1ELb0EEENS1_21CollectiveEpilogueFwdINS6_IJSA_SC_SB_EEES9_SE_SG_Li256ELb1ELb1ELb1ELb0EEENS1_36VarlenDynamicPersistentTileSchedulerILi128ELi64ELi256ELi128ELb1ELb1ELb1ELb1ELb0ELb1EEEEEEEEEvNT_6ParamsE,"a",@progbits
	.sectionflags	@""
	.align	4
.nv.constant0._ZN7cutlass13device_kernelIN5flash11enable_sm90INS1_16FlashAttnFwdSm90INS1_25CollectiveMainloopFwdSm90ILi2EN4cute5tupleIJNS5_1CILi1EEES8_S8_EEENS6_IJNS7_ILi128EEENS7_ILi64EEENS7_ILi256EEEEEELi256ENS_6half_tEfNS_4arch4Sm90ELb0ELb1ELb1ELb1ELb1ELb0ELb0ELb1ELb1ELb1ELb1ELb0EEENS1_21CollectiveEpilogueFwdINS6_IJSA_SC_SB_EEES9_SE_SG_Li256ELb1ELb1ELb1ELb0EEENS1_36VarlenDynamicPersistentTileSchedulerILi128ELi64ELi256ELi128ELb1ELb1ELb1ELb1ELb0ELb1EEEEEEEEEvNT_6ParamsE:
	.zero		3328


//--------------------- .nv.constant0._ZN7cutlass13device_kernelIN5flash11enable_sm90INS1_16FlashAttnFwdSm90INS1_25CollectiveMainloopFwdSm90ILi2EN4cute5tupleIJNS5_1CILi1EEES8_S8_EEENS6_IJNS7_ILi128EEENS7_ILi64EEENS7_ILi256EEEEEELi256ENS_6half_tEfNS_4arch4Sm90ELb0ELb1ELb1ELb1ELb1ELb1ELb0ELb1ELb1ELb1ELb1ELb0EEENS1_21CollectiveEpilogueFwdINS6_IJSA_SC_SB_EEES9_SE_SG_Li256ELb1ELb1ELb1ELb0EEENS1_36VarlenDynamicPersistentTileSchedulerILi128ELi64ELi256ELi128ELb1ELb1ELb1ELb1ELb0ELb1EEEEEEEEEvNT_6ParamsE --------------------------
	.section	.nv.constant0._ZN7cutlass13device_kernelIN5flash11enable_sm90INS1_16FlashAttnFwdSm90INS1_25CollectiveMainloopFwdSm90ILi2EN4cute5tupleIJNS5_1CILi1EEES8_S8_EEENS6_IJNS7_ILi128EEENS7_ILi64EEENS7_ILi256EEEEEELi256ENS_6half_tEfNS_4arch4Sm90ELb0ELb1ELb1ELb1ELb1ELb1ELb0ELb1ELb1ELb1ELb1ELb0EEENS1_21CollectiveEpilogueFwdINS6_IJSA_SC_SB_EEES9_SE_SG_Li256ELb1ELb1ELb1ELb0EEENS1_36VarlenDynamicPersistentTileSchedulerILi128ELi64ELi256ELi128ELb1ELb1ELb1ELb1ELb0ELb1EEEEEEEEEvNT_6ParamsE,"a",@progbits
	.sectionflags	@""
	.align	4
.nv.constant0._ZN7cutlass13device_kernelIN5flash11enable_sm90INS1_16FlashAttnFwdSm90INS1_25CollectiveMainloopFwdSm90ILi2EN4cute5tupleIJNS5_1CILi1EEES8_S8_EEENS6_IJNS7_ILi128EEENS7_ILi64EEENS7_ILi256EEEEEELi256ENS_6half_tEfNS_4arch4Sm90ELb0ELb1ELb1ELb1ELb1ELb1ELb0ELb1ELb1ELb1ELb1ELb0EEENS1_21CollectiveEpilogueFwdINS6_IJSA_SC_SB_EEES9_SE_SG_Li256ELb1ELb1ELb1ELb0EEENS1_36VarlenDynamicPersistentTileSchedulerILi128ELi64ELi256ELi128ELb1ELb1ELb1ELb1ELb0ELb1EEEEEEEEEvNT_6ParamsE:
	.zero		3328


//--------------------- .nv.constant0._ZN7cutlass13device_kernelIN5flash11enable_sm90INS1_16FlashAttnFwdSm90INS1_25CollectiveMainloopFwdSm90ILi2EN4cute5tupleIJNS5_1CILi1EEES8_S8_EEENS6_IJNS7_ILi128EEENS7_ILi80EEENS7_ILi256EEEEEELi256ENS_6half_tEfNS_4arch4Sm90ELb1ELb0ELb1ELb0ELb1ELb0ELb0ELb1ELb1ELb1ELb1ELb0EEENS1_21CollectiveEpilogueFwdINS6_IJSA_SC_SB_EEES9_SE_SG_Li256ELb0ELb1ELb1ELb0EEENS1_19SingleTileSchedulerILb0ELb1ELb1ELi128EEEEEEEEEvNT_6ParamsE --------------------------
	.section	.nv.constant0._ZN7cutlass13device_kernelIN5flash11enable_sm90INS1_16FlashAttnFwdSm90INS1_25CollectiveMainloopFwdSm90ILi2EN4cute5tupleIJNS5_1CILi1EEES8_S8_EEENS6_IJNS7_ILi128EEENS7_ILi80EEENS7_ILi256EEEEEELi256ENS_6half_tEfNS_4arch4Sm90ELb1ELb0ELb1ELb0ELb1ELb0ELb0ELb1ELb1ELb1ELb1ELb0EEENS1_21CollectiveEpilogueFwdINS6_IJSA_SC_SB_EEES9_SE_SG_Li256ELb0ELb1ELb1ELb0EEENS1_19SingleTileSchedulerILb0ELb1ELb1ELi128EEEEEEEEEvNT_6ParamsE,"a",@progbits
	.sectionflags	@""
	.align	4
.nv.constant0._ZN7cutlass13device_kernelIN5flash11enable_sm90INS1_16FlashAttnFwdSm90INS1_25CollectiveMainloopFwdSm90ILi2EN4cute5tupleIJNS5_1CILi1EEES8_S8_EEENS6_IJNS7_ILi128EEENS7_ILi80EEENS7_ILi256EEEEEELi256ENS_6half_tEfNS_4arch4Sm90ELb1ELb0ELb1ELb0ELb1ELb0ELb0ELb1ELb1ELb1ELb1ELb0EEENS1_21CollectiveEpilogueFwdINS6_IJSA_SC_SB_EEES9_SE_SG_Li256ELb0ELb1ELb1ELb0EEENS1_19SingleTileSchedulerILb0ELb1ELb1ELi128EEEEEEEEEvNT_6ParamsE:
	.zero		3200


//--------------------- .nv.constant0._ZN7cutlass13device_kernelIN5flash11enable_sm90INS1_16FlashAttnFwdSm90INS1_25CollectiveMainloopFwdSm90ILi2EN4cute5tupleIJNS5_1CILi1EEES8_S8_EEENS6_IJNS7_ILi128EEENS7_ILi80EEENS7_ILi256EEEEEELi256ENS_6half_tEfNS_4arch4Sm90ELb1ELb0ELb1ELb1ELb1ELb0ELb0ELb1ELb1ELb1ELb1ELb0EEENS1_21CollectiveEpilogueFwdINS6_IJSA_SC_SB_EEES9_SE_SG_Li256ELb1ELb1ELb1ELb0EEENS1_36VarlenDynamicPersistentTileSchedulerILi128ELi80ELi256ELi128ELb1ELb1ELb1ELb1ELb1ELb1EEEEEEEEEvNT_6ParamsE --------------------------
	.section	.nv.constant0._ZN7cutlass13device_kernelIN5flash11enable_sm90INS1_16FlashAttnFwdSm90INS1_25CollectiveMainloopFwdSm90ILi2EN4cute5tupleIJNS5_1CILi1EEES8_S8_EEENS6_IJNS7_ILi128EEENS7_ILi80EEENS7_ILi256EEEEEELi256ENS_6half_tEfNS_4arch4Sm90ELb1ELb0ELb1ELb1ELb1ELb0ELb0ELb1ELb1ELb1ELb1ELb0EEENS1_21CollectiveEpilogueFwdINS6_IJSA_SC_SB_EEES9_SE_SG_Li256ELb1ELb1ELb1ELb0EEENS1_36VarlenDynamicPersistentTileSchedulerILi128ELi80ELi256ELi128ELb1ELb1ELb1ELb1ELb1ELb1EEEEEEEEEvNT_6ParamsE,"a",@progbits
	.sectionflags	@""
	.align	4
.nv.constant0._ZN7cutlass13device_kernelIN5flash11enable_sm90INS1_16FlashAttnFwdSm90INS1_25CollectiveMainloopFwdSm90ILi2EN4cute5tupleIJNS5_1CILi1EEES8_S8_EEENS6_IJNS7_ILi128EEENS7_ILi80EEENS7_ILi256EEEEEELi256ENS_6half_tEfNS_4arch4Sm90ELb1ELb0ELb1ELb1ELb1ELb0ELb0ELb1ELb1ELb1ELb1ELb0EEENS1_21CollectiveEpilogueFwdINS6_IJSA_SC_SB_EEES9_SE_SG_Li256ELb1ELb1ELb1ELb0EEENS1_36VarlenDynamicPersistentTileSchedulerILi128ELi80ELi256ELi128ELb1ELb1ELb1ELb1ELb1ELb1EEEEEEEEEvNT_6ParamsE:
	.zero		3328


//--------------------- .nv.constant0._ZN7cutlass13device_kernelIN5flash11enable_sm90INS1_16FlashAttnFwdSm90INS1_25CollectiveMainloopFwdSm90ILi2EN4cute5tupleIJNS5_1CILi1EEES8_S8_EEENS6_IJNS7_ILi128EEENS7_ILi80EEENS7_ILi256EEEEEELi256ENS_6half_tEfNS_4arch4Sm90ELb1ELb0ELb1ELb1ELb1ELb1ELb0ELb1ELb1ELb1ELb1ELb0EEENS1_21CollectiveEpilogueFwdINS6_IJSA_SC_SB_EEES9_SE_SG_Li256ELb1ELb1ELb1ELb0EEENS1_36VarlenDynamicPersistentTileSchedulerILi128ELi80ELi256ELi128ELb1ELb1ELb1ELb1ELb1ELb1EEEEEEEEEvNT_6ParamsE --------------------------
	.section	.nv.constant0._ZN7cutlass13device_kernelIN5flash11enable_sm90INS1_16FlashAttnFwdSm90INS1_25CollectiveMainloopFwdSm90ILi2EN4cute5tupleIJNS5_1CILi1EEES8_S8_EEENS6_IJNS7_ILi128EEENS7_ILi80EEENS7_ILi256EEEEEELi256ENS_6half_tEfNS_4arch4Sm90ELb1ELb0ELb1ELb1ELb1ELb1ELb0ELb1ELb1ELb1ELb1ELb0EEENS1_21CollectiveEpilogueFwdINS6_IJSA_SC_SB_EEES9_SE_SG_Li256ELb1ELb1ELb1ELb0EEENS1_36VarlenDynamicPersistentTileSchedulerILi128ELi80ELi256ELi128ELb1ELb1ELb1ELb1ELb1ELb1EEEEEEEEEvNT_6ParamsE,"a",@progbits
	.sectionflags	@""
	.align	4
.nv.constant0._ZN7cutlass13device_kernelIN5flash11enable_sm90INS1_16FlashAttnFwdSm90INS1_25CollectiveMainloopFwdSm90ILi2EN4cute5tupleIJNS5_1CILi1EEES8_S8_EEENS6_IJNS7_ILi128EEENS7_ILi80EEENS7_ILi256EEEEEELi256ENS_6half_tEfNS_4arch4Sm90ELb1ELb0ELb1ELb1ELb1ELb1ELb0ELb1ELb1ELb1ELb1ELb0EEENS1_21CollectiveEpilogueFwdINS6_IJSA_SC_SB_EEES9_SE_SG_Li256ELb1ELb1ELb1ELb0EEENS1_36VarlenDynamicPersistentTileSchedulerILi128ELi80ELi256ELi128ELb1ELb1ELb1ELb1ELb1ELb1EEEEEEEEEvNT_6ParamsE:
	.zero		3328


//--------------------- SYMBOLS --------------------------

	.type		.nv.reservedSmem.offset0,@object
	.size		.nv.reservedSmem.offset0,0x4
	.type		__assertfail,@function
